def matmul_kernel(
    a_ptr,
    b_ptr,
    c_ptr,
    M,
    N,
    K,
    stride_am,
    stride_ak,
    stride_bk,
    stride_bn,
    stride_cm,
    stride_cn,
    BLOCK_M: tl.constexpr,
    BLOCK_N: tl.constexpr,
    BLOCK_K: tl.constexpr,
    GROUP_M: tl.constexpr,
):
    pid = tl.program_id(axis=0)
    num_pid_m = tl.cdiv(M, BLOCK_M)
    num_pid_n = tl.cdiv(N, BLOCK_N)
    num_pid_in_group = GROUP_M * num_pid_n
    group_id = pid // num_pid_in_group
    first_pid_m = group_id * GROUP_M
    group_size_m = min(num_pid_m - first_pid_m, GROUP_M)
    pid_m = first_pid_m + ((pid % num_pid_in_group) % group_size_m)
    pid_n = (pid % num_pid_in_group) // group_size_m

    offs_am = (pid_m * BLOCK_M + tl.arange(0, BLOCK_M)) % M
    offs_bn = (pid_n * BLOCK_N + tl.arange(0, BLOCK_N)) % N
    offs_k = tl.arange(0, BLOCK_K)
    a_ptrs = a_ptr + offs_am[:, None] * stride_am + offs_k[None, :] * stride_ak
    b_ptrs = b_ptr + offs_k[:, None] * stride_bk + offs_bn[None, :] * stride_bn

    acc = tl.zeros((BLOCK_M, BLOCK_N), dtype=tl.float32)
    for kk in range(0, tl.cdiv(K, BLOCK_K)):
        a = tl.load(a_ptrs, mask=offs_k[None, :] < K - kk * BLOCK_K, other=0.0)
        b = tl.load(b_ptrs, mask=offs_k[:, None] < K - kk * BLOCK_K, other=0.0)
        acc = tl.dot(a, b, acc)
        a_ptrs += BLOCK_K * stride_ak
        b_ptrs += BLOCK_K * stride_bk

    c = acc.to(c_ptr.dtype.element_ty)
    offs_cm = pid_m * BLOCK_M + tl.arange(0, BLOCK_M)
    offs_cn = pid_n * BLOCK_N + tl.arange(0, BLOCK_N)
    c_ptrs = c_ptr + offs_cm[:, None] * stride_cm + offs_cn[None, :] * stride_cn
    mask = (offs_cm[:, None] < M) & (offs_cn[None, :] < N)
    tl.store(c_ptrs, c, mask=mask)

# config = {"BLOCK_K": 128, "BLOCK_M": 256, "BLOCK_N": 256, "GROUP_M": 8, "arch": "sm_100", "dtype": "fp8e5m2", "num_ctas": 1, "num_stages": 3, "num_warps": 1}
# arch = sm_100


// ===== COMPILED SASS (sm_100a) =====

	.target	sm_100a

	.elftype	@"ET_EXEC"


//--------------------- .note.nv.tkinfo           --------------------------
	.section	.note.nv.tkinfo,"",@"SHT_NOTE"
	.sectionflags	@"SHF_NOTE_NV_TKINFO"
	.tkinfo
        /*0018*/ 	.word	0x00000081
        /*0030*/ 	.string	""
        /*0030*/ 	.string	"ptxas-blackwell"
        /*0030*/ 	.string	"Cuda compilation tools, release 12.9, V12.9.86"
        /*0030*/ 	.string	"Build cuda_12.9.r12.9/compiler.36037853_0"
        /*0030*/ 	.string	"-v  -suppress-debug-info  -lineinfo  -arch sm_100a "



//--------------------- .note.nv.cuver            --------------------------
	.section	.note.nv.cuver,"",@"SHT_NOTE"
	.sectionflags	@"SHF_NOTE_NV_CUVER"
        /*0018*/ 	.short	0x0001
        /*001a*/ 	.short	0x0064
        /*001c*/ 	.short	0x0001
        /*001e*/ 	.short	0x0000
        /*0020*/ 	.short	0x0001
        /*0022*/ 	.short	0x0000


//--------------------- .nv.info                  --------------------------
	.section	.nv.info,"",@"SHT_CUDA_INFO"
	.align	4


	//----- nvinfo : EIATTR_REGCOUNT
	.align		4
        /*0000*/ 	.byte	0x04, 0x2f
        /*0002*/ 	.short	(.L_1 - .L_0)
	.align		4
.L_0:
        /*0004*/ 	.word	index@(matmul_kernel)
        /*0008*/ 	.word	0x00000040


	//----- nvinfo : EIATTR_FRAME_SIZE
	.align		4
.L_1:
        /*000c*/ 	.byte	0x04, 0x11
        /*000e*/ 	.short	(.L_3 - .L_2)
	.align		4
.L_2:
        /*0010*/ 	.word	index@(matmul_kernel)
        /*0014*/ 	.word	0x0000f478


	//----- nvinfo : EIATTR_MIN_STACK_SIZE
	.align		4
.L_3:
        /*0018*/ 	.byte	0x04, 0x12
        /*001a*/ 	.short	(.L_5 - .L_4)
	.align		4
.L_4:
        /*001c*/ 	.word	index@(matmul_kernel)
        /*0020*/ 	.word	0x0000f478
.L_5:


//--------------------- .nv.info.matmul_kernel    --------------------------
	.section	.nv.info.matmul_kernel,"",@"SHT_CUDA_INFO"
	.sectionflags	@""
	.align	4


	//----- nvinfo : EIATTR_CUDA_API_VERSION
	.align		4
        /*0000*/ 	.byte	0x04, 0x37
        /*0002*/ 	.short	(.L_7 - .L_6)
.L_6:
        /*0004*/ 	.word	0x00000081


	//----- nvinfo : EIATTR_KPARAM_INFO
	.align		4
.L_7:
        /*0008*/ 	.byte	0x04, 0x17
        /*000a*/ 	.short	(.L_9 - .L_8)
.L_8:
        /*000c*/ 	.word	0x00000000
        /*0010*/ 	.short	0x000d
        /*0012*/ 	.short	0x0048
        /*0014*/ 	.byte	0x00, 0xf4, 0x21, 0x00


	//----- nvinfo : EIATTR_KPARAM_INFO
	.align		4
.L_9:
        /*0018*/ 	.byte	0x04, 0x17
        /*001a*/ 	.short	(.L_11 - .L_10)
.L_10:
        /*001c*/ 	.word	0x00000000
        /*0020*/ 	.short	0x000c
        /*0022*/ 	.short	0x0040
        /*0024*/ 	.byte	0x00, 0xf4, 0x21, 0x00


	//----- nvinfo : EIATTR_KPARAM_INFO
	.align		4
.L_11:
        /*0028*/ 	.byte	0x04, 0x17
        /*002a*/ 	.short	(.L_13 - .L_12)
.L_12:
        /*002c*/ 	.word	0x00000000
        /*0030*/ 	.short	0x000b
        /*0032*/ 	.short	0x0038
        /*0034*/ 	.byte	0x00, 0xf0, 0x11, 0x00


	//----- nvinfo : EIATTR_KPARAM_INFO
	.align		4
.L_13:
        /*0038*/ 	.byte	0x04, 0x17
        /*003a*/ 	.short	(.L_15 - .L_14)
.L_14:
        /*003c*/ 	.word	0x00000000
        /*0040*/ 	.short	0x000a
        /*0042*/ 	.short	0x0034
        /*0044*/ 	.byte	0x00, 0xf0, 0x11, 0x00


	//----- nvinfo : EIATTR_KPARAM_INFO
	.align		4
.L_15:
        /*0048*/ 	.byte	0x04, 0x17
        /*004a*/ 	.short	(.L_17 - .L_16)
.L_16:
        /*004c*/ 	.word	0x00000000
        /*0050*/ 	.short	0x0009
        /*0052*/ 	.short	0x0030
        /*0054*/ 	.byte	0x00, 0xf0, 0x11, 0x00


	//----- nvinfo : EIATTR_KPARAM_INFO
	.align		4
.L_17:
        /*0058*/ 	.byte	0x04, 0x17
        /*005a*/ 	.short	(.L_19 - .L_18)
.L_18:
        /*005c*/ 	.word	0x00000000
        /*0060*/ 	.short	0x0008
        /*0062*/ 	.short	0x002c
        /*0064*/ 	.byte	0x00, 0xf0, 0x11, 0x00


	//----- nvinfo : EIATTR_KPARAM_INFO
	.align		4
.L_19:
        /*0068*/ 	.byte	0x04, 0x17
        /*006a*/ 	.short	(.L_21 - .L_20)
.L_20:
        /*006c*/ 	.word	0x00000000
        /*0070*/ 	.short	0x0007
        /*0072*/ 	.short	0x0028
        /*0074*/ 	.byte	0x00, 0xf0, 0x11, 0x00


	//----- nvinfo : EIATTR_KPARAM_INFO
	.align		4
.L_21:
        /*0078*/ 	.byte	0x04, 0x17
        /*007a*/ 	.short	(.L_23 - .L_22)
.L_22:
        /*007c*/ 	.word	0x00000000
        /*0080*/ 	.short	0x0006
        /*0082*/ 	.short	0x0024
        /*0084*/ 	.byte	0x00, 0xf0, 0x11, 0x00


	//----- nvinfo : EIATTR_KPARAM_INFO
	.align		4
.L_23:
        /*0088*/ 	.byte	0x04, 0x17
        /*008a*/ 	.short	(.L_25 - .L_24)
.L_24:
        /*008c*/ 	.word	0x00000000
        /*0090*/ 	.short	0x0005
        /*0092*/ 	.short	0x0020
        /*0094*/ 	.byte	0x00, 0xf0, 0x11, 0x00


	//----- nvinfo : EIATTR_KPARAM_INFO
	.align		4
.L_25:
        /*0098*/ 	.byte	0x04, 0x17
        /*009a*/ 	.short	(.L_27 - .L_26)
.L_26:
        /*009c*/ 	.word	0x00000000
        /*00a0*/ 	.short	0x0004
        /*00a2*/ 	.short	0x001c
        /*00a4*/ 	.byte	0x00, 0xf0, 0x11, 0x00


	//----- nvinfo : EIATTR_KPARAM_INFO
	.align		4
.L_27:
        /*00a8*/ 	.byte	0x04, 0x17
        /*00aa*/ 	.short	(.L_29 - .L_28)
.L_28:
        /*00ac*/ 	.word	0x00000000
        /*00b0*/ 	.short	0x0003
        /*00b2*/ 	.short	0x0018
        /*00b4*/ 	.byte	0x00, 0xf0, 0x11, 0x00


	//----- nvinfo : EIATTR_KPARAM_INFO
	.align		4
.L_29:
        /*00b8*/ 	.byte	0x04, 0x17
        /*00ba*/ 	.short	(.L_31 - .L_30)
.L_30:
        /*00bc*/ 	.word	0x00000000
        /*00c0*/ 	.short	0x0002
        /*00c2*/ 	.short	0x0010
        /*00c4*/ 	.byte	0x00, 0xf4, 0x21, 0x00


	//----- nvinfo : EIATTR_KPARAM_INFO
	.align		4
.L_31:
        /*00c8*/ 	.byte	0x04, 0x17
        /*00ca*/ 	.short	(.L_33 - .L_32)
.L_32:
        /*00cc*/ 	.word	0x00000000
        /*00d0*/ 	.short	0x0001
        /*00d2*/ 	.short	0x0008
        /*00d4*/ 	.byte	0x00, 0xf4, 0x21, 0x00


	//----- nvinfo : EIATTR_KPARAM_INFO
	.align		4
.L_33:
        /*00d8*/ 	.byte	0x04, 0x17
        /*00da*/ 	.short	(.L_35 - .L_34)
.L_34:
        /*00dc*/ 	.word	0x00000000
        /*00e0*/ 	.short	0x0000
        /*00e2*/ 	.short	0x0000
        /*00e4*/ 	.byte	0x00, 0xf4, 0x21, 0x00


	//----- nvinfo : EIATTR_SPARSE_MMA_MASK
	.align		4
.L_35:
        /*00e8*/ 	.byte	0x03, 0x50
        /*00ea*/ 	.short	0x0000


	//----- nvinfo : EIATTR_MAXREG_COUNT
	.align		4
        /*00ec*/ 	.byte	0x03, 0x1b
        /*00ee*/ 	.short	0x00ff


	//----- nvinfo : EIATTR_NUM_BARRIERS
	.align		4
        /*00f0*/ 	.byte	0x02, 0x4c
        /*00f2*/ 	.byte	0x01
	.zero		1


	//----- nvinfo : EIATTR_ANNOTATIONS
	.align		4
        /*00f4*/ 	.byte	0x04, 0x55
        /*00f6*/ 	.short	(.L_37 - .L_36)


	//   ....[0]....
.L_36:
        /*00f8*/ 	.word	0x00000001
        /*00fc*/ 	.byte	0x50, 0x00, 0x00, 0x00, 0x01, 0x00, 0x00, 0x00, 0x90, 0x00, 0x00, 0x00, 0x01, 0x00, 0x00, 0x00
        /* <DEDUP_REMOVED lines=2386> */
        /*962c*/ 	.byte	0xf0, 0x67, 0x02, 0x00, 0x01, 0x00, 0x00, 0x00, 0x10, 0x68, 0x02, 0x00


	//----- nvinfo : EIATTR_COOP_GROUP_MASK_REGIDS
	.align		4
.L_37:
        /*9638*/ 	.byte	0x04, 0x29
        /*963a*/ 	.short	(.L_39 - .L_38)


	//   ....[0]....
.L_38:
        /*963c*/ 	.word	0xffffffff


	//   ....[1]....
        /*9640*/ 	.word	0xffffffff


	//   ....[2]....
        /*9644*/ 	.word	0xffffffff


	//   ....[3]....
        /*9648*/ 	.word	0xffffffff


	//   ....[4]....
        /*964c*/ 	.word	0xffffffff


	//   ....[5]....
        /*9650*/ 	.word	0xffffffff


	//   ....[6]....
        /*9654*/ 	.word	0xffffffff


	//   ....[7]....
        /*9658*/ 	.word	0xffffffff


	//   ....[8]....
        /*965c*/ 	.word	0xffffffff


	//   ....[9]....
        /*9660*/ 	.word	0xffffffff


	//   ....[10]....
        /*9664*/ 	.word	0xffffffff


	//   ....[11]....
        /*9668*/ 	.word	0xffffffff


	//   ....[12]....
        /*966c*/ 	.word	0xffffffff


	//   ....[13]....
        /*9670*/ 	.word	0xffffffff


	//   ....[14]....
        /*9674*/ 	.word	0xffffffff


	//   ....[15]....
        /*9678*/ 	.word	0xffffffff


	//   ....[16]....
        /*967c*/ 	.word	0xffffffff


	//   ....[17]....
        /*9680*/ 	.word	0xffffffff


	//   ....[18]....
        /*9684*/ 	.word	0xffffffff


	//   ....[19]....
        /*9688*/ 	.word	0xffffffff


	//   ....[20]....
        /*968c*/ 	.word	0xffffffff


	//   ....[21]....
        /*9690*/ 	.word	0xffffffff


	//   ....[22]....
        /*9694*/ 	.word	0xffffffff


	//   ....[23]....
        /*9698*/ 	.word	0xffffffff


	//   ....[24]....
        /*969c*/ 	.word	0xffffffff


	//   ....[25]....
        /*96a0*/ 	.word	0xffffffff


	//   ....[26]....
        /*96a4*/ 	.word	0xffffffff


	//   ....[27]....
        /*96a8*/ 	.word	0xffffffff


	//   ....[28]....
        /*96ac*/ 	.word	0xffffffff


	//   ....[29]....
        /*96b0*/ 	.word	0xffffffff


	//   ....[30]....
        /*96b4*/ 	.word	0xffffffff


	//   ....[31]....
        /*96b8*/ 	.word	0xffffffff


	//   ....[32]....
        /*96bc*/ 	.word	0xffffffff


	//   ....[33]....
        /*96c0*/ 	.word	0xffffffff


	//   ....[34]....
        /*96c4*/ 	.word	0xffffffff


	//   ....[35]....
        /*96c8*/ 	.word	0xffffffff


	//   ....[36]....
        /*96cc*/ 	.word	0xffffffff


	//   ....[37]....
        /*96d0*/ 	.word	0xffffffff


	//   ....[38]....
        /*96d4*/ 	.word	0xffffffff


	//   ....[39]....
        /*96d8*/ 	.word	0xffffffff


	//   ....[40]....
        /*96dc*/ 	.word	0xffffffff


	//   ....[41]....
        /*96e0*/ 	.word	0xffffffff


	//   ....[42]....
        /*96e4*/ 	.word	0xffffffff


	//   ....[43]....
        /*96e8*/ 	.word	0xffffffff


	//   ....[44]....
        /*96ec*/ 	.word	0xffffffff


	//   ....[45]....
        /*96f0*/ 	.word	0xffffffff


	//   ....[46]....
        /*96f4*/ 	.word	0xffffffff


	//   ....[47]....
        /*96f8*/ 	.word	0xffffffff


	//   ....[48]....
        /*96fc*/ 	.word	0xffffffff


	//   ....[49]....
        /*9700*/ 	.word	0xffffffff


	//   ....[50]....
        /*9704*/ 	.word	0xffffffff


	//   ....[51]....
        /*9708*/ 	.word	0xffffffff


	//   ....[52]....
        /*970c*/ 	.word	0xffffffff


	//   ....[53]....
        /*9710*/ 	.word	0xffffffff


	//   ....[54]....
        /*9714*/ 	.word	0xffffffff


	//   ....[55]....
        /*9718*/ 	.word	0xffffffff


	//   ....[56]....
        /*971c*/ 	.word	0xffffffff


	//   ....[57]....
        /*9720*/ 	.word	0xffffffff


	//   ....[58]....
        /*9724*/ 	.word	0xffffffff


	//   ....[59]....
        /*9728*/ 	.word	0xffffffff


	//   ....[60]....
        /*972c*/ 	.word	0xffffffff


	//   ....[61]....
        /*9730*/ 	.word	0xffffffff


	//   ....[62]....
        /*9734*/ 	.word	0xffffffff


	//   ....[63]....
        /*9738*/ 	.word	0xffffffff


	//   ....[64]....
        /*973c*/ 	.word	0xffffffff


	//   ....[65]....
        /*9740*/ 	.word	0xffffffff


	//   ....[66]....
        /*9744*/ 	.word	0xffffffff


	//   ....[67]....
        /*9748*/ 	.word	0xffffffff


	//   ....[68]....
        /*974c*/ 	.word	0xffffffff


	//   ....[69]....
        /*9750*/ 	.word	0xffffffff


	//   ....[70]....
        /*9754*/ 	.word	0xffffffff


	//   ....[71]....
        /*9758*/ 	.word	0xffffffff


	//   ....[72]....
        /*975c*/ 	.word	0xffffffff


	//   ....[73]....
        /*9760*/ 	.word	0xffffffff


	//   ....[74]....
        /*9764*/ 	.word	0xffffffff


	//   ....[75]....
        /*9768*/ 	.word	0xffffffff


	//   ....[76]....
        /*976c*/ 	.word	0xffffffff


	//   ....[77]....
        /*9770*/ 	.word	0xffffffff


	//   ....[78]....
        /*9774*/ 	.word	0xffffffff


	//   ....[79]....
        /*9778*/ 	.word	0xffffffff


	//   ....[80]....
        /*977c*/ 	.word	0xffffffff


	//   ....[81]....
        /*9780*/ 	.word	0xffffffff


	//   ....[82]....
        /*9784*/ 	.word	0xffffffff


	//   ....[83]....
        /*9788*/ 	.word	0xffffffff


	//   ....[84]....
        /*978c*/ 	.word	0xffffffff


	//   ....[85]....
        /*9790*/ 	.word	0xffffffff


	//   ....[86]....
        /*9794*/ 	.word	0xffffffff


	//   ....[87]....
        /*9798*/ 	.word	0xffffffff


	//   ....[88]....
        /*979c*/ 	.word	0xffffffff


	//   ....[89]....
        /*97a0*/ 	.word	0xffffffff


	//   ....[90]....
        /*97a4*/ 	.word	0xffffffff


	//   ....[91]....
        /*97a8*/ 	.word	0xffffffff


	//   ....[92]....
        /*97ac*/ 	.word	0xffffffff


	//   ....[93]....
        /*97b0*/ 	.word	0xffffffff


	//   ....[94]....
        /*97b4*/ 	.word	0xffffffff


	//   ....[95]....
        /*97b8*/ 	.word	0xffffffff


	//   ....[96]....
        /*97bc*/ 	.word	0xffffffff


	//   ....[97]....
        /*97c0*/ 	.word	0xffffffff


	//   ....[98]....
        /*97c4*/ 	.word	0xffffffff


	//   ....[99]....
        /*97c8*/ 	.word	0xffffffff


	//   ....[100]....
        /*97cc*/ 	.word	0xffffffff


	//   ....[101]....
        /*97d0*/ 	.word	0xffffffff


	//   ....[102]....
        /*97d4*/ 	.word	0xffffffff


	//   ....[103]....
        /*97d8*/ 	.word	0xffffffff


	//   ....[104]....
        /*97dc*/ 	.word	0xffffffff


	//   ....[105]....
        /*97e0*/ 	.word	0xffffffff


	//   ....[106]....
        /*97e4*/ 	.word	0xffffffff


	//   ....[107]....
        /*97e8*/ 	.word	0xffffffff


	//   ....[108]....
        /*97ec*/ 	.word	0xffffffff


	//   ....[109]....
        /*97f0*/ 	.word	0xffffffff


	//   ....[110]....
        /*97f4*/ 	.word	0xffffffff


	//   ....[111]....
        /*97f8*/ 	.word	0xffffffff


	//   ....[112]....
        /*97fc*/ 	.word	0xffffffff


	//   ....[113]....
        /*9800*/ 	.word	0xffffffff


	//   ....[114]....
        /*9804*/ 	.word	0xffffffff


	//   ....[115]....
        /*9808*/ 	.word	0xffffffff


	//   ....[116]....
        /*980c*/ 	.word	0xffffffff


	//   ....[117]....
        /*9810*/ 	.word	0xffffffff


	//   ....[118]....
        /*9814*/ 	.word	0xffffffff


	//   ....[119]....
        /*9818*/ 	.word	0xffffffff


	//   ....[120]....
        /*981c*/ 	.word	0xffffffff


	//   ....[121]....
        /*9820*/ 	.word	0xffffffff


	//   ....[122]....
        /*9824*/ 	.word	0xffffffff


	//   ....[123]....
        /*9828*/ 	.word	0xffffffff


	//   ....[124]....
        /*982c*/ 	.word	0xffffffff


	//   ....[125]....
        /*9830*/ 	.word	0xffffffff


	//   ....[126]....
        /*9834*/ 	.word	0xffffffff


	//   ....[127]....
        /*9838*/ 	.word	0xffffffff


	//   ....[128]....
        /*983c*/ 	.word	0xffffffff


	//   ....[129]....
        /*9840*/ 	.word	0xffffffff


	//   ....[130]....
        /*9844*/ 	.word	0xffffffff


	//   ....[131]....
        /*9848*/ 	.word	0xffffffff


	//   ....[132]....
        /*984c*/ 	.word	0xffffffff


	//   ....[133]....
        /*9850*/ 	.word	0xffffffff


	//   ....[134]....
        /*9854*/ 	.word	0xffffffff


	//   ....[135]....
        /*9858*/ 	.word	0xffffffff


	//   ....[136]....
        /*985c*/ 	.word	0xffffffff


	//   ....[137]....
        /*9860*/ 	.word	0xffffffff


	//   ....[138]....
        /*9864*/ 	.word	0xffffffff


	//   ....[139]....
        /*9868*/ 	.word	0xffffffff


	//   ....[140]....
        /*986c*/ 	.word	0xffffffff


	//   ....[141]....
        /*9870*/ 	.word	0xffffffff


	//   ....[142]....
        /*9874*/ 	.word	0xffffffff


	//   ....[143]....
        /*9878*/ 	.word	0xffffffff


	//   ....[144]....
        /*987c*/ 	.word	0xffffffff


	//   ....[145]....
        /*9880*/ 	.word	0xffffffff


	//   ....[146]....
        /*9884*/ 	.word	0xffffffff


	//   ....[147]....
        /*9888*/ 	.word	0xffffffff


	//   ....[148]....
        /*988c*/ 	.word	0xffffffff


	//   ....[149]....
        /*9890*/ 	.word	0xffffffff


	//   ....[150]....
        /*9894*/ 	.word	0xffffffff


	//   ....[151]....
        /*9898*/ 	.word	0xffffffff


	//   ....[152]....
        /*989c*/ 	.word	0xffffffff


	//   ....[153]....
        /*98a0*/ 	.word	0xffffffff


	//   ....[154]....
        /*98a4*/ 	.word	0xffffffff


	//   ....[155]....
        /*98a8*/ 	.word	0xffffffff


	//   ....[156]....
        /*98ac*/ 	.word	0xffffffff


	//   ....[157]....
        /*98b0*/ 	.word	0xffffffff


	//   ....[158]....
        /*98b4*/ 	.word	0xffffffff


	//   ....[159]....
        /*98b8*/ 	.word	0xffffffff


	//   ....[160]....
        /*98bc*/ 	.word	0xffffffff


	//   ....[161]....
        /*98c0*/ 	.word	0xffffffff


	//   ....[162]....
        /*98c4*/ 	.word	0xffffffff


	//   ....[163]....
        /*98c8*/ 	.word	0xffffffff


	//   ....[164]....
        /*98cc*/ 	.word	0xffffffff


	//   ....[165]....
        /*98d0*/ 	.word	0xffffffff


	//   ....[166]....
        /*98d4*/ 	.word	0xffffffff


	//   ....[167]....
        /*98d8*/ 	.word	0xffffffff


	//   ....[168]....
        /*98dc*/ 	.word	0xffffffff


	//   ....[169]....
        /*98e0*/ 	.word	0xffffffff


	//   ....[170]....
        /*98e4*/ 	.word	0xffffffff


	//   ....[171]....
        /*98e8*/ 	.word	0xffffffff


	//   ....[172]....
        /*98ec*/ 	.word	0xffffffff


	//   ....[173]....
        /*98f0*/ 	.word	0xffffffff


	//   ....[174]....
        /*98f4*/ 	.word	0xffffffff


	//   ....[175]....
        /*98f8*/ 	.word	0xffffffff


	//   ....[176]....
        /*98fc*/ 	.word	0xffffffff


	//   ....[177]....
        /*9900*/ 	.word	0xffffffff


	//   ....[178]....
        /*9904*/ 	.word	0xffffffff


	//   ....[179]....
        /*9908*/ 	.word	0xffffffff


	//   ....[180]....
        /*990c*/ 	.word	0xffffffff


	//   ....[181]....
        /*9910*/ 	.word	0xffffffff


	//   ....[182]....
        /*9914*/ 	.word	0xffffffff


	//   ....[183]....
        /*9918*/ 	.word	0xffffffff


	//   ....[184]....
        /*991c*/ 	.word	0xffffffff


	//   ....[185]....
        /*9920*/ 	.word	0xffffffff


	//   ....[186]....
        /*9924*/ 	.word	0xffffffff


	//   ....[187]....
        /*9928*/ 	.word	0xffffffff


	//   ....[188]....
        /*992c*/ 	.word	0xffffffff


	//   ....[189]....
        /*9930*/ 	.word	0xffffffff


	//   ....[190]....
        /*9934*/ 	.word	0xffffffff


	//   ....[191]....
        /*9938*/ 	.word	0xffffffff


	//   ....[192]....
        /*993c*/ 	.word	0xffffffff


	//   ....[193]....
        /*9940*/ 	.word	0xffffffff


	//   ....[194]....
        /*9944*/ 	.word	0xffffffff


	//   ....[195]....
        /*9948*/ 	.word	0xffffffff


	//   ....[196]....
        /*994c*/ 	.word	0xffffffff


	//   ....[197]....
        /*9950*/ 	.word	0xffffffff


	//   ....[198]....
        /*9954*/ 	.word	0xffffffff


	//   ....[199]....
        /*9958*/ 	.word	0xffffffff


	//   ....[200]....
        /*995c*/ 	.word	0xffffffff


	//   ....[201]....
        /*9960*/ 	.word	0xffffffff


	//   ....[202]....
        /*9964*/ 	.word	0xffffffff


	//   ....[203]....
        /*9968*/ 	.word	0xffffffff


	//   ....[204]....
        /*996c*/ 	.word	0xffffffff


	//   ....[205]....
        /*9970*/ 	.word	0xffffffff


	//   ....[206]....
        /*9974*/ 	.word	0xffffffff


	//   ....[207]....
        /*9978*/ 	.word	0xffffffff


	//   ....[208]....
        /*997c*/ 	.word	0xffffffff


	//   ....[209]....
        /*9980*/ 	.word	0xffffffff


	//   ....[210]....
        /*9984*/ 	.word	0xffffffff


	//   ....[211]....
        /*9988*/ 	.word	0xffffffff


	//   ....[212]....
        /*998c*/ 	.word	0xffffffff


	//   ....[213]....
        /*9990*/ 	.word	0xffffffff


	//   ....[214]....
        /*9994*/ 	.word	0xffffffff


	//   ....[215]....
        /*9998*/ 	.word	0xffffffff


	//   ....[216]....
        /*999c*/ 	.word	0xffffffff


	//   ....[217]....
        /*99a0*/ 	.word	0xffffffff


	//   ....[218]....
        /*99a4*/ 	.word	0xffffffff


	//   ....[219]....
        /*99a8*/ 	.word	0xffffffff


	//   ....[220]....
        /*99ac*/ 	.word	0xffffffff


	//   ....[221]....
        /*99b0*/ 	.word	0xffffffff


	//   ....[222]....
        /*99b4*/ 	.word	0xffffffff


	//   ....[223]....
        /*99b8*/ 	.word	0xffffffff


	//   ....[224]....
        /*99bc*/ 	.word	0xffffffff


	//   ....[225]....
        /*99c0*/ 	.word	0xffffffff


	//   ....[226]....
        /*99c4*/ 	.word	0xffffffff


	//   ....[227]....
        /*99c8*/ 	.word	0xffffffff


	//   ....[228]....
        /*99cc*/ 	.word	0xffffffff


	//   ....[229]....
        /*99d0*/ 	.word	0xffffffff


	//   ....[230]....
        /*99d4*/ 	.word	0xffffffff


	//   ....[231]....
        /*99d8*/ 	.word	0xffffffff


	//   ....[232]....
        /*99dc*/ 	.word	0xffffffff


	//   ....[233]....
        /*99e0*/ 	.word	0xffffffff


	//   ....[234]....
        /*99e4*/ 	.word	0xffffffff


	//   ....[235]....
        /*99e8*/ 	.word	0xffffffff


	//   ....[236]....
        /*99ec*/ 	.word	0xffffffff


	//   ....[237]....
        /*99f0*/ 	.word	0xffffffff


	//   ....[238]....
        /*99f4*/ 	.word	0xffffffff


	//   ....[239]....
        /*99f8*/ 	.word	0xffffffff


	//   ....[240]....
        /*99fc*/ 	.word	0xffffffff


	//   ....[241]....
        /*9a00*/ 	.word	0xffffffff


	//   ....[242]....
        /*9a04*/ 	.word	0xffffffff


	//   ....[243]....
        /*9a08*/ 	.word	0xffffffff


	//   ....[244]....
        /*9a0c*/ 	.word	0xffffffff


	//   ....[245]....
        /*9a10*/ 	.word	0xffffffff


	//   ....[246]....
        /*9a14*/ 	.word	0xffffffff


	//   ....[247]....
        /*9a18*/ 	.word	0xffffffff


	//   ....[248]....
        /*9a1c*/ 	.word	0xffffffff


	//   ....[249]....
        /*9a20*/ 	.word	0xffffffff


	//   ....[250]....
        /*9a24*/ 	.word	0xffffffff


	//   ....[251]....
        /*9a28*/ 	.word	0xffffffff


	//   ....[252]....
        /*9a2c*/ 	.word	0xffffffff


	//   ....[253]....
        /*9a30*/ 	.word	0xffffffff


	//   ....[254]....
        /*9a34*/ 	.word	0xffffffff


	//----- nvinfo : EIATTR_COOP_GROUP_INSTR_OFFSETS
	.align		4
.L_39:
        /*9a38*/ 	.byte	0x04, 0x28
        /*9a3a*/ 	.short	(.L_41 - .L_40)


	//   ....[0]....
.L_40:
        /*9a3c*/ 	.word	0x001f79a0


	//   ....[1]....
        /*9a40*/ 	.word	0x001f7a10


	//   ....[2]....
        /*9a44*/ 	.word	0x001f7a60


	//   ....[3]....
        /*9a48*/ 	.word	0x001f7b30


	//   ....[4]....
        /*9a4c*/ 	.word	0x001f7bc0


	//   ....[5]....
        /*9a50*/ 	.word	0x001f7cb0


	//   ....[6]....
        /*9a54*/ 	.word	0x001f7cf0


	//   ....[7]....
        /*9a58*/ 	.word	0x001f7e10


	//   ....[8]....
        /*9a5c*/ 	.word	0x001f7ea0


	//   ....[9]....
        /*9a60*/ 	.word	0x001f7ef0


	//   ....[10]....
        /*9a64*/ 	.word	0x001f7f30


	//   ....[11]....
        /*9a68*/ 	.word	0x001f8010


	//   ....[12]....
        /*9a6c*/ 	.word	0x001f8040


	//   ....[13]....
        /*9a70*/ 	.word	0x001f8110


	//   ....[14]....
        /*9a74*/ 	.word	0x001f81c0


	//   ....[15]....
        /*9a78*/ 	.word	0x001f82f0


	//   ....[16]....
        /*9a7c*/ 	.word	0x001f8360


	//   ....[17]....
        /*9a80*/ 	.word	0x001f8400


	//   ....[18]....
        /*9a84*/ 	.word	0x001f8440


	//   ....[19]....
        /*9a88*/ 	.word	0x001f84c0


	//   ....[20]....
        /*9a8c*/ 	.word	0x001f8550


	//   ....[21]....
        /*9a90*/ 	.word	0x001f8660


	//   ....[22]....
        /*9a94*/ 	.word	0x001f86b0


	//   ....[23]....
        /*9a98*/ 	.word	0x001f8810


	//   ....[24]....
        /*9a9c*/ 	.word	0x001f8850


	//   ....[25]....
        /*9aa0*/ 	.word	0x001f88a0


	//   ....[26]....
        /*9aa4*/ 	.word	0x001f8910


	//   ....[27]....
        /*9aa8*/ 	.word	0x001f89e0


	//   ....[28]....
        /*9aac*/ 	.word	0x001f8a20


	//   ....[29]....
        /*9ab0*/ 	.word	0x001f8b20


	//   ....[30]....
        /*9ab4*/ 	.word	0x001f8b80


	//   ....[31]....
        /*9ab8*/ 	.word	0x001f8cf0


	//   ....[32]....
        /*9abc*/ 	.word	0x001f8d30


	//   ....[33]....
        /*9ac0*/ 	.word	0x001f8d80


	//   ....[34]....
        /*9ac4*/ 	.word	0x001f8dd0


	//   ....[35]....
        /*9ac8*/ 	.word	0x001f8ed0


	//   ....[36]....
        /*9acc*/ 	.word	0x001f8f90


	//   ....[37]....
        /*9ad0*/ 	.word	0x001f8fd0


	//   ....[38]....
        /*9ad4*/ 	.word	0x001f9020


	//   ....[39]....
        /*9ad8*/ 	.word	0x001f9150


	//   ....[40]....
        /*9adc*/ 	.word	0x001f9230


	//   ....[41]....
        /*9ae0*/ 	.word	0x001f9260


	//   ....[42]....
        /*9ae4*/ 	.word	0x001f92a0


	//   ....[43]....
        /*9ae8*/ 	.word	0x001f93c0


	//   ....[44]....
        /*9aec*/ 	.word	0x001f9490


	//   ....[45]....
        /*9af0*/ 	.word	0x001f94b0


	//   ....[46]....
        /*9af4*/ 	.word	0x001f95c0


	//   ....[47]....
        /*9af8*/ 	.word	0x001f9610


	//   ....[48]....
        /*9afc*/ 	.word	0x001f96d0


	//   ....[49]....
        /*9b00*/ 	.word	0x001f9750


	//   ....[50]....
        /*9b04*/ 	.word	0x001f9780


	//   ....[51]....
        /*9b08*/ 	.word	0x001f9810


	//   ....[52]....
        /*9b0c*/ 	.word	0x001f98a0


	//   ....[53]....
        /*9b10*/ 	.word	0x001f9940


	//   ....[54]....
        /*9b14*/ 	.word	0x001f9a10


	//   ....[55]....
        /*9b18*/ 	.word	0x001f9ad0


	//   ....[56]....
        /*9b1c*/ 	.word	0x001f9b70


	//   ....[57]....
        /*9b20*/ 	.word	0x001f9bd0


	//   ....[58]....
        /*9b24*/ 	.word	0x001f9c60


	//   ....[59]....
        /*9b28*/ 	.word	0x001f9cd0


	//   ....[60]....
        /*9b2c*/ 	.word	0x001f9dc0


	//   ....[61]....
        /*9b30*/ 	.word	0x001f9df0


	//   ....[62]....
        /*9b34*/ 	.word	0x001f9f30


	//   ....[63]....
        /*9b38*/ 	.word	0x001f9f80


	//   ....[64]....
        /*9b3c*/ 	.word	0x001fa040


	//   ....[65]....
        /*9b40*/ 	.word	0x001fa100


	//   ....[66]....
        /*9b44*/ 	.word	0x001fa130


	//   ....[67]....
        /*9b48*/ 	.word	0x001fa1f0


	//   ....[68]....
        /*9b4c*/ 	.word	0x001fa290


	//   ....[69]....
        /*9b50*/ 	.word	0x001fa2d0


	//   ....[70]....
        /*9b54*/ 	.word	0x001fa410


	//   ....[71]....
        /*9b58*/ 	.word	0x001fa490


	//   ....[72]....
        /*9b5c*/ 	.word	0x001fa550


	//   ....[73]....
        /*9b60*/ 	.word	0x001fa5b0


	//   ....[74]....
        /*9b64*/ 	.word	0x001fa680


	//   ....[75]....
        /*9b68*/ 	.word	0x001fa700


	//   ....[76]....
        /*9b6c*/ 	.word	0x001fa770


	//   ....[77]....
        /*9b70*/ 	.word	0x001fa820


	//   ....[78]....
        /*9b74*/ 	.word	0x001fa8e0


	//   ....[79]....
        /*9b78*/ 	.word	0x001fa9a0


	//   ....[80]....
        /*9b7c*/ 	.word	0x001faa50


	//   ....[81]....
        /*9b80*/ 	.word	0x001faa90


	//   ....[82]....
        /*9b84*/ 	.word	0x001faab0


	//   ....[83]....
        /*9b88*/ 	.word	0x001fabc0


	//   ....[84]....
        /*9b8c*/ 	.word	0x001fac80


	//   ....[85]....
        /*9b90*/ 	.word	0x001faca0


	//   ....[86]....
        /*9b94*/ 	.word	0x001fad80


	//   ....[87]....
        /*9b98*/ 	.word	0x001faed0


	//   ....[88]....
        /*9b9c*/ 	.word	0x001faf20


	//   ....[89]....
        /*9ba0*/ 	.word	0x001faf80


	//   ....[90]....
        /*9ba4*/ 	.word	0x001fafd0


	//   ....[91]....
        /*9ba8*/ 	.word	0x001fb0a0


	//   ....[92]....
        /*9bac*/ 	.word	0x001fb140


	//   ....[93]....
        /*9bb0*/ 	.word	0x001fb160


	//   ....[94]....
        /*9bb4*/ 	.word	0x001fb2a0


	//   ....[95]....
        /*9bb8*/ 	.word	0x001fb350


	//   ....[96]....
        /*9bbc*/ 	.word	0x001fb420


	//   ....[97]....
        /*9bc0*/ 	.word	0x001fb460


	//   ....[98]....
        /*9bc4*/ 	.word	0x001fb480


	//   ....[99]....
        /*9bc8*/ 	.word	0x001fb570


	//   ....[100]....
        /*9bcc*/ 	.word	0x001fb650


	//   ....[101]....
        /*9bd0*/ 	.word	0x001fb670


	//   ....[102]....
        /*9bd4*/ 	.word	0x001fb6c0


	//   ....[103]....
        /*9bd8*/ 	.word	0x001fb820


	//   ....[104]....
        /*9bdc*/ 	.word	0x001fb850


	//   ....[105]....
        /*9be0*/ 	.word	0x001fb960


	//   ....[106]....
        /*9be4*/ 	.word	0x001fb990


	//   ....[107]....
        /*9be8*/ 	.word	0x001fba60


	//   ....[108]....
        /*9bec*/ 	.word	0x001fbb40


	//   ....[109]....
        /*9bf0*/ 	.word	0x001fbb60


	//   ....[110]....
        /*9bf4*/ 	.word	0x001fbc50


	//   ....[111]....
        /*9bf8*/ 	.word	0x001fbcd0


	//   ....[112]....
        /*9bfc*/ 	.word	0x001fbd00


	//   ....[113]....
        /*9c00*/ 	.word	0x001fbe50


	//   ....[114]....
        /*9c04*/ 	.word	0x001fbe70


	//   ....[115]....
        /*9c08*/ 	.word	0x001fbf40


	//   ....[116]....
        /*9c0c*/ 	.word	0x001fbfa0


	//   ....[117]....
        /*9c10*/ 	.word	0x001fc020


	//   ....[118]....
        /*9c14*/ 	.word	0x001fc130


	//   ....[119]....
        /*9c18*/ 	.word	0x001fc1a0


	//   ....[120]....
        /*9c1c*/ 	.word	0x001fc1c0


	//   ....[121]....
        /*9c20*/ 	.word	0x001fc230


	//   ....[122]....
        /*9c24*/ 	.word	0x001fc370


	//   ....[123]....
        /*9c28*/ 	.word	0x001fc440


	//   ....[124]....
        /*9c2c*/ 	.word	0x001fc4f0


	//   ....[125]....
        /*9c30*/ 	.word	0x001fc510


	//   ....[126]....
        /*9c34*/ 	.word	0x001fc540


	//   ....[127]....
        /*9c38*/ 	.word	0x001fc680


	//   ....[128]....
        /*9c3c*/ 	.word	0x001fc6d0


	//   ....[129]....
        /*9c40*/ 	.word	0x001fc7f0


	//   ....[130]....
        /*9c44*/ 	.word	0x001fc8b0


	//   ....[131]....
        /*9c48*/ 	.word	0x001fc950


	//   ....[132]....
        /*9c4c*/ 	.word	0x001fc980


	//   ....[133]....
        /*9c50*/ 	.word	0x001fca40


	//   ....[134]....
        /*9c54*/ 	.word	0x001fcac0


	//   ....[135]....
        /*9c58*/ 	.word	0x001fcb30


	//   ....[136]....
        /*9c5c*/ 	.word	0x001fcb50


	//   ....[137]....
        /*9c60*/ 	.word	0x001fcbf0


	//   ....[138]....
        /*9c64*/ 	.word	0x001fcc50


	//   ....[139]....
        /*9c68*/ 	.word	0x001fcce0


	//   ....[140]....
        /*9c6c*/ 	.word	0x001fcd50


	//   ....[141]....
        /*9c70*/ 	.word	0x001fcdd0


	//   ....[142]....
        /*9c74*/ 	.word	0x001fcea0


	//   ....[143]....
        /*9c78*/ 	.word	0x001fced0


	//   ....[144]....
        /*9c7c*/ 	.word	0x001fcf40


	//   ....[145]....
        /*9c80*/ 	.word	0x001fcf80


	//   ....[146]....
        /*9c84*/ 	.word	0x001fcfc0


	//   ....[147]....
        /*9c88*/ 	.word	0x001fd090


	//   ....[148]....
        /*9c8c*/ 	.word	0x001fd0c0


	//   ....[149]....
        /*9c90*/ 	.word	0x001fd120


	//   ....[150]....
        /*9c94*/ 	.word	0x001fd190


	//   ....[151]....
        /*9c98*/ 	.word	0x001fd260


	//   ....[152]....
        /*9c9c*/ 	.word	0x001fd2a0


	//   ....[153]....
        /*9ca0*/ 	.word	0x001fd2d0


	//   ....[154]....
        /*9ca4*/ 	.word	0x001fd2f0


	//   ....[155]....
        /*9ca8*/ 	.word	0x001fd3e0


	//   ....[156]....
        /*9cac*/ 	.word	0x001fd480


	//   ....[157]....
        /*9cb0*/ 	.word	0x001fd4a0


	//   ....[158]....
        /*9cb4*/ 	.word	0x001fd540


	//   ....[159]....
        /*9cb8*/ 	.word	0x001fd570


	//   ....[160]....
        /*9cbc*/ 	.word	0x001fd5f0


	//   ....[161]....
        /*9cc0*/ 	.word	0x001fd670


	//   ....[162]....
        /*9cc4*/ 	.word	0x001fd6c0


	//   ....[163]....
        /*9cc8*/ 	.word	0x001fd720


	//   ....[164]....
        /*9ccc*/ 	.word	0x001fd750


	//   ....[165]....
        /*9cd0*/ 	.word	0x001fd7c0


	//   ....[166]....
        /*9cd4*/ 	.word	0x001fd800


	//   ....[167]....
        /*9cd8*/ 	.word	0x001fd910


	//   ....[168]....
        /*9cdc*/ 	.word	0x001fd930


	//   ....[169]....
        /*9ce0*/ 	.word	0x001fd960


	//   ....[170]....
        /*9ce4*/ 	.word	0x001fda30


	//   ....[171]....
        /*9ce8*/ 	.word	0x001fdaa0


	//   ....[172]....
        /*9cec*/ 	.word	0x001fdac0


	//   ....[173]....
        /*9cf0*/ 	.word	0x001fdb80


	//   ....[174]....
        /*9cf4*/ 	.word	0x001fdbf0


	//   ....[175]....
        /*9cf8*/ 	.word	0x001fdc70


	//   ....[176]....
        /*9cfc*/ 	.word	0x001fdd00


	//   ....[177]....
        /*9d00*/ 	.word	0x001fdd30


	//   ....[178]....
        /*9d04*/ 	.word	0x001fdd80


	//   ....[179]....
        /*9d08*/ 	.word	0x001fde00


	//   ....[180]....
        /*9d0c*/ 	.word	0x001fde20


	//   ....[181]....
        /*9d10*/ 	.word	0x001fdec0


	//   ....[182]....
        /*9d14*/ 	.word	0x001fdf50


	//   ....[183]....
        /*9d18*/ 	.word	0x001fdfb0


	//   ....[184]....
        /*9d1c*/ 	.word	0x001fe060


	//   ....[185]....
        /*9d20*/ 	.word	0x001fe090


	//   ....[186]....
        /*9d24*/ 	.word	0x001fe0d0


	//   ....[187]....
        /*9d28*/ 	.word	0x001fe120


	//   ....[188]....
        /*9d2c*/ 	.word	0x001fe150


	//   ....[189]....
        /*9d30*/ 	.word	0x001fe1e0


	//   ....[190]....
        /*9d34*/ 	.word	0x001fe2f0


	//   ....[191]....
        /*9d38*/ 	.word	0x001fe390


	//   ....[192]....
        /*9d3c*/ 	.word	0x001fe3b0


	//   ....[193]....
        /*9d40*/ 	.word	0x001fe4b0


	//   ....[194]....
        /*9d44*/ 	.word	0x001fe4e0


	//   ....[195]....
        /*9d48*/ 	.word	0x001fe590


	//   ....[196]....
        /*9d4c*/ 	.word	0x001fe650


	//   ....[197]....
        /*9d50*/ 	.word	0x001fe750


	//   ....[198]....
        /*9d54*/ 	.word	0x001fe7f0


	//   ....[199]....
        /*9d58*/ 	.word	0x001fe850


	//   ....[200]....
        /*9d5c*/ 	.word	0x001fe8f0


	//   ....[201]....
        /*9d60*/ 	.word	0x001fe970


	//   ....[202]....
        /*9d64*/ 	.word	0x001fe9c0


	//   ....[203]....
        /*9d68*/ 	.word	0x001fea40


	//   ....[204]....
        /*9d6c*/ 	.word	0x001feae0


	//   ....[205]....
        /*9d70*/ 	.word	0x001feb60


	//   ....[206]....
        /*9d74*/ 	.word	0x001fecc0


	//   ....[207]....
        /*9d78*/ 	.word	0x001fed00


	//   ....[208]....
        /*9d7c*/ 	.word	0x001fed20


	//   ....[209]....
        /*9d80*/ 	.word	0x001fee00


	//   ....[210]....
        /*9d84*/ 	.word	0x001fee90


	//   ....[211]....
        /*9d88*/ 	.word	0x001feee0


	//   ....[212]....
        /*9d8c*/ 	.word	0x001fef70


	//   ....[213]....
        /*9d90*/ 	.word	0x001ff000


	//   ....[214]....
        /*9d94*/ 	.word	0x001ff0d0


	//   ....[215]....
        /*9d98*/ 	.word	0x001ff170


	//   ....[216]....
        /*9d9c*/ 	.word	0x001ff1b0


	//   ....[217]....
        /*9da0*/ 	.word	0x001ff290


	//   ....[218]....
        /*9da4*/ 	.word	0x001ff2d0


	//   ....[219]....
        /*9da8*/ 	.word	0x001ff360


	//   ....[220]....
        /*9dac*/ 	.word	0x001ff3f0


	//   ....[221]....
        /*9db0*/ 	.word	0x001ff480


	//   ....[222]....
        /*9db4*/ 	.word	0x001ff550


	//   ....[223]....
        /*9db8*/ 	.word	0x001ff5f0


	//   ....[224]....
        /*9dbc*/ 	.word	0x001ff630


	//   ....[225]....
        /*9dc0*/ 	.word	0x001ff6f0


	//   ....[226]....
        /*9dc4*/ 	.word	0x001ff7a0


	//   ....[227]....
        /*9dc8*/ 	.word	0x001ff820


	//   ....[228]....
        /*9dcc*/ 	.word	0x001ff870


	//   ....[229]....
        /*9dd0*/ 	.word	0x001ff910


	//   ....[230]....
        /*9dd4*/ 	.word	0x001ff9d0


	//   ....[231]....
        /*9dd8*/ 	.word	0x001ffa90


	//   ....[232]....
        /*9ddc*/ 	.word	0x001ffab0


	//   ....[233]....
        /*9de0*/ 	.word	0x001ffb70


	//   ....[234]....
        /*9de4*/ 	.word	0x001ffc50


	//   ....[235]....
        /*9de8*/ 	.word	0x001ffc90


	//   ....[236]....
        /*9dec*/ 	.word	0x001ffcf0


	//   ....[237]....
        /*9df0*/ 	.word	0x001ffd70


	//   ....[238]....
        /*9df4*/ 	.word	0x001ffe20


	//   ....[239]....
        /*9df8*/ 	.word	0x001ffef0


	//   ....[240]....
        /*9dfc*/ 	.word	0x001fff60


	//   ....[241]....
        /*9e00*/ 	.word	0x00200050


	//   ....[242]....
        /*9e04*/ 	.word	0x00200100


	//   ....[243]....
        /*9e08*/ 	.word	0x00200120


	//   ....[244]....
        /*9e0c*/ 	.word	0x00200170


	//   ....[245]....
        /*9e10*/ 	.word	0x002001e0


	//   ....[246]....
        /*9e14*/ 	.word	0x00200290


	//   ....[247]....
        /*9e18*/ 	.word	0x00200390


	//   ....[248]....
        /*9e1c*/ 	.word	0x002003f0


	//   ....[249]....
        /*9e20*/ 	.word	0x002004c0


	//   ....[250]....
        /*9e24*/ 	.word	0x00200510


	//   ....[251]....
        /*9e28*/ 	.word	0x00200570


	//   ....[252]....
        /*9e2c*/ 	.word	0x00200620


	//   ....[253]....
        /*9e30*/ 	.word	0x00200650


	//   ....[254]....
        /*9e34*/ 	.word	0x00200720


	//----- nvinfo : EIATTR_VRC_CTA_INIT_COUNT
	.align		4
.L_41:
        /*9e38*/ 	.byte	0x02, 0x4a
	.zero		1
	.zero		1


	//----- nvinfo : EIATTR_EXIT_INSTR_OFFSETS
	.align		4
        /*9e3c*/ 	.byte	0x04, 0x1c
        /*9e3e*/ 	.short	(.L_43 - .L_42)


	//   ....[0]....
.L_42:
        /*9e40*/ 	.word	0x0022d700


	//   ....[1]....
        /*9e44*/ 	.word	0x0022d730


	//----- nvinfo : EIATTR_REQNTID
	.align		4
.L_43:
        /*9e48*/ 	.byte	0x04, 0x10
        /*9e4a*/ 	.short	(.L_45 - .L_44)
.L_44:
        /*9e4c*/ 	.word	0x00000020
        /*9e50*/ 	.word	0x00000001
        /*9e54*/ 	.word	0x00000001


	//----- nvinfo : EIATTR_CBANK_PARAM_SIZE
	.align		4
.L_45:
        /*9e58*/ 	.byte	0x03, 0x19
        /*9e5a*/ 	.short	0x0050


	//----- nvinfo : EIATTR_PARAM_CBANK
	.align		4
        /*9e5c*/ 	.byte	0x04, 0x0a
        /*9e5e*/ 	.short	(.L_47 - .L_46)
	.align		4
.L_46:
        /*9e60*/ 	.word	index@(.nv.constant0.matmul_kernel)
        /*9e64*/ 	.short	0x0380
        /*9e66*/ 	.short	0x0050


	//----- nvinfo : EIATTR_SW_WAR
	.align		4
.L_47:
        /*9e68*/ 	.byte	0x04, 0x36
        /*9e6a*/ 	.short	(.L_49 - .L_48)
.L_48:
        /*9e6c*/ 	.word	0x00000008
.L_49:


//--------------------- .nv.compat                --------------------------
	.section	.nv.compat,"",@"SHT_CUDA_COMPAT_INFO"
	.align	4
        /*0000*/ 	.byte	0x02, 0x02, 0x02, 0x00, 0x02, 0x05, 0x05, 0x00, 0x02, 0x03, 0x00, 0x00, 0x02, 0x06, 0x01, 0x00


//--------------------- .nv.callgraph             --------------------------
	.section	.nv.callgraph,"",@"SHT_CUDA_CALLGRAPH"
	.align	4
	.sectionentsize	8
	.align		4
        /*0000*/ 	.word	0x00000000
	.align		4
        /*0004*/ 	.word	0xffffffff
	.align		4
        /*0008*/ 	.word	0x00000000
	.align		4
        /*000c*/ 	.word	0xfffffffe
	.align		4
        /*0010*/ 	.word	0x00000000
	.align		4
        /*0014*/ 	.word	0xfffffffd
	.align		4
        /*0018*/ 	.word	0x00000000
	.align		4
        /*001c*/ 	.word	0xfffffffc


//--------------------- .text.matmul_kernel       --------------------------
	.section	.text.matmul_kernel,"ax",@progbits
	.align	128
        .global         matmul_kernel
        .type           matmul_kernel,@function
        .size           matmul_kernel,(.L_x_3 - matmul_kernel)
        .other          matmul_kernel,@"STO_CUDA_ENTRY STV_DEFAULT"
matmul_kernel:
.text.matmul_kernel:
[----:B------:R-:W0:Y:S02]  /*0000*/  LDC R1, c[0x0][0x37c] ;  /* 0x0000df00ff017b82 */ /* 0x000e240000000800 */
[----:B0-----:R-:W-:-:S06]  /*0010*/  VIADD R1, R1, 0xffff0b88 ;  /* 0xffff0b8801017836 */ /* 0x001fcc0000000000 */
[----:B------:R-:W0:Y:S01]  /*0020*/  LDC.64 R2, c[0x0][0x398] ;  /* 0x0000e600ff027b82 */ /* 0x000e220000000a00 */
[----:B------:R-:W1:Y:S01]  /*0030*/  S2R R7, SR_CTAID.X ;  /* 0x0000000000077919 */ /* 0x000e620000002500 */
[----:B------:R-:W2:Y:S01]  /*0040*/  LDCU UR49, c[0x0][0x3a0] ;  /* 0x00007400ff3177ac */ /* 0x000ea20008000800 */
[----:B------:R-:W-:Y:S01]  /*0050*/  STL [R1+0x2020], RZ ;  /* 0x002020ff01007387 */ /* 0x000fe20000100800 */
[----:B------:R-:W-:Y:S01]  /*0060*/  UMOV UR6, 0x400 ;  /* 0x0000040000067882 */ /* 0x000fe20000000000 */
[----:B------:R-:W3:Y:S03]  /*0070*/  LDCU.64 UR4, c[0x0][0x358] ;  /* 0x00006b00ff0477ac */ /* 0x000ee60008000a00 */
[----:B------:R-:W4:Y:S01]  /*0080*/  S2UR UR7, SR_CgaCtaId ;  /* 0x00000000000779c3 */ /* 0x000f220000008800 */
[----:B------:R-:W-:Y:S04]  /*0090*/  STL [R1+0x2024], RZ ;  /* 0x002024ff01007387 */ /* 0x000fe80000100800 */
[----:B------:R-:W-:Y:S04]  /*00a0*/  STL [R1+0x2028], RZ ;  /* 0x002028ff01007387 */ /* 0x000fe80000100800 */
[----:B------:R-:W-:Y:S01]  /*00b0*/  STL [R1+0x202c], RZ ;  /* 0x00202cff01007387 */ /* 0x000fe20000100800 */
[----:B--2---:R-:W-:-:S03]  /*00c0*/  UIADD3 UR49, UPT, UPT, UR49, 0x7f, URZ ;  /* 0x0000007f31317890 */ /* 0x004fc6000fffe0ff */
[----:B------:R-:W-:Y:S01]  /*00d0*/  STL [R1+0x2010], RZ ;  /* 0x002010ff01007387 */ /* 0x000fe20000100800 */
[----:B0-----:R-:W-:-:S03]  /*00e0*/  VIADD R0, R3, 0xff ;  /* 0x000000ff03007836 */ /* 0x001fc60000000000 */
[----:B------:R-:W-:Y:S01]  /*00f0*/  STL [R1+0x2014], RZ ;  /* 0x002014ff01007387 */ /* 0x000fe20000100800 */
[----:B------:R-:W-:-:S03]  /*0100*/  UISETP.GE.AND UP0, UPT, UR49, 0x80, UPT ;  /* 0x000000803100788c */ /* 0x000fc6000bf06270 */
[----:B------:R-:W-:Y:S01]  /*0110*/  STL [R1+0x2018], RZ ;  /* 0x002018ff01007387 */ /* 0x000fe20000100800 */
[----:B------:R-:W-:Y:S01]  /*0120*/  SHF.R.S32.HI R5, RZ, 0x1f, R0 ;  /* 0x0000001fff057819 */ /* 0x000fe20000011400 */
[----:B----4-:R-:W-:Y:S02]  /*0130*/  ULEA UR6, UR7, UR6, 0x18 ;  /* 0x0000000607067291 */ /* 0x010fe4000f8ec0ff */
[----:B------:R-:W-:Y:S01]  /*0140*/  STL [R1+0x201c], RZ ;  /* 0x00201cff01007387 */ /* 0x000fe20000100800 */
[----:B------:R-:W-:Y:S02]  /*0150*/  LEA.HI R5, R5, R0, RZ, 0x8 ;  /* 0x0000000005057211 */ /* 0x000fe400078f40ff */
[----:B-1----:R-:W-:Y:S01]  /*0160*/  IABS R10, R7 ;  /* 0x00000007000a7213 */ /* 0x002fe20000000000 */
[----:B------:R-:W-:Y:S01]  /*0170*/  STL [R1+0x2000], RZ ;  /* 0x002000ff01007387 */ /* 0x000fe20000100800 */
[----:B------:R-:W-:-:S03]  /*0180*/  SHF.R.S32.HI R5, RZ, 0x8, R5 ;  /* 0x00000008ff057819 */ /* 0x000fc60000011405 */
[----:B------:R-:W-:Y:S02]  /*0190*/  STL [R1+0x2004], RZ ;  /* 0x002004ff01007387 */ /* 0x000fe40000100800 */
[----:B------:R-:W-:Y:S02]  /*01a0*/  IMAD.SHL.U32 R6, R5, 0x8, RZ ;  /* 0x0000000805067824 */ /* 0x000fe400078e00ff */
[----:B------:R-:W-:Y:S03]  /*01b0*/  STL [R1+0x2008], RZ ;  /* 0x002008ff01007387 */ /* 0x000fe60000100800 */
[-C--:B------:R-:W-:Y:S01]  /*01c0*/  IABS R9, R6.reuse ;  /* 0x0000000600097213 */ /* 0x080fe20000000000 */
[----:B------:R-:W-:Y:S01]  /*01d0*/  STL [R1+0x200c], RZ ;  /* 0x00200cff01007387 */ /* 0x000fe20000100800 */
[----:B------:R-:W-:Y:S02]  /*01e0*/  IABS R12, R6 ;  /* 0x00000006000c7213 */ /* 0x000fe40000000000 */
[----:B------:R-:W0:Y:S01]  /*01f0*/  I2F.RP R0, R9 ;  /* 0x0000000900007306 */ /* 0x000e220000209400 */
[----:B------:R-:W-:Y:S04]  /*0200*/  STL [R1+0x1ff0], RZ ;  /* 0x001ff0ff01007387 */ /* 0x000fe80000100800 */
[----:B------:R-:W-:Y:S04]  /*0210*/  STL [R1+0x1ff4], RZ ;  /* 0x001ff4ff01007387 */ /* 0x000fe80000100800 */
[----:B------:R-:W-:Y:S04]  /*0220*/  STL [R1+0x1ff8], RZ ;  /* 0x001ff8ff01007387 */ /* 0x000fe80000100800 */
[----:B------:R-:W-:Y:S01]  /*0230*/  STL [R1+0x1ffc], RZ ;  /* 0x001ffcff01007387 */ /* 0x000fe20000100800 */
[----:B0-----:R-:W0:Y:S03]  /*0240*/  MUFU.RCP R0, R0 ;  /* 0x0000000000007308 */ /* 0x001e260000001000 */
[----:B------:R-:W-:Y:S04]  /*0250*/  STL [R1+0x1fe0], RZ ;  /* 0x001fe0ff01007387 */ /* 0x000fe80000100800 */
[----:B------:R-:W-:Y:S04]  /*0260*/  STL [R1+0x1fe4], RZ ;  /* 0x001fe4ff01007387 */ /* 0x000fe80000100800 */
[----:B------:R-:W-:Y:S04]  /*0270*/  STL [R1+0x1fe8], RZ ;  /* 0x001fe8ff01007387 */ /* 0x000fe80000100800 */
[----:B------:R-:W-:Y:S01]  /*0280*/  STL [R1+0x1fec], RZ ;  /* 0x001fecff01007387 */ /* 0x000fe20000100800 */
[----:B0-----:R-:W-:-:S03]  /*0290*/  VIADD R4, R0, 0xffffffe ;  /* 0x0ffffffe00047836 */ /* 0x001fc60000000000 */
[----:B------:R-:W-:Y:S01]  /*02a0*/  STL [R1+0x1fd0], RZ ;  /* 0x001fd0ff01007387 */ /* 0x000fe20000100800 */
[----:B------:R-:W-:Y:S01]  /*02b0*/  IMAD.MOV R0, RZ, RZ, -R12 ;  /* 0x000000ffff007224 */ /* 0x000fe200078e0a0c */
[----:B------:R0:W1:Y:S02]  /*02c0*/  F2I.FTZ.U32.TRUNC.NTZ R5, R4 ;  /* 0x0000000400057305 */ /* 0x000064000021f000 */
[----:B------:R-:W-:Y:S04]  /*02d0*/  STL [R1+0x1fd4], RZ ;  /* 0x001fd4ff01007387 */ /* 0x000fe80000100800 */
[----:B------:R-:W-:Y:S04]  /*02e0*/  STL [R1+0x1fd8], RZ ;  /* 0x001fd8ff01007387 */ /* 0x000fe80000100800 */
[----:B------:R-:W-:Y:S01]  /*02f0*/  STL [R1+0x1fdc], RZ ;  /* 0x001fdcff01007387 */ /* 0x000fe20000100800 */
[----:B0-----:R-:W-:-:S03]  /*0300*/  IMAD.MOV.U32 R4, RZ, RZ, RZ ;  /* 0x000000ffff047224 */ /* 0x001fc600078e00ff */
[----:B------:R-:W-:Y:S01]  /*0310*/  STL [R1+0x1fc0], RZ ;  /* 0x001fc0ff01007387 */ /* 0x000fe20000100800 */
[----:B-1----:R-:W-:-:S03]  /*0320*/  IMAD.MOV R8, RZ, RZ, -R5 ;  /* 0x000000ffff087224 */ /* 0x002fc600078e0a05 */
[----:B------:R-:W-:Y:S01]  /*0330*/  STL [R1+0x1fc4], RZ ;  /* 0x001fc4ff01007387 */ /* 0x000fe20000100800 */
[----:B------:R-:W-:-:S03]  /*0340*/  IMAD R11, R8, R9, RZ ;  /* 0x00000009080b7224 */ /* 0x000fc600078e02ff */
[----:B------:R-:W-:Y:S01]  /*0350*/  STL [R1+0x1fc8], RZ ;  /* 0x001fc8ff01007387 */ /* 0x000fe20000100800 */
[----:B------:R-:W-:Y:S02]  /*0360*/  IMAD.MOV.U32 R8, RZ, RZ, R10 ;  /* 0x000000ffff087224 */ /* 0x000fe400078e000a */
[----:B------:R-:W-:Y:S01]  /*0370*/  IMAD.HI.U32 R5, R5, R11, R4 ;  /* 0x0000000b05057227 */ /* 0x000fe200078e0004 */
[----:B------:R-:W-:Y:S04]  /*0380*/  STL [R1+0x1fcc], RZ ;  /* 0x001fccff01007387 */ /* 0x000fe80000100800 */
[----:B------:R-:W-:Y:S01]  /*0390*/  STL [R1+0x1fb0], RZ ;  /* 0x001fb0ff01007387 */ /* 0x000fe20000100800 */
[----:B------:R-:W-:-:S03]  /*03a0*/  IMAD.HI.U32 R5, R5, R8, RZ ;  /* 0x0000000805057227 */ /* 0x000fc600078e00ff */
[----:B------:R-:W-:Y:S01]  /*03b0*/  STL [R1+0x1fb4], RZ ;  /* 0x001fb4ff01007387 */ /* 0x000fe20000100800 */
[----:B------:R-:W-:-:S03]  /*03c0*/  IMAD R0, R5, R0, R8 ;  /* 0x0000000005007224 */ /* 0x000fc600078e0208 */
[----:B------:R-:W-:Y:S02]  /*03d0*/  STL [R1+0x1fb8], RZ ;  /* 0x001fb8ff01007387 */ /* 0x000fe40000100800 */
[----:B------:R-:W-:Y:S02]  /*03e0*/  ISETP.GT.U32.AND P1, PT, R9, R0, PT ;  /* 0x000000000900720c */ /* 0x000fe40003f24070 */
[----:B------:R-:W-:Y:S04]  /*03f0*/  STL [R1+0x1fbc], RZ ;  /* 0x001fbcff01007387 */ /* 0x000fe80000100800 */
[----:B------:R-:W-:Y:S04]  /*0400*/  STL [R1+0x1fa0], RZ ;  /* 0x001fa0ff01007387 */ /* 0x000fe80000100800 */
[----:B------:R-:W-:Y:S03]  /*0410*/  STL [R1+0x1fa4], RZ ;  /* 0x001fa4ff01007387 */ /* 0x000fe60000100800 */
[----:B------:R-:W-:Y:S01]  /*0420*/  @!P1 IMAD.IADD R0, R0, 0x1, -R9 ;  /* 0x0000000100009824 */ /* 0x000fe200078e0a09 */
[----:B------:R-:W-:Y:S01]  /*0430*/  STL [R1+0x1fa8], RZ ;  /* 0x001fa8ff01007387 */ /* 0x000fe20000100800 */
[----:B------:R-:W-:Y:S01]  /*0440*/  @!P1 VIADD R5, R5, 0x1 ;  /* 0x0000000105059836 */ /* 0x000fe20000000000 */
[----:B------:R-:W-:-:S02]  /*0450*/  ISETP.NE.AND P1, PT, R6, RZ, PT ;  /* 0x000000ff0600720c */ /* 0x000fc40003f25270 */
[----:B------:R-:W-:Y:S01]  /*0460*/  STL [R1+0x1fac], RZ ;  /* 0x001facff01007387 */ /* 0x000fe20000100800 */
[----:B------:R-:W-:Y:S02]  /*0470*/  ISETP.GE.U32.AND P0, PT, R0, R9, PT ;  /* 0x000000090000720c */ /* 0x000fe40003f06070 */
[----:B------:R-:W-:Y:S01]  /*0480*/  LOP3.LUT R0, R7, R6, RZ, 0x3c, !PT ;  /* 0x0000000607007212 */ /* 0x000fe200078e3cff */
[----:B------:R-:W-:Y:S03]  /*0490*/  STL [R1+0x1f90], RZ ;  /* 0x001f90ff01007387 */ /* 0x000fe60000100800 */
[----:B------:R-:W-:Y:S01]  /*04a0*/  ISETP.GE.AND P2, PT, R0, RZ, PT ;  /* 0x000000ff0000720c */ /* 0x000fe20003f46270 */
[----:B------:R-:W-:Y:S01]  /*04b0*/  STL [R1+0x1f94], RZ ;  /* 0x001f94ff01007387 */ /* 0x000fe20000100800 */
[----:B------:R-:W-:-:S03]  /*04c0*/  VIADD R0, R2, 0xff ;  /* 0x000000ff02007836 */ /* 0x000fc60000000000 */
[----:B------:R-:W-:Y:S02]  /*04d0*/  STL [R1+0x1f98], RZ ;  /* 0x001f98ff01007387 */ /* 0x000fe40000100800 */
[----:B------:R-:W-:Y:S02]  /*04e0*/  @P0 VIADD R5, R5, 0x1 ;  /* 0x0000000105050836 */ /* 0x000fe40000000000 */
[----:B------:R-:W-:Y:S02]  /*04f0*/  STL [R1+0x1f9c], RZ ;  /* 0x001f9cff01007387 */ /* 0x000fe40000100800 */
[----:B------:R-:W-:Y:S01]  /*0500*/  IMAD.MOV.U32 R4, RZ, RZ, R5 ;  /* 0x000000ffff047224 */ /* 0x000fe200078e0005 */
[----:B------:R-:W-:Y:S01]  /*0510*/  SHF.R.S32.HI R5, RZ, 0x1f, R0 ;  /* 0x0000001fff057819 */ /* 0x000fe20000011400 */
[----:B------:R-:W-:Y:S02]  /*0520*/  STL [R1+0x1f80], RZ ;  /* 0x001f80ff01007387 */ /* 0x000fe40000100800 */
[----:B------:R-:W-:Y:S01]  /*0530*/  @!P2 IMAD.MOV R4, RZ, RZ, -R4 ;  /* 0x000000ffff04a224 */ /* 0x000fe200078e0a04 */
[----:B------:R-:W-:Y:S01]  /*0540*/  @!P1 LOP3.LUT R4, RZ, R6, RZ, 0x33, !PT ;  /* 0x00000006ff049212 */ /* 0x000fe200078e33ff */
[----:B------:R-:W-:Y:S01]  /*0550*/  STL [R1+0x1f84], RZ ;  /* 0x001f84ff01007387 */ /* 0x000fe20000100800 */
[----:B------:R-:W-:-:S03]  /*0560*/  LEA.HI R5, R5, R0, RZ, 0x8 ;  /* 0x0000000005057211 */ /* 0x000fc600078f40ff */
[----:B------:R-:W-:Y:S01]  /*0570*/  STL [R1+0x1f88], RZ ;  /* 0x001f88ff01007387 */ /* 0x000fe20000100800 */
[----:B------:R-:W-:Y:S02]  /*0580*/  IMAD.SHL.U32 R8, R4, 0x8, RZ ;  /* 0x0000000804087824 */ /* 0x000fe400078e00ff */
[----:B------:R-:W-:Y:S01]  /*0590*/  IMAD.MOV R4, RZ, RZ, -R4 ;  /* 0x000000ffff047224 */ /* 0x000fe200078e0a04 */
[----:B------:R-:W-:Y:S02]  /*05a0*/  STL [R1+0x1f8c], RZ ;  /* 0x001f8cff01007387 */ /* 0x000fe40000100800 */
[----:B------:R-:W-:Y:S01]  /*05b0*/  LEA.HI.SX32 R5, R5, -R8, 0x18 ;  /* 0x8000000805057211 */ /* 0x000fe200078fc2ff */
[----:B------:R-:W-:Y:S01]  /*05c0*/  IMAD R6, R6, R4, R7 ;  /* 0x0000000406067224 */ /* 0x000fe200078e0207 */
[----:B------:R-:W-:Y:S02]  /*05d0*/  STL [R1+0x1f70], RZ ;  /* 0x001f70ff01007387 */ /* 0x000fe40000100800 */
[----:B------:R-:W-:-:S02]  /*05e0*/  VIMNMX R13, PT, PT, R5, 0x8, PT ;  /* 0x00000008050d7848 */ /* 0x000fc40003fe0100 */
[----:B------:R-:W-:Y:S01]  /*05f0*/  STL [R1+0x1f74], RZ ;  /* 0x001f74ff01007387 */ /* 0x000fe20000100800 */
[----:B------:R-:W-:Y:S02]  /*0600*/  IABS R11, R6 ;  /* 0x00000006000b7213 */ /* 0x000fe40000000000 */
[----:B------:R-:W-:Y:S01]  /*0610*/  IABS R9, R13 ;  /* 0x0000000d00097213 */ /* 0x000fe20000000000 */
[----:B------:R-:W-:Y:S03]  /*0620*/  STL [R1+0x1f78], RZ ;  /* 0x001f78ff01007387 */ /* 0x000fe60000100800 */
        /* <DEDUP_REMOVED lines=11> */
[----:B------:R-:W-:Y:S04]  /*06e0*/  STL [R1+0x1f5c], RZ ;  /* 0x001f5cff01007387 */ /* 0x000fe80000100800 */
[----:B------:R-:W-:Y:S01]  /*06f0*/  STL [R1+0x1f40], RZ ;  /* 0x001f40ff01007387 */ /* 0x000fe20000100800 */
[----:B------:R-:W0:Y:S03]  /*0700*/  F2I.FTZ.U32.TRUNC.NTZ R5, R5 ;  /* 0x0000000500057305 */ /* 0x000e26000021f000 */
[----:B------:R-:W-:Y:S04]  /*0710*/  STL [R1+0x1f44], RZ ;  /* 0x001f44ff01007387 */ /* 0x000fe80000100800 */
[----:B------:R-:W-:Y:S04]  /*0720*/  STL [R1+0x1f48], RZ ;  /* 0x001f48ff01007387 */ /* 0x000fe80000100800 */
[----:B------:R-:W-:Y:S04]  /*0730*/  STL [R1+0x1f4c], RZ ;  /* 0x001f4cff01007387 */ /* 0x000fe80000100800 */
[----:B------:R-:W-:Y:S01]  /*0740*/  STL [R1+0x1f30], RZ ;  /* 0x001f30ff01007387 */ /* 0x000fe20000100800 */
[----:B0-----:R-:W-:-:S03]  /*0750*/  IMAD.MOV R10, RZ, RZ, -R5 ;  /* 0x000000ffff0a7224 */ /* 0x001fc600078e0a05 */
[----:B------:R-:W-:Y:S01]  /*0760*/  STL [R1+0x1f34], RZ ;  /* 0x001f34ff01007387 */ /* 0x000fe20000100800 */
[----:B------:R-:W-:Y:S01]  /*0770*/  IMAD.MOV.U32 R4, RZ, RZ, R10 ;  /* 0x000000ffff047224 */ /* 0x000fe200078e000a */
[----:B------:R-:W-:Y:S02]  /*0780*/  IABS R10, R13 ;  /* 0x0000000d000a7213 */ /* 0x000fe40000000000 */
[----:B------:R-:W-:Y:S01]  /*0790*/  STL [R1+0x1f38], RZ ;  /* 0x001f38ff01007387 */ /* 0x000fe20000100800 */
[----:B------:R-:W-:Y:S02]  /*07a0*/  IMAD R7, R4, R9, RZ ;  /* 0x0000000904077224 */ /* 0x000fe400078e02ff */
[----:B------:R-:W-:Y:S01]  /*07b0*/  IMAD.MOV.U32 R4, RZ, RZ, RZ ;  /* 0x000000ffff047224 */ /* 0x000fe200078e00ff */
[----:B------:R-:W-:Y:S03]  /*07c0*/  STL [R1+0x1f3c], RZ ;  /* 0x001f3cff01007387 */ /* 0x000fe60000100800 */
[----:B------:R-:W-:Y:S01]  /*07d0*/  IMAD.HI.U32 R4, R5, R7, R4 ;  /* 0x0000000705047227 */ /* 0x000fe200078e0004 */
[----:B------:R-:W-:Y:S03]  /*07e0*/  STL [R1+0x1f20], RZ ;  /* 0x001f20ff01007387 */ /* 0x000fe60000100800 */
[----:B------:R-:W-:Y:S01]  /*07f0*/  IMAD.MOV R5, RZ, RZ, -R10 ;  /* 0x000000ffff057224 */ /* 0x000fe200078e0a0a */
        /* <DEDUP_REMOVED lines=18> */
[----:B------:R-:W-:Y:S04]  /*0920*/  STL [R1+0x1f08], RZ ;  /* 0x001f08ff01007387 */ /* 0x000fe80000100800 */
[----:B------:R-:W-:Y:S02]  /*0930*/  STL [R1+0x1f0c], RZ ;  /* 0x001f0cff01007387 */ /* 0x000fe40000100800 */
[----:B------:R-:W-:-:S02]  /*0940*/  @P0 VIADD R0, R0, 0x1 ;  /* 0x0000000100000836 */ /* 0x000fc40000000000 */
[----:B------:R-:W-:Y:S04]  /*0950*/  STL [R1+0x1ef0], RZ ;  /* 0x001ef0ff01007387 */ /* 0x000fe80000100800 */
[----:B------:R-:W-:Y:S01]  /*0960*/  STL [R1+0x1ef4], RZ ;  /* 0x001ef4ff01007387 */ /* 0x000fe20000100800 */
[----:B------:R-:W-:Y:S01]  /*0970*/  @!P2 IMAD.MOV R0, RZ, RZ, -R0 ;  /* 0x000000ffff00a224 */ /* 0x000fe200078e0a00 */
[----:B------:R-:W-:Y:S02]  /*0980*/  @!P1 LOP3.LUT R0, RZ, R13, RZ, 0x33, !PT ;  /* 0x0000000dff009212 */ /* 0x000fe400078e33ff */
[----:B------:R-:W-:Y:S03]  /*0990*/  STL [R1+0x1ef8], RZ ;  /* 0x001ef8ff01007387 */ /* 0x000fe60000100800 */
[----:B------:R-:W-:Y:S01]  /*09a0*/  IMAD.MOV R4, RZ, RZ, -R0 ;  /* 0x000000ffff047224 */ /* 0x000fe200078e0a00 */
[----:B------:R-:W-:Y:S01]  /*09b0*/  STL [R1+0x1efc], RZ ;  /* 0x001efcff01007387 */ /* 0x000fe20000100800 */
[----:B------:R-:W-:-:S02]  /*09c0*/  IMAD.SHL.U32 R5, R0, 0x100, RZ ;  /* 0x0000010000057824 */ /* 0x000fc400078e00ff */
[----:B------:R-:W-:Y:S01]  /*09d0*/  IMAD R4, R13, R4, R6 ;  /* 0x000000040d047224 */ /* 0x000fe200078e0206 */
[----:B------:R-:W-:Y:S01]  /*09e0*/  STL [R1+0x1ee0], RZ ;  /* 0x001ee0ff01007387 */ /* 0x000fe20000100800 */
[C---:B------:R-:W-:Y:S02]  /*09f0*/  VIADD R0, R5.reuse, 0x1 ;  /* 0x0000000105007836 */ /* 0x040fe40000000000 */
[----:B------:R-:W-:Y:S01]  /*0a00*/  IMAD.IADD R4, R8, 0x1, R4 ;  /* 0x0000000108047824 */ /* 0x000fe200078e0204 */
[----:B------:R-:W-:Y:S01]  /*0a10*/  STL [R1+0x1ee4], RZ ;  /* 0x001ee4ff01007387 */ /* 0x000fe20000100800 */
[C---:B------:R-:W-:Y:S02]  /*0a20*/  VIADD R8, R5.reuse, 0x2 ;  /* 0x0000000205087836 */ /* 0x040fe40000000000 */
[C---:B------:R-:W-:Y:S01]  /*0a30*/  VIADD R7, R5.reuse, 0x3 ;  /* 0x0000000305077836 */ /* 0x040fe20000000000 */
[----:B------:R-:W-:Y:S01]  /*0a40*/  STL [R1+0x1ee8], RZ ;  /* 0x001ee8ff01007387 */ /* 0x000fe20000100800 */
[----:B------:R-:W-:-:S02]  /*0a50*/  VIADD R61, R5, 0x29 ;  /* 0x00000029053d7836 */ /* 0x000fc40000000000 */
[C---:B------:R-:W-:Y:S01]  /*0a60*/  VIADD R24, R5.reuse, 0x2d ;  /* 0x0000002d05187836 */ /* 0x040fe20000000000 */
[----:B------:R-:W-:Y:S01]  /*0a70*/  STL [R1+0x1eec], RZ ;  /* 0x001eecff01007387 */ /* 0x000fe20000100800 */
[C---:B------:R-:W-:Y:S02]  /*0a80*/  VIADD R25, R5.reuse, 0x2e ;  /* 0x0000002e05197836 */ /* 0x040fe40000000000 */
[C---:B------:R-:W-:Y:S01]  /*0a90*/  VIADD R23, R5.reuse, 0x30 ;  /* 0x0000003005177836 */ /* 0x040fe20000000000 */
        /* <DEDUP_REMOVED lines=55> */
[----:B------:R-:W-:-:S03]  /*0e10*/  VIADD R9, R5, 0xfb ;  /* 0x000000fb05097836 */ /* 0x000fc60000000000 */
[----:B------:R-:W-:Y:S04]  /*0e20*/  STL [R1+0x203c], RZ ;  /* 0x00203cff01007387 */ /* 0x000fe80000100800 */
        /* <DEDUP_REMOVED lines=1944> */
[----:B------:R-:W-:Y:S04]  /*87b0*/  STL [R1+0x3750], R5 ;  /* 0x0037500501007387 */ /* 0x000fe80000100800 */
[----:B------:R0:W-:Y:S04]  /*87c0*/  STL [R1+0x554], R0 ;  /* 0x0005540001007387 */ /* 0x0001e80000100800 */
[----:B------:R1:W-:Y:S04]  /*87d0*/  STL [R1+0x550], R8 ;  /* 0x0005500801007387 */ /* 0x0003e80000100800 */
[----:B------:R2:W-:Y:S01]  /*87e0*/  STL [R1+0x54c], R7 ;  /* 0x00054c0701007387 */ /* 0x0005e20000100800 */
[C---:B0-----:R-:W-:Y:S01]  /*87f0*/  VIADD R0, R5.reuse, 0x4 ;  /* 0x0000000405007836 */ /* 0x041fe20000000000 */
[----:B------:R-:W0:Y:S01]  /*8800*/  S2R R14, SR_TID.X ;  /* 0x00000000000e7919 */ /* 0x000e220000002100 */
[----:B-1----:R-:W-:-:S03]  /*8810*/  VIADD R8, R5, 0x5 ;  /* 0x0000000505087836 */ /* 0x002fc60000000000 */
[----:B------:R1:W-:Y:S01]  /*8820*/  STL [R1+0x548], R0 ;  /* 0x0005480001007387 */ /* 0x0003e20000100800 */
[----:B--2---:R-:W-:-:S03]  /*8830*/  VIADD R7, R5, 0x6 ;  /* 0x0000000605077836 */ /* 0x004fc60000000000 */
[----:B------:R2:W-:Y:S04]  /*8840*/  STL [R1+0x544], R8 ;  /* 0x0005440801007387 */ /* 0x0005e80000100800 */
[----:B------:R4:W-:Y:S01]  /*8850*/  STL [R1+0x540], R7 ;  /* 0x0005400701007387 */ /* 0x0009e20000100800 */
[C---:B-1----:R-:W-:Y:S02]  /*8860*/  VIADD R0, R5.reuse, 0x7 ;  /* 0x0000000705007836 */ /* 0x042fe40000000000 */
[----:B--2---:R-:W-:-:S03]  /*8870*/  VIADD R8, R5, 0x8 ;  /* 0x0000000805087836 */ /* 0x004fc60000000000 */
[----:B------:R1:W-:Y:S01]  /*8880*/  STL [R1+0x53c], R0 ;  /* 0x00053c0001007387 */ /* 0x0003e20000100800 */
[----:B----4-:R-:W-:-:S03]  /*8890*/  VIADD R7, R5, 0x9 ;  /* 0x0000000905077836 */ /* 0x010fc60000000000 */
[----:B------:R2:W-:Y:S04]  /*88a0*/  STL [R1+0x538], R8 ;  /* 0x0005380801007387 */ /* 0x0005e80000100800 */
[----:B------:R4:W-:Y:S01]  /*88b0*/  STL [R1+0x534], R7 ;  /* 0x0005340701007387 */ /* 0x0009e20000100800 */
[C---:B-1----:R-:W-:Y:S01]  /*88c0*/  VIADD R0, R5.reuse, 0xa ;  /* 0x0000000a05007836 */ /* 0x042fe20000000000 */
[----:B0-----:R-:W-:Y:S01]  /*88d0*/  LOP3.LUT R6, R14, 0x1f, RZ, 0xc0, !PT ;  /* 0x0000001f0e067812 */ /* 0x001fe200078ec0ff */
[----:B--2---:R-:W-:-:S03]  /*88e0*/  VIADD R8, R5, 0xb ;  /* 0x0000000b05087836 */ /* 0x004fc60000000000 */
[----:B------:R0:W-:Y:S01]  /*88f0*/  STL [R1+0x530], R0 ;  /* 0x0005300001007387 */ /* 0x0001e20000100800 */
[C---:B------:R-:W-:Y:S02]  /*8900*/  VIADD R14, R5.reuse, 0xf6 ;  /* 0x000000f6050e7836 */ /* 0x040fe40000000000 */
[C---:B----4-:R-:W-:Y:S01]  /*8910*/  VIADD R7, R5.reuse, 0xc ;  /* 0x0000000c05077836 */ /* 0x050fe20000000000 */
[----:B------:R1:W-:Y:S04]  /*8920*/  STL [R1+0x52c], R8 ;  /* 0x00052c0801007387 */ /* 0x0003e80000100800 */
[----:B------:R2:W-:Y:S01]  /*8930*/  STL [R1+0x528], R7 ;  /* 0x0005280701007387 */ /* 0x0005e20000100800 */
[C---:B0-----:R-:W-:Y:S02]  /*8940*/  VIADD R0, R5.reuse, 0xd ;  /* 0x0000000d05007836 */ /* 0x041fe40000000000 */
[----:B-1----:R-:W-:-:S03]  /*8950*/  VIADD R8, R5, 0xe ;  /* 0x0000000e05087836 */ /* 0x002fc60000000000 */
[----:B------:R0:W-:Y:S01]  /*8960*/  STL [R1+0x524], R0 ;  /* 0x0005240001007387 */ /* 0x0001e20000100800 */
[----:B--2---:R-:W-:-:S03]  /*8970*/  VIADD R7, R5, 0xf ;  /* 0x0000000f05077836 */ /* 0x004fc60000000000 */
        /* <DEDUP_REMOVED lines=59> */
[C---:B--2---:R-:W-:Y:S02]  /*8d30*/  VIADD R7, R5.reuse, 0x32 ;  /* 0x0000003205077836 */ /* 0x044fe40000000000 */
[----:B0-----:R-:W-:-:S05]  /*8d40*/  VIADD R0, R5, 0x2f ;  /* 0x0000002f05007836 */ /* 0x001fca0000000000 */
[----:B------:R0:W-:Y:S04]  /*8d50*/  STL [R1+0x49c], R0 ;  /* 0x00049c0001007387 */ /* 0x0001e80000100800 */
[----:B------:R1:W-:Y:S04]  /*8d60*/  STL [R1+0x494], R8 ;  /* 0x0004940801007387 */ /* 0x0003e80000100800 */
[----:B------:R2:W-:Y:S01]  /*8d70*/  STL [R1+0x490], R7 ;  /* 0x0004900701007387 */ /* 0x0005e20000100800 */
[C---:B0-----:R-:W-:Y:S02]  /*8d80*/  VIADD R0, R5.reuse, 0x33 ;  /* 0x0000003305007836 */ /* 0x041fe40000000000 */
[----:B-1----:R-:W-:-:S03]  /*8d90*/  VIADD R8, R5, 0x36 ;  /* 0x0000003605087836 */ /* 0x002fc60000000000 */
[----:B------:R0:W-:Y:S01]  /*8da0*/  STL [R1+0x48c], R0 ;  /* 0x00048c0001007387 */ /* 0x0001e20000100800 */
[----:B--2---:R-:W-:-:S05]  /*8db0*/  VIADD R7, R5, 0x34 ;  /* 0x0000003405077836 */ /* 0x004fca0000000000 */
[----:B------:R1:W-:Y:S01]  /*8dc0*/  STL [R1+0x488], R7 ;  /* 0x0004880701007387 */ /* 0x0003e20000100800 */
[----:B0-----:R-:W-:-:S05]  /*8dd0*/  VIADD R0, R5, 0x35 ;  /* 0x0000003505007836 */ /* 0x001fca0000000000 */
[----:B------:R0:W-:Y:S01]  /*8de0*/  STL [R1+0x484], R0 ;  /* 0x0004840001007387 */ /* 0x0001e20000100800 */
[----:B-1----:R-:W-:-:S03]  /*8df0*/  VIADD R7, R5, 0x37 ;  /* 0x0000003705077836 */ /* 0x002fc60000000000 */
        /* <DEDUP_REMOVED lines=128> */
[----:B0-----:R-:W-:Y:S01]  /*9600*/  IMAD.SHL.U32 R0, R4, 0x100, RZ ;  /* 0x0000010004007824 */ /* 0x001fe200078e00ff */
[----:B------:R-:W-:Y:S01]  /*9610*/  PRMT R4, R6, 0x6540, R4 ;  /* 0x0000654006047816 */ /* 0x000fe20000000004 */
[----:B-1----:R-:W-:-:S03]  /*9620*/  VIADD R8, R5, 0x77 ;  /* 0x0000007705087836 */ /* 0x002fc60000000000 */
[C---:B------:R-:W-:Y:S02]  /*9630*/  LOP3.LUT R43, R4.reuse, 0xa0, RZ, 0xfc, !PT ;  /* 0x000000a0042b7812 */ /* 0x040fe400078efcff */
[----:B------:R-:W-:Y:S01]  /*9640*/  LOP3.LUT R42, R4, 0xc0, RZ, 0xfc, !PT ;  /* 0x000000c0042a7812 */ /* 0x000fe200078efcff */
[----:B--2---:R-:W-:Y:S01]  /*9650*/  VIADD R7, R5, 0x78 ;  /* 0x0000007805077836 */ /* 0x004fe20000000000 */
[----:B------:R0:W-:Y:S04]  /*9660*/  STL [R1+0x1ec], R8 ;  /* 0x0001ec0801007387 */ /* 0x0001e80000100800 */
[----:B------:R1:W-:Y:S01]  /*9670*/  STL [R1+0x1e8], R7 ;  /* 0x0001e80701007387 */ /* 0x0003e20000100800 */
[C-C-:B0-----:R-:W-:Y:S02]  /*9680*/  LOP3.LUT R8, R0.reuse, 0x20, R6.reuse, 0xfe, !PT ;  /* 0x0000002000087812 */ /* 0x141fe400078efe06 */
[----:B-1----:R-:W-:-:S03]  /*9690*/  LOP3.LUT R7, R0, 0x40, R6, 0xfe, !PT ;  /* 0x0000004000077812 */ /* 0x002fc600078efe06 */
[----:B------:R0:W-:Y:S01]  /*96a0*/  STL [R1+0x3974], R8 ;  /* 0x0039740801007387 */ /* 0x0001e20000100800 */
[----:B------:R-:W-:Y:S01]  /*96b0*/  LOP3.LUT R0, R0, 0x60, R6, 0xfe, !PT ;  /* 0x0000006000007812 */ /* 0x000fe200078efe06 */
[C---:B------:R-:W-:Y:S02]  /*96c0*/  VIADD R6, R5.reuse, 0x7a ;  /* 0x0000007a05067836 */ /* 0x040fe40000000000 */
[----:B------:R-:W-:Y:S04]  /*96d0*/  STL [R1+0x3968], R4 ;  /* 0x0039680401007387 */ /* 0x000fe80000100800 */
[----:B------:R1:W-:Y:S01]  /*96e0*/  STL [R1+0x3970], R7 ;  /* 0x0039700701007387 */ /* 0x0003e20000100800 */
[----:B0-----:R-:W-:-:S03]  /*96f0*/  VIADD R8, R5, 0xfc ;  /* 0x000000fc05087836 */ /* 0x001fc60000000000 */
[----:B------:R0:W-:Y:S01]  /*9700*/  STL [R1+0x396c], R0 ;  /* 0x00396c0001007387 */ /* 0x0001e20000100800 */
[C---:B-1----:R-:W-:Y:S02]  /*9710*/  VIADD R7, R5.reuse, 0x79 ;  /* 0x0000007905077836 */ /* 0x042fe40000000000 */
[----:B0-----:R-:W-:-:S03]  /*9720*/  VIADD R0, R5, 0x7b ;  /* 0x0000007b05007836 */ /* 0x001fc60000000000 */
[----:B------:R0:W-:Y:S04]  /*9730*/  STL [R1+0x1e4], R7 ;  /* 0x0001e40701007387 */ /* 0x0001e80000100800 */
        /* <DEDUP_REMOVED lines=183> */
[C---:B-1----:R-:W-:Y:S02]  /*a2b0*/  VIADD R6, R5.reuse, 0xfe ;  /* 0x000000fe05067836 */ /* 0x042fe40000000000 */
[----:B------:R-:W-:Y:S01]  /*a2c0*/  VIADD R5, R5, 0xff ;  /* 0x000000ff05057836 */ /* 0x000fe20000000000 */
[----:B--2---:R-:W-:-:S05]  /*a2d0*/  LOP3.LUT R0, R4, 0x80, RZ, 0xfc, !PT ;  /* 0x0000008004007812 */ /* 0x004fca00078efcff */
[----:B------:R0:W-:Y:S04]  /*a2e0*/  STL [R1+0x3984], R0 ;  /* 0x0039840001007387 */ /* 0x0001e80000100800 */
[----:B------:R1:W-:Y:S01]  /*a2f0*/  STL [R1+0x3980], R43 ;  /* 0x0039802b01007387 */ /* 0x0003e20000100800 */
[----:B0-----:R-:W-:-:S05]  /*a300*/  LOP3.LUT R0, R4, 0xe0, RZ, 0xfc, !PT ;  /* 0x000000e004007812 */ /* 0x001fca00078efcff */
[----:B------:R1:W-:Y:S04]  /*a310*/  STL [R1+0x3978], R0 ;  /* 0x0039780001007387 */ /* 0x0003e80000100800 */
[----:B------:R1:W-:Y:S01]  /*a320*/  STL [R1+0x397c], R42 ;  /* 0x00397c2a01007387 */ /* 0x0003e20000100800 */
[----:B---3--:R-:W-:Y:S05]  /*a330*/  BRA.U !UP0, `(.L_x_0) ;  /* 0x0000179d08e07547 */ /* 0x008fea000b800000 */
[----:B------:R0:W-:Y:S01]  /*a340*/  STL [R1+0x84ec], R40 ;  /* 0x0084ec2801007387 */ /* 0x0001e20000100800 */
[----:B-1----:R-:W-:Y:S02]  /*a350*/  IABS R42, R2 ;  /* 0x00000002002a7213 */ /* 0x002fe40000000000 */
[----:B------:R-:W-:Y:S01]  /*a360*/  IABS R0, R3 ;  /* 0x0000000300007213 */ /* 0x000fe20000000000 */
[----:B------:R-:W-:Y:S01]  /*a370*/  IMAD.MOV.U32 R22, RZ, RZ, RZ ;  /* 0x000000ffff167224 */ /* 0x000fe200078e00ff */
[----:B------:R-:W1:Y:S01]  /*a380*/  LDCU UR66, c[0x0][0x3a4] ;  /* 0x00007480ff4277ac */ /* 0x000e620008000800 */
[----:B------:R-:W2:Y:S01]  /*a390*/  LDCU.128 UR24, c[0x0][0x380] ;  /* 0x00007000ff1877ac */ /* 0x000ea20008000c00 */
[----:B0-----:R-:W3:Y:S01]  /*a3a0*/  LDL R40, [R1+0x3968] ;  /* 0x0039680001287983 */ /* 0x001ee20000100800 */
[----:B------:R-:W0:Y:S03]  /*a3b0*/  LDCU UR77, c[0x0][0x3b0] ;  /* 0x00007600ff4d77ac */ /* 0x000e260008000800 */
[----:B------:R4:W-:Y:S01]  /*a3c0*/  STL [R1+0x84e8], R41 ;  /* 0x0084e82901007387 */ /* 0x0009e20000100800 */
[----:B------:R-:W5:Y:S01]  /*a3d0*/  LDCU UR76, c[0x0][0x3a8] ;  /* 0x00007500ff4c77ac */ /* 0x000f620008000800 */
[----:B------:R-:W0:Y:S02]  /*a3e0*/  LDCU UR51, c[0x0][0x3a8] ;  /* 0x00007500ff3377ac */ /* 0x000e240008000800 */
[----:B----4-:R-:W4:Y:S01]  /*a3f0*/  LDL R41, [R1+0x3974] ;  /* 0x0039740001297983 */ /* 0x010f220000100800 */
[----:B------:R-:W0:Y:S03]  /*a400*/  LDCU UR53, c[0x0][0x3a8] ;  /* 0x00007500ff3577ac */ /* 0x000e260008000800 */
[----:B------:R1:W-:Y:S01]  /*a410*/  STL [R1+0x84e4], R52 ;  /* 0x0084e43401007387 */ /* 0x0003e20000100800 */
[----:B------:R-:W0:Y:S01]  /*a420*/  LDCU UR55, c[0x0][0x3a8] ;  /* 0x00007500ff3777ac */ /* 0x000e220008000800 */
[----:B------:R-:W0:Y:S01]  /*a430*/  LDCU UR57, c[0x0][0x3a8] ;  /* 0x00007500ff3977ac */ /* 0x000e220008000800 */
[----:B------:R-:W0:Y:S01]  /*a440*/  LDCU UR59, c[0x0][0x3a8] ;  /* 0x00007500ff3b77ac */ /* 0x000e220008000800 */
[----:B-1----:R-:W2:Y:S01]  /*a450*/  LDL R52, [R1+0x3970] ;  /* 0x0039700001347983 */ /* 0x002ea20000100800 */
[----:B------:R-:W1:Y:S03]  /*a460*/  LDCU UR61, c[0x0][0x3a8] ;  /* 0x00007500ff3d77ac */ /* 0x000e660008000800 */
[----:B------:R-:W-:Y:S01]  /*a470*/  STL [R1+0x84e0], R53 ;  /* 0x0084e03501007387 */ /* 0x000fe20000100800 */
[----:B------:R-:W0:Y:S03]  /*a480*/  LDCU UR63, c[0x0][0x3a8] ;  /* 0x00007500ff3f77ac */ /* 0x000e260008000800 */
[----:B------:R-:W-:Y:S01]  /*a490*/  STL [R1+0x84dc], R54 ;  /* 0x0084dc3601007387 */ /* 0x000fe20000100800 */
[----:B------:R-:W0:Y:S03]  /*a4a0*/  LDCU UR65, c[0x0][0x3a8] ;  /* 0x00007500ff4177ac */ /* 0x000e260008000800 */
[----:B------:R-:W-:Y:S01]  /*a4b0*/  STL [R1+0x84d8], R55 ;  /* 0x0084d83701007387 */ /* 0x000fe20000100800 */
[----:B------:R-:W0:Y:S03]  /*a4c0*/  LDCU UR67, c[0x0][0x3a8] ;  /* 0x00007500ff4377ac */ /* 0x000e260008000800 */
[----:B------:R1:W-:Y:S01]  /*a4d0*/  STL [R1+0x84d4], R56 ;  /* 0x0084d43801007387 */ /* 0x0003e20000100800 */
[----:B------:R-:W0:Y:S01]  /*a4e0*/  LDCU UR69, c[0x0][0x3a8] ;  /* 0x00007500ff4577ac */ /* 0x000e220008000800 */
[----:B------:R-:W0:Y:S02]  /*a4f0*/  LDCU UR70, c[0x0][0x3a8] ;  /* 0x00007500ff4677ac */ /* 0x000e240008000800 */
[----:B-1----:R-:W5:Y:S01]  /*a500*/  LDL R56, [R1+0x397c] ;  /* 0x00397c0001387983 */ /* 0x002f620000100800 */
[----:B------:R-:W1:Y:S03]  /*a510*/  LDCU UR72, c[0x0][0x3a8] ;  /* 0x00007500ff4877ac */ /* 0x000e660008000800 */
[----:B------:R0:W-:Y:S01]  /*a520*/  STL [R1+0x84d0], R57 ;  /* 0x0084d03901007387 */ /* 0x0001e20000100800 */
[----:B------:R-:W1:Y:S01]  /*a530*/  LDCU UR73, c[0x0][0x3a8] ;  /* 0x00007500ff4977ac */ /* 0x000e620008000800 */
[----:B------:R-:W1:Y:S01]  /*a540*/  LDCU UR75, c[0x0][0x3a8] ;  /* 0x00007500ff4b77ac */ /* 0x000e620008000800 */
[----:B------:R-:W1:Y:S01]  /*a550*/  LDCU UR16, c[0x0][0x3a8] ;  /* 0x00007500ff1077ac */ /* 0x000e620008000800 */
[----:B0-----:R-:W5:Y:S01]  /*a560*/  LDL R57, [R1+0x3978] ;  /* 0x0039780001397983 */ /* 0x001f620000100800 */
[----:B------:R-:W0:Y:S03]  /*a570*/  LDCU UR17, c[0x0][0x3a8] ;  /* 0x00007500ff1177ac */ /* 0x000e260008000800 */
[----:B------:R1:W-:Y:S01]  /*a580*/  STL [R1+0x84cc], R58 ;  /* 0x0084cc3a01007387 */ /* 0x0003e20000100800 */
[----:B------:R-:W0:Y:S03]  /*a590*/  LDCU UR18, c[0x0][0x3a8] ;  /* 0x00007500ff1277ac */ /* 0x000e260008000800 */
[----:B------:R1:W-:Y:S01]  /*a5a0*/  STL [R1+0x84c8], R59 ;  /* 0x0084c83b01007387 */ /* 0x0003e20000100800 */
[----:B------:R-:W0:Y:S03]  /*a5b0*/  LDCU UR19, c[0x0][0x3a8] ;  /* 0x00007500ff1377ac */ /* 0x000e260008000800 */
[----:B------:R1:W-:Y:S01]  /*a5c0*/  STL [R1+0x84c4], R60 ;  /* 0x0084c43c01007387 */ /* 0x0003e20000100800 */
[----:B------:R-:W0:Y:S01]  /*a5d0*/  I2F.RP R4, R42 ;  /* 0x0000002a00047306 */ /* 0x000e220000209400 */
[----:B-1----:R-:W-:Y:S01]  /*a5e0*/  IMAD.MOV.U32 R58, RZ, RZ, R23 ;  /* 0x000000ffff3a7224 */ /* 0x002fe200078e0017 */
[----:B------:R-:W1:Y:S01]  /*a5f0*/  LDCU UR20, c[0x0][0x3a8] ;  /* 0x00007500ff1477ac */ /* 0x000e620008000800 */
[----:B------:R-:W5:Y:S01]  /*a600*/  LDL R53, [R1+0x396c] ;  /* 0x00396c0001357983 */ /* 0x000f620000100800 */
[----:B------:R-:W-:Y:S01]  /*a610*/  IMAD.MOV.U32 R59, RZ, RZ, R24 ;  /* 0x000000ffff3b7224 */ /* 0x000fe200078e0018 */
[----:B------:R-:W1:Y:S02]  /*a620*/  LDCU UR21, c[0x0][0x3a8] ;  /* 0x00007500ff1577ac */ /* 0x000e640008000800 */
[----:B------:R-:W5:Y:S01]  /*a630*/  LDL R54, [R1+0x3984] ;  /* 0x0039840001367983 */ /* 0x000f620000100800 */
[----:B------:R-:W-:Y:S01]  /*a640*/  IMAD.MOV.U32 R60, RZ, RZ, R25 ;  /* 0x000000ffff3c7224 */ /* 0x000fe200078e0019 */
[----:B------:R-:W1:Y:S02]  /*a650*/  LDCU UR22, c[0x0][0x3a8] ;  /* 0x00007500ff1677ac */ /* 0x000e640008000800 */
[----:B------:R-:W5:Y:S01]  /*a660*/  LDL R55, [R1+0x3980] ;  /* 0x0039800001377983 */ /* 0x000f620000100800 */
[----:B------:R-:W1:Y:S01]  /*a670*/  I2F.RP R24, R0 ;  /* 0x0000000000187306 */ /* 0x000e620000209400 */
[----:B------:R-:W2:Y:S01]  /*a680*/  LDCU UR23, c[0x0][0x3a8] ;  /* 0x00007500ff1777ac */ /* 0x000ea20008000800 */
[----:B------:R-:W2:Y:S06]  /*a690*/  LDCU UR28, c[0x0][0x3a8] ;  /* 0x00007500ff1c77ac */ /* 0x000eac0008000800 */
[----:B0-----:R-:W0:Y:S01]  /*a6a0*/  MUFU.RCP R4, R4 ;  /* 0x0000000400047308 */ /* 0x001e220000001000 */
[----:B------:R-:W2:Y:S01]  /*a6b0*/  LDCU UR29, c[0x0][0x3a8] ;  /* 0x00007500ff1d77ac */ /* 0x000ea20008000800 */
[----:B------:R-:W2:Y:S06]  /*a6c0*/  LDCU UR30, c[0x0][0x3a8] ;  /* 0x00007500ff1e77ac */ /* 0x000eac0008000800 */
[----:B-1----:R-:W1:Y:S01]  /*a6d0*/  MUFU.RCP R24, R24 ;  /* 0x0000001800187308 */ /* 0x002e620000001000 */
[----:B------:R-:W2:Y:S01]  /*a6e0*/  LDCU UR31, c[0x0][0x3a8] ;  /* 0x00007500ff1f77ac */ /* 0x000ea20008000800 */
[----:B------:R-:W2:Y:S01]  /*a6f0*/  LDCU UR32, c[0x0][0x3a8] ;  /* 0x00007500ff2077ac */ /* 0x000ea20008000800 */
[----:B0-----:R-:W-:Y:S01]  /*a700*/  VIADD R4, R4, 0xffffffe ;  /* 0x0ffffffe04047836 */ /* 0x001fe20000000000 */
[----:B------:R-:W0:Y:S04]  /*a710*/  LDCU UR33, c[0x0][0x3a8] ;  /* 0x00007500ff2177ac */ /* 0x000e280008000800 */
[----:B------:R-:W0:Y:S01]  /*a720*/  F2I.FTZ.U32.TRUNC.NTZ R23, R4 ;  /* 0x0000000400177305 */ /* 0x000e22000021f000 */
[----:B------:R-:W2:Y:S01]  /*a730*/  LDCU UR34, c[0x0][0x3a8] ;  /* 0x00007500ff2277ac */ /* 0x000ea20008000800 */
[----:B-1----:R-:W-:Y:S01]  /*a740*/  VIADD R24, R24, 0xffffffe ;  /* 0x0ffffffe18187836 */ /* 0x002fe20000000000 */
[----:B------:R-:W1:Y:S05]  /*a750*/  LDCU UR35, c[0x0][0x3a8] ;  /* 0x00007500ff2377ac */ /* 0x000e6a0008000800 */
[----:B------:R-:W1:Y:S01]  /*a760*/  F2I.FTZ.U32.TRUNC.NTZ R25, R24 ;  /* 0x0000001800197305 */ /* 0x000e62000021f000 */
[----:B------:R-:W2:Y:S01]  /*a770*/  LDCU UR36, c[0x0][0x3a8] ;  /* 0x00007500ff2477ac */ /* 0x000ea20008000800 */
[----:B------:R-:W2:Y:S01]  /*a780*/  LDCU UR37, c[0x0][0x3a8] ;  /* 0x00007500ff2577ac */ /* 0x000ea20008000800 */
[--C-:B0-----:R-:W-:Y:S01]  /*a790*/  IMAD.MOV R4, RZ, RZ, -R23.reuse ;  /* 0x000000ffff047224 */ /* 0x101fe200078e0a17 */
[----:B------:R-:W0:Y:S03]  /*a7a0*/  LDCU UR38, c[0x0][0x3a8] ;  /* 0x00007500ff2677ac */ /* 0x000e260008000800 */
[----:B------:R-:W-:Y:S01]  /*a7b0*/  IMAD R4, R4, R42, RZ ;  /* 0x0000002a04047224 */ /* 0x000fe200078e02ff */
[----:B------:R-:W0:Y:S03]  /*a7c0*/  LDCU UR39, c[0x0][0x3a8] ;  /* 0x00007500ff2777ac */ /* 0x000e260008000800 */
[----:B------:R-:W-:Y:S01]  /*a7d0*/  IMAD.HI.U32 R22, R23, R4, R22 ;  /* 0x0000000417167227 */ /* 0x000fe200078e0016 */
[----:B------:R-:W0:Y:S03]  /*a7e0*/  LDCU UR40, c[0x0][0x3a8] ;  /* 0x00007500ff2877ac */ /* 0x000e260008000800 */
[----:B-1----:R-:W-:-:S02]  /*a7f0*/  IMAD.MOV R4, RZ, RZ, -R25 ;  /* 0x000000ffff047224 */ /* 0x002fc400078e0a19 */
[----:B------:R-:W-:Y:S01]  /*a800*/  IMAD.MOV.U32 R24, RZ, RZ, RZ ;  /* 0x000000ffff187224 */ /* 0x000fe200078e00ff */
[----:B------:R-:W1:Y:S01]  /*a810*/  LDCU UR41, c[0x0][0x3a8] ;  /* 0x00007500ff2977ac */ /* 0x000e620008000800 */
[----:B------:R-:W-:Y:S01]  /*a820*/  IMAD R4, R4, R0, RZ ;  /* 0x0000000004047224 */ /* 0x000fe200078e02ff */
[----:B------:R-:W0:Y:S03]  /*a830*/  LDCU UR42, c[0x0][0x3a8] ;  /* 0x00007500ff2a77ac */ /* 0x000e260008000800 */
[----:B------:R-:W-:Y:S01]  /*a840*/  IMAD.HI.U32 R4, R25, R4, R24 ;  /* 0x0000000419047227 */ /* 0x000fe200078e0018 */
[----:B------:R-:W0:Y:S01]  /*a850*/  LDCU UR43, c[0x0][0x3a8] ;  /* 0x00007500ff2b77ac */ /* 0x000e220008000800 */
        /* <DEDUP_REMOVED lines=25> */
[----:B---3--:R-:W-:-:S05]  /*a9f0*/  IABS R43, R40 ;  /* 0x00000028002b7213 */ /* 0x008fca0000000000 */
[----:B------:R-:W-:Y:S01]  /*aa00*/  IMAD.HI.U32 R23, R22, R43, RZ ;  /* 0x0000002b16177227 */ /* 0x000fe200078e00ff */
[----:B----4-:R-:W-:-:S03]  /*aa10*/  IABS R44, R41 ;  /* 0x00000029002c7213 */ /* 0x010fc60000000000 */
[----:B------:R-:W-:Y:S02]  /*aa20*/  IMAD.MOV R23, RZ, RZ, -R23 ;  /* 0x000000ffff177224 */ /* 0x000fe400078e0a17 */
[----:B------:R-:W-:Y:S01]  /*aa30*/  IMAD.HI.U32 R46, R22, R44, RZ ;  /* 0x0000002c162e7227 */ /* 0x000fe200078e00ff */
[----:B--2---:R-:W-:-:S03]  /*aa40*/  IABS R45, R52 ;  /* 0x00000034002d7213 */ /* 0x004fc60000000000 */
[----:B------:R-:W-:Y:S02]  /*aa50*/  IMAD.MOV R46, RZ, RZ, -R46 ;  /* 0x000000ffff2e7224 */ /* 0x000fe400078e0a2e */
[----:B------:R-:W-:-:S04]  /*aa60*/  IMAD.HI.U32 R47, R22, R45, RZ ;  /* 0x0000002d162f7227 */ /* 0x000fc800078e00ff */
[----:B------:R-:W-:Y:S02]  /*aa70*/  IMAD.MOV R24, RZ, RZ, -R47 ;  /* 0x000000ffff187224 */ /* 0x000fe400078e0a2f */
[C---:B------:R-:W-:Y:S02]  /*aa80*/  IMAD R43, R42.reuse, R23, R43 ;  /* 0x000000172a2b7224 */ /* 0x040fe400078e022b */
[C---:B------:R-:W-:Y:S02]  /*aa90*/  IMAD R25, R42.reuse, R46, R44 ;  /* 0x0000002e2a197224 */ /* 0x040fe400078e022c */
[C---:B------:R-:W-:Y:S01]  /*aaa0*/  IMAD R24, R42.reuse, R24, R45 ;  /* 0x000000182a187224 */ /* 0x040fe200078e022d */
[----:B------:R-:W-:Y:S02]  /*aab0*/  ISETP.GT.U32.AND P3, PT, R42, R43, PT ;  /* 0x0000002b2a00720c */ /* 0x000fe40003f64070 */
[----:B-----5:R-:W-:-:S05]  /*aac0*/  IABS R45, R56 ;  /* 0x00000038002d7213 */ /* 0x020fca0000000000 */
[C---:B------:R-:W-:Y:S01]  /*aad0*/  IMAD.HI.U32 R47, R22.reuse, R45, RZ ;  /* 0x0000002d162f7227 */ /* 0x040fe200078e00ff */
[----:B------:R-:W-:Y:S02]  /*aae0*/  IABS R46, R57 ;  /* 0x00000039002e7213 */ /* 0x000fe40000000000 */
[----:B------:R-:W-:Y:S02]  /*aaf0*/  IABS R23, R53 ;  /* 0x0000003500177213 */ /* 0x000fe40000000000 */
[----:B------:R-:W-:Y:S02]  /*ab00*/  IABS R49, R54 ;  /* 0x0000003600317213 */ /* 0x000fe40000000000 */
[----:B------:R-:W-:Y:S01]  /*ab10*/  IABS R44, R55 ;  /* 0x00000037002c7213 */ /* 0x000fe20000000000 */
[----:B------:R-:W-:-:S04]  /*ab20*/  IMAD.HI.U32 R51, R22, R23, RZ ;  /* 0x0000001716337227 */ /* 0x000fc800078e00ff */
[----:B------:R-:W-:-:S04]  /*ab30*/  IMAD.HI.U32 R50, R22, R49, RZ ;  /* 0x0000003116327227 */ /* 0x000fc800078e00ff */
[----:B------:R-:W-:-:S04]  /*ab40*/  IMAD.HI.U32 R48, R22, R44, RZ ;  /* 0x0000002c16307227 */ /* 0x000fc800078e00ff */
[----:B------:R-:W-:-:S04]  /*ab50*/  IMAD.HI.U32 R22, R22, R46, RZ ;  /* 0x0000002e16167227 */ /* 0x000fc800078e00ff */
[----:B------:R-:W-:-:S04]  /*ab60*/  IMAD.MOV R22, RZ, RZ, -R22 ;  /* 0x000000ffff167224 */ /* 0x000fc800078e0a16 */
[C---:B------:R-:W-:Y:S02]  /*ab70*/  IMAD R46, R42.reuse, R22, R46 ;  /* 0x000000162a2e7224 */ /* 0x040fe400078e022e */
[----:B------:R-:W-:Y:S02]  /*ab80*/  IMAD.MOV R50, RZ, RZ, -R50 ;  /* 0x000000ffff327224 */ /* 0x000fe400078e0a32 */
[----:B------:R-:W-:Y:S01]  /*ab90*/  @!P3 IMAD.IADD R43, R43, 0x1, -R42 ;  /* 0x000000012b2bb824 */ /* 0x000fe200078e0a2a */
[C---:B------:R-:W-:Y:S01]  /*aba0*/  ISETP.GT.U32.AND P3, PT, R42.reuse, R46, PT ;  /* 0x0000002e2a00720c */ /* 0x040fe20003f64070 */
[----:B------:R-:W-:Y:S02]  /*abb0*/  IMAD.MOV R51, RZ, RZ, -R51 ;  /* 0x000000ffff337224 */ /* 0x000fe400078e0a33 */
[----:B------:R-:W-:Y:S02]  /*abc0*/  IMAD.MOV R48, RZ, RZ, -R48 ;  /* 0x000000ffff307224 */ /* 0x000fe400078e0a30 */
[C---:B------:R-:W-:Y:S01]  /*abd0*/  IMAD R49, R42.reuse, R50, R49 ;  /* 0x000000322a317224 */ /* 0x040fe200078e0231 */
[C---:B------:R-:W-:Y:S01]  /*abe0*/  ISETP.GT.U32.AND P2, PT, R42.reuse, R25, PT ;  /* 0x000000192a00720c */ /* 0x040fe20003f44070 */
[C---:B------:R-:W-:Y:S01]  /*abf0*/  IMAD R23, R42.reuse, R51, R23 ;  /* 0x000000332a177224 */ /* 0x040fe200078e0217 */
[C---:B------:R-:W-:Y:S01]  /*ac00*/  ISETP.GT.U32.AND P4, PT, R42.reuse, R24, PT ;  /* 0x000000182a00720c */ /* 0x040fe20003f84070 */
[----:B------:R-:W-:Y:S01]  /*ac10*/  IMAD.MOV R47, RZ, RZ, -R47 ;  /* 0x000000ffff2f7224 */ /* 0x000fe200078e0a2f */
[C---:B------:R-:W-:Y:S01]  /*ac20*/  ISETP.GT.U32.AND P5, PT, R42.reuse, R49, PT ;  /* 0x000000312a00720c */ /* 0x040fe20003fa4070 */
[C---:B------:R-:W-:Y:S01]  /*ac30*/  IMAD R44, R42.reuse, R48, R44 ;  /* 0x000000302a2c7224 */ /* 0x040fe200078e022c */
[C---:B------:R-:W-:Y:S01]  /*ac40*/  ISETP.GT.U32.AND P6, PT, R42.reuse, R23, PT ;  /* 0x000000172a00720c */ /* 0x040fe20003fc4070 */
[----:B------:R-:W-:-:S03]  /*ac50*/  IMAD R45, R42, R47, R45 ;  /* 0x0000002f2a2d7224 */ /* 0x000fc600078e022d */
[----:B------:R-:W-:Y:S01]  /*ac60*/  ISETP.GT.U32.AND P0, PT, R42, R44, PT ;  /* 0x0000002c2a00720c */ /* 0x000fe20003f04070 */
[--C-:B------:R-:W-:Y:S01]  /*ac70*/  @!P3 IMAD.IADD R46, R46, 0x1, -R42.reuse ;  /* 0x000000012e2eb824 */ /* 0x100fe200078e0a2a */
[C---:B------:R-:W-:Y:S01]  /*ac80*/  ISETP.GT.U32.AND P1, PT, R42.reuse, R45, PT ;  /* 0x0000002d2a00720c */ /* 0x040fe20003f24070 */
[--C-:B------:R-:W-:Y:S01]  /*ac90*/  @!P2 IMAD.IADD R25, R25, 0x1, -R42.reuse ;  /* 0x000000011919a824 */ /* 0x100fe200078e0a2a */
[----:B------:R-:W-:Y:S01]  /*aca0*/  ISETP.GT.U32.AND P2, PT, R42, R43, PT ;  /* 0x0000002b2a00720c */ /* 0x000fe20003f44070 */
[--C-:B------:R-:W-:Y:S01]  /*acb0*/  @!P4 IMAD.IADD R24, R24, 0x1, -R42.reuse ;  /* 0x000000011818c824 */ /* 0x100fe200078e0a2a */
[C---:B------:R-:W-:Y:S01]  /*acc0*/  ISETP.GT.U32.AND P3, PT, R42.reuse, R46, PT ;  /* 0x0000002e2a00720c */ /* 0x040fe20003f64070 */
[--C-:B------:R-:W-:Y:S02]  /*acd0*/  @!P5 IMAD.IADD R49, R49, 0x1, -R42.reuse ;  /* 0x000000013131d824 */ /* 0x100fe400078e0a2a */
[----:B------:R-:W-:Y:S01]  /*ace0*/  @!P6 IMAD.IADD R23, R23, 0x1, -R42 ;  /* 0x000000011717e824 */ /* 0x000fe200078e0a2a */
[----:B------:R-:W-:-:S03]  /*acf0*/  ISETP.GT.U32.AND P6, PT, R42, R24, PT ;  /* 0x000000182a00720c */ /* 0x000fc60003fc4070 */
[--C-:B------:R-:W-:Y:S01]  /*ad00*/  @!P0 IMAD.IADD R44, R44, 0x1, -R42.reuse ;  /* 0x000000012c2c8824 */ /* 0x100fe200078e0a2a */
[C---:B------:R-:W-:Y:S01]  /*ad10*/  ISETP.GT.U32.AND P0, PT, R42.reuse, R49, PT ;  /* 0x000000312a00720c */ /* 0x040fe20003f04070 */
[--C-:B------:R-:W-:Y:S01]  /*ad20*/  @!P1 IMAD.IADD R45, R45, 0x1, -R42.reuse ;  /* 0x000000012d2d9824 */ /* 0x100fe200078e0a2a */
[----:B------:R-:W-:Y:S01]  /*ad30*/  IABS R48, R5 ;  /* 0x0000000500307213 */ /* 0x000fe20000000000 */
[--C-:B------:R-:W-:Y:S01]  /*ad40*/  @!P2 IMAD.IADD R43, R43, 0x1, -R42.reuse ;  /* 0x000000012b2ba824 */ /* 0x100fe200078e0a2a */
[----:B------:R-:W-:Y:S01]  /*ad50*/  ISETP.GT.U32.AND P4, PT, R42, R25, PT ;  /* 0x000000192a00720c */ /* 0x000fe20003f84070 */
[----:B------:R-:W-:Y:S01]  /*ad60*/  @!P3 IMAD.IADD R46, R46, 0x1, -R42 ;  /* 0x000000012e2eb824 */ /* 0x000fe200078e0a2a */
[----:B------:R-:W-:Y:S01]  /*ad70*/  ISETP.GT.U32.AND P5, PT, R42, R23, PT ;  /* 0x000000172a00720c */ /* 0x000fe20003fa4070 */
[----:B------:R-:W-:Y:S01]  /*ad80*/  IMAD.HI.U32 R50, R4, R48, RZ ;  /* 0x0000003004327227 */ /* 0x000fe200078e00ff */
[C---:B------:R-:W-:Y:S02]  /*ad90*/  ISETP.GT.U32.AND P1, PT, R42.reuse, R44, PT ;  /* 0x0000002c2a00720c */ /* 0x040fe40003f24070 */
[----:B------:R-:W-:-:S02]  /*ada0*/  ISETP.GT.U32.AND P2, PT, R42, R45, PT ;  /* 0x0000002d2a00720c */ /* 0x000fc40003f44070 */
[----:B------:R-:W-:Y:S01]  /*adb0*/  ISETP.GE.AND P3, PT, R52, RZ, PT ;  /* 0x000000ff3400720c */ /* 0x000fe20003f66270 */
[----:B------:R-:W-:Y:S02]  /*adc0*/  IMAD.MOV R50, RZ, RZ, -R50 ;  /* 0x000000ffff327224 */ /* 0x000fe400078e0a32 */
[--C-:B------:R-:W-:Y:S01]  /*add0*/  @!P6 IMAD.IADD R24, R24, 0x1, -R42.reuse ;  /* 0x000000011818e824 */ /* 0x100fe200078e0a2a */
[----:B------:R-:W-:Y:S01]  /*ade0*/  IABS R47, R6 ;  /* 0x00000006002f7213 */ /* 0x000fe20000000000 */
[----:B------:R-:W-:Y:S01]  /*adf0*/  @!P0 IMAD.IADD R49, R49, 0x1, -R42 ;  /* 0x0000000131318824 */ /* 0x000fe200078e0a2a */
[----:B------:R-:W-:Y:S01]  /*ae00*/  ISETP.GE.AND P6, PT, R6, RZ, PT ;  /* 0x000000ff0600720c */ /* 0x000fe20003fc6270 */
[----:B------:R-:W-:Y:S01]  /*ae10*/  IMAD R6, R0, R50, R48 ;  /* 0x0000003200067224 */ /* 0x000fe200078e0230 */
[----:B------:R-:W-:Y:S01]  /*ae20*/  ISETP.GE.AND P0, PT, R41, RZ, PT ;  /* 0x000000ff2900720c */ /* 0x000fe20003f06270 */
[----:B------:R-:W-:Y:S02]  /*ae30*/  IMAD.MOV.U32 R48, RZ, RZ, R24 ;  /* 0x000000ffff307224 */ /* 0x000fe400078e0018 */
[----:B------:R-:W-:-:S02]  /*ae40*/  @!P4 IMAD.IADD R25, R25, 0x1, -R42 ;  /* 0x000000011919c824 */ /* 0x000fc400078e0a2a */
[--C-:B------:R-:W-:Y:S01]  /*ae50*/  @!P5 IMAD.IADD R23, R23, 0x1, -R42.reuse ;  /* 0x000000011717d824 */ /* 0x100fe200078e0a2a */
[----:B------:R-:W-:Y:S01]  /*ae60*/  ISETP.GE.AND P5, PT, R40, RZ, PT ;  /* 0x000000ff2800720c */ /* 0x000fe20003fa6270 */
[--C-:B------:R-:W-:Y:S02]  /*ae70*/  @!P1 IMAD.IADD R44, R44, 0x1, -R42.reuse ;  /* 0x000000012c2c9824 */ /* 0x100fe400078e0a2a */
[----:B------:R-:W-:Y:S01]  /*ae80*/  @!P2 IMAD.IADD R45, R45, 0x1, -R42 ;  /* 0x000000012d2da824 */ /* 0x000fe200078e0a2a */
[----:B------:R-:W-:Y:S01]  /*ae90*/  IABS R42, R7 ;  /* 0x00000007002a7213 */ /* 0x000fe20000000000 */
[----:B------:R-:W-:Y:S01]  /*aea0*/  @!P3 IMAD.MOV R48, RZ, RZ, -R48 ;  /* 0x000000ffff30b224 */ /* 0x000fe200078e0a30 */
[----:B------:R-:W-:Y:S01]  /*aeb0*/  ISETP.GT.U32.AND P3, PT, R0, R6, PT ;  /* 0x000000060000720c */ /* 0x000fe20003f64070 */
[----:B------:R-:W-:Y:S01]  /*aec0*/  IMAD.HI.U32 R22, R4, R47, RZ ;  /* 0x0000002f04167227 */ /* 0x000fe200078e00ff */
[----:B------:R-:W-:Y:S01]  /*aed0*/  ISETP.GE.AND P2, PT, R53, RZ, PT ;  /* 0x000000ff3500720c */ /* 0x000fe20003f46270 */
[----:B------:R-:W2:Y:S02]  /*aee0*/  LDL.LU R40, [R1+0x84ec] ;  /* 0x0084ec0001287983 */ /* 0x000ea40000300800 */
[----:B------:R-:W-:-:S02]  /*aef0*/  IMAD.MOV R22, RZ, RZ, -R22 ;  /* 0x000000ffff167224 */ /* 0x000fc400078e0a16 */
[----:B------:R-:W-:Y:S01]  /*af00*/  IMAD.HI.U32 R50, R4, R42, RZ ;  /* 0x0000002a04327227 */ /* 0x000fe200078e00ff */
[----:B------:R-:W-:Y:S01]  /*af10*/  ISETP.GE.AND P4, PT, R5, RZ, PT ;  /* 0x000000ff0500720c */ /* 0x000fe20003f86270 */
[----:B------:R-:W3:Y:S02]  /*af20*/  LDL.LU R41, [R1+0x84e8] ;  /* 0x0084e80001297983 */ /* 0x000ee40000300800 */
[----:B------:R-:W-:Y:S01]  /*af30*/  @!P0 IMAD.MOV R25, RZ, RZ, -R25 ;  /* 0x000000ffff198224 */ /* 0x000fe200078e0a19 */
[----:B------:R-:W-:Y:S01]  /*af40*/  ISETP.GE.AND P0, PT, R55, RZ, PT ;  /* 0x000000ff3700720c */ /* 0x000fe20003f06270 */
[----:B------:R-:W-:Y:S01]  /*af50*/  IMAD R5, R0, R22, R47 ;  /* 0x0000001600057224 */ /* 0x000fe200078e022f */
[----:B------:R-:W-:Y:S01]  /*af60*/  IABS R22, R8 ;  /* 0x0000000800167213 */ /* 0x000fe20000000000 */
[----:B------:R-:W-:Y:S01]  /*af70*/  IMAD.MOV R50, RZ, RZ, -R50 ;  /* 0x000000ffff327224 */ /* 0x000fe200078e0a32 */
[----:B------:R-:W4:Y:S01]  /*af80*/  LDL.LU R52, [R1+0x84e4] ;  /* 0x0084e40001347983 */ /* 0x000f220000300800 */
[----:B------:R-:W-:-:S02]  /*af90*/  @!P5 IMAD.MOV R43, RZ, RZ, -R43 ;  /* 0x000000ffff2bd224 */ /* 0x000fc400078e0a2b */
[----:B------:R-:W-:Y:S01]  /*afa0*/  IMAD R42, R0, R50, R42 ;  /* 0x00000032002a7224 */ /* 0x000fe200078e022a */
[----:B------:R-:W-:Y:S01]  /*afb0*/  LOP3.LUT R50, RZ, R2, RZ, 0x33, !PT ;  /* 0x00000002ff327212 */ /* 0x000fe200078e33ff */
[----:B------:R-:W-:Y:S01]  /*afc0*/  @!P3 IMAD.IADD R6, R6, 0x1, -R0 ;  /* 0x000000010606b824 */ /* 0x000fe200078e0a00 */
[----:B------:R-:W-:Y:S01]  /*afd0*/  ISETP.NE.AND P3, PT, R2, RZ, PT ;  /* 0x000000ff0200720c */ /* 0x000fe20003f65270 */
[----:B------:R-:W-:Y:S01]  /*afe0*/  IMAD.HI.U32 R51, R4, R22, RZ ;  /* 0x0000001604337227 */ /* 0x000fe200078e00ff */
[----:B------:R-:W5:Y:S01]  /*aff0*/  LDL.LU R53, [R1+0x84e0] ;  /* 0x0084e00001357983 */ /* 0x000f620000300800 */
[----:B------:R-:W-:Y:S02]  /*b000*/  ISETP.GE.AND P5, PT, R54, RZ, PT ;  /* 0x000000ff3600720c */ /* 0x000fe40003fa6270 */
[C---:B------:R-:W-:Y:S01]  /*b010*/  SEL R43, R50.reuse, R43, !P3 ;  /* 0x0000002b322b7207 */ /* 0x040fe20005800000 */
[----:B------:R-:W2:Y:S01]  /*b020*/  LDL.LU R54, [R1+0x84dc] ;  /* 0x0084dc0001367983 */ /* 0x000ea20000300800 */
[----:B------:R-:W-:Y:S01]  /*b030*/  IMAD.MOV R24, RZ, RZ, -R51 ;  /* 0x000000ffff187224 */ /* 0x000fe200078e0a33 */
[----:B------:R-:W-:Y:S01]  /*b040*/  SEL R25, R50, R25, !P3 ;  /* 0x0000001932197207 */ /* 0x000fe20005800000 */
[----:B------:R-:W-:Y:S01]  /*b050*/  @!P2 IMAD.MOV R23, RZ, RZ, -R23 ;  /* 0x000000ffff17a224 */ /* 0x000fe200078e0a17 */
[----:B------:R-:W2:Y:S01]  /*b060*/  LDL.LU R55, [R1+0x84d8] ;  /* 0x0084d80001377983 */ /* 0x000ea20000300800 */
[----:B------:R-:W-:Y:S01]  /*b070*/  ISETP.GE.AND P2, PT, R56, RZ, PT ;  /* 0x000000ff3800720c */ /* 0x000fe20003f46270 */
[----:B------:R-:W-:Y:S01]  /*b080*/  @!P0 IMAD.MOV R44, RZ, RZ, -R44 ;  /* 0x000000ffff2c8224 */ /* 0x000fe200078e0a2c */
[----:B------:R-:W-:Y:S01]  /*b090*/  ISETP.GE.AND P0, PT, R57, RZ, PT ;  /* 0x000000ff3900720c */ /* 0x000fe20003f06270 */
[----:B------:R-:W2:Y:S01]  /*b0a0*/  LDL.LU R51, [R1+0x4d0] ;  /* 0x0004d00001337983 */ /* 0x000ea20000300800 */
[----:B------:R-:W-:-:S03]  /*b0b0*/  SEL R48, R50, R48, !P3 ;  /* 0x0000003032307207 */ /* 0x000fc60005800000 */
[----:B------:R-:W2:Y:S01]  /*b0c0*/  LDL.LU R56, [R1+0x84d4] ;  /* 0x0084d40001387983 */ /* 0x000ea20000300800 */
[----:B------:R-:W-:-:S03]  /*b0d0*/  SEL R23, R50, R23, !P3 ;  /* 0x0000001732177207 */ /* 0x000fc60005800000 */
[----:B------:R-:W2:Y:S04]  /*b0e0*/  LDL.LU R57, [R1+0x84d0] ;  /* 0x0084d00001397983 */ /* 0x000ea80000300800 */
[----:B------:R0:W-:Y:S04]  /*b0f0*/  STL [R1+0x434], R43 ;  /* 0x0004342b01007387 */ /* 0x0001e80000100800 */
[----:B0-----:R-:W2:Y:S04]  /*b100*/  LDL.LU R43, [R1+0x4a8] ;  /* 0x0004a800012b7983 */ /* 0x001ea80000300800 */
[----:B------:R0:W-:Y:S04]  /*b110*/  STL [R1+0x430], R25 ;  /* 0x0004301901007387 */ /* 0x0001e80000100800 */
[----:B0-----:R-:W2:Y:S04]  /*b120*/  LDL.LU R25, [R1+0x4b0] ;  /* 0x0004b00001197983 */ /* 0x001ea80000300800 */
[----:B------:R0:W-:Y:S04]  /*b130*/  STL [R1+0x42c], R48 ;  /* 0x00042c3001007387 */ /* 0x0001e80000100800 */
[----:B0-----:R-:W2:Y:S04]  /*b140*/  LDL.LU R48, [R1+0x4ac] ;  /* 0x0004ac0001307983 */ /* 0x001ea80000300800 */
[----:B------:R0:W-:Y:S04]  /*b150*/  STL [R1+0x428], R23 ;  /* 0x0004281701007387 */ /* 0x0001e80000100800 */
[----:B0-----:R-:W2:Y:S01]  /*b160*/  LDL.LU R23, [R1+0x4b8] ;  /* 0x0004b80001177983 */ /* 0x001ea20000300800 */
[----:B------:R-:W-:Y:S01]  /*b170*/  @!P5 IMAD.MOV R49, RZ, RZ, -R49 ;  /* 0x000000ffff31d224 */ /* 0x000fe200078e0a31 */
[----:B------:R-:W-:-:S02]  /*b180*/  ISETP.GT.U32.AND P5, PT, R0, R5, PT ;  /* 0x000000050000720c */ /* 0x000fc40003fa4070 */
[----:B------:R-:W-:Y:S01]  /*b190*/  ISETP.GE.AND P1, PT, R7, RZ, PT ;  /* 0x000000ff0700720c */ /* 0x000fe20003f26270 */
[----:B------:R-:W-:Y:S01]  /*b1a0*/  @!P2 IMAD.MOV R45, RZ, RZ, -R45 ;  /* 0x000000ffff2da224 */ /* 0x000fe200078e0a2d */
[----:B------:R-:W-:Y:S02]  /*b1b0*/  IABS R7, R9 ;  /* 0x0000000900077213 */ /* 0x000fe40000000000 */
[C---:B------:R-:W-:Y:S02]  /*b1c0*/  SEL R49, R50.reuse, R49, !P3 ;  /* 0x0000003132317207 */ /* 0x040fe40005800000 */
[----:B------:R-:W-:Y:S01]  /*b1d0*/  SEL R44, R50, R44, !P3 ;  /* 0x0000002c322c7207 */ /* 0x000fe20005800000 */
[----:B------:R-:W-:Y:S01]  /*b1e0*/  IMAD.HI.U32 R47, R4, R7, RZ ;  /* 0x00000007042f7227 */ /* 0x000fe200078e00ff */
[----:B------:R-:W-:Y:S01]  /*b1f0*/  SEL R45, R50, R45, !P3 ;  /* 0x0000002d322d7207 */ /* 0x000fe20005800000 */
[----:B------:R0:W-:Y:S02]  /*b200*/  STL [R1+0x424], R49 ;  /* 0x0004243101007387 */ /* 0x0001e40000100800 */
[----:B------:R-:W-:-:S02]  /*b210*/  @!P5 IMAD.IADD R5, R5, 0x1, -R0 ;  /* 0x000000010505d824 */ /* 0x000fc400078e0a00 */
[----:B------:R-:W-:Y:S02]  /*b220*/  @!P0 IMAD.MOV R46, RZ, RZ, -R46 ;  /* 0x000000ffff2e8224 */ /* 0x000fe400078e0a2e */
[----:B------:R-:W-:Y:S02]  /*b230*/  IMAD.MOV R47, RZ, RZ, -R47 ;  /* 0x000000ffff2f7224 */ /* 0x000fe400078e0a2f */
[C---:B------:R-:W-:Y:S01]  /*b240*/  IMAD R22, R0.reuse, R24, R22 ;  /* 0x0000001800167224 */ /* 0x040fe200078e0216 */
[----:B0-----:R-:W3:Y:S01]  /*b250*/  LDL.LU R49, [R1+0x4bc] ;  /* 0x0004bc0001317983 */ /* 0x001ee20000300800 */
[----:B------:R-:W-:-:S03]  /*b260*/  ISETP.GT.U32.AND P5, PT, R0, R6, PT ;  /* 0x000000060000720c */ /* 0x000fc60003fa4070 */
[----:B------:R0:W-:Y:S01]  /*b270*/  STL [R1+0x420], R44 ;  /* 0x0004202c01007387 */ /* 0x0001e20000100800 */
[C---:B------:R-:W-:Y:S01]  /*b280*/  ISETP.GT.U32.AND P0, PT, R0.reuse, R5, PT ;  /* 0x000000050000720c */ /* 0x040fe20003f04070 */
[----:B------:R-:W-:Y:S01]  /*b290*/  IMAD R7, R0, R47, R7 ;  /* 0x0000002f00077224 */ /* 0x000fe200078e0207 */
[----:B------:R-:W-:Y:S01]  /*b2a0*/  IABS R47, R11 ;  /* 0x0000000b002f7213 */ /* 0x000fe20000000000 */
[----:B0-----:R-:W3:Y:S04]  /*b2b0*/  LDL.LU R44, [R1+0x4c8] ;  /* 0x0004c800012c7983 */ /* 0x001ee80000300800 */
[----:B------:R2:W-:Y:S01]  /*b2c0*/  STL [R1+0x41c], R45 ;  /* 0x00041c2d01007387 */ /* 0x0005e20000100800 */
[----:B------:R-:W-:Y:S01]  /*b2d0*/  IABS R2, R12 ;  /* 0x0000000c00027213 */ /* 0x000fe20000000000 */
[----:B------:R-:W-:-:S04]  /*b2e0*/  @!P5 IMAD.IADD R6, R6, 0x1, -R0 ;  /* 0x000000010606d824 */ /* 0x000fc800078e0a00 */
[----:B------:R-:W-:Y:S01]  /*b2f0*/  @!P0 IMAD.IADD R5, R5, 0x1, -R0 ;  /* 0x0000000105058824 */ /* 0x000fe200078e0a00 */
[----:B------:R-:W-:Y:S01]  /*b300*/  ISETP.GE.AND P0, PT, R8, RZ, PT ;  /* 0x000000ff0800720c */ /* 0x000fe20003f06270 */
[----:B--2---:R-:W-:Y:S01]  /*b310*/  IMAD.MOV.U32 R45, RZ, RZ, R23 ;  /* 0x000000ffff2d7224 */ /* 0x004fe200078e0017 */
[----:B------:R-:W-:Y:S02]  /*b320*/  SEL R23, R50, R46, !P3 ;  /* 0x0000002e32177207 */ /* 0x000fe40005800000 */
[----:B------:R-:W-:-:S03]  /*b330*/  ISETP.GT.U32.AND P3, PT, R0, R22, PT ;  /* 0x000000160000720c */ /* 0x000fc60003f64070 */
[----:B------:R0:W-:Y:S01]  /*b340*/  STL [R1+0x418], R23 ;  /* 0x0004181701007387 */ /* 0x0001e20000100800 */
[----:B------:R-:W-:Y:S02]  /*b350*/  IMAD.MOV.U32 R50, RZ, RZ, R25 ;  /* 0x000000ffff327224 */ /* 0x000fe400078e0019 */
[----:B------:R-:W-:-:S04]  /*b360*/  IMAD.HI.U32 R25, R4, R2, RZ ;  /* 0x0000000204197227 */ /* 0x000fc800078e00ff */
[----:B0-----:R-:W-:-:S04]  /*b370*/  IMAD.HI.U32 R23, R4, R47, RZ ;  /* 0x0000002f04177227 */ /* 0x001fc800078e00ff */
[----:B------:R-:W-:Y:S02]  /*b380*/  IMAD.MOV R23, RZ, RZ, -R23 ;  /* 0x000000ffff177224 */ /* 0x000fe400078e0a17 */
[----:B------:R-:W-:Y:S02]  /*b390*/  IMAD.MOV R8, RZ, RZ, -R25 ;  /* 0x000000ffff087224 */ /* 0x000fe400078e0a19 */
[----:B------:R-:W-:Y:S01]  /*b3a0*/  @!P3 IMAD.IADD R22, R22, 0x1, -R0 ;  /* 0x000000011616b824 */ /* 0x000fe200078e0a00 */
[----:B------:R-:W2:Y:S01]  /*b3b0*/  LDL.LU R25, [R1+0x4c4] ;  /* 0x0004c40001197983 */ /* 0x000ea20000300800 */
[----:B------:R-:W-:Y:S01]  /*b3c0*/  IMAD R47, R0, R23, R47 ;  /* 0x00000017002f7224 */ /* 0x000fe200078e022f */
[----:B------:R-:W-:Y:S01]  /*b3d0*/  ISETP.GE.AND P3, PT, R9, RZ, PT ;  /* 0x000000ff0900720c */ /* 0x000fe20003f66270 */
[----:B------:R-:W-:Y:S01]  /*b3e0*/  IMAD.MOV.U32 R23, RZ, RZ, R58 ;  /* 0x000000ffff177224 */ /* 0x000fe200078e003a */
[----:B------:R-:W2:Y:S01]  /*b3f0*/  LDL.LU R9, [R1+0x494] ;  /* 0x0004940001097983 */ /* 0x000ea20000300800 */
[----:B------:R-:W-:-:S03]  /*b400*/  IMAD.MOV.U32 R58, RZ, RZ, R6 ;  /* 0x000000ffff3a7224 */ /* 0x000fc600078e0006 */
[----:B------:R-:W2:Y:S01]  /*b410*/  LDL.LU R6, [R1+0x4c0] ;  /* 0x0004c00001067983 */ /* 0x000ea20000300800 */
[----:B------:R-:W-:-:S13]  /*b420*/  ISETP.GT.U32.AND P2, PT, R0, R42, PT ;  /* 0x0000002a0000720c */ /* 0x000fda0003f44070 */
[----:B------:R-:W-:Y:S01]  /*b430*/  @!P2 IMAD.IADD R42, R42, 0x1, -R0 ;  /* 0x000000012a2aa824 */ /* 0x000fe200078e0a00 */
[C---:B------:R-:W-:Y:S01]  /*b440*/  ISETP.GT.U32.AND P2, PT, R0.reuse, R7, PT ;  /* 0x000000070000720c */ /* 0x040fe20003f44070 */
[----:B------:R-:W-:Y:S01]  /*b450*/  @!P4 IMAD.MOV R58, RZ, RZ, -R58 ;  /* 0x000000ffff3ac224 */ /* 0x000fe200078e0a3a */
[----:B------:R-:W-:Y:S02]  /*b460*/  IABS R24, R10 ;  /* 0x0000000a00187213 */ /* 0x000fe40000000000 */
[C---:B------:R-:W-:Y:S02]  /*b470*/  ISETP.GT.U32.AND P5, PT, R0.reuse, R42, PT ;  /* 0x0000002a0000720c */ /* 0x040fe40003fa4070 */
[----:B------:R0:W-:Y:S07]  /*b480*/  STL [R1+0x54], R58 ;  /* 0x0000543a01007387 */ /* 0x0001ee0000100800 */
[----:B------:R-:W-:Y:S01]  /*b490*/  @!P2 IMAD.IADD R7, R7, 0x1, -R0 ;  /* 0x000000010707a824 */ /* 0x000fe200078e0a00 */
[----:B------:R-:W-:Y:S01]  /*b4a0*/  ISETP.GT.U32.AND P2, PT, R0, R22, PT ;  /* 0x000000160000720c */ /* 0x000fe20003f44070 */
[----:B0-----:R-:W-:-:S02]  /*b4b0*/  IMAD.MOV.U32 R58, RZ, RZ, R5 ;  /* 0x000000ffff3a7224 */ /* 0x001fc400078e0005 */
[----:B------:R-:W-:Y:S02]  /*b4c0*/  IMAD.MOV.U32 R46, RZ, RZ, R43 ;  /* 0x000000ffff2e7224 */ /* 0x000fe400078e002b */
[----:B------:R-:W-:-:S04]  /*b4d0*/  IMAD.HI.U32 R43, R4, R24, RZ ;  /* 0x00000018042b7227 */ /* 0x000fc800078e00ff */
[C---:B------:R-:W-:Y:S02]  /*b4e0*/  IMAD R2, R0.reuse, R8, R2 ;  /* 0x0000000800027224 */ /* 0x040fe400078e0202 */
[----:B------:R-:W-:Y:S01]  /*b4f0*/  @!P6 IMAD.MOV R58, RZ, RZ, -R58 ;  /* 0x000000ffff3ae224 */ /* 0x000fe200078e0a3a */
[----:B------:R-:W-:Y:S01]  /*b500*/  ISETP.GT.U32.AND P6, PT, R0, R47, PT ;  /* 0x0000002f0000720c */ /* 0x000fe20003fc4070 */
[----:B------:R-:W-:Y:S02]  /*b510*/  IMAD.MOV R43, RZ, RZ, -R43 ;  /* 0x000000ffff2b7224 */ /* 0x000fe400078e0a2b */
[--C-:B------:R-:W-:Y:S01]  /*b520*/  @!P2 IMAD.IADD R22, R22, 0x1, -R0.reuse ;  /* 0x000000011616a824 */ /* 0x100fe200078e0a00 */
[----:B------:R-:W-:Y:S01]  /*b530*/  ISETP.GT.U32.AND P2, PT, R0, R2, PT ;  /* 0x000000020000720c */ /* 0x000fe20003f44070 */
[----:B------:R-:W-:Y:S02]  /*b540*/  @!P5 IMAD.IADD R42, R42, 0x1, -R0 ;  /* 0x000000012a2ad824 */ /* 0x000fe400078e0a00 */
[----:B------:R-:W-:-:S05]  /*b550*/  IMAD R24, R0, R43, R24 ;  /* 0x0000002b00187224 */ /* 0x000fca00078e0218 */
[C---:B------:R-:W-:Y:S01]  /*b560*/  ISETP.GT.U32.AND P5, PT, R0.reuse, R24, PT ;  /* 0x000000180000720c */ /* 0x040fe20003fa4070 */
[--C-:B------:R-:W-:Y:S01]  /*b570*/  @!P6 IMAD.IADD R47, R47, 0x1, -R0.reuse ;  /* 0x000000012f2fe824 */ /* 0x100fe200078e0a00 */
[----:B------:R-:W-:Y:S01]  /*b580*/  ISETP.GT.U32.AND P4, PT, R0, R7, PT ;  /* 0x000000070000720c */ /* 0x000fe20003f84070 */
[----:B------:R0:W-:Y:S02]  /*b590*/  STL [R1+0x50], R58 ;  /* 0x0000503a01007387 */ /* 0x0001e40000100800 */
[--C-:B------:R-:W-:Y:S01]  /*b5a0*/  @!P2 IMAD.IADD R2, R2, 0x1, -R0.reuse ;  /* 0x000000010202a824 */ /* 0x100fe200078e0a00 */
[----:B------:R-:W-:Y:S01]  /*b5b0*/  ISETP.GT.U32.AND P2, PT, R0, R47, PT ;  /* 0x0000002f0000720c */ /* 0x000fe20003f44070 */
[----:B0-----:R-:W3:Y:S06]  /*b5c0*/  LDL.LU R58, [R1+0x84cc] ;  /* 0x0084cc00013a7983 */ /* 0x001eec0000300800 */
[----:B------:R-:W-:-:S02]  /*b5d0*/  @!P5 IMAD.IADD R24, R24, 0x1, -R0 ;  /* 0x000000011818d824 */ /* 0x000fc400078e0a00 */
[----:B------:R-:W-:Y:S01]  /*b5e0*/  @!P4 IMAD.IADD R7, R7, 0x1, -R0 ;  /* 0x000000010707c824 */ /* 0x000fe200078e0a00 */
[----:B------:R-:W-:Y:S01]  /*b5f0*/  ISETP.GE.AND P4, PT, R11, RZ, PT ;  /* 0x000000ff0b00720c */ /* 0x000fe20003f86270 */
[----:B------:R-:W-:Y:S01]  /*b600*/  @!P0 IMAD.MOV R22, RZ, RZ, -R22 ;  /* 0x000000ffff168224 */ /* 0x000fe200078e0a16 */
[----:B------:R-:W-:Y:S01]  /*b610*/  ISETP.GT.U32.AND P6, PT, R0, R24, PT ;  /* 0x000000180000720c */ /* 0x000fe20003fc4070 */
[----:B------:R-:W-:Y:S01]  /*b620*/  @!P2 IMAD.IADD R47, R47, 0x1, -R0 ;  /* 0x000000012f2fa824 */ /* 0x000fe200078e0a00 */
[----:B------:R-:W-:-:S11]  /*b630*/  IABS R11, R16 ;  /* 0x00000010000b7213 */ /* 0x000fd60000000000 */
[----:B------:R-:W-:Y:S02]  /*b640*/  @!P6 IMAD.IADD R24, R24, 0x1, -R0 ;  /* 0x000000011818e824 */ /* 0x000fe400078e0a00 */
[----:B--2---:R-:W-:Y:S02]  /*b650*/  IMAD.MOV.U32 R5, RZ, RZ, R6 ;  /* 0x000000ffff057224 */ /* 0x004fe400078e0006 */
[----:B------:R-:W-:Y:S02]  /*b660*/  IMAD.MOV.U32 R6, RZ, RZ, R42 ;  /* 0x000000ffff067224 */ /* 0x000fe400078e002a */
[----:B------:R-:W-:Y:S01]  /*b670*/  IMAD.MOV.U32 R43, RZ, RZ, R9 ;  /* 0x000000ffff2b7224 */ /* 0x000fe200078e0009 */
[----:B------:R-:W-:Y:S01]  /*b680*/  IABS R9, R14 ;  /* 0x0000000e00097213 */ /* 0x000fe20000000000 */
[----:B------:R-:W-:-:S05]  /*b690*/  @!P1 IMAD.MOV R6, RZ, RZ, -R6 ;  /* 0x000000ffff069224 */ /* 0x000fca00078e0a06 */
[----:B------:R0:W-:Y:S02]  /*b6a0*/  STL [R1+0x4c], R6 ;  /* 0x00004c0601007387 */ /* 0x0001e40000100800 */
[----:B0-----:R-:W-:-:S04]  /*b6b0*/  IMAD.HI.U32 R6, R4, R9, RZ ;  /* 0x0000000904067227 */ /* 0x001fc800078e00ff */
[----:B------:R-:W-:-:S04]  /*b6c0*/  IMAD.MOV R6, RZ, RZ, -R6 ;  /* 0x000000ffff067224 */ /* 0x000fc800078e0a06 */
[C---:B------:R-:W-:Y:S01]  /*b6d0*/  IMAD R9, R0.reuse, R6, R9 ;  /* 0x0000000600097224 */ /* 0x040fe200078e0209 */
[----:B------:R0:W-:Y:S04]  /*b6e0*/  STL [R1+0x48], R22 ;  /* 0x0000481601007387 */ /* 0x0001e80000100800 */
[----:B------:R-:W-:Y:S01]  /*b6f0*/  ISETP.GT.U32.AND P2, PT, R0, R9, PT ;  /* 0x000000090000720c */ /* 0x000fe20003f44070 */
[----:B0-----:R-:W-:-:S04]  /*b700*/  IMAD.HI.U32 R22, R4, R11, RZ ;  /* 0x0000000b04167227 */ /* 0x001fc800078e00ff */
[----:B------:R-:W-:-:S08]  /*b710*/  IMAD.MOV R22, RZ, RZ, -R22 ;  /* 0x000000ffff167224 */ /* 0x000fd000078e0a16 */
[----:B------:R-:W-:Y:S02]  /*b720*/  @!P2 IMAD.IADD R9, R9, 0x1, -R0 ;  /* 0x000000010909a824 */ /* 0x000fe400078e0a00 */
[----:B------:R-:W-:Y:S01]  /*b730*/  IMAD R11, R0, R22, R11 ;  /* 0x00000016000b7224 */ /* 0x000fe200078e020b */
[----:B------:R-:W-:Y:S01]  /*b740*/  ISETP.GE.AND P2, PT, R14, RZ, PT ;  /* 0x000000ff0e00720c */ /* 0x000fe20003f46270 */
[----:B------:R-:W-:Y:S01]  /*b750*/  IMAD.MOV.U32 R22, RZ, RZ, R59 ;  /* 0x000000ffff167224 */ /* 0x000fe200078e003b */
[----:B------:R-:W2:Y:S01]  /*b760*/  LDL.LU R14, [R1+0x3e4] ;  /* 0x0003e400010e7983 */ /* 0x000ea20000300800 */
[----:B------:R-:W-:Y:S02]  /*b770*/  IMAD.MOV.U32 R59, RZ, RZ, R7 ;  /* 0x000000ffff3b7224 */ /* 0x000fe400078e0007 */
[----:B------:R-:W-:Y:S02]  /*b780*/  IMAD.MOV.U32 R7, RZ, RZ, R24 ;  /* 0x000000ffff077224 */ /* 0x000fe400078e0018 */
[----:B------:R-:W2:Y:S01]  /*b790*/  LDL.LU R24, [R1+0x3e0] ;  /* 0x0003e00001187983 */ /* 0x000ea20000300800 */
[----:B------:R-:W-:Y:S01]  /*b7a0*/  IABS R8, R13 ;  /* 0x0000000d00087213 */ /* 0x000fe20000000000 */
[----:B------:R-:W-:Y:S01]  /*b7b0*/  IMAD.MOV.U32 R42, RZ, RZ, R5 ;  /* 0x000000ffff2a7224 */ /* 0x000fe200078e0005 */
[----:B------:R-:W-:-:S03]  /*b7c0*/  ISETP.GE.AND P1, PT, R10, RZ, PT ;  /* 0x000000ff0a00720c */ /* 0x000fc60003f26270 */
[----:B------:R-:W-:Y:S01]  /*b7d0*/  IMAD.HI.U32 R5, R4, R8, RZ ;  /* 0x0000000804057227 */ /* 0x000fe200078e00ff */
[----:B------:R-:W-:-:S03]  /*b7e0*/  ISETP.GT.U32.AND P0, PT, R0, R2, PT ;  /* 0x000000020000720c */ /* 0x000fc60003f04070 */
[----:B------:R-:W-:Y:S01]  /*b7f0*/  IMAD.MOV R5, RZ, RZ, -R5 ;  /* 0x000000ffff057224 */ /* 0x000fe200078e0a05 */
[----:B------:R-:W-:-:S03]  /*b800*/  IABS R10, R15 ;  /* 0x0000000f000a7213 */ /* 0x000fc60000000000 */
[----:B------:R-:W-:Y:S01]  /*b810*/  IMAD R8, R0, R5, R8 ;  /* 0x0000000500087224 */ /* 0x000fe200078e0208 */
[----:B------:R-:W-:Y:S01]  /*b820*/  ISETP.GE.AND P5, PT, R12, RZ, PT ;  /* 0x000000ff0c00720c */ /* 0x000fe20003fa6270 */
[----:B------:R-:W-:Y:S01]  /*b830*/  IMAD.HI.U32 R12, R4, R10, RZ ;  /* 0x0000000a040c7227 */ /* 0x000fe200078e00ff */
[----:B------:R-:W-:Y:S02]  /*b840*/  IABS R6, R17 ;  /* 0x0000001100067213 */ /* 0x000fe40000000000 */
[----:B------:R-:W-:Y:S01]  /*b850*/  ISETP.GT.U32.AND P6, PT, R0, R8, PT ;  /* 0x000000080000720c */ /* 0x000fe20003fc4070 */
[----:B------:R-:W-:Y:S02]  /*b860*/  @!P3 IMAD.MOV R59, RZ, RZ, -R59 ;  /* 0x000000ffff3bb224 */ /* 0x000fe400078e0a3b */
[----:B------:R-:W-:Y:S01]  /*b870*/  @!P0 IMAD.IADD R2, R2, 0x1, -R0 ;  /* 0x0000000102028824 */ /* 0x000fe200078e0a00 */
[----:B------:R-:W-:Y:S01]  /*b880*/  ISETP.GE.AND P0, PT, R13, RZ, PT ;  /* 0x000000ff0d00720c */ /* 0x000fe20003f06270 */
[----:B------:R-:W-:Y:S01]  /*b890*/  @!P1 IMAD.MOV R7, RZ, RZ, -R7 ;  /* 0x000000ffff079224 */ /* 0x000fe200078e0a07 */
[----:B------:R0:W-:Y:S01]  /*b8a0*/  STL [R1+0x44], R59 ;  /* 0x0000443b01007387 */ /* 0x0001e20000100800 */
[----:B------:R-:W-:-:S02]  /*b8b0*/  IMAD.MOV R12, RZ, RZ, -R12 ;  /* 0x000000ffff0c7224 */ /* 0x000fc400078e0a0c */
[----:B------:R-:W-:-:S04]  /*b8c0*/  IMAD.HI.U32 R13, R4, R6, RZ ;  /* 0x00000006040d7227 */ /* 0x000fc800078e00ff */
[----:B------:R-:W-:Y:S01]  /*b8d0*/  IMAD R10, R0, R12, R10 ;  /* 0x0000000c000a7224 */ /* 0x000fe200078e020a */
[----:B0-----:R-:W3:Y:S01]  /*b8e0*/  LDL.LU R59, [R1+0x84c8] ;  /* 0x0084c800013b7983 */ /* 0x001ee20000300800 */
[----:B------:R-:W-:-:S03]  /*b8f0*/  IMAD.MOV R13, RZ, RZ, -R13 ;  /* 0x000000ffff0d7224 */ /* 0x000fc600078e0a0d */
[----:B------:R0:W-:Y:S01]  /*b900*/  STL [R1+0x40], R7 ;  /* 0x0000400701007387 */ /* 0x0001e20000100800 */
[----:B------:R-:W-:Y:S01]  /*b910*/  @!P6 IMAD.IADD R8, R8, 0x1, -R0 ;  /* 0x000000010808e824 */ /* 0x000fe200078e0a00 */
[----:B------:R-:W-:Y:S01]  /*b920*/  IABS R5, R18 ;  /* 0x0000001200057213 */ /* 0x000fe20000000000 */
[C---:B------:R-:W-:Y:S01]  /*b930*/  IMAD R6, R0.reuse, R13, R6 ;  /* 0x0000000d00067224 */ /* 0x040fe200078e0206 */
[C---:B------:R-:W-:Y:S01]  /*b940*/  ISETP.GT.U32.AND P6, PT, R0.reuse, R10, PT ;  /* 0x0000000a0000720c */ /* 0x040fe20003fc4070 */
[----:B0-----:R-:W-:Y:S02]  /*b950*/  IMAD.MOV.U32 R7, RZ, RZ, R47 ;  /* 0x000000ffff077224 */ /* 0x001fe400078e002f */
[----:B------:R-:W-:Y:S02]  /*b960*/  IMAD.MOV.U32 R47, RZ, RZ, R60 ;  /* 0x000000ffff2f7224 */ /* 0x000fe400078e003c */
[----:B------:R-:W-:Y:S02]  /*b970*/  IMAD.MOV.U32 R60, RZ, RZ, R2 ;  /* 0x000000ffff3c7224 */ /* 0x000fe400078e0002 */
[----:B------:R-:W-:Y:S01]  /*b980*/  @!P4 IMAD.MOV R7, RZ, RZ, -R7 ;  /* 0x000000ffff07c224 */ /* 0x000fe200078e0a07 */
[C---:B------:R-:W-:Y:S01]  /*b990*/  ISETP.GT.U32.AND P4, PT, R0.reuse, R11, PT ;  /* 0x0000000b0000720c */ /* 0x040fe20003f84070 */
[----:B------:R-:W-:Y:S01]  /*b9a0*/  @!P5 IMAD.MOV R60, RZ, RZ, -R60 ;  /* 0x000000ffff3cd224 */ /* 0x000fe200078e0a3c */
[----:B------:R-:W-:Y:S01]  /*b9b0*/  ISETP.GT.U32.AND P5, PT, R0, R6, PT ;  /* 0x000000060000720c */ /* 0x000fe20003fa4070 */
[----:B------:R-:W-:-:S04]  /*b9c0*/  IMAD.HI.U32 R12, R4, R5, RZ ;  /* 0x00000005040c7227 */ /* 0x000fc800078e00ff */
[----:B------:R-:W-:Y:S01]  /*b9d0*/  IMAD.MOV R12, RZ, RZ, -R12 ;  /* 0x000000ffff0c7224 */ /* 0x000fe200078e0a0c */
[----:B------:R-:W-:Y:S01]  /*b9e0*/  ISETP.GT.U32.AND P3, PT, R0, R8, PT ;  /* 0x000000080000720c */ /* 0x000fe20003f64070 */
[--C-:B------:R-:W-:Y:S01]  /*b9f0*/  @!P6 IMAD.IADD R10, R10, 0x1, -R0.reuse ;  /* 0x000000010a0ae824 */ /* 0x100fe200078e0a00 */
[C---:B------:R-:W-:Y:S01]  /*ba00*/  ISETP.GT.U32.AND P6, PT, R0.reuse, R9, PT ;  /* 0x000000090000720c */ /* 0x040fe20003fc4070 */
[----:B------:R-:W-:Y:S01]  /*ba10*/  IMAD R5, R0, R12, R5 ;  /* 0x0000000c00057224 */ /* 0x000fe200078e0205 */
[----:B------:R-:W-:Y:S01]  /*ba20*/  IABS R12, R20 ;  /* 0x00000014000c7213 */ /* 0x000fe20000000000 */
[--C-:B------:R-:W-:Y:S02]  /*ba30*/  @!P4 IMAD.IADD R11, R11, 0x1, -R0.reuse ;  /* 0x000000010b0bc824 */ /* 0x100fe400078e0a00 */
[----:B------:R-:W-:Y:S01]  /*ba40*/  @!P5 IMAD.IADD R6, R6, 0x1, -R0 ;  /* 0x000000010606d824 */ /* 0x000fe200078e0a00 */
[----:B------:R-:W-:Y:S01]  /*ba50*/  IABS R13, R19 ;  /* 0x00000013000d7213 */ /* 0x000fe20000000000 */
[----:B------:R-:W-:Y:S01]  /*ba60*/  IMAD.HI.U32 R2, R4, R12, RZ ;  /* 0x0000000c04027227 */ /* 0x000fe200078e00ff */
[C---:B------:R-:W-:Y:S01]  /*ba70*/  ISETP.GT.U32.AND P5, PT, R0.reuse, R11, PT ;  /* 0x0000000b0000720c */ /* 0x040fe20003fa4070 */
[----:B------:R0:W-:Y:S01]  /*ba80*/  STL [R1+0x3c], R7 ;  /* 0x00003c0701007387 */ /* 0x0001e20000100800 */
[----:B------:R-:W-:Y:S01]  /*ba90*/  ISETP.GT.U32.AND P1, PT, R0, R10, PT ;  /* 0x0000000a0000720c */ /* 0x000fe20003f24070 */
[----:B------:R-:W-:-:S02]  /*baa0*/  IMAD.MOV R2, RZ, RZ, -R2 ;  /* 0x000000ffff027224 */ /* 0x000fc400078e0a02 */
[--C-:B------:R-:W-:Y:S02]  /*bab0*/  @!P3 IMAD.IADD R8, R8, 0x1, -R0.reuse ;  /* 0x000000010808b824 */ /* 0x100fe400078e0a00 */
[----:B------:R-:W-:Y:S01]  /*bac0*/  @!P6 IMAD.IADD R9, R9, 0x1, -R0 ;  /* 0x000000010909e824 */ /* 0x000fe200078e0a00 */
[----:B------:R-:W-:Y:S01]  /*bad0*/  ISETP.GE.AND P6, PT, R15, RZ, PT ;  /* 0x000000ff0f00720c */ /* 0x000fe20003fc6270 */
[----:B------:R-:W-:Y:S02]  /*bae0*/  IMAD R2, R0, R2, R12 ;  /* 0x0000000200027224 */ /* 0x000fe400078e020c */
[----:B0-----:R-:W-:Y:S01]  /*baf0*/  IMAD.HI.U32 R7, R4, R13, RZ ;  /* 0x0000000d04077227 */ /* 0x001fe200078e00ff */
[----:B------:R-:W-:-:S03]  /*bb00*/  ISETP.GT.U32.AND P3, PT, R0, R5, PT ;  /* 0x000000050000720c */ /* 0x000fc60003f64070 */
[----:B------:R-:W-:Y:S02]  /*bb10*/  IMAD.MOV R7, RZ, RZ, -R7 ;  /* 0x000000ffff077224 */ /* 0x000fe400078e0a07 */
[----:B------:R-:W-:Y:S02]  /*bb20*/  @!P0 IMAD.MOV R8, RZ, RZ, -R8 ;  /* 0x000000ffff088224 */ /* 0x000fe400078e0a08 */
[--C-:B------:R-:W-:Y:S01]  /*bb30*/  @!P5 IMAD.IADD R11, R11, 0x1, -R0.reuse ;  /* 0x000000010b0bd824 */ /* 0x100fe200078e0a00 */
[C---:B------:R-:W-:Y:S01]  /*bb40*/  ISETP.GT.U32.AND P5, PT, R0.reuse, R2, PT ;  /* 0x000000020000720c */ /* 0x040fe20003fa4070 */
[----:B------:R-:W-:Y:S01]  /*bb50*/  IMAD R7, R0, R7, R13 ;  /* 0x0000000700077224 */ /* 0x000fe200078e020d */
[----:B------:R0:W-:Y:S01]  /*bb60*/  STL [R1+0x38], R60 ;  /* 0x0000383c01007387 */ /* 0x0001e20000100800 */
[----:B------:R-:W-:Y:S02]  /*bb70*/  @!P2 IMAD.MOV R9, RZ, RZ, -R9 ;  /* 0x000000ffff09a224 */ /* 0x000fe400078e0a09 */
[----:B------:R-:W-:Y:S01]  /*bb80*/  @!P1 IMAD.IADD R10, R10, 0x1, -R0 ;  /* 0x000000010a0a9824 */ /* 0x000fe200078e0a00 */
[----:B------:R-:W-:-:S02]  /*bb90*/  ISETP.GE.AND P1, PT, R16, RZ, PT ;  /* 0x000000ff1000720c */ /* 0x000fc40003f26270 */
[C---:B------:R-:W-:Y:S01]  /*bba0*/  ISETP.GT.U32.AND P2, PT, R0.reuse, R7, PT ;  /* 0x000000070000720c */ /* 0x040fe20003f44070 */
[----:B0-----:R-:W3:Y:S04]  /*bbb0*/  LDL.LU R60, [R1+0x84c4] ;  /* 0x0084c400013c7983 */ /* 0x001ee80000300800 */
[----:B------:R0:W-:Y:S01]  /*bbc0*/  STL [R1+0x34], R8 ;  /* 0x0000340801007387 */ /* 0x0001e20000100800 */
[----:B------:R-:W-:Y:S01]  /*bbd0*/  ISETP.GT.U32.AND P0, PT, R0, R6, PT ;  /* 0x000000060000720c */ /* 0x000fe20003f04070 */
[----:B------:R-:W-:Y:S02]  /*bbe0*/  @!P6 IMAD.MOV R10, RZ, RZ, -R10 ;  /* 0x000000ffff0ae224 */ /* 0x000fe400078e0a0a */
[----:B------:R1:W-:Y:S01]  /*bbf0*/  STL [R1+0x1c], R9 ;  /* 0x00001c0901007387 */ /* 0x0003e20000100800 */
[----:B0-----:R-:W-:Y:S01]  /*bc00*/  IABS R8, R21 ;  /* 0x0000001500087213 */ /* 0x001fe20000000000 */
[----:B------:R-:W-:-:S04]  /*bc10*/  @!P3 IMAD.IADD R5, R5, 0x1, -R0 ;  /* 0x000000010505b824 */ /* 0x000fc800078e0a00 */
[----:B-1----:R-:W-:Y:S01]  /*bc20*/  IMAD.HI.U32 R9, R4, R8, RZ ;  /* 0x0000000804097227 */ /* 0x002fe200078e00ff */
[----:B------:R0:W-:Y:S03]  /*bc30*/  STL [R1+0x18], R10 ;  /* 0x0000180a01007387 */ /* 0x0001e60000100800 */
[----:B------:R-:W-:Y:S02]  /*bc40*/  @!P5 IMAD.IADD R2, R2, 0x1, -R0 ;  /* 0x000000010202d824 */ /* 0x000fe400078e0a00 */
[----:B------:R-:W-:Y:S01]  /*bc50*/  IMAD.MOV R9, RZ, RZ, -R9 ;  /* 0x000000ffff097224 */ /* 0x000fe200078e0a09 */
[----:B------:R-:W-:Y:S01]  /*bc60*/  ISETP.GE.AND P4, PT, R17, RZ, PT ;  /* 0x000000ff1100720c */ /* 0x000fe20003f86270 */
[----:B0-----:R-:W-:Y:S01]  /*bc70*/  IMAD.MOV.U32 R10, RZ, RZ, R11 ;  /* 0x000000ffff0a7224 */ /* 0x001fe200078e000b */
[C---:B------:R-:W-:Y:S01]  /*bc80*/  ISETP.GT.U32.AND P3, PT, R0.reuse, R5, PT ;  /* 0x000000050000720c */ /* 0x040fe20003f64070 */
[C---:B------:R-:W-:Y:S01]  /*bc90*/  IMAD R8, R0.reuse, R9, R8 ;  /* 0x0000000900087224 */ /* 0x040fe200078e0208 */
[----:B------:R-:W-:Y:S01]  /*bca0*/  ISETP.GT.U32.AND P5, PT, R0, R2, PT ;  /* 0x000000020000720c */ /* 0x000fe20003fa4070 */
[----:B------:R-:W-:-:S02]  /*bcb0*/  @!P2 IMAD.IADD R7, R7, 0x1, -R0 ;  /* 0x000000010707a824 */ /* 0x000fc400078e0a00 */
[----:B------:R-:W-:Y:S01]  /*bcc0*/  @!P1 IMAD.MOV R10, RZ, RZ, -R10 ;  /* 0x000000ffff0a9224 */ /* 0x000fe200078e0a0a */
[----:B------:R-:W-:Y:S01]  /*bcd0*/  ISETP.GE.AND P6, PT, R18, RZ, PT ;  /* 0x000000ff1200720c */ /* 0x000fe20003fc6270 */
[--C-:B------:R-:W-:Y:S01]  /*bce0*/  @!P0 IMAD.IADD R6, R6, 0x1, -R0.reuse ;  /* 0x0000000106068824 */ /* 0x100fe200078e0a00 */
[----:B------:R-:W-:Y:S02]  /*bcf0*/  ISETP.GT.U32.AND P1, PT, R0, R7, PT ;  /* 0x000000070000720c */ /* 0x000fe40003f24070 */
[----:B------:R0:W-:Y:S01]  /*bd00*/  STL [R1+0x14], R10 ;  /* 0x0000140a01007387 */ /* 0x0001e20000100800 */
[----:B------:R-:W-:Y:S02]  /*bd10*/  ISETP.GE.AND P0, PT, R19, RZ, PT ;  /* 0x000000ff1300720c */ /* 0x000fe40003f06270 */
[----:B------:R-:W-:Y:S02]  /*bd20*/  @!P3 IMAD.IADD R5, R5, 0x1, -R0 ;  /* 0x000000010505b824 */ /* 0x000fe400078e0a00 */
[----:B0-----:R-:W-:-:S02]  /*bd30*/  IMAD.MOV.U32 R10, RZ, RZ, R6 ;  /* 0x000000ffff0a7224 */ /* 0x001fc400078e0006 */
[----:B------:R-:W-:Y:S02]  /*bd40*/  @!P5 IMAD.IADD R2, R2, 0x1, -R0 ;  /* 0x000000010202d824 */ /* 0x000fe400078e0a00 */
[----:B------:R-:W-:Y:S01]  /*bd50*/  @!P4 IMAD.MOV R10, RZ, RZ, -R10 ;  /* 0x000000ffff0ac224 */ /* 0x000fe200078e0a0a */
[----:B------:R-:W-:Y:S01]  /*bd60*/  ISETP.GT.U32.AND P4, PT, R0, R8, PT ;  /* 0x000000080000720c */ /* 0x000fe20003f84070 */
[----:B------:R-:W-:Y:S02]  /*bd70*/  @!P6 IMAD.MOV R5, RZ, RZ, -R5 ;  /* 0x000000ffff05e224 */ /* 0x000fe400078e0a05 */
[----:B------:R-:W-:Y:S01]  /*bd80*/  @!P1 IMAD.IADD R7, R7, 0x1, -R0 ;  /* 0x0000000107079824 */ /* 0x000fe200078e0a00 */
[----:B------:R-:W-:Y:S01]  /*bd90*/  STL [R1+0x10], R10 ;  /* 0x0000100a01007387 */ /* 0x000fe20000100800 */
[----:B------:R-:W-:-:S03]  /*bda0*/  IABS R6, R27 ;  /* 0x0000001b00067213 */ /* 0x000fc60000000000 */
[----:B------:R0:W-:Y:S01]  /*bdb0*/  STL [R1+0xc], R5 ;  /* 0x00000c0501007387 */ /* 0x0001e20000100800 */
[----:B------:R-:W-:-:S04]  /*bdc0*/  ISETP.GE.AND P2, PT, R21, RZ, PT ;  /* 0x000000ff1500720c */ /* 0x000fc80003f46270 */
[----:B------:R-:W-:Y:S02]  /*bdd0*/  @!P4 IMAD.IADD R8, R8, 0x1, -R0 ;  /* 0x000000010808c824 */ /* 0x000fe400078e0a00 */
[----:B0-----:R-:W-:Y:S01]  /*bde0*/  IMAD.MOV.U32 R5, RZ, RZ, R7 ;  /* 0x000000ffff057224 */ /* 0x001fe200078e0007 */
[----:B------:R-:W-:Y:S01]  /*bdf0*/  ISETP.GE.AND P3, PT, R20, RZ, PT ;  /* 0x000000ff1400720c */ /* 0x000fe20003f66270 */
[----:B------:R-:W-:Y:S01]  /*be00*/  IMAD.HI.U32 R19, R4, R6, RZ ;  /* 0x0000000604137227 */ /* 0x000fe200078e00ff */
[----:B------:R-:W-:-:S03]  /*be10*/  IABS R21, R28 ;  /* 0x0000001c00157213 */ /* 0x000fc60000000000 */
[----:B------:R-:W-:Y:S01]  /*be20*/  @!P0 IMAD.MOV R5, RZ, RZ, -R5 ;  /* 0x000000ffff058224 */ /* 0x000fe200078e0a05 */
[----:B------:R-:W-:Y:S01]  /*be30*/  ISETP.GT.U32.AND P0, PT, R0, R8, PT ;  /* 0x000000080000720c */ /* 0x000fe20003f04070 */
[----:B------:R-:W-:-:S03]  /*be40*/  IMAD.MOV R19, RZ, RZ, -R19 ;  /* 0x000000ffff137224 */ /* 0x000fc600078e0a13 */
[----:B------:R0:W-:Y:S01]  /*be50*/  STL [R1+0x8], R5 ;  /* 0x0000080501007387 */ /* 0x0001e20000100800 */
[----:B------:R-:W-:Y:S02]  /*be60*/  IMAD R19, R0, R19, R6 ;  /* 0x0000001300137224 */ /* 0x000fe400078e0206 */
[----:B------:R-:W-:Y:S02]  /*be70*/  IMAD.MOV.U32 R7, RZ, RZ, R2 ;  /* 0x000000ffff077224 */ /* 0x000fe400078e0002 */
[----:B0-----:R-:W-:-:S04]  /*be80*/  IMAD.HI.U32 R5, R4, R21, RZ ;  /* 0x0000001504057227 */ /* 0x001fc800078e00ff */
[----:B------:R-:W-:Y:S02]  /*be90*/  IMAD.MOV R5, RZ, RZ, -R5 ;  /* 0x000000ffff057224 */ /* 0x000fe400078e0a05 */
[----:B------:R-:W-:Y:S01]  /*bea0*/  @!P3 IMAD.MOV R7, RZ, RZ, -R7 ;  /* 0x000000ffff07b224 */ /* 0x000fe200078e0a07 */
[C---:B------:R-:W-:Y:S01]  /*beb0*/  ISETP.GT.U32.AND P3, PT, R0.reuse, R19, PT ;  /* 0x000000130000720c */ /* 0x040fe20003f64070 */
[----:B------:R-:W-:Y:S02]  /*bec0*/  IMAD R21, R0, R5, R21 ;  /* 0x0000000500157224 */ /* 0x000fe400078e0215 */
[----:B------:R-:W-:Y:S01]  /*bed0*/  @!P0 IMAD.IADD R8, R8, 0x1, -R0 ;  /* 0x0000000108088824 */ /* 0x000fe200078e0a00 */
[----:B------:R-:W-:-:S03]  /*bee0*/  ISETP.GE.AND P6, PT, R26, RZ, PT ;  /* 0x000000ff1a00720c */ /* 0x000fc60003fc6270 */
[----:B------:R-:W-:Y:S01]  /*bef0*/  IMAD.MOV.U32 R6, RZ, RZ, R8 ;  /* 0x000000ffff067224 */ /* 0x000fe200078e0008 */
[----:B------:R-:W-:-:S03]  /*bf00*/  ISETP.GE.AND P0, PT, R29, RZ, PT ;  /* 0x000000ff1d00720c */ /* 0x000fc60003f06270 */
[----:B------:R-:W-:Y:S02]  /*bf10*/  @!P2 IMAD.MOV R6, RZ, RZ, -R6 ;  /* 0x000000ffff06a224 */ /* 0x000fe400078e0a06 */
[----:B------:R-:W-:Y:S01]  /*bf20*/  @!P3 IMAD.IADD R19, R19, 0x1, -R0 ;  /* 0x000000011313b824 */ /* 0x000fe200078e0a00 */
[----:B------:R-:W-:-:S04]  /*bf30*/  ISETP.GE.AND P1, PT, R27, RZ, PT ;  /* 0x000000ff1b00720c */ /* 0x000fc80003f26270 */
[----:B------:R-:W-:Y:S01]  /*bf40*/  ISETP.GT.U32.AND P3, PT, R0, R19, PT ;  /* 0x000000130000720c */ /* 0x000fe20003f64070 */
[----:B--2---:R-:W-:Y:S02]  /*bf50*/  IMAD.MOV.U32 R15, RZ, RZ, R24 ;  /* 0x000000ffff0f7224 */ /* 0x004fe400078e0018 */
[----:B------:R-:W-:Y:S02]  /*bf60*/  IMAD.MOV.U32 R24, RZ, RZ, R50 ;  /* 0x000000ffff187224 */ /* 0x000fe400078e0032 */
[----:B------:R-:W-:Y:S01]  /*bf70*/  IMAD.MOV.U32 R50, RZ, RZ, R61 ;  /* 0x000000ffff327224 */ /* 0x000fe200078e003d */
[----:B------:R-:W-:-:S05]  /*bf80*/  IABS R61, R26 ;  /* 0x0000001a003d7213 */ /* 0x000fca0000000000 */
[----:B------:R-:W-:-:S04]  /*bf90*/  IMAD.HI.U32 R9, R4, R61, RZ ;  /* 0x0000003d04097227 */ /* 0x000fc800078e00ff */
[----:B------:R-:W-:-:S04]  /*bfa0*/  IMAD.MOV R9, RZ, RZ, -R9 ;  /* 0x000000ffff097224 */ /* 0x000fc800078e0a09 */
[----:B------:R-:W-:-:S05]  /*bfb0*/  IMAD R61, R0, R9, R61 ;  /* 0x00000009003d7224 */ /* 0x000fca00078e023d */
[----:B------:R-:W-:Y:S01]  /*bfc0*/  ISETP.GT.U32.AND P5, PT, R0, R61, PT ;  /* 0x0000003d0000720c */ /* 0x000fe20003fa4070 */
[----:B------:R-:W-:Y:S02]  /*bfd0*/  IMAD.MOV.U32 R16, RZ, RZ, R15 ;  /* 0x000000ffff107224 */ /* 0x000fe400078e000f */
[----:B------:R-:W-:Y:S01]  /*bfe0*/  IMAD.MOV.U32 R15, RZ, RZ, R23 ;  /* 0x000000ffff0f7224 */ /* 0x000fe200078e0017 */
[----:B------:R-:W-:-:S09]  /*bff0*/  IABS R23, R29 ;  /* 0x0000001d00177213 */ /* 0x000fd20000000000 */
[----:B------:R-:W-:-:S05]  /*c000*/  @!P5 IMAD.IADD R61, R61, 0x1, -R0 ;  /* 0x000000013d3dd824 */ /* 0x000fca00078e0a00 */
[----:B------:R-:W-:Y:S01]  /*c010*/  ISETP.GT.U32.AND P5, PT, R0, R61, PT ;  /* 0x0000003d0000720c */ /* 0x000fe20003fa4070 */
[----:B------:R-:W-:-:S04]  /*c020*/  IMAD.HI.U32 R2, R4, R23, RZ ;  /* 0x0000001704027227 */ /* 0x000fc800078e00ff */
[----:B------:R-:W-:Y:S01]  /*c030*/  IMAD.MOV R2, RZ, RZ, -R2 ;  /* 0x000000ffff027224 */ /* 0x000fe200078e0a02 */
[----:B------:R-:W-:-:S03]  /*c040*/  IABS R26, R30 ;  /* 0x0000001e001a7213 */ /* 0x000fc60000000000 */
[----:B------:R-:W-:-:S04]  /*c050*/  IMAD R23, R0, R2, R23 ;  /* 0x0000000200177224 */ /* 0x000fc800078e0217 */
[----:B------:R-:W-:Y:S01]  /*c060*/  @!P5 IMAD.IADD R61, R61, 0x1, -R0 ;  /* 0x000000013d3dd824 */ /* 0x000fe200078e0a00 */
[----:B------:R-:W-:Y:S01]  /*c070*/  ISETP.GT.U32.AND P5, PT, R0, R21, PT ;  /* 0x000000150000720c */ /* 0x000fe20003fa4070 */
[----:B------:R-:W-:Y:S01]  /*c080*/  IMAD.HI.U32 R2, R4, R26, RZ ;  /* 0x0000001a04027227 */ /* 0x000fe200078e00ff */
[----:B------:R-:W-:Y:S02]  /*c090*/  ISETP.GT.U32.AND P2, PT, R0, R23, PT ;  /* 0x000000170000720c */ /* 0x000fe40003f44070 */
[----:B------:R-:W-:Y:S01]  /*c0a0*/  IABS R29, R31 ;  /* 0x0000001f001d7213 */ /* 0x000fe20000000000 */
[----:B------:R-:W-:-:S04]  /*c0b0*/  IMAD.MOV R2, RZ, RZ, -R2 ;  /* 0x000000ffff027224 */ /* 0x000fc800078e0a02 */
[----:B------:R-:W-:-:S04]  /*c0c0*/  IMAD.HI.U32 R5, R4, R29, RZ ;  /* 0x0000001d04057227 */ /* 0x000fc800078e00ff */
[----:B------:R-:W-:Y:S02]  /*c0d0*/  @!P5 IMAD.IADD R21, R21, 0x1, -R0 ;  /* 0x000000011515d824 */ /* 0x000fe400078e0a00 */
[C---:B------:R-:W-:Y:S01]  /*c0e0*/  IMAD R26, R0.reuse, R2, R26 ;  /* 0x00000002001a7224 */ /* 0x040fe200078e021a */
[----:B------:R-:W-:Y:S01]  /*c0f0*/  IABS R2, R32 ;  /* 0x0000002000027213 */ /* 0x000fe20000000000 */
[----:B------:R-:W-:Y:S01]  /*c100*/  IMAD.MOV R5, RZ, RZ, -R5 ;  /* 0x000000ffff057224 */ /* 0x000fe200078e0a05 */
[C---:B------:R-:W-:Y:S01]  /*c110*/  ISETP.GT.U32.AND P5, PT, R0.reuse, R21, PT ;  /* 0x000000150000720c */ /* 0x040fe20003fa4070 */
[----:B------:R-:W-:Y:S02]  /*c120*/  @!P2 IMAD.IADD R23, R23, 0x1, -R0 ;  /* 0x000000011717a824 */ /* 0x000fe400078e0a00 */
[C---:B------:R-:W-:Y:S02]  /*c130*/  IMAD R29, R0.reuse, R5, R29 ;  /* 0x00000005001d7224 */ /* 0x040fe400078e021d */
[----:B------:R-:W-:Y:S01]  /*c140*/  IMAD.MOV.U32 R5, RZ, RZ, R2 ;  /* 0x000000ffff057224 */ /* 0x000fe200078e0002 */
[----:B------:R-:W-:Y:S01]  /*c150*/  STL [R1+0x4], R7 ;  /* 0x0000040701007387 */ /* 0x000fe20000100800 */
[----:B------:R-:W-:-:S03]  /*c160*/  ISETP.GT.U32.AND P2, PT, R0, R23, PT ;  /* 0x000000170000720c */ /* 0x000fc60003f44070 */
[----:B------:R0:W-:Y:S01]  /*c170*/  STL [R1], R6 ;  /* 0x0000000601007387 */ /* 0x0001e20000100800 */
[--C-:B------:R-:W-:Y:S02]  /*c180*/  @!P3 IMAD.IADD R19, R19, 0x1, -R0.reuse ;  /* 0x000000011313b824 */ /* 0x100fe400078e0a00 */
[----:B------:R-:W-:Y:S02]  /*c190*/  @!P5 IMAD.IADD R21, R21, 0x1, -R0 ;  /* 0x000000011515d824 */ /* 0x000fe400078e0a00 */
[----:B0-----:R-:W-:Y:S01]  /*c1a0*/  IMAD.HI.U32 R6, R4, R5, RZ ;  /* 0x0000000504067227 */ /* 0x001fe200078e00ff */
[----:B------:R-:W-:-:S03]  /*c1b0*/  ISETP.GE.AND P5, PT, R31, RZ, PT ;  /* 0x000000ff1f00720c */ /* 0x000fc60003fa6270 */
[----:B------:R-:W-:Y:S02]  /*c1c0*/  IMAD.MOV R6, RZ, RZ, -R6 ;  /* 0x000000ffff067224 */ /* 0x000fe400078e0a06 */
[----:B------:R-:W-:Y:S01]  /*c1d0*/  @!P1 IMAD.MOV R19, RZ, RZ, -R19 ;  /* 0x000000ffff139224 */ /* 0x000fe200078e0a13 */
[C---:B------:R-:W-:Y:S01]  /*c1e0*/  ISETP.GT.U32.AND P1, PT, R0.reuse, R29, PT ;  /* 0x0000001d0000720c */ /* 0x040fe20003f24070 */
[----:B------:R-:W-:Y:S02]  /*c1f0*/  IMAD R31, R0, R6, R5 ;  /* 0x00000006001f7224 */ /* 0x000fe400078e0205 */
[----:B------:R-:W-:-:S03]  /*c200*/  @!P2 IMAD.IADD R23, R23, 0x1, -R0 ;  /* 0x000000011717a824 */ /* 0x000fc600078e0a00 */
[----:B------:R-:W-:Y:S02]  /*c210*/  ISETP.GT.U32.AND P2, PT, R0, R31, PT ;  /* 0x0000001f0000720c */ /* 0x000fe40003f44070 */
[----:B------:R-:W-:Y:S02]  /*c220*/  IABS R7, R34 ;  /* 0x0000002200077213 */ /* 0x000fe40000000000 */
[----:B------:R-:W-:Y:S02]  /*c230*/  ISETP.GE.AND P4, PT, R28, RZ, PT ;  /* 0x000000ff1c00720c */ /* 0x000fe40003f86270 */
[----:B------:R-:W-:Y:S01]  /*c240*/  IABS R2, R33 ;  /* 0x0000002100027213 */ /* 0x000fe20000000000 */
[----:B------:R-:W-:Y:S02]  /*c250*/  @!P1 IMAD.IADD R29, R29, 0x1, -R0 ;  /* 0x000000011d1d9824 */ /* 0x000fe400078e0a00 */
[----:B------:R-:W-:-:S03]  /*c260*/  IMAD.HI.U32 R6, R4, R7, RZ ;  /* 0x0000000704067227 */ /* 0x000fc600078e00ff */
[----:B------:R-:W-:Y:S01]  /*c270*/  ISETP.GT.U32.AND P1, PT, R0, R29, PT ;  /* 0x0000001d0000720c */ /* 0x000fe20003f24070 */
[----:B------:R-:W-:-:S04]  /*c280*/  IMAD.HI.U32 R5, R4, R2, RZ ;  /* 0x0000000204057227 */ /* 0x000fc800078e00ff */
[----:B------:R-:W-:Y:S02]  /*c290*/  IMAD.MOV R6, RZ, RZ, -R6 ;  /* 0x000000ffff067224 */ /* 0x000fe400078e0a06 */
[----:B------:R-:W-:Y:S02]  /*c2a0*/  @!P2 IMAD.IADD R31, R31, 0x1, -R0 ;  /* 0x000000011f1fa824 */ /* 0x000fe400078e0a00 */
[----:B------:R-:W-:Y:S02]  /*c2b0*/  IMAD.MOV R5, RZ, RZ, -R5 ;  /* 0x000000ffff057224 */ /* 0x000fe400078e0a05 */
[C---:B------:R-:W-:Y:S01]  /*c2c0*/  IMAD R7, R0.reuse, R6, R7 ;  /* 0x0000000600077224 */ /* 0x040fe200078e0207 */
[----:B------:R-:W-:Y:S01]  /*c2d0*/  IABS R6, R35 ;  /* 0x0000002300067213 */ /* 0x000fe20000000000 */
[----:B------:R-:W-:Y:S01]  /*c2e0*/  @!P0 IMAD.MOV R23, RZ, RZ, -R23 ;  /* 0x000000ffff178224 */ /* 0x000fe200078e0a17 */
[C---:B------:R-:W-:Y:S01]  /*c2f0*/  ISETP.GT.U32.AND P2, PT, R0.reuse, R31, PT ;  /* 0x0000001f0000720c */ /* 0x040fe20003f44070 */
[----:B------:R-:W-:Y:S01]  /*c300*/  @!P4 IMAD.MOV R21, RZ, RZ, -R21 ;  /* 0x000000ffff15c224 */ /* 0x000fe200078e0a15 */
[----:B------:R-:W-:Y:S01]  /*c310*/  ISETP.GE.AND P0, PT, R33, RZ, PT ;  /* 0x000000ff2100720c */ /* 0x000fe20003f06270 */
[----:B------:R-:W-:Y:S01]  /*c320*/  IMAD R33, R0, R5, R2 ;  /* 0x0000000500217224 */ /* 0x000fe200078e0202 */
[----:B------:R-:W-:Y:S01]  /*c330*/  ISETP.GE.AND P4, PT, R32, RZ, PT ;  /* 0x000000ff2000720c */ /* 0x000fe20003f86270 */
[----:B------:R-:W-:Y:S01]  /*c340*/  IMAD.HI.U32 R2, R4, R6, RZ ;  /* 0x0000000604027227 */ /* 0x000fe200078e00ff */
[----:B------:R-:W-:-:S03]  /*c350*/  ISETP.GT.U32.AND P3, PT, R0, R26, PT ;  /* 0x0000001a0000720c */ /* 0x000fc60003f64070 */
[----:B------:R-:W-:Y:S01]  /*c360*/  @!P1 IMAD.IADD R29, R29, 0x1, -R0 ;  /* 0x000000011d1d9824 */ /* 0x000fe200078e0a00 */
[C---:B------:R-:W-:Y:S01]  /*c370*/  ISETP.GT.U32.AND P1, PT, R0.reuse, R33, PT ;  /* 0x000000210000720c */ /* 0x040fe20003f24070 */
[----:B------:R-:W-:Y:S02]  /*c380*/  IMAD.MOV R2, RZ, RZ, -R2 ;  /* 0x000000ffff027224 */ /* 0x000fe400078e0a02 */
[----:B------:R-:W-:Y:S02]  /*c390*/  @!P2 IMAD.IADD R31, R31, 0x1, -R0 ;  /* 0x000000011f1fa824 */ /* 0x000fe400078e0a00 */
[C---:B------:R-:W-:Y:S02]  /*c3a0*/  IMAD R6, R0.reuse, R2, R6 ;  /* 0x0000000200067224 */ /* 0x040fe400078e0206 */
[----:B------:R-:W-:Y:S01]  /*c3b0*/  @!P5 IMAD.MOV R29, RZ, RZ, -R29 ;  /* 0x000000ffff1dd224 */ /* 0x000fe200078e0a1d */
[C---:B------:R-:W-:Y:S01]  /*c3c0*/  ISETP.GT.U32.AND P5, PT, R0.reuse, R7, PT ;  /* 0x000000070000720c */ /* 0x040fe20003fa4070 */
[----:B------:R-:W-:Y:S01]  /*c3d0*/  @!P4 IMAD.MOV R31, RZ, RZ, -R31 ;  /* 0x000000ffff1fc224 */ /* 0x000fe200078e0a1f */
[----:B------:R-:W-:Y:S01]  /*c3e0*/  ISETP.GT.U32.AND P4, PT, R0, R6, PT ;  /* 0x000000060000720c */ /* 0x000fe20003f84070 */
[--C-:B------:R-:W-:Y:S01]  /*c3f0*/  @!P3 IMAD.IADD R26, R26, 0x1, -R0.reuse ;  /* 0x000000011a1ab824 */ /* 0x100fe200078e0a00 */
[----:B------:R-:W-:Y:S01]  /*c400*/  IABS R5, R36 ;  /* 0x0000002400057213 */ /* 0x000fe20000000000 */
[----:B------:R-:W-:-:S03]  /*c410*/  @!P1 IMAD.IADD R33, R33, 0x1, -R0 ;  /* 0x0000000121219824 */ /* 0x000fc600078e0a00 */
[----:B------:R-:W-:Y:S01]  /*c420*/  ISETP.GT.U32.AND P3, PT, R0, R26, PT ;  /* 0x0000001a0000720c */ /* 0x000fe20003f64070 */
[----:B------:R-:W-:Y:S01]  /*c430*/  IMAD.HI.U32 R8, R4, R5, RZ ;  /* 0x0000000504087227 */ /* 0x000fe200078e00ff */
[----:B------:R-:W-:-:S03]  /*c440*/  ISETP.GT.U32.AND P1, PT, R0, R33, PT ;  /* 0x000000210000720c */ /* 0x000fc60003f24070 */
[----:B------:R-:W-:Y:S01]  /*c450*/  @!P6 IMAD.MOV R61, RZ, RZ, -R61 ;  /* 0x000000ffff3de224 */ /* 0x000fe200078e0a3d */
[----:B------:R-:W-:Y:S01]  /*c460*/  ISETP.GE.AND P6, PT, R30, RZ, PT ;  /* 0x000000ff1e00720c */ /* 0x000fe20003fc6270 */
[----:B------:R-:W-:Y:S02]  /*c470*/  @!P5 IMAD.IADD R7, R7, 0x1, -R0 ;  /* 0x000000010707d824 */ /* 0x000fe400078e0a00 */
[----:B------:R-:W-:Y:S02]  /*c480*/  IMAD.MOV R8, RZ, RZ, -R8 ;  /* 0x000000ffff087224 */ /* 0x000fe400078e0a08 */
[----:B------:R-:W-:Y:S02]  /*c490*/  @!P4 IMAD.IADD R6, R6, 0x1, -R0 ;  /* 0x000000010606c824 */ /* 0x000fe400078e0a00 */
[----:B------:R-:W-:Y:S02]  /*c4a0*/  IMAD.MOV.U32 R17, RZ, RZ, R16 ;  /* 0x000000ffff117224 */ /* 0x000fe400078e0010 */
[----:B------:R-:W-:-:S02]  /*c4b0*/  IMAD.MOV.U32 R16, RZ, RZ, R15 ;  /* 0x000000ffff107224 */ /* 0x000fc400078e000f */
[----:B------:R-:W-:Y:S01]  /*c4c0*/  IMAD.MOV.U32 R15, RZ, RZ, R46 ;  /* 0x000000ffff0f7224 */ /* 0x000fe200078e002e */
[----:B------:R-:W-:Y:S01]  /*c4d0*/  IABS R46, R38 ;  /* 0x00000026002e7213 */ /* 0x000fe20000000000 */
[C---:B------:R-:W-:Y:S01]  /*c4e0*/  IMAD R5, R0.reuse, R8, R5 ;  /* 0x0000000800057224 */ /* 0x040fe200078e0205 */
[C---:B------:R-:W-:Y:S02]  /*c4f0*/  ISETP.GT.U32.AND P5, PT, R0.reuse, R7, PT ;  /* 0x000000070000720c */ /* 0x040fe40003fa4070 */
[----:B------:R-:W-:Y:S01]  /*c500*/  ISETP.GT.U32.AND P4, PT, R0, R6, PT ;  /* 0x000000060000720c */ /* 0x000fe20003f84070 */
[----:B------:R-:W-:Y:S02]  /*c510*/  IMAD.MOV.U32 R18, RZ, RZ, R47 ;  /* 0x000000ffff127224 */ /* 0x000fe400078e002f */
[----:B------:R-:W-:Y:S01]  /*c520*/  IMAD.MOV.U32 R47, RZ, RZ, R48 ;  /* 0x000000ffff2f7224 */ /* 0x000fe200078e0030 */
[----:B------:R-:W-:Y:S01]  /*c530*/  IABS R48, R39 ;  /* 0x0000002700307213 */ /* 0x000fe20000000000 */
[----:B------:R-:W-:-:S02]  /*c540*/  @!P3 IMAD.IADD R26, R26, 0x1, -R0 ;  /* 0x000000011a1ab824 */ /* 0x000fc400078e0a00 */
[----:B------:R-:W-:Y:S01]  /*c550*/  @!P1 IMAD.IADD R33, R33, 0x1, -R0 ;  /* 0x0000000121219824 */ /* 0x000fe200078e0a00 */
[----:B------:R-:W-:Y:S01]  /*c560*/  ISETP.GT.U32.AND P1, PT, R0, R5, PT ;  /* 0x000000050000720c */ /* 0x000fe20003f24070 */
[----:B------:R-:W-:Y:S01]  /*c570*/  IMAD.HI.U32 R8, R4, R46, RZ ;  /* 0x0000002e04087227 */ /* 0x000fe200078e00ff */
[----:B------:R-:W-:-:S03]  /*c580*/  ISETP.GE.AND P3, PT, R34, RZ, PT ;  /* 0x000000ff2200720c */ /* 0x000fc60003f66270 */
[----:B------:R-:W-:Y:S01]  /*c590*/  @!P6 IMAD.MOV R26, RZ, RZ, -R26 ;  /* 0x000000ffff1ae224 */ /* 0x000fe200078e0a1a */
[----:B------:R-:W-:Y:S01]  /*c5a0*/  ISETP.GE.AND P6, PT, R35, RZ, PT ;  /* 0x000000ff2300720c */ /* 0x000fe20003fc6270 */
[----:B------:R-:W-:Y:S02]  /*c5b0*/  IMAD.MOV R10, RZ, RZ, -R8 ;  /* 0x000000ffff0a7224 */ /* 0x000fe400078e0a08 */
[----:B------:R-:W-:-:S04]  /*c5c0*/  IMAD.HI.U32 R8, R4, R48, RZ ;  /* 0x0000003004087227 */ /* 0x000fc800078e00ff */
[----:B------:R-:W-:Y:S01]  /*c5d0*/  IMAD.MOV.U32 R13, RZ, RZ, R43 ;  /* 0x000000ffff0d7224 */ /* 0x000fe200078e002b */
[----:B------:R-:W-:Y:S01]  /*c5e0*/  IABS R43, R37 ;  /* 0x00000025002b7213 */ /* 0x000fe20000000000 */
[----:B------:R-:W-:Y:S02]  /*c5f0*/  @!P5 IMAD.IADD R7, R7, 0x1, -R0 ;  /* 0x000000010707d824 */ /* 0x000fe400078e0a00 */
[----:B------:R-:W-:Y:S02]  /*c600*/  IMAD R46, R0, R10, R46 ;  /* 0x0000000a002e7224 */ /* 0x000fe400078e022e */
[----:B------:R-:W-:Y:S02]  /*c610*/  IMAD.MOV R8, RZ, RZ, -R8 ;  /* 0x000000ffff087224 */ /* 0x000fe400078e0a08 */
[----:B------:R-:W-:Y:S02]  /*c620*/  @!P4 IMAD.IADD R6, R6, 0x1, -R0 ;  /* 0x000000010606c824 */ /* 0x000fe400078e0a00 */
[----:B------:R-:W-:Y:S01]  /*c630*/  @!P0 IMAD.MOV R33, RZ, RZ, -R33 ;  /* 0x000000ffff218224 */ /* 0x000fe200078e0a21 */
[----:B------:R-:W-:Y:S01]  /*c640*/  ISETP.GE.AND P0, PT, R37, RZ, PT ;  /* 0x000000ff2500720c */ /* 0x000fe20003f06270 */
[----:B------:R-:W-:Y:S01]  /*c650*/  IMAD.HI.U32 R2, R4, R43, RZ ;  /* 0x0000002b04027227 */ /* 0x000fe200078e00ff */
[----:B------:R-:W-:-:S03]  /*c660*/  ISETP.GT.U32.AND P4, PT, R0, R46, PT ;  /* 0x0000002e0000720c */ /* 0x000fc60003f84070 */
[----:B------:R-:W-:Y:S02]  /*c670*/  @!P1 IMAD.IADD R5, R5, 0x1, -R0 ;  /* 0x0000000105059824 */ /* 0x000fe400078e0a00 */
[----:B------:R-:W-:Y:S02]  /*c680*/  IMAD.MOV.U32 R35, RZ, RZ, R7 ;  /* 0x000000ffff237224 */ /* 0x000fe400078e0007 */
[C---:B------:R-:W-:Y:S02]  /*c690*/  IMAD R48, R0.reuse, R8, R48 ;  /* 0x0000000800307224 */ /* 0x040fe400078e0230 */
[----:B------:R-:W-:Y:S02]  /*c6a0*/  IMAD.MOV.U32 R37, RZ, RZ, R6 ;  /* 0x000000ffff257224 */ /* 0x000fe400078e0006 */
[----:B------:R-:W-:Y:S02]  /*c6b0*/  IMAD.MOV R2, RZ, RZ, -R2 ;  /* 0x000000ffff027224 */ /* 0x000fe400078e0a02 */
[----:B------:R-:W-:Y:S01]  /*c6c0*/  @!P3 IMAD.MOV R35, RZ, RZ, -R35 ;  /* 0x000000ffff23b224 */ /* 0x000fe200078e0a23 */
[C---:B------:R-:W-:Y:S01]  /*c6d0*/  ISETP.GT.U32.AND P3, PT, R0.reuse, R5, PT ;  /* 0x000000050000720c */ /* 0x040fe20003f64070 */
[----:B------:R-:W-:Y:S01]  /*c6e0*/  @!P6 IMAD.MOV R37, RZ, RZ, -R37 ;  /* 0x000000ffff25e224 */ /* 0x000fe200078e0a25 */
[C---:B------:R-:W-:Y:S01]  /*c6f0*/  ISETP.GT.U32.AND P6, PT, R0.reuse, R48, PT ;  /* 0x000000300000720c */ /* 0x040fe20003fc4070 */
[----:B------:R-:W-:Y:S01]  /*c700*/  IMAD R43, R0, R2, R43 ;  /* 0x00000002002b7224 */ /* 0x000fe200078e022b */
[----:B------:R-:W-:Y:S01]  /*c710*/  IABS R2, R40 ;  /* 0x0000002800027213 */ /* 0x000fe20000000000 */
[----:B------:R-:W-:Y:S01]  /*c720*/  @!P4 IMAD.IADD R46, R46, 0x1, -R0 ;  /* 0x000000012e2ec824 */ /* 0x000fe200078e0a00 */
[----:B------:R-:W-:-:S02]  /*c730*/  ISETP.GE.AND P2, PT, R36, RZ, PT ;  /* 0x000000ff2400720c */ /* 0x000fc40003f46270 */
[----:B------:R-:W-:Y:S01]  /*c740*/  ISETP.GT.U32.AND P5, PT, R0, R43, PT ;  /* 0x0000002b0000720c */ /* 0x000fe20003fa4070 */
[----:B------:R-:W-:Y:S01]  /*c750*/  IMAD.HI.U32 R9, R4, R2, RZ ;  /* 0x0000000204097227 */ /* 0x000fe200078e00ff */
[----:B---3--:R-:W-:-:S03]  /*c760*/  IABS R7, R41 ;  /* 0x0000002900077213 */ /* 0x008fc60000000000 */
[----:B------:R-:W-:Y:S02]  /*c770*/  IMAD.MOV R9, RZ, RZ, -R9 ;  /* 0x000000ffff097224 */ /* 0x000fe400078e0a09 */
[--C-:B------:R-:W-:Y:S02]  /*c780*/  @!P3 IMAD.IADD R5, R5, 0x1, -R0.reuse ;  /* 0x000000010505b824 */ /* 0x100fe400078e0a00 */
[----:B------:R-:W-:Y:S01]  /*c790*/  @!P6 IMAD.IADD R48, R48, 0x1, -R0 ;  /* 0x000000013030e824 */ /* 0x000fe200078e0a00 */
[----:B------:R-:W-:Y:S01]  /*c7a0*/  ISETP.GT.U32.AND P6, PT, R0, R46, PT ;  /* 0x0000002e0000720c */ /* 0x000fe20003fc4070 */
[----:B------:R-:W-:Y:S01]  /*c7b0*/  IMAD.HI.U32 R10, R4, R7, RZ ;  /* 0x00000007040a7227 */ /* 0x000fe200078e00ff */
[----:B------:R-:W-:-:S03]  /*c7c0*/  ISETP.GE.AND P4, PT, R40, RZ, PT ;  /* 0x000000ff2800720c */ /* 0x000fc60003f86270 */
[C---:B------:R-:W-:Y:S01]  /*c7d0*/  IMAD R2, R0.reuse, R9, R2 ;  /* 0x0000000900027224 */ /* 0x040fe200078e0202 */
[----:B----4-:R-:W-:Y:S01]  /*c7e0*/  IABS R9, R52 ;  /* 0x0000003400097213 */ /* 0x010fe20000000000 */
[----:B------:R-:W-:Y:S02]  /*c7f0*/  IMAD.MOV.U32 R40, RZ, RZ, R5 ;  /* 0x000000ffff287224 */ /* 0x000fe400078e0005 */
[----:B------:R-:W-:Y:S02]  /*c800*/  IMAD.MOV R10, RZ, RZ, -R10 ;  /* 0x000000ffff0a7224 */ /* 0x000fe400078e0a0a */
[----:B------:R-:W-:Y:S02]  /*c810*/  @!P5 IMAD.IADD R43, R43, 0x1, -R0 ;  /* 0x000000012b2bd824 */ /* 0x000fe400078e0a00 */
[----:B------:R-:W-:Y:S01]  /*c820*/  @!P2 IMAD.MOV R40, RZ, RZ, -R40 ;  /* 0x000000ffff28a224 */ /* 0x000fe200078e0a28 */
[----:B------:R-:W-:Y:S01]  /*c830*/  ISETP.GT.U32.AND P2, PT, R0, R48, PT ;  /* 0x000000300000720c */ /* 0x000fe20003f44070 */
[----:B------:R-:W-:Y:S01]  /*c840*/  IMAD.HI.U32 R6, R4, R9, RZ ;  /* 0x0000000904067227 */ /* 0x000fe200078e00ff */
[----:B-----5:R-:W-:-:S03]  /*c850*/  IABS R8, R53 ;  /* 0x0000003500087213 */ /* 0x020fc60000000000 */
[C---:B------:R-:W-:Y:S01]  /*c860*/  IMAD R7, R0.reuse, R10, R7 ;  /* 0x0000000a00077224 */ /* 0x040fe200078e0207 */
[C---:B------:R-:W-:Y:S01]  /*c870*/  ISETP.GT.U32.AND P5, PT, R0.reuse, R43, PT ;  /* 0x0000002b0000720c */ /* 0x040fe20003fa4070 */
[----:B------:R-:W-:Y:S01]  /*c880*/  IMAD.MOV R6, RZ, RZ, -R6 ;  /* 0x000000ffff067224 */ /* 0x000fe200078e0a06 */
[----:B------:R-:W-:Y:S01]  /*c890*/  ISETP.GT.U32.AND P3, PT, R0, R2, PT ;  /* 0x000000020000720c */ /* 0x000fe20003f64070 */
[----:B------:R-:W-:Y:S01]  /*c8a0*/  @!P6 IMAD.IADD R46, R46, 0x1, -R0 ;  /* 0x000000012e2ee824 */ /* 0x000fe200078e0a00 */
[----:B------:R-:W-:Y:S01]  /*c8b0*/  ISETP.GT.U32.AND P6, PT, R0, R7, PT ;  /* 0x000000070000720c */ /* 0x000fe20003fc4070 */
[----:B------:R-:W-:-:S04]  /*c8c0*/  IMAD.HI.U32 R10, R4, R8, RZ ;  /* 0x00000008040a7227 */ /* 0x000fc800078e00ff */
[----:B------:R-:W-:Y:S02]  /*c8d0*/  IMAD R9, R0, R6, R9 ;  /* 0x0000000600097224 */ /* 0x000fe400078e0209 */
[----:B------:R-:W-:Y:S02]  /*c8e0*/  IMAD.MOV R10, RZ, RZ, -R10 ;  /* 0x000000ffff0a7224 */ /* 0x000fe400078e0a0a */
[----:B------:R-:W-:Y:S01]  /*c8f0*/  @!P2 IMAD.IADD R48, R48, 0x1, -R0 ;  /* 0x000000013030a824 */ /* 0x000fe200078e0a00 */
[C---:B------:R-:W-:Y:S01]  /*c900*/  ISETP.GT.U32.AND P2, PT, R0.reuse, R9, PT ;  /* 0x000000090000720c */ /* 0x040fe20003f44070 */
[----:B------:R-:W-:Y:S01]  /*c910*/  IMAD R8, R0, R10, R8 ;  /* 0x0000000a00087224 */ /* 0x000fe200078e0208 */
[----:B------:R-:W-:Y:S01]  /*c920*/  ISETP.GE.AND P1, PT, R38, RZ, PT ;  /* 0x000000ff2600720c */ /* 0x000fe20003f26270 */
[--C-:B------:R-:W-:Y:S01]  /*c930*/  @!P5 IMAD.IADD R43, R43, 0x1, -R0.reuse ;  /* 0x000000012b2bd824 */ /* 0x100fe200078e0a00 */
[----:B------:R-:W-:Y:S01]  /*c940*/  ISETP.GE.AND P5, PT, R39, RZ, PT ;  /* 0x000000ff2700720c */ /* 0x000fe20003fa6270 */
[----:B------:R-:W-:-:S02]  /*c950*/  @!P3 IMAD.IADD R2, R2, 0x1, -R0 ;  /* 0x000000010202b824 */ /* 0x000fc400078e0a00 */
[--C-:B------:R-:W-:Y:S01]  /*c960*/  @!P6 IMAD.IADD R7, R7, 0x1, -R0.reuse ;  /* 0x000000010707e824 */ /* 0x100fe200078e0a00 */
[C---:B------:R-:W-:Y:S01]  /*c970*/  ISETP.GT.U32.AND P6, PT, R0.reuse, R8, PT ;  /* 0x000000080000720c */ /* 0x040fe20003fc4070 */
[----:B------:R-:W-:Y:S01]  /*c980*/  @!P0 IMAD.MOV R43, RZ, RZ, -R43 ;  /* 0x000000ffff2b8224 */ /* 0x000fe200078e0a2b */
[C---:B------:R-:W-:Y:S01]  /*c990*/  ISETP.GT.U32.AND P0, PT, R0.reuse, R2, PT ;  /* 0x000000020000720c */ /* 0x040fe20003f04070 */
[----:B------:R-:W2:Y:S02]  /*c9a0*/  LDL.LU R38, [R1+0x20] ;  /* 0x0000200001267983 */ /* 0x000ea40000300800 */
[----:B------:R-:W-:Y:S01]  /*c9b0*/  @!P2 IMAD.IADD R9, R9, 0x1, -R0 ;  /* 0x000000010909a824 */ /* 0x000fe200078e0a00 */
[----:B------:R-:W-:Y:S01]  /*c9c0*/  IABS R5, R55 ;  /* 0x0000003700057213 */ /* 0x000fe20000000000 */
[----:B------:R-:W-:Y:S01]  /*c9d0*/  @!P1 IMAD.MOV R46, RZ, RZ, -R46 ;  /* 0x000000ffff2e9224 */ /* 0x000fe200078e0a2e */
[C---:B------:R-:W-:Y:S01]  /*c9e0*/  ISETP.GT.U32.AND P1, PT, R0.reuse, R7, PT ;  /* 0x000000070000720c */ /* 0x040fe20003f24070 */
[----:B------:R-:W-:Y:S01]  /*c9f0*/  @!P5 IMAD.MOV R48, RZ, RZ, -R48 ;  /* 0x000000ffff30d224 */ /* 0x000fe200078e0a30 */
[----:B------:R-:W-:Y:S01]  /*ca00*/  ISETP.GT.U32.AND P5, PT, R0, R9, PT ;  /* 0x000000090000720c */ /* 0x000fe20003fa4070 */
[----:B------:R-:W-:Y:S01]  /*ca10*/  IMAD.HI.U32 R12, R4, R5, RZ ;  /* 0x00000005040c7227 */ /* 0x000fe200078e00ff */
[----:B------:R-:W-:-:S03]  /*ca20*/  IABS R6, R54 ;  /* 0x0000003600067213 */ /* 0x000fc60000000000 */
[--C-:B------:R-:W-:Y:S02]  /*ca30*/  @!P6 IMAD.IADD R8, R8, 0x1, -R0.reuse ;  /* 0x000000010808e824 */ /* 0x100fe400078e0a00 */
[----:B------:R-:W-:Y:S01]  /*ca40*/  @!P0 IMAD.IADD R2, R2, 0x1, -R0 ;  /* 0x0000000102028824 */ /* 0x000fe200078e0a00 */
[----:B------:R-:W-:Y:S01]  /*ca50*/  ISETP.GE.AND P3, PT, R41, RZ, PT ;  /* 0x000000ff2900720c */ /* 0x000fe20003f66270 */
[----:B------:R-:W-:Y:S01]  /*ca60*/  IMAD.HI.U32 R11, R4, R6, RZ ;  /* 0x00000006040b7227 */ /* 0x000fe200078e00ff */
[----:B------:R-:W-:Y:S02]  /*ca70*/  IABS R10, R56 ;  /* 0x00000038000a7213 */ /* 0x000fe40000000000 */
[----:B------:R-:W-:Y:S01]  /*ca80*/  ISETP.GT.U32.AND P6, PT, R0, R8, PT ;  /* 0x000000080000720c */ /* 0x000fe20003fc4070 */
[----:B------:R-:W-:Y:S01]  /*ca90*/  IMAD.MOV R12, RZ, RZ, -R12 ;  /* 0x000000ffff0c7224 */ /* 0x000fe200078e0a0c */
[----:B------:R-:W-:Y:S01]  /*caa0*/  ISETP.GE.AND P0, PT, R52, RZ, PT ;  /* 0x000000ff3400720c */ /* 0x000fe20003f06270 */
[----:B------:R-:W-:Y:S01]  /*cab0*/  IMAD.MOV.U32 R27, RZ, RZ, R2 ;  /* 0x000000ffff1b7224 */ /* 0x000fe200078e0002 */
[----:B------:R-:W-:Y:S01]  /*cac0*/  ISETP.GE.AND P2, PT, R53, RZ, PT ;  /* 0x000000ff3500720c */ /* 0x000fe20003f46270 */
[----:B------:R-:W-:-:S02]  /*cad0*/  IMAD.MOV R11, RZ, RZ, -R11 ;  /* 0x000000ffff0b7224 */ /* 0x000fc400078e0a0b */
[----:B------:R-:W-:Y:S02]  /*cae0*/  IMAD R5, R0, R12, R5 ;  /* 0x0000000c00057224 */ /* 0x000fe400078e0205 */
[----:B------:R-:W-:-:S04]  /*caf0*/  IMAD.HI.U32 R12, R4, R10, RZ ;  /* 0x0000000a040c7227 */ /* 0x000fc800078e00ff */
[--C-:B------:R-:W-:Y:S02]  /*cb00*/  @!P1 IMAD.IADD R7, R7, 0x1, -R0.reuse ;  /* 0x0000000107079824 */ /* 0x100fe400078e0a00 */
[----:B------:R-:W-:Y:S02]  /*cb10*/  @!P4 IMAD.MOV R27, RZ, RZ, -R27 ;  /* 0x000000ffff1bc224 */ /* 0x000fe400078e0a1b */
[----:B------:R-:W-:Y:S02]  /*cb20*/  @!P5 IMAD.IADD R9, R9, 0x1, -R0 ;  /* 0x000000010909d824 */ /* 0x000fe400078e0a00 */
[C---:B------:R-:W-:Y:S01]  /*cb30*/  IMAD R6, R0.reuse, R11, R6 ;  /* 0x0000000b00067224 */ /* 0x040fe200078e0206 */
[----:B------:R0:W-:Y:S01]  /*cb40*/  STL [R1+0xec], R27 ;  /* 0x0000ec1b01007387 */ /* 0x0001e20000100800 */
[----:B------:R-:W-:Y:S02]  /*cb50*/  IMAD.MOV R12, RZ, RZ, -R12 ;  /* 0x000000ffff0c7224 */ /* 0x000fe400078e0a0c */
[----:B------:R-:W-:Y:S01]  /*cb60*/  IMAD.MOV.U32 R20, RZ, RZ, R7 ;  /* 0x000000ffff147224 */ /* 0x000fe200078e0007 */
[C---:B------:R-:W-:Y:S01]  /*cb70*/  ISETP.GT.U32.AND P1, PT, R0.reuse, R6, PT ;  /* 0x000000060000720c */ /* 0x040fe20003f24070 */
[----:B------:R-:W-:-:S02]  /*cb80*/  IMAD R2, R0, R12, R10 ;  /* 0x0000000c00027224 */ /* 0x000fc400078e020a */
[----:B------:R-:W-:Y:S02]  /*cb90*/  @!P3 IMAD.MOV R20, RZ, RZ, -R20 ;  /* 0x000000ffff14b224 */ /* 0x000fe400078e0a14 */
[----:B0-----:R-:W-:Y:S01]  /*cba0*/  IMAD.MOV.U32 R27, RZ, RZ, R9 ;  /* 0x000000ffff1b7224 */ /* 0x001fe200078e0009 */
[----:B------:R-:W-:Y:S01]  /*cbb0*/  ISETP.GT.U32.AND P3, PT, R0, R5, PT ;  /* 0x000000050000720c */ /* 0x000fe20003f64070 */
[----:B------:R-:W-:Y:S02]  /*cbc0*/  @!P6 IMAD.IADD R8, R8, 0x1, -R0 ;  /* 0x000000010808e824 */ /* 0x000fe400078e0a00 */
[----:B------:R-:W-:Y:S01]  /*cbd0*/  @!P0 IMAD.MOV R27, RZ, RZ, -R27 ;  /* 0x000000ffff1b8224 */ /* 0x000fe200078e0a1b */
[----:B------:R-:W-:Y:S01]  /*cbe0*/  ISETP.GT.U32.AND P6, PT, R0, R2, PT ;  /* 0x000000020000720c */ /* 0x000fe20003fc4070 */
[----:B------:R-:W-:Y:S01]  /*cbf0*/  @!P2 IMAD.MOV R8, RZ, RZ, -R8 ;  /* 0x000000ffff08a224 */ /* 0x000fe200078e0a08 */
[----:B------:R-:W-:Y:S04]  /*cc00*/  STL [R1+0xf0], R20 ;  /* 0x0000f01401007387 */ /* 0x000fe80000100800 */
[----:B------:R0:W-:Y:S04]  /*cc10*/  STL [R1+0x15c], R27 ;  /* 0x00015c1b01007387 */ /* 0x0001e80000100800 */
[----:B------:R-:W-:Y:S01]  /*cc20*/  STL [R1+0x160], R8 ;  /* 0x0001600801007387 */ /* 0x000fe20000100800 */
[----:B------:R-:W-:-:S02]  /*cc30*/  @!P1 IMAD.IADD R6, R6, 0x1, -R0 ;  /* 0x0000000106069824 */ /* 0x000fc400078e0a00 */
[----:B0-----:R-:W-:Y:S02]  /*cc40*/  IMAD.MOV.U32 R27, RZ, RZ, R18 ;  /* 0x000000ffff1b7224 */ /* 0x001fe400078e0012 */
[----:B------:R-:W-:Y:S02]  /*cc50*/  IMAD.MOV.U32 R18, RZ, RZ, R15 ;  /* 0x000000ffff127224 */ /* 0x000fe400078e000f */
[----:B------:R-:W3:Y:S01]  /*cc60*/  LDL.LU R15, [R1+0x24] ;  /* 0x00002400010f7983 */ /* 0x000ee20000300800 */
[----:B------:R-:W-:-:S03]  /*cc70*/  @!P3 IMAD.IADD R5, R5, 0x1, -R0 ;  /* 0x000000010505b824 */ /* 0x000fc600078e0a00 */
[----:B------:R-:W4:Y:S01]  /*cc80*/  LDL.LU R36, [R1+0x28] ;  /* 0x0000280001247983 */ /* 0x000f220000300800 */
[----:B------:R-:W-:Y:S01]  /*cc90*/  ISETP.GT.U32.AND P3, PT, R0, R6, PT ;  /* 0x000000060000720c */ /* 0x000fe20003f64070 */
[----:B------:R-:W-:Y:S01]  /*cca0*/  @!P6 IMAD.IADD R2, R2, 0x1, -R0 ;  /* 0x000000010202e824 */ /* 0x000fe200078e0a00 */
[----:B------:R-:W-:Y:S01]  /*ccb0*/  ISETP.GT.U32.AND P6, PT, R0, R5, PT ;  /* 0x000000050000720c */ /* 0x000fe20003fc4070 */
[----:B------:R-:W5:Y:S01]  /*ccc0*/  LDL.LU R39, [R1+0x2c] ;  /* 0x00002c0001277983 */ /* 0x000f620000300800 */
[----:B------:R-:W-:Y:S02]  /*ccd0*/  ISETP.GE.AND P4, PT, R54, RZ, PT ;  /* 0x000000ff3600720c */ /* 0x000fe40003f86270 */
[----:B------:R-:W-:Y:S02]  /*cce0*/  ISETP.GT.U32.AND P0, PT, R0, R2, PT ;  /* 0x000000020000720c */ /* 0x000fe40003f04070 */
[----:B------:R-:W-:Y:S02]  /*ccf0*/  ISETP.GE.AND P5, PT, R55, RZ, PT ;  /* 0x000000ff3700720c */ /* 0x000fe40003fa6270 */
[----:B------:R-:W-:-:S03]  /*cd00*/  ISETP.GE.AND P1, PT, R56, RZ, PT ;  /* 0x000000ff3800720c */ /* 0x000fc60003f26270 */
[--C-:B------:R-:W-:Y:S02]  /*cd10*/  @!P3 IMAD.IADD R6, R6, 0x1, -R0.reuse ;  /* 0x000000010606b824 */ /* 0x100fe400078e0a00 */
[----:B------:R-:W-:Y:S02]  /*cd20*/  @!P6 IMAD.IADD R5, R5, 0x1, -R0 ;  /* 0x000000010505e824 */ /* 0x000fe400078e0a00 */
[----:B------:R-:W-:Y:S02]  /*cd30*/  IMAD.MOV.U32 R32, RZ, RZ, R6 ;  /* 0x000000ffff207224 */ /* 0x000fe400078e0006 */
[----:B------:R-:W-:Y:S02]  /*cd40*/  IMAD.MOV.U32 R30, RZ, RZ, R5 ;  /* 0x000000ffff1e7224 */ /* 0x000fe400078e0005 */
[----:B------:R-:W-:Y:S02]  /*cd50*/  @!P0 IMAD.IADD R2, R2, 0x1, -R0 ;  /* 0x0000000102028824 */ /* 0x000fe400078e0a00 */
[----:B------:R-:W-:-:S02]  /*cd60*/  @!P4 IMAD.MOV R32, RZ, RZ, -R32 ;  /* 0x000000ffff20c224 */ /* 0x000fc400078e0a20 */
[----:B------:R-:W-:Y:S02]  /*cd70*/  @!P5 IMAD.MOV R30, RZ, RZ, -R30 ;  /* 0x000000ffff1ed224 */ /* 0x000fe400078e0a1e */
[----:B------:R-:W-:Y:S01]  /*cd80*/  @!P1 IMAD.MOV R2, RZ, RZ, -R2 ;  /* 0x000000ffff029224 */ /* 0x000fe200078e0a02 */
[----:B------:R0:W-:Y:S04]  /*cd90*/  STL [R1+0x164], R32 ;  /* 0x0001642001007387 */ /* 0x0001e80000100800 */
[----:B------:R1:W-:Y:S04]  /*cda0*/  STL [R1+0x168], R30 ;  /* 0x0001681e01007387 */ /* 0x0003e80000100800 */
[----:B------:R1:W-:Y:S04]  /*cdb0*/  STL [R1+0x16c], R2 ;  /* 0x00016c0201007387 */ /* 0x0003e80000100800 */
[----:B------:R-:W5:Y:S04]  /*cdc0*/  LDL.LU R34, [R1+0x30] ;  /* 0x0000300001227983 */ /* 0x000f680000300800 */
[----:B0-----:R-:W5:Y:S04]  /*cdd0*/  LDL.LU R32, [R1+0x58] ;  /* 0x0000580001207983 */ /* 0x001f680000300800 */
[----:B-1----:R-:W5:Y:S01]  /*cde0*/  LDL.LU R30, [R1+0x5c] ;  /* 0x00005c00011e7983 */ /* 0x002f620000300800 */
[----:B------:R-:W-:-:S02]  /*cdf0*/  IABS R10, R58 ;  /* 0x0000003a000a7213 */ /* 0x000fc40000000000 */
[----:B------:R-:W-:Y:S02]  /*ce00*/  IABS R11, R57 ;  /* 0x00000039000b7213 */ /* 0x000fe40000000000 */
[----:B------:R-:W-:Y:S01]  /*ce10*/  IABS R12, R60 ;  /* 0x0000003c000c7213 */ /* 0x000fe20000000000 */
[----:B------:R-:W-:-:S04]  /*ce20*/  IMAD.HI.U32 R9, R4, R10, RZ ;  /* 0x0000000a04097227 */ /* 0x000fc800078e00ff */
[----:B------:R-:W-:Y:S02]  /*ce30*/  IMAD.MOV.U32 R20, RZ, RZ, R14 ;  /* 0x000000ffff147224 */ /* 0x000fe400078e000e */
[----:B------:R-:W-:Y:S01]  /*ce40*/  IMAD.MOV.U32 R28, RZ, RZ, R13 ;  /* 0x000000ffff1c7224 */ /* 0x000fe200078e000d */
[----:B------:R-:W-:Y:S01]  /*ce50*/  ISETP.GE.AND P3, PT, R57, RZ, PT ;  /* 0x000000ff3900720c */ /* 0x000fe20003f66270 */
[----:B------:R-:W-:Y:S01]  /*ce60*/  IMAD.HI.U32 R7, R4, R11, RZ ;  /* 0x0000000b04077227 */ /* 0x000fe200078e00ff */
[----:B------:R-:W-:Y:S01]  /*ce70*/  ISETP.GE.AND P0, PT, R58, RZ, PT ;  /* 0x000000ff3a00720c */ /* 0x000fe20003f06270 */
[----:B------:R-:W5:Y:S02]  /*ce80*/  LDL.LU R41, [R1+0x60] ;  /* 0x0000600001297983 */ /* 0x000f640000300800 */
[----:B------:R-:W-:Y:S02]  /*ce90*/  IMAD.MOV R9, RZ, RZ, -R9 ;  /* 0x000000ffff097224 */ /* 0x000fe400078e0a09 */
[----:B------:R-:W-:Y:S01]  /*cea0*/  IMAD.MOV R7, RZ, RZ, -R7 ;  /* 0x000000ffff077224 */ /* 0x000fe200078e0a07 */
[----:B------:R-:W-:Y:S01]  /*ceb0*/  IABS R14, R59 ;  /* 0x0000003b000e7213 */ /* 0x000fe20000000000 */
[----:B------:R-:W-:-:S02]  /*cec0*/  IMAD R10, R0, R9, R10 ;  /* 0x00000009000a7224 */ /* 0x000fc400078e020a */
[----:B------:R-:W-:Y:S02]  /*ced0*/  IMAD R7, R0, R7, R11 ;  /* 0x0000000700077224 */ /* 0x000fe400078e020b */
[----:B------:R-:W-:Y:S01]  /*cee0*/  IMAD.HI.U32 R9, R4, R12, RZ ;  /* 0x0000000c04097227 */ /* 0x000fe200078e00ff */
[C---:B------:R-:W-:Y:S02]  /*cef0*/  ISETP.GT.U32.AND P6, PT, R0.reuse, R10, PT ;  /* 0x0000000a0000720c */ /* 0x040fe40003fc4070 */
[----:B------:R-:W-:Y:S01]  /*cf00*/  ISETP.GT.U32.AND P2, PT, R0, R7, PT ;  /* 0x000000070000720c */ /* 0x000fe20003f44070 */
[----:B------:R-:W-:Y:S02]  /*cf10*/  IMAD.MOV R9, RZ, RZ, -R9 ;  /* 0x000000ffff097224 */ /* 0x000fe400078e0a09 */
[----:B------:R-:W-:-:S04]  /*cf20*/  IMAD.HI.U32 R13, R4, R14, RZ ;  /* 0x0000000e040d7227 */ /* 0x000fc800078e00ff */
[----:B------:R-:W-:Y:S02]  /*cf30*/  IMAD R12, R0, R9, R12 ;  /* 0x00000009000c7224 */ /* 0x000fe400078e020c */
[----:B------:R-:W-:-:S03]  /*cf40*/  IMAD.MOV R13, RZ, RZ, -R13 ;  /* 0x000000ffff0d7224 */ /* 0x000fc600078e0a0d */
[C---:B------:R-:W-:Y:S01]  /*cf50*/  ISETP.GT.U32.AND P1, PT, R0.reuse, R12, PT ;  /* 0x0000000c0000720c */ /* 0x040fe20003f24070 */
[----:B------:R-:W-:Y:S02]  /*cf60*/  IMAD R14, R0, R13, R14 ;  /* 0x0000000d000e7224 */ /* 0x000fe400078e020e */
[--C-:B------:R-:W-:Y:S02]  /*cf70*/  @!P6 IMAD.IADD R10, R10, 0x1, -R0.reuse ;  /* 0x000000010a0ae824 */ /* 0x100fe400078e0a00 */
[----:B------:R-:W-:Y:S01]  /*cf80*/  @!P2 IMAD.IADD R7, R7, 0x1, -R0 ;  /* 0x000000010707a824 */ /* 0x000fe200078e0a00 */
[----:B------:R-:W-:-:S04]  /*cf90*/  ISETP.GT.U32.AND P6, PT, R0, R14, PT ;  /* 0x0000000e0000720c */ /* 0x000fc80003fc4070 */
[----:B------:R-:W-:-:S03]  /*cfa0*/  ISETP.GT.U32.AND P4, PT, R0, R7, PT ;  /* 0x000000070000720c */ /* 0x000fc60003f84070 */
[----:B------:R-:W-:-:S05]  /*cfb0*/  @!P1 IMAD.IADD R12, R12, 0x1, -R0 ;  /* 0x000000010c0c9824 */ /* 0x000fca00078e0a00 */
[----:B------:R-:W-:Y:S01]  /*cfc0*/  ISETP.GT.U32.AND P1, PT, R0, R12, PT ;  /* 0x0000000c0000720c */ /* 0x000fe20003f24070 */
[----:B------:R-:W-:-:S04]  /*cfd0*/  @!P6 IMAD.IADD R14, R14, 0x1, -R0 ;  /* 0x000000010e0ee824 */ /* 0x000fc800078e0a00 */
[----:B------:R-:W-:Y:S01]  /*cfe0*/  @!P4 IMAD.IADD R7, R7, 0x1, -R0 ;  /* 0x000000010707c824 */ /* 0x000fe200078e0a00 */
[C---:B------:R-:W-:Y:S02]  /*cff0*/  ISETP.GT.U32.AND P6, PT, R0.reuse, R14, PT ;  /* 0x0000000e0000720c */ /* 0x040fe40003fc4070 */
[----:B------:R-:W-:-:S05]  /*d000*/  ISETP.GT.U32.AND P5, PT, R0, R10, PT ;  /* 0x0000000a0000720c */ /* 0x000fca0003fa4070 */
[----:B------:R-:W-:-:S06]  /*d010*/  @!P1 IMAD.IADD R12, R12, 0x1, -R0 ;  /* 0x000000010c0c9824 */ /* 0x000fcc00078e0a00 */
[--C-:B------:R-:W-:Y:S02]  /*d020*/  @!P6 IMAD.IADD R14, R14, 0x1, -R0.reuse ;  /* 0x000000010e0ee824 */ /* 0x100fe400078e0a00 */
[----:B------:R-:W-:Y:S02]  /*d030*/  @!P5 IMAD.IADD R10, R10, 0x1, -R0 ;  /* 0x000000010a0ad824 */ /* 0x000fe400078e0a00 */
[----:B------:R-:W-:Y:S01]  /*d040*/  IMAD.MOV.U32 R13, RZ, RZ, R7 ;  /* 0x000000ffff0d7224 */ /* 0x000fe200078e0007 */
[----:B------:R-:W-:-:S03]  /*d050*/  ISETP.GE.AND P2, PT, R59, RZ, PT ;  /* 0x000000ff3b00720c */ /* 0x000fc60003f46270 */
[----:B------:R-:W-:Y:S01]  /*d060*/  @!P3 IMAD.MOV R13, RZ, RZ, -R13 ;  /* 0x000000ffff0db224 */ /* 0x000fe200078e0a0d */
[----:B------:R-:W-:-:S04]  /*d070*/  ISETP.GE.AND P5, PT, R60, RZ, PT ;  /* 0x000000ff3c00720c */ /* 0x000fc80003fa6270 */
[----:B------:R0:W-:Y:S05]  /*d080*/  STL [R1+0x170], R13 ;  /* 0x0001700d01007387 */ /* 0x0001ea0000100800 */
[----:B------:R-:W-:-:S04]  /*d090*/  @!P2 IMAD.MOV R14, RZ, RZ, -R14 ;  /* 0x000000ffff0ea224 */ /* 0x000fc800078e0a0e */
[----:B------:R-:W-:Y:S01]  /*d0a0*/  @!P5 IMAD.MOV R12, RZ, RZ, -R12 ;  /* 0x000000ffff0cd224 */ /* 0x000fe200078e0a0c */
[----:B--2---:R-:W-:-:S05]  /*d0b0*/  IABS R11, R38 ;  /* 0x00000026000b7213 */ /* 0x004fca0000000000 */
[----:B------:R-:W-:-:S04]  /*d0c0*/  IMAD.HI.U32 R8, R4, R11, RZ ;  /* 0x0000000b04087227 */ /* 0x000fc800078e00ff */
[----:B------:R-:W-:-:S04]  /*d0d0*/  IMAD.MOV R8, RZ, RZ, -R8 ;  /* 0x000000ffff087224 */ /* 0x000fc800078e0a08 */
[----:B------:R-:W-:-:S05]  /*d0e0*/  IMAD R11, R0, R8, R11 ;  /* 0x00000008000b7224 */ /* 0x000fca00078e020b */
[----:B------:R-:W-:-:S13]  /*d0f0*/  ISETP.GT.U32.AND P4, PT, R0, R11, PT ;  /* 0x0000000b0000720c */ /* 0x000fda0003f84070 */
[----:B------:R-:W-:-:S05]  /*d100*/  @!P4 IMAD.IADD R11, R11, 0x1, -R0 ;  /* 0x000000010b0bc824 */ /* 0x000fca00078e0a00 */
[----:B------:R-:W-:Y:S02]  /*d110*/  ISETP.GT.U32.AND P4, PT, R0, R11, PT ;  /* 0x0000000b0000720c */ /* 0x000fe40003f84070 */
[----:B------:R-:W-:Y:S02]  /*d120*/  ISETP.GE.AND P3, PT, R38, RZ, PT ;  /* 0x000000ff2600720c */ /* 0x000fe40003f66270 */
[----:B------:R-:W2:Y:S01]  /*d130*/  LDL.LU R38, [R1+0x64] ;  /* 0x0000640001267983 */ /* 0x000ea20000300800 */
[----:B----4-:R-:W-:Y:S02]  /*d140*/  IABS R9, R36 ;  /* 0x0000002400097213 */ /* 0x010fe40000000000 */
[----:B---3--:R-:W-:-:S03]  /*d150*/  IABS R5, R15 ;  /* 0x0000000f00057213 */ /* 0x008fc60000000000 */
[----:B------:R-:W-:-:S04]  /*d160*/  IMAD.HI.U32 R2, R4, R9, RZ ;  /* 0x0000000904027227 */ /* 0x000fc800078e00ff */
[----:B------:R-:W-:Y:S02]  /*d170*/  IMAD.MOV R2, RZ, RZ, -R2 ;  /* 0x000000ffff027224 */ /* 0x000fe400078e0a02 */
[----:B------:R-:W-:-:S04]  /*d180*/  IMAD.HI.U32 R6, R4, R5, RZ ;  /* 0x0000000504067227 */ /* 0x000fc800078e00ff */
[----:B------:R-:W-:Y:S02]  /*d190*/  IMAD R9, R0, R2, R9 ;  /* 0x0000000200097224 */ /* 0x000fe400078e0209 */
[----:B------:R-:W-:-:S03]  /*d1a0*/  IMAD.MOV R6, RZ, RZ, -R6 ;  /* 0x000000ffff067224 */ /* 0x000fc600078e0a06 */
[C---:B------:R-:W-:Y:S01]  /*d1b0*/  ISETP.GT.U32.AND P1, PT, R0.reuse, R9, PT ;  /* 0x000000090000720c */ /* 0x040fe20003f24070 */
[----:B------:R-:W-:-:S05]  /*d1c0*/  IMAD R5, R0, R6, R5 ;  /* 0x0000000600057224 */ /* 0x000fca00078e0205 */
[----:B------:R-:W-:-:S07]  /*d1d0*/  ISETP.GT.U32.AND P6, PT, R0, R5, PT ;  /* 0x000000050000720c */ /* 0x000fce0003fc4070 */
[----:B------:R-:W-:Y:S01]  /*d1e0*/  @!P1 IMAD.IADD R9, R9, 0x1, -R0 ;  /* 0x0000000109099824 */ /* 0x000fe200078e0a00 */
[----:B------:R-:W-:Y:S01]  /*d1f0*/  ISETP.GE.AND P1, PT, R36, RZ, PT ;  /* 0x000000ff2400720c */ /* 0x000fe20003f26270 */
[----:B------:R-:W-:-:S04]  /*d200*/  IMAD.MOV.U32 R36, RZ, RZ, R10 ;  /* 0x000000ffff247224 */ /* 0x000fc800078e000a */
[----:B------:R-:W-:Y:S02]  /*d210*/  @!P6 IMAD.IADD R5, R5, 0x1, -R0 ;  /* 0x000000010505e824 */ /* 0x000fe400078e0a00 */
[----:B------:R-:W-:Y:S01]  /*d220*/  @!P0 IMAD.MOV R36, RZ, RZ, -R36 ;  /* 0x000000ffff248224 */ /* 0x000fe200078e0a24 */
[----:B-----5:R-:W-:Y:S02]  /*d230*/  IABS R2, R34 ;  /* 0x0000002200027213 */ /* 0x020fe40000000000 */
[----:B------:R-:W-:Y:S01]  /*d240*/  IABS R6, R32 ;  /* 0x0000002000067213 */ /* 0x000fe20000000000 */
[----:B------:R-:W-:Y:S01]  /*d250*/  @!P4 IMAD.IADD R11, R11, 0x1, -R0 ;  /* 0x000000010b0bc824 */ /* 0x000fe200078e0a00 */
[----:B------:R-:W-:Y:S01]  /*d260*/  ISETP.GT.U32.AND P0, PT, R0, R5, PT ;  /* 0x000000050000720c */ /* 0x000fe20003f04070 */
[----:B------:R1:W-:Y:S01]  /*d270*/  STL [R1+0x178], R36 ;  /* 0x0001782401007387 */ /* 0x0003e20000100800 */
[----:B------:R-:W-:Y:S01]  /*d280*/  ISETP.GE.AND P4, PT, R15, RZ, PT ;  /* 0x000000ff0f00720c */ /* 0x000fe20003f86270 */
[----:B0-----:R-:W-:-:S04]  /*d290*/  IMAD.HI.U32 R13, R4, R6, RZ ;  /* 0x00000006040d7227 */ /* 0x001fc800078e00ff */
[----:B------:R-:W-:Y:S01]  /*d2a0*/  IMAD.HI.U32 R15, R4, R2, RZ ;  /* 0x00000002040f7227 */ /* 0x000fe200078e00ff */
[----:B-1----:R-:W3:Y:S03]  /*d2b0*/  LDL.LU R36, [R1+0x68] ;  /* 0x0000680001247983 */ /* 0x002ee60000300800 */
[----:B------:R-:W-:Y:S02]  /*d2c0*/  IMAD.MOV R13, RZ, RZ, -R13 ;  /* 0x000000ffff0d7224 */ /* 0x000fe400078e0a0d */
[----:B------:R-:W-:Y:S01]  /*d2d0*/  IMAD.MOV R15, RZ, RZ, -R15 ;  /* 0x000000ffff0f7224 */ /* 0x000fe200078e0a0f */
[C---:B------:R-:W-:Y:S01]  /*d2e0*/  ISETP.GT.U32.AND P2, PT, R0.reuse, R9, PT ;  /* 0x000000090000720c */ /* 0x040fe20003f44070 */
[C---:B------:R-:W-:Y:S02]  /*d2f0*/  IMAD R6, R0.reuse, R13, R6 ;  /* 0x0000000d00067224 */ /* 0x040fe400078e0206 */
[C---:B------:R-:W-:Y:S01]  /*d300*/  IMAD R2, R0.reuse, R15, R2 ;  /* 0x0000000f00027224 */ /* 0x040fe200078e0202 */
[----:B------:R-:W-:Y:S01]  /*d310*/  IABS R8, R39 ;  /* 0x0000002700087213 */ /* 0x000fe20000000000 */
[----:B------:R-:W-:Y:S01]  /*d320*/  @!P0 IMAD.IADD R5, R5, 0x1, -R0 ;  /* 0x0000000105058824 */ /* 0x000fe200078e0a00 */
[----:B------:R-:W-:-:S02]  /*d330*/  ISETP.GT.U32.AND P0, PT, R0, R6, PT ;  /* 0x000000060000720c */ /* 0x000fc40003f04070 */
[----:B------:R-:W-:Y:S01]  /*d340*/  ISETP.GT.U32.AND P5, PT, R0, R2, PT ;  /* 0x000000020000720c */ /* 0x000fe20003fa4070 */
[----:B------:R-:W-:Y:S01]  /*d350*/  IMAD.HI.U32 R7, R4, R8, RZ ;  /* 0x0000000804077227 */ /* 0x000fe200078e00ff */
[----:B------:R-:W-:Y:S03]  /*d360*/  STL [R1+0x1bc], R14 ;  /* 0x0001bc0e01007387 */ /* 0x000fe60000100800 */
[----:B------:R-:W-:Y:S02]  /*d370*/  @!P3 IMAD.MOV R11, RZ, RZ, -R11 ;  /* 0x000000ffff0bb224 */ /* 0x000fe400078e0a0b */
[----:B------:R-:W-:Y:S02]  /*d380*/  IMAD.MOV R7, RZ, RZ, -R7 ;  /* 0x000000ffff077224 */ /* 0x000fe400078e0a07 */
[----:B------:R-:W-:Y:S02]  /*d390*/  @!P2 IMAD.IADD R9, R9, 0x1, -R0 ;  /* 0x000000010909a824 */ /* 0x000fe400078e0a00 */
[----:B------:R-:W-:Y:S01]  /*d3a0*/  @!P4 IMAD.MOV R5, RZ, RZ, -R5 ;  /* 0x000000ffff05c224 */ /* 0x000fe200078e0a05 */
[----:B------:R-:W-:Y:S01]  /*d3b0*/  STL [R1+0x1c4], R12 ;  /* 0x0001c40c01007387 */ /* 0x000fe20000100800 */
[----:B------:R-:W-:Y:S01]  /*d3c0*/  IMAD R8, R0, R7, R8 ;  /* 0x0000000700087224 */ /* 0x000fe200078e0208 */
[----:B------:R-:W-:Y:S01]  /*d3d0*/  IABS R7, R30 ;  /* 0x0000001e00077213 */ /* 0x000fe20000000000 */
[--C-:B------:R-:W-:Y:S01]  /*d3e0*/  @!P0 IMAD.IADD R6, R6, 0x1, -R0.reuse ;  /* 0x0000000106068824 */ /* 0x100fe200078e0a00 */
[----:B------:R-:W-:Y:S01]  /*d3f0*/  STL [R1+0x1cc], R11 ;  /* 0x0001cc0b01007387 */ /* 0x000fe20000100800 */
[----:B------:R-:W-:Y:S01]  /*d400*/  @!P1 IMAD.MOV R9, RZ, RZ, -R9 ;  /* 0x000000ffff099224 */ /* 0x000fe200078e0a09 */
[----:B------:R-:W-:Y:S01]  /*d410*/  ISETP.GE.AND P0, PT, R30, RZ, PT ;  /* 0x000000ff1e00720c */ /* 0x000fe20003f06270 */
[----:B------:R-:W-:Y:S01]  /*d420*/  @!P5 IMAD.IADD R2, R2, 0x1, -R0 ;  /* 0x000000010202d824 */ /* 0x000fe200078e0a00 */
[----:B------:R-:W-:Y:S01]  /*d430*/  STL [R1+0x1fc], R5 ;  /* 0x0001fc0501007387 */ /* 0x000fe20000100800 */
[----:B------:R-:W-:-:S02]  /*d440*/  ISETP.GE.AND P5, PT, R32, RZ, PT ;  /* 0x000000ff2000720c */ /* 0x000fc40003fa6270 */
[----:B------:R-:W-:Y:S01]  /*d450*/  ISETP.GE.AND P3, PT, R39, RZ, PT ;  /* 0x000000ff2700720c */ /* 0x000fe20003f66270 */
[----:B------:R-:W4:Y:S01]  /*d460*/  LDL.LU R30, [R1+0x70] ;  /* 0x00007000011e7983 */ /* 0x000f220000300800 */
[----:B------:R-:W-:-:S03]  /*d470*/  ISETP.GE.AND P2, PT, R34, RZ, PT ;  /* 0x000000ff2200720c */ /* 0x000fc60003f46270 */
[----:B------:R-:W5:Y:S04]  /*d480*/  LDL.LU R32, [R1+0x74] ;  /* 0x0000740001207983 */ /* 0x000f680000300800 */
[----:B------:R-:W5:Y:S04]  /*d490*/  LDL.LU R39, [R1+0x78] ;  /* 0x0000780001277983 */ /* 0x000f680000300800 */
[----:B------:R0:W-:Y:S04]  /*d4a0*/  STL [R1+0x204], R9 ;  /* 0x0002040901007387 */ /* 0x0001e80000100800 */
[----:B------:R-:W5:Y:S01]  /*d4b0*/  LDL.LU R34, [R1+0x6c] ;  /* 0x00006c0001227983 */ /* 0x000f620000300800 */
[----:B------:R-:W-:Y:S01]  /*d4c0*/  ISETP.GT.U32.AND P6, PT, R0, R8, PT ;  /* 0x000000080000720c */ /* 0x000fe20003fc4070 */
[----:B------:R-:W-:-:S12]  /*d4d0*/  IMAD.HI.U32 R10, R4, R7, RZ ;  /* 0x00000007040a7227 */ /* 0x000fd800078e00ff */
[----:B------:R-:W-:-:S05]  /*d4e0*/  @!P6 IMAD.IADD R8, R8, 0x1, -R0 ;  /* 0x000000010808e824 */ /* 0x000fca00078e0a00 */
[C---:B------:R-:W-:Y:S01]  /*d4f0*/  ISETP.GT.U32.AND P6, PT, R0.reuse, R8, PT ;  /* 0x000000080000720c */ /* 0x040fe20003fc4070 */
[----:B------:R-:W-:Y:S01]  /*d500*/  IMAD.MOV R10, RZ, RZ, -R10 ;  /* 0x000000ffff0a7224 */ /* 0x000fe200078e0a0a */
[----:B------:R-:W-:-:S03]  /*d510*/  ISETP.GT.U32.AND P4, PT, R0, R2, PT ;  /* 0x000000020000720c */ /* 0x000fc60003f84070 */
[----:B------:R-:W-:-:S08]  /*d520*/  IMAD R7, R0, R10, R7 ;  /* 0x0000000a00077224 */ /* 0x000fd000078e0207 */
[--C-:B------:R-:W-:Y:S01]  /*d530*/  @!P6 IMAD.IADD R8, R8, 0x1, -R0.reuse ;  /* 0x000000010808e824 */ /* 0x100fe200078e0a00 */
[----:B------:R-:W-:Y:S01]  /*d540*/  ISETP.GT.U32.AND P6, PT, R0, R7, PT ;  /* 0x000000070000720c */ /* 0x000fe20003fc4070 */
[----:B------:R-:W-:Y:S01]  /*d550*/  @!P4 IMAD.IADD R2, R2, 0x1, -R0 ;  /* 0x000000010202c824 */ /* 0x000fe200078e0a00 */
[----:B------:R-:W-:-:S03]  /*d560*/  ISETP.GT.U32.AND P1, PT, R0, R6, PT ;  /* 0x000000060000720c */ /* 0x000fc60003f24070 */
[----:B0-----:R-:W-:Y:S02]  /*d570*/  IMAD.MOV.U32 R9, RZ, RZ, R2 ;  /* 0x000000ffff097224 */ /* 0x001fe400078e0002 */
[----:B------:R-:W-:Y:S01]  /*d580*/  @!P3 IMAD.MOV R8, RZ, RZ, -R8 ;  /* 0x000000ffff08b224 */ /* 0x000fe200078e0a08 */
[----:B------:R-:W-:Y:S01]  /*d590*/  IABS R13, R41 ;  /* 0x00000029000d7213 */ /* 0x000fe20000000000 */
[----:B------:R-:W-:-:S04]  /*d5a0*/  @!P2 IMAD.MOV R9, RZ, RZ, -R9 ;  /* 0x000000ffff09a224 */ /* 0x000fc800078e0a09 */
[--C-:B------:R-:W-:Y:S01]  /*d5b0*/  @!P6 IMAD.IADD R7, R7, 0x1, -R0.reuse ;  /* 0x000000010707e824 */ /* 0x100fe200078e0a00 */
[----:B------:R-:W-:Y:S01]  /*d5c0*/  STL [R1+0x210], R8 ;  /* 0x0002100801007387 */ /* 0x000fe20000100800 */
[----:B------:R-:W-:-:S03]  /*d5d0*/  @!P1 IMAD.IADD R6, R6, 0x1, -R0 ;  /* 0x0000000106069824 */ /* 0x000fc600078e0a00 */
[----:B------:R-:W-:Y:S01]  /*d5e0*/  ISETP.GT.U32.AND P6, PT, R0, R7, PT ;  /* 0x000000070000720c */ /* 0x000fe20003fc4070 */
[----:B------:R-:W-:Y:S01]  /*d5f0*/  STL [R1+0x220], R9 ;  /* 0x0002200901007387 */ /* 0x000fe20000100800 */
[----:B------:R-:W-:-:S04]  /*d600*/  IMAD.HI.U32 R10, R4, R13, RZ ;  /* 0x0000000d040a7227 */ /* 0x000fc800078e00ff */
[----:B------:R-:W-:Y:S02]  /*d610*/  IMAD.MOV.U32 R14, RZ, RZ, R6 ;  /* 0x000000ffff0e7224 */ /* 0x000fe400078e0006 */
[----:B------:R-:W-:Y:S02]  /*d620*/  IMAD.MOV R10, RZ, RZ, -R10 ;  /* 0x000000ffff0a7224 */ /* 0x000fe400078e0a0a */
[----:B------:R-:W-:Y:S02]  /*d630*/  @!P5 IMAD.MOV R14, RZ, RZ, -R14 ;  /* 0x000000ffff0ed224 */ /* 0x000fe400078e0a0e */
[----:B------:R-:W-:Y:S02]  /*d640*/  IMAD R13, R0, R10, R13 ;  /* 0x0000000a000d7224 */ /* 0x000fe400078e020d */
[----:B------:R-:W-:-:S03]  /*d650*/  @!P6 IMAD.IADD R7, R7, 0x1, -R0 ;  /* 0x000000010707e824 */ /* 0x000fc600078e0a00 */
[----:B------:R-:W-:-:S13]  /*d660*/  ISETP.GT.U32.AND P4, PT, R0, R13, PT ;  /* 0x0000000d0000720c */ /* 0x000fda0003f84070 */
[----:B------:R-:W-:Y:S01]  /*d670*/  @!P4 IMAD.IADD R13, R13, 0x1, -R0 ;  /* 0x000000010d0dc824 */ /* 0x000fe200078e0a00 */
[----:B------:R-:W-:-:S04]  /*d680*/  ISETP.GE.AND P3, PT, R41, RZ, PT ;  /* 0x000000ff2900720c */ /* 0x000fc80003f66270 */
[----:B------:R-:W-:Y:S02]  /*d690*/  ISETP.GT.U32.AND P5, PT, R0, R13, PT ;  /* 0x0000000d0000720c */ /* 0x000fe40003fa4070 */
[----:B--2---:R-:W-:Y:S02]  /*d6a0*/  IABS R5, R38 ;  /* 0x0000002600057213 */ /* 0x004fe40000000000 */
[----:B------:R-:W-:Y:S02]  /*d6b0*/  ISETP.GE.AND P2, PT, R38, RZ, PT ;  /* 0x000000ff2600720c */ /* 0x000fe40003f46270 */
[----:B------:R-:W2:Y:S01]  /*d6c0*/  LDL.LU R38, [R1+0x7c] ;  /* 0x00007c0001267983 */ /* 0x000ea20000300800 */
[----:B------:R-:W-:-:S04]  /*d6d0*/  IMAD.HI.U32 R10, R4, R5, RZ ;  /* 0x00000005040a7227 */ /* 0x000fc800078e00ff */
[----:B------:R-:W-:-:S04]  /*d6e0*/  IMAD.MOV R10, RZ, RZ, -R10 ;  /* 0x000000ffff0a7224 */ /* 0x000fc800078e0a0a */
[----:B------:R-:W-:-:S05]  /*d6f0*/  IMAD R10, R0, R10, R5 ;  /* 0x0000000a000a7224 */ /* 0x000fca00078e0205 */
[----:B------:R-:W-:-:S13]  /*d700*/  ISETP.GT.U32.AND P6, PT, R0, R10, PT ;  /* 0x0000000a0000720c */ /* 0x000fda0003fc4070 */
[----:B------:R-:W-:-:S05]  /*d710*/  @!P6 IMAD.IADD R10, R10, 0x1, -R0 ;  /* 0x000000010a0ae824 */ /* 0x000fca00078e0a00 */
[----:B------:R-:W-:Y:S02]  /*d720*/  ISETP.GT.U32.AND P6, PT, R0, R10, PT ;  /* 0x0000000a0000720c */ /* 0x000fe40003fc4070 */
[----:B---3--:R-:W-:Y:S02]  /*d730*/  IABS R11, R36 ;  /* 0x00000024000b7213 */ /* 0x008fe40000000000 */
[----:B------:R-:W-:Y:S02]  /*d740*/  ISETP.GE.AND P1, PT, R36, RZ, PT ;  /* 0x000000ff2400720c */ /* 0x000fe40003f26270 */
[----:B------:R-:W3:Y:S01]  /*d750*/  LDL.LU R36, [R1+0x80] ;  /* 0x0000800001247983 */ /* 0x000ee20000300800 */
[----:B------:R-:W-:-:S04]  /*d760*/  IMAD.HI.U32 R2, R4, R11, RZ ;  /* 0x0000000b04027227 */ /* 0x000fc800078e00ff */
[----:B------:R-:W-:Y:S01]  /*d770*/  IMAD.MOV R2, RZ, RZ, -R2 ;  /* 0x000000ffff027224 */ /* 0x000fe200078e0a02 */
[----:B------:R0:W-:Y:S03]  /*d780*/  STL [R1+0x234], R14 ;  /* 0x0002340e01007387 */ /* 0x0001e60000100800 */
[----:B------:R-:W-:Y:S02]  /*d790*/  IMAD R11, R0, R2, R11 ;  /* 0x00000002000b7224 */ /* 0x000fe400078e020b */
[----:B0-----:R-:W-:-:S04]  /*d7a0*/  IMAD.MOV.U32 R14, RZ, RZ, R7 ;  /* 0x000000ffff0e7224 */ /* 0x001fc800078e0007 */
[----:B------:R-:W-:Y:S01]  /*d7b0*/  @!P0 IMAD.MOV R14, RZ, RZ, -R14 ;  /* 0x000000ffff0e8224 */ /* 0x000fe200078e0a0e */
[----:B------:R-:W-:-:S04]  /*d7c0*/  ISETP.GT.U32.AND P0, PT, R0, R11, PT ;  /* 0x0000000b0000720c */ /* 0x000fc80003f04070 */
[----:B------:R-:W-:Y:S01]  /*d7d0*/  STL [R1+0x23c], R14 ;  /* 0x00023c0e01007387 */ /* 0x000fe20000100800 */
[----:B----4-:R-:W-:-:S08]  /*d7e0*/  IABS R8, R30 ;  /* 0x0000001e00087213 */ /* 0x010fd00000000000 */
[----:B------:R-:W-:Y:S01]  /*d7f0*/  @!P0 IMAD.IADD R11, R11, 0x1, -R0 ;  /* 0x000000010b0b8824 */ /* 0x000fe200078e0a00 */
[----:B------:R-:W-:Y:S01]  /*d800*/  ISETP.GE.AND P0, PT, R30, RZ, PT ;  /* 0x000000ff1e00720c */ /* 0x000fe20003f06270 */
[----:B------:R-:W-:Y:S01]  /*d810*/  IMAD.HI.U32 R6, R4, R8, RZ ;  /* 0x0000000804067227 */ /* 0x000fe200078e00ff */
[----:B-----5:R-:W-:Y:S02]  /*d820*/  ISETP.GE.AND P4, PT, R34, RZ, PT ;  /* 0x000000ff2200720c */ /* 0x020fe40003f86270 */
[----:B------:R-:W-:Y:S02]  /*d830*/  IABS R9, R34 ;  /* 0x0000002200097213 */ /* 0x000fe40000000000 */
[----:B------:R-:W4:Y:S04]  /*d840*/  LDL.LU R34, [R1+0x84] ;  /* 0x0000840001227983 */ /* 0x000f280000300800 */
[----:B------:R-:W5:Y:S01]  /*d850*/  LDL.LU R30, [R1+0x88] ;  /* 0x00008800011e7983 */ /* 0x000f620000300800 */
[----:B------:R-:W-:-:S04]  /*d860*/  IMAD.MOV R6, RZ, RZ, -R6 ;  /* 0x000000ffff067224 */ /* 0x000fc800078e0a06 */
[----:B------:R-:W-:Y:S02]  /*d870*/  IMAD R8, R0, R6, R8 ;  /* 0x0000000600087224 */ /* 0x000fe400078e0208 */
[----:B------:R-:W-:-:S03]  /*d880*/  @!P6 IMAD.IADD R10, R10, 0x1, -R0 ;  /* 0x000000010a0ae824 */ /* 0x000fc600078e0a00 */
[----:B------:R-:W-:Y:S01]  /*d890*/  ISETP.GT.U32.AND P6, PT, R0, R8, PT ;  /* 0x000000080000720c */ /* 0x000fe20003fc4070 */
[----:B------:R-:W-:-:S04]  /*d8a0*/  @!P5 IMAD.IADD R13, R13, 0x1, -R0 ;  /* 0x000000010d0dd824 */ /* 0x000fc800078e0a00 */
[----:B------:R-:W-:-:S08]  /*d8b0*/  @!P3 IMAD.MOV R13, RZ, RZ, -R13 ;  /* 0x000000ffff0db224 */ /* 0x000fd000078e0a0d */
[----:B------:R-:W-:-:S05]  /*d8c0*/  @!P6 IMAD.IADD R8, R8, 0x1, -R0 ;  /* 0x000000010808e824 */ /* 0x000fca00078e0a00 */
[----:B------:R-:W-:Y:S01]  /*d8d0*/  ISETP.GT.U32.AND P3, PT, R0, R8, PT ;  /* 0x000000080000720c */ /* 0x000fe20003f64070 */
[----:B------:R-:W-:Y:S01]  /*d8e0*/  @!P2 IMAD.MOV R10, RZ, RZ, -R10 ;  /* 0x000000ffff0aa224 */ /* 0x000fe200078e0a0a */
[----:B------:R-:W-:Y:S01]  /*d8f0*/  STL [R1+0x24c], R13 ;  /* 0x00024c0d01007387 */ /* 0x000fe20000100800 */
[----:B------:R-:W-:-:S03]  /*d900*/  IABS R2, R32 ;  /* 0x0000002000027213 */ /* 0x000fc60000000000 */
[----:B------:R0:W-:Y:S04]  /*d910*/  STL [R1+0x258], R10 ;  /* 0x0002580a01007387 */ /* 0x0001e80000100800 */
[----:B------:R-:W5:Y:S03]  /*d920*/  LDL.LU R41, [R1+0x8c] ;  /* 0x00008c0001297983 */ /* 0x000f660000300800 */
[----:B------:R-:W-:Y:S01]  /*d930*/  @!P3 IMAD.IADD R8, R8, 0x1, -R0 ;  /* 0x000000010808b824 */ /* 0x000fe200078e0a00 */
[----:B------:R-:W-:Y:S02]  /*d940*/  ISETP.GE.AND P3, PT, R32, RZ, PT ;  /* 0x000000ff2000720c */ /* 0x000fe40003f66270 */
[----:B------:R-:W5:Y:S01]  /*d950*/  LDL.LU R32, [R1+0x90] ;  /* 0x0000900001207983 */ /* 0x000f620000300800 */
[----:B------:R-:W-:-:S04]  /*d960*/  IMAD.HI.U32 R12, R4, R9, RZ ;  /* 0x00000009040c7227 */ /* 0x000fc800078e00ff */
[----:B------:R-:W-:-:S04]  /*d970*/  IMAD.MOV R7, RZ, RZ, -R12 ;  /* 0x000000ffff077224 */ /* 0x000fc800078e0a0c */
[----:B------:R-:W-:-:S05]  /*d980*/  IMAD R9, R0, R7, R9 ;  /* 0x0000000700097224 */ /* 0x000fca00078e0209 */
[----:B------:R-:W-:Y:S01]  /*d990*/  ISETP.GT.U32.AND P5, PT, R0, R9, PT ;  /* 0x000000090000720c */ /* 0x000fe20003fa4070 */
[----:B------:R-:W-:Y:S01]  /*d9a0*/  IMAD.HI.U32 R12, R4, R2, RZ ;  /* 0x00000002040c7227 */ /* 0x000fe200078e00ff */
[----:B------:R-:W-:-:S03]  /*d9b0*/  IABS R5, R39 ;  /* 0x0000002700057213 */ /* 0x000fc60000000000 */
[----:B------:R-:W-:Y:S02]  /*d9c0*/  IMAD.MOV R12, RZ, RZ, -R12 ;  /* 0x000000ffff0c7224 */ /* 0x000fe400078e0a0c */
[----:B------:R-:W-:-:S06]  /*d9d0*/  IMAD.HI.U32 R7, R4, R5, RZ ;  /* 0x0000000504077227 */ /* 0x000fcc00078e00ff */
[----:B------:R-:W-:Y:S01]  /*d9e0*/  @!P5 IMAD.IADD R9, R9, 0x1, -R0 ;  /* 0x000000010909d824 */ /* 0x000fe200078e0a00 */
[C---:B------:R-:W-:Y:S01]  /*d9f0*/  ISETP.GT.U32.AND P5, PT, R0.reuse, R11, PT ;  /* 0x0000000b0000720c */ /* 0x040fe20003fa4070 */
[----:B------:R-:W-:Y:S02]  /*da00*/  IMAD.MOV R7, RZ, RZ, -R7 ;  /* 0x000000ffff077224 */ /* 0x000fe400078e0a07 */
[C---:B------:R-:W-:Y:S02]  /*da10*/  IMAD R2, R0.reuse, R12, R2 ;  /* 0x0000000c00027224 */ /* 0x040fe400078e0202 */
[----:B------:R-:W-:-:S03]  /*da20*/  IMAD R5, R0, R7, R5 ;  /* 0x0000000700057224 */ /* 0x000fc600078e0205 */
[----:B------:R-:W-:-:S05]  /*da30*/  ISETP.GT.U32.AND P2, PT, R0, R2, PT ;  /* 0x000000020000720c */ /* 0x000fca0003f44070 */
[----:B------:R-:W-:Y:S01]  /*da40*/  @!P5 IMAD.IADD R11, R11, 0x1, -R0 ;  /* 0x000000010b0bd824 */ /* 0x000fe200078e0a00 */
[C---:B------:R-:W-:Y:S02]  /*da50*/  ISETP.GT.U32.AND P5, PT, R0.reuse, R5, PT ;  /* 0x000000050000720c */ /* 0x040fe40003fa4070 */
[----:B------:R-:W-:-:S05]  /*da60*/  ISETP.GT.U32.AND P6, PT, R0, R9, PT ;  /* 0x000000090000720c */ /* 0x000fca0003fc4070 */
[----:B------:R-:W-:-:S06]  /*da70*/  @!P2 IMAD.IADD R2, R2, 0x1, -R0 ;  /* 0x000000010202a824 */ /* 0x000fcc00078e0a00 */
[--C-:B------:R-:W-:Y:S01]  /*da80*/  @!P5 IMAD.IADD R5, R5, 0x1, -R0.reuse ;  /* 0x000000010505d824 */ /* 0x100fe200078e0a00 */
[----:B------:R-:W-:Y:S01]  /*da90*/  ISETP.GT.U32.AND P5, PT, R0, R2, PT ;  /* 0x000000020000720c */ /* 0x000fe20003fa4070 */
[----:B------:R-:W-:Y:S02]  /*daa0*/  @!P6 IMAD.IADD R9, R9, 0x1, -R0 ;  /* 0x000000010909e824 */ /* 0x000fe400078e0a00 */
[----:B------:R-:W-:Y:S02]  /*dab0*/  @!P1 IMAD.MOV R11, RZ, RZ, -R11 ;  /* 0x000000ffff0b9224 */ /* 0x000fe400078e0a0b */
[----:B------:R-:W-:Y:S01]  /*dac0*/  @!P4 IMAD.MOV R9, RZ, RZ, -R9 ;  /* 0x000000ffff09c224 */ /* 0x000fe200078e0a09 */
[----:B------:R-:W-:Y:S01]  /*dad0*/  ISETP.GE.AND P2, PT, R39, RZ, PT ;  /* 0x000000ff2700720c */ /* 0x000fe20003f46270 */
[----:B------:R-:W-:Y:S01]  /*dae0*/  @!P0 IMAD.MOV R8, RZ, RZ, -R8 ;  /* 0x000000ffff088224 */ /* 0x000fe200078e0a08 */
[----:B------:R-:W5:Y:S04]  /*daf0*/  LDL.LU R39, [R1+0x94] ;  /* 0x0000940001277983 */ /* 0x000f680000300800 */
[----:B------:R-:W-:Y:S01]  /*db00*/  STL [R1+0x288], R11 ;  /* 0x0002880b01007387 */ /* 0x000fe20000100800 */
[----:B------:R-:W-:-:S03]  /*db10*/  @!P5 IMAD.IADD R2, R2, 0x1, -R0 ;  /* 0x000000010202d824 */ /* 0x000fc600078e0a00 */
[----:B------:R-:W-:Y:S04]  /*db20*/  STL [R1+0x294], R9 ;  /* 0x0002940901007387 */ /* 0x000fe80000100800 */
[----:B------:R1:W-:Y:S01]  /*db30*/  STL [R1+0x29c], R8 ;  /* 0x00029c0801007387 */ /* 0x0003e20000100800 */
[----:B--2---:R-:W-:-:S05]  /*db40*/  IABS R6, R38 ;  /* 0x0000002600067213 */ /* 0x004fca0000000000 */
[----:B------:R-:W-:-:S04]  /*db50*/  IMAD.HI.U32 R7, R4, R6, RZ ;  /* 0x0000000604077227 */ /* 0x000fc800078e00ff */
[----:B------:R-:W-:-:S04]  /*db60*/  IMAD.MOV R7, RZ, RZ, -R7 ;  /* 0x000000ffff077224 */ /* 0x000fc800078e0a07 */
[----:B------:R-:W-:-:S05]  /*db70*/  IMAD R6, R0, R7, R6 ;  /* 0x0000000700067224 */ /* 0x000fca00078e0206 */
[----:B------:R-:W-:-:S13]  /*db80*/  ISETP.GT.U32.AND P6, PT, R0, R6, PT ;  /* 0x000000060000720c */ /* 0x000fda0003fc4070 */
[----:B------:R-:W-:Y:S01]  /*db90*/  @!P6 IMAD.IADD R6, R6, 0x1, -R0 ;  /* 0x000000010606e824 */ /* 0x000fe200078e0a00 */
[----:B------:R-:W-:-:S04]  /*dba0*/  ISETP.GT.U32.AND P6, PT, R0, R5, PT ;  /* 0x000000050000720c */ /* 0x000fc80003fc4070 */
[----:B------:R-:W-:Y:S02]  /*dbb0*/  ISETP.GT.U32.AND P1, PT, R0, R6, PT ;  /* 0x000000060000720c */ /* 0x000fe40003f24070 */
[----:B------:R-:W-:Y:S02]  /*dbc0*/  ISETP.GE.AND P4, PT, R38, RZ, PT ;  /* 0x000000ff2600720c */ /* 0x000fe40003f86270 */
[----:B---3--:R-:W-:-:S05]  /*dbd0*/  IABS R12, R36 ;  /* 0x00000024000c7213 */ /* 0x008fca0000000000 */
[----:B0-----:R-:W-:-:S04]  /*dbe0*/  IMAD.HI.U32 R10, R4, R12, RZ ;  /* 0x0000000c040a7227 */ /* 0x001fc800078e00ff */
[----:B------:R-:W-:-:S04]  /*dbf0*/  IMAD.MOV R10, RZ, RZ, -R10 ;  /* 0x000000ffff0a7224 */ /* 0x000fc800078e0a0a */
[----:B------:R-:W-:Y:S01]  /*dc00*/  IMAD R12, R0, R10, R12 ;  /* 0x0000000a000c7224 */ /* 0x000fe200078e020c */
[----:B------:R-:W-:Y:S02]  /*dc10*/  ISETP.GE.AND P5, PT, R36, RZ, PT ;  /* 0x000000ff2400720c */ /* 0x000fe40003fa6270 */
[----:B------:R-:W2:Y:S02]  /*dc20*/  LDL.LU R36, [R1+0x98] ;  /* 0x0000980001247983 */ /* 0x000ea40000300800 */
[----:B------:R-:W-:-:S13]  /*dc30*/  ISETP.GT.U32.AND P0, PT, R0, R12, PT ;  /* 0x0000000c0000720c */ /* 0x000fda0003f04070 */
[--C-:B------:R-:W-:Y:S02]  /*dc40*/  @!P0 IMAD.IADD R12, R12, 0x1, -R0.reuse ;  /* 0x000000010c0c8824 */ /* 0x100fe400078e0a00 */
[----:B------:R-:W-:Y:S01]  /*dc50*/  @!P6 IMAD.IADD R5, R5, 0x1, -R0 ;  /* 0x000000010505e824 */ /* 0x000fe200078e0a00 */
[----:B----4-:R-:W-:Y:S02]  /*dc60*/  IABS R13, R34 ;  /* 0x00000022000d7213 */ /* 0x010fe40000000000 */
[----:B-----5:R-:W-:Y:S02]  /*dc70*/  IABS R10, R30 ;  /* 0x0000001e000a7213 */ /* 0x020fe40000000000 */
[----:B------:R-:W-:Y:S02]  /*dc80*/  ISETP.GE.AND P0, PT, R30, RZ, PT ;  /* 0x000000ff1e00720c */ /* 0x000fe40003f06270 */
[----:B------:R-:W3:Y:S01]  /*dc90*/  LDL.LU R30, [R1+0x9c] ;  /* 0x00009c00011e7983 */ /* 0x000ee20000300800 */
[----:B------:R-:W-:-:S03]  /*dca0*/  IMAD.HI.U32 R7, R4, R13, RZ ;  /* 0x0000000d04077227 */ /* 0x000fc600078e00ff */
[----:B------:R-:W4:Y:S01]  /*dcb0*/  LDL.LU R38, [R1+0xa0] ;  /* 0x0000a00001267983 */ /* 0x000f220000300800 */
[----:B------:R-:W-:-:S04]  /*dcc0*/  IMAD.MOV R7, RZ, RZ, -R7 ;  /* 0x000000ffff077224 */ /* 0x000fc800078e0a07 */
[----:B------:R-:W-:-:S05]  /*dcd0*/  IMAD R13, R0, R7, R13 ;  /* 0x00000007000d7224 */ /* 0x000fca00078e020d */
[----:B------:R-:W-:Y:S01]  /*dce0*/  ISETP.GT.U32.AND P6, PT, R0, R13, PT ;  /* 0x0000000d0000720c */ /* 0x000fe20003fc4070 */
[----:B------:R-:W-:Y:S01]  /*dcf0*/  @!P1 IMAD.IADD R6, R6, 0x1, -R0 ;  /* 0x0000000106069824 */ /* 0x000fe200078e0a00 */
[----:B------:R-:W-:Y:S02]  /*dd00*/  ISETP.GE.AND P1, PT, R34, RZ, PT ;  /* 0x000000ff2200720c */ /* 0x000fe40003f26270 */
[----:B------:R-:W5:Y:S01]  /*dd10*/  LDL.LU R34, [R1+0xa4] ;  /* 0x0000a40001227983 */ /* 0x000f620000300800 */
[----:B------:R-:W-:-:S04]  /*dd20*/  IMAD.MOV.U32 R14, RZ, RZ, R5 ;  /* 0x000000ffff0e7224 */ /* 0x000fc800078e0005 */
[----:B------:R-:W-:-:S04]  /*dd30*/  @!P2 IMAD.MOV R14, RZ, RZ, -R14 ;  /* 0x000000ffff0ea224 */ /* 0x000fc800078e0a0e */
[----:B------:R-:W-:Y:S02]  /*dd40*/  @!P6 IMAD.IADD R13, R13, 0x1, -R0 ;  /* 0x000000010d0de824 */ /* 0x000fe400078e0a00 */
[----:B------:R-:W-:-:S03]  /*dd50*/  IMAD.MOV.U32 R15, RZ, RZ, R2 ;  /* 0x000000ffff0f7224 */ /* 0x000fc600078e0002 */
[----:B------:R-:W-:Y:S01]  /*dd60*/  ISETP.GT.U32.AND P2, PT, R0, R13, PT ;  /* 0x0000000d0000720c */ /* 0x000fe20003f44070 */
[----:B------:R-:W-:Y:S02]  /*dd70*/  @!P3 IMAD.MOV R15, RZ, RZ, -R15 ;  /* 0x000000ffff0fb224 */ /* 0x000fe400078e0a0f */
[----:B------:R-:W-:-:S03]  /*dd80*/  @!P4 IMAD.MOV R6, RZ, RZ, -R6 ;  /* 0x000000ffff06c224 */ /* 0x000fc600078e0a06 */
[----:B------:R0:W-:Y:S01]  /*dd90*/  STL [R1+0x2a4], R15 ;  /* 0x0002a40f01007387 */ /* 0x0001e20000100800 */
[----:B-1----:R-:W-:-:S03]  /*dda0*/  IABS R8, R32 ;  /* 0x0000002000087213 */ /* 0x002fc60000000000 */
[----:B------:R-:W-:Y:S03]  /*ddb0*/  STL [R1+0x2b0], R14 ;  /* 0x0002b00e01007387 */ /* 0x000fe60000100800 */
[----:B------:R-:W-:Y:S01]  /*ddc0*/  @!P2 IMAD.IADD R13, R13, 0x1, -R0 ;  /* 0x000000010d0da824 */ /* 0x000fe200078e0a00 */
[----:B------:R2:W-:Y:S01]  /*ddd0*/  STL [R1+0x2c8], R6 ;  /* 0x0002c80601007387 */ /* 0x0005e20000100800 */
[----:B------:R-:W-:-:S03]  /*dde0*/  ISETP.GE.AND P2, PT, R32, RZ, PT ;  /* 0x000000ff2000720c */ /* 0x000fc60003f46270 */
[----:B------:R-:W5:Y:S01]  /*ddf0*/  LDL.LU R32, [R1+0xa8] ;  /* 0x0000a80001207983 */ /* 0x000f620000300800 */
[----:B------:R-:W-:Y:S01]  /*de00*/  IMAD.HI.U32 R7, R4, R10, RZ ;  /* 0x0000000a04077227 */ /* 0x000fe200078e00ff */
[----:B------:R-:W-:-:S03]  /*de10*/  IABS R11, R41 ;  /* 0x00000029000b7213 */ /* 0x000fc60000000000 */
[----:B------:R-:W-:Y:S01]  /*de20*/  IMAD.MOV R7, RZ, RZ, -R7 ;  /* 0x000000ffff077224 */ /* 0x000fe200078e0a07 */
[----:B------:R-:W-:Y:S01]  /*de30*/  ISETP.GT.U32.AND P3, PT, R0, R12, PT ;  /* 0x0000000c0000720c */ /* 0x000fe20003f64070 */
[----:B------:R-:W-:-:S04]  /*de40*/  IMAD.HI.U32 R9, R4, R11, RZ ;  /* 0x0000000b04097227 */ /* 0x000fc800078e00ff */
[----:B------:R-:W-:Y:S02]  /*de50*/  IMAD R10, R0, R7, R10 ;  /* 0x00000007000a7224 */ /* 0x000fe400078e020a */
[----:B------:R-:W-:-:S03]  /*de60*/  IMAD.HI.U32 R2, R4, R8, RZ ;  /* 0x0000000804027227 */ /* 0x000fc600078e00ff */
[C---:B------:R-:W-:Y:S01]  /*de70*/  ISETP.GT.U32.AND P6, PT, R0.reuse, R10, PT ;  /* 0x0000000a0000720c */ /* 0x040fe20003fc4070 */
[----:B------:R-:W-:Y:S02]  /*de80*/  IMAD.MOV R5, RZ, RZ, -R9 ;  /* 0x000000ffff057224 */ /* 0x000fe400078e0a09 */
[----:B------:R-:W-:Y:S02]  /*de90*/  IMAD.MOV R2, RZ, RZ, -R2 ;  /* 0x000000ffff027224 */ /* 0x000fe400078e0a02 */
[C---:B------:R-:W-:Y:S02]  /*dea0*/  IMAD R11, R0.reuse, R5, R11 ;  /* 0x00000005000b7224 */ /* 0x040fe400078e020b */
[----:B------:R-:W-:Y:S02]  /*deb0*/  IMAD R8, R0, R2, R8 ;  /* 0x0000000200087224 */ /* 0x000fe400078e0208 */
[----:B------:R-:W-:Y:S01]  /*dec0*/  @!P3 IMAD.IADD R12, R12, 0x1, -R0 ;  /* 0x000000010c0cb824 */ /* 0x000fe200078e0a00 */
[----:B------:R-:W-:-:S03]  /*ded0*/  ISETP.GT.U32.AND P3, PT, R0, R11, PT ;  /* 0x0000000b0000720c */ /* 0x000fc60003f64070 */
[----:B------:R-:W-:Y:S01]  /*dee0*/  @!P6 IMAD.IADD R10, R10, 0x1, -R0 ;  /* 0x000000010a0ae824 */ /* 0x000fe200078e0a00 */
[----:B------:R-:W-:Y:S01]  /*def0*/  ISETP.GT.U32.AND P6, PT, R0, R8, PT ;  /* 0x000000080000720c */ /* 0x000fe20003fc4070 */
[----:B0-----:R-:W-:Y:S02]  /*df00*/  IMAD.MOV.U32 R15, RZ, RZ, R12 ;  /* 0x000000ffff0f7224 */ /* 0x001fe400078e000c */
[----:B------:R-:W-:Y:S02]  /*df10*/  @!P1 IMAD.MOV R13, RZ, RZ, -R13 ;  /* 0x000000ffff0d9224 */ /* 0x000fe400078e0a0d */
[----:B------:R-:W-:Y:S01]  /*df20*/  @!P5 IMAD.MOV R15, RZ, RZ, -R15 ;  /* 0x000000ffff0fd224 */ /* 0x000fe200078e0a0f */
[----:B------:R-:W-:-:S03]  /*df30*/  ISETP.GE.AND P4, PT, R41, RZ, PT ;  /* 0x000000ff2900720c */ /* 0x000fc60003f86270 */
[--C-:B------:R-:W-:Y:S01]  /*df40*/  @!P3 IMAD.IADD R11, R11, 0x1, -R0.reuse ;  /* 0x000000010b0bb824 */ /* 0x100fe200078e0a00 */
[----:B------:R-:W-:Y:S03]  /*df50*/  STL [R1+0x2d8], R15 ;  /* 0x0002d80f01007387 */ /* 0x000fe60000100800 */
[----:B------:R-:W-:Y:S01]  /*df60*/  @!P6 IMAD.IADD R8, R8, 0x1, -R0 ;  /* 0x000000010808e824 */ /* 0x000fe200078e0a00 */
[----:B------:R0:W-:Y:S01]  /*df70*/  STL [R1+0x2e0], R13 ;  /* 0x0002e00d01007387 */ /* 0x0001e20000100800 */
[----:B------:R-:W-:-:S03]  /*df80*/  ISETP.GT.U32.AND P6, PT, R0, R11, PT ;  /* 0x0000000b0000720c */ /* 0x000fc60003fc4070 */
[----:B------:R-:W5:Y:S01]  /*df90*/  LDL.LU R41, [R1+0xac] ;  /* 0x0000ac0001297983 */ /* 0x000f620000300800 */
[----:B------:R-:W-:-:S05]  /*dfa0*/  IABS R7, R39 ;  /* 0x0000002700077213 */ /* 0x000fca0000000000 */
[----:B------:R-:W-:Y:S01]  /*dfb0*/  IMAD.HI.U32 R5, R4, R7, RZ ;  /* 0x0000000704057227 */ /* 0x000fe200078e00ff */
[----:B------:R-:W-:-:S03]  /*dfc0*/  ISETP.GT.U32.AND P3, PT, R0, R10, PT ;  /* 0x0000000a0000720c */ /* 0x000fc60003f64070 */
[----:B------:R-:W-:Y:S01]  /*dfd0*/  IMAD.MOV R5, RZ, RZ, -R5 ;  /* 0x000000ffff057224 */ /* 0x000fe200078e0a05 */
[----:B------:R-:W-:-:S03]  /*dfe0*/  ISETP.GT.U32.AND P5, PT, R0, R8, PT ;  /* 0x000000080000720c */ /* 0x000fc60003fa4070 */
[----:B------:R-:W-:Y:S02]  /*dff0*/  IMAD R7, R0, R5, R7 ;  /* 0x0000000500077224 */ /* 0x000fe400078e0207 */
[----:B------:R-:W-:-:S03]  /*e000*/  @!P6 IMAD.IADD R11, R11, 0x1, -R0 ;  /* 0x000000010b0be824 */ /* 0x000fc600078e0a00 */
[----:B------:R-:W-:Y:S01]  /*e010*/  ISETP.GT.U32.AND P1, PT, R0, R7, PT ;  /* 0x000000070000720c */ /* 0x000fe20003f24070 */
[----:B------:R-:W-:-:S04]  /*e020*/  @!P3 IMAD.IADD R10, R10, 0x1, -R0 ;  /* 0x000000010a0ab824 */ /* 0x000fc800078e0a00 */
[----:B------:R-:W-:Y:S02]  /*e030*/  @!P0 IMAD.MOV R10, RZ, RZ, -R10 ;  /* 0x000000ffff0a8224 */ /* 0x000fe400078e0a0a */
[----:B------:R-:W-:-:S03]  /*e040*/  @!P5 IMAD.IADD R8, R8, 0x1, -R0 ;  /* 0x000000010808d824 */ /* 0x000fc600078e0a00 */
[----:B------:R1:W-:Y:S03]  /*e050*/  STL [R1+0x2e8], R10 ;  /* 0x0002e80a01007387 */ /* 0x0003e60000100800 */
[----:B------:R-:W-:-:S05]  /*e060*/  @!P1 IMAD.IADD R7, R7, 0x1, -R0 ;  /* 0x0000000107079824 */ /* 0x000fca00078e0a00 */
[----:B------:R-:W-:Y:S02]  /*e070*/  ISETP.GT.U32.AND P1, PT, R0, R7, PT ;  /* 0x000000070000720c */ /* 0x000fe40003f24070 */
[----:B------:R-:W-:Y:S01]  /*e080*/  ISETP.GE.AND P3, PT, R39, RZ, PT ;  /* 0x000000ff2700720c */ /* 0x000fe20003f66270 */
[----:B------:R-:W-:-:S10]  /*e090*/  @!P2 IMAD.MOV R8, RZ, RZ, -R8 ;  /* 0x000000ffff08a224 */ /* 0x000fd400078e0a08 */
[----:B------:R-:W-:Y:S01]  /*e0a0*/  @!P1 IMAD.IADD R7, R7, 0x1, -R0 ;  /* 0x0000000107079824 */ /* 0x000fe200078e0a00 */
[----:B--2---:R-:W-:-:S05]  /*e0b0*/  IABS R6, R36 ;  /* 0x0000002400067213 */ /* 0x004fca0000000000 */
[----:B------:R-:W-:-:S04]  /*e0c0*/  IMAD.HI.U32 R14, R4, R6, RZ ;  /* 0x00000006040e7227 */ /* 0x000fc800078e00ff */
[----:B------:R-:W-:-:S04]  /*e0d0*/  IMAD.MOV R14, RZ, RZ, -R14 ;  /* 0x000000ffff0e7224 */ /* 0x000fc800078e0a0e */
[----:B------:R-:W-:-:S05]  /*e0e0*/  IMAD R6, R0, R14, R6 ;  /* 0x0000000e00067224 */ /* 0x000fca00078e0206 */
[----:B------:R-:W-:Y:S02]  /*e0f0*/  ISETP.GT.U32.AND P6, PT, R0, R6, PT ;  /* 0x000000060000720c */ /* 0x000fe40003fc4070 */
[----:B------:R-:W-:Y:S02]  /*e100*/  ISETP.GE.AND P0, PT, R36, RZ, PT ;  /* 0x000000ff2400720c */ /* 0x000fe40003f06270 */
[----:B------:R-:W2:Y:S01]  /*e110*/  LDL.LU R36, [R1+0xb0] ;  /* 0x0000b00001247983 */ /* 0x000ea20000300800 */
[----:B---3--:R-:W-:-:S05]  /*e120*/  IABS R2, R30 ;  /* 0x0000001e00027213 */ /* 0x008fca0000000000 */
[----:B------:R-:W-:-:S04]  /*e130*/  IMAD.HI.U32 R12, R4, R2, RZ ;  /* 0x00000002040c7227 */ /* 0x000fc800078e00ff */
[----:B------:R-:W-:-:S04]  /*e140*/  IMAD.MOV R12, RZ, RZ, -R12 ;  /* 0x000000ffff0c7224 */ /* 0x000fc800078e0a0c */
[----:B------:R-:W-:Y:S01]  /*e150*/  IMAD R2, R0, R12, R2 ;  /* 0x0000000c00027224 */ /* 0x000fe200078e0202 */
[----:B----4-:R-:W-:Y:S01]  /*e160*/  IABS R9, R38 ;  /* 0x0000002600097213 */ /* 0x010fe20000000000 */
[----:B------:R-:W-:-:S03]  /*e170*/  @!P6 IMAD.IADD R6, R6, 0x1, -R0 ;  /* 0x000000010606e824 */ /* 0x000fc600078e0a00 */
[----:B------:R-:W-:Y:S02]  /*e180*/  ISETP.GT.U32.AND P5, PT, R0, R2, PT ;  /* 0x000000020000720c */ /* 0x000fe40003fa4070 */
[----:B------:R-:W-:Y:S02]  /*e190*/  ISETP.GE.AND P6, PT, R30, RZ, PT ;  /* 0x000000ff1e00720c */ /* 0x000fe40003fc6270 */
[----:B------:R-:W3:Y:S01]  /*e1a0*/  LDL.LU R30, [R1+0xb4] ;  /* 0x0000b400011e7983 */ /* 0x000ee20000300800 */
[----:B-----5:R-:W-:Y:S01]  /*e1b0*/  IABS R5, R34 ;  /* 0x0000002200057213 */ /* 0x020fe20000000000 */
[----:B0-----:R-:W-:-:S04]  /*e1c0*/  IMAD.HI.U32 R13, R4, R9, RZ ;  /* 0x00000009040d7227 */ /* 0x001fc800078e00ff */
[----:B------:R-:W-:Y:S02]  /*e1d0*/  IMAD.MOV.U32 R14, RZ, RZ, R11 ;  /* 0x000000ffff0e7224 */ /* 0x000fe400078e000b */
[----:B------:R-:W-:Y:S02]  /*e1e0*/  IMAD.MOV R13, RZ, RZ, -R13 ;  /* 0x000000ffff0d7224 */ /* 0x000fe400078e0a0d */
[----:B------:R-:W-:Y:S02]  /*e1f0*/  @!P5 IMAD.IADD R2, R2, 0x1, -R0 ;  /* 0x000000010202d824 */ /* 0x000fe400078e0a00 */
[----:B------:R-:W-:Y:S01]  /*e200*/  @!P4 IMAD.MOV R14, RZ, RZ, -R14 ;  /* 0x000000ffff0ec224 */ /* 0x000fe200078e0a0e */
[----:B------:R-:W-:Y:S01]  /*e210*/  ISETP.GT.U32.AND P4, PT, R0, R6, PT ;  /* 0x000000060000720c */ /* 0x000fe20003f84070 */
[----:B------:R-:W-:Y:S01]  /*e220*/  IMAD.HI.U32 R12, R4, R5, RZ ;  /* 0x00000005040c7227 */ /* 0x000fe200078e00ff */
[----:B------:R-:W-:-:S03]  /*e230*/  ISETP.GT.U32.AND P5, PT, R0, R2, PT ;  /* 0x000000020000720c */ /* 0x000fc60003fa4070 */
[----:B------:R-:W-:Y:S02]  /*e240*/  IMAD R9, R0, R13, R9 ;  /* 0x0000000d00097224 */ /* 0x000fe400078e0209 */
[----:B------:R-:W-:-:S03]  /*e250*/  IMAD.MOV R12, RZ, RZ, -R12 ;  /* 0x000000ffff0c7224 */ /* 0x000fc600078e0a0c */
[C---:B------:R-:W-:Y:S01]  /*e260*/  ISETP.GT.U32.AND P1, PT, R0.reuse, R9, PT ;  /* 0x000000090000720c */ /* 0x040fe20003f24070 */
[----:B------:R-:W-:Y:S02]  /*e270*/  IMAD R5, R0, R12, R5 ;  /* 0x0000000c00057224 */ /* 0x000fe400078e0205 */
[----:B------:R-:W-:Y:S02]  /*e280*/  IMAD.MOV.U32 R12, RZ, RZ, R7 ;  /* 0x000000ffff0c7224 */ /* 0x000fe400078e0007 */
[----:B------:R-:W-:Y:S02]  /*e290*/  @!P4 IMAD.IADD R6, R6, 0x1, -R0 ;  /* 0x000000010606c824 */ /* 0x000fe400078e0a00 */
[----:B------:R-:W-:Y:S01]  /*e2a0*/  @!P3 IMAD.MOV R12, RZ, RZ, -R12 ;  /* 0x000000ffff0cb224 */ /* 0x000fe200078e0a0c */
[----:B------:R-:W-:Y:S01]  /*e2b0*/  STL [R1+0x2f4], R14 ;  /* 0x0002f40e01007387 */ /* 0x000fe20000100800 */
[----:B------:R-:W-:Y:S01]  /*e2c0*/  @!P5 IMAD.IADD R2, R2, 0x1, -R0 ;  /* 0x000000010202d824 */ /* 0x000fe200078e0a00 */
[----:B------:R-:W-:Y:S01]  /*e2d0*/  ISETP.GE.AND P5, PT, R34, RZ, PT ;  /* 0x000000ff2200720c */ /* 0x000fe20003fa6270 */
[----:B------:R-:W-:Y:S01]  /*e2e0*/  @!P0 IMAD.MOV R6, RZ, RZ, -R6 ;  /* 0x000000ffff068224 */ /* 0x000fe200078e0a06 */
[----:B------:R2:W-:Y:S01]  /*e2f0*/  STL [R1+0x30c], R8 ;  /* 0x00030c0801007387 */ /* 0x0005e20000100800 */
[----:B------:R-:W-:-:S03]  /*e300*/  ISETP.GE.AND P2, PT, R38, RZ, PT ;  /* 0x000000ff2600720c */ /* 0x000fc60003f46270 */
[----:B------:R-:W-:Y:S01]  /*e310*/  STL [R1+0x314], R12 ;  /* 0x0003140c01007387 */ /* 0x000fe20000100800 */
[----:B------:R-:W-:-:S03]  /*e320*/  @!P1 IMAD.IADD R9, R9, 0x1, -R0 ;  /* 0x0000000109099824 */ /* 0x000fc600078e0a00 */
[----:B------:R-:W4:Y:S01]  /*e330*/  LDL.LU R34, [R1+0xbc] ;  /* 0x0000bc0001227983 */ /* 0x000f220000300800 */
[----:B-1----:R-:W-:-:S03]  /*e340*/  IABS R10, R32 ;  /* 0x00000020000a7213 */ /* 0x002fc60000000000 */
[----:B------:R-:W5:Y:S01]  /*e350*/  LDL.LU R39, [R1+0xc0] ;  /* 0x0000c00001277983 */ /* 0x000f620000300800 */
[----:B------:R-:W-:-:S03]  /*e360*/  ISETP.GE.AND P1, PT, R32, RZ, PT ;  /* 0x000000ff2000720c */ /* 0x000fc60003f26270 */
[----:B------:R-:W4:Y:S04]  /*e370*/  LDL.LU R38, [R1+0xc4] ;  /* 0x0000c40001267983 */ /* 0x000f280000300800 */
[----:B------:R-:W-:Y:S04]  /*e380*/  STL [R1+0x320], R6 ;  /* 0x0003200601007387 */ /* 0x000fe80000100800 */
[----:B------:R-:W4:Y:S01]  /*e390*/  LDL.LU R32, [R1+0xb8] ;  /* 0x0000b80001207983 */ /* 0x000f220000300800 */
[----:B------:R-:W-:-:S04]  /*e3a0*/  IMAD.HI.U32 R11, R4, R10, RZ ;  /* 0x0000000a040b7227 */ /* 0x000fc800078e00ff */
[----:B------:R-:W-:Y:S01]  /*e3b0*/  IMAD.MOV R11, RZ, RZ, -R11 ;  /* 0x000000ffff0b7224 */ /* 0x000fe200078e0a0b */
[----:B------:R-:W-:-:S03]  /*e3c0*/  ISETP.GT.U32.AND P3, PT, R0, R5, PT ;  /* 0x000000050000720c */ /* 0x000fc60003f64070 */
[----:B------:R-:W-:-:S05]  /*e3d0*/  IMAD R10, R0, R11, R10 ;  /* 0x0000000b000a7224 */ /* 0x000fca00078e020a */
[----:B------:R-:W-:Y:S02]  /*e3e0*/  ISETP.GT.U32.AND P4, PT, R0, R10, PT ;  /* 0x0000000a0000720c */ /* 0x000fe40003f84070 */
[----:B------:R-:W-:-:S03]  /*e3f0*/  IABS R7, R41 ;  /* 0x0000002900077213 */ /* 0x000fc60000000000 */
[----:B------:R-:W-:Y:S02]  /*e400*/  @!P3 IMAD.IADD R5, R5, 0x1, -R0 ;  /* 0x000000010505b824 */ /* 0x000fe400078e0a00 */
[----:B------:R-:W-:-:S06]  /*e410*/  IMAD.HI.U32 R11, R4, R7, RZ ;  /* 0x00000007040b7227 */ /* 0x000fcc00078e00ff */
[----:B------:R-:W-:Y:S01]  /*e420*/  @!P4 IMAD.IADD R10, R10, 0x1, -R0 ;  /* 0x000000010a0ac824 */ /* 0x000fe200078e0a00 */
[----:B------:R-:W-:Y:S01]  /*e430*/  ISETP.GT.U32.AND P4, PT, R0, R5, PT ;  /* 0x000000050000720c */ /* 0x000fe20003f84070 */
[----:B------:R-:W-:-:S04]  /*e440*/  IMAD.MOV R11, RZ, RZ, -R11 ;  /* 0x000000ffff0b7224 */ /* 0x000fc800078e0a0b */
[C---:B------:R-:W-:Y:S01]  /*e450*/  IMAD R7, R0.reuse, R11, R7 ;  /* 0x0000000b00077224 */ /* 0x040fe200078e0207 */
[----:B------:R-:W-:-:S07]  /*e460*/  ISETP.GT.U32.AND P0, PT, R0, R10, PT ;  /* 0x0000000a0000720c */ /* 0x000fce0003f04070 */
[----:B------:R-:W-:Y:S01]  /*e470*/  @!P4 IMAD.IADD R5, R5, 0x1, -R0 ;  /* 0x000000010505c824 */ /* 0x000fe200078e0a00 */
[C---:B------:R-:W-:Y:S01]  /*e480*/  ISETP.GT.U32.AND P4, PT, R0.reuse, R7, PT ;  /* 0x000000070000720c */ /* 0x040fe20003f84070 */
[----:B------:R-:W-:Y:S01]  /*e490*/  @!P6 IMAD.MOV R2, RZ, RZ, -R2 ;  /* 0x000000ffff02e224 */ /* 0x000fe200078e0a02 */
[----:B------:R-:W-:-:S03]  /*e4a0*/  ISETP.GT.U32.AND P3, PT, R0, R9, PT ;  /* 0x000000090000720c */ /* 0x000fc60003f64070 */
[--C-:B------:R-:W-:Y:S01]  /*e4b0*/  @!P0 IMAD.IADD R10, R10, 0x1, -R0.reuse ;  /* 0x000000010a0a8824 */ /* 0x100fe200078e0a00 */
[----:B------:R0:W-:Y:S07]  /*e4c0*/  STL [R1+0x32c], R2 ;  /* 0x00032c0201007387 */ /* 0x0001ee0000100800 */
[--C-:B------:R-:W-:Y:S02]  /*e4d0*/  @!P4 IMAD.IADD R7, R7, 0x1, -R0.reuse ;  /* 0x000000010707c824 */ /* 0x100fe400078e0a00 */
[----:B------:R-:W-:-:S03]  /*e4e0*/  @!P3 IMAD.IADD R9, R9, 0x1, -R0 ;  /* 0x000000010909b824 */ /* 0x000fc600078e0a00 */
[----:B------:R-:W-:Y:S01]  /*e4f0*/  ISETP.GT.U32.AND P4, PT, R0, R7, PT ;  /* 0x000000070000720c */ /* 0x000fe20003f84070 */
[----:B------:R-:W-:Y:S01]  /*e500*/  IMAD.MOV.U32 R15, RZ, RZ, R9 ;  /* 0x000000ffff0f7224 */ /* 0x000fe200078e0009 */
[----:B------:R-:W-:-:S03]  /*e510*/  ISETP.GE.AND P6, PT, R41, RZ, PT ;  /* 0x000000ff2900720c */ /* 0x000fc60003fc6270 */
[----:B------:R-:W-:Y:S02]  /*e520*/  @!P2 IMAD.MOV R15, RZ, RZ, -R15 ;  /* 0x000000ffff0fa224 */ /* 0x000fe400078e0a0f */
[----:B------:R-:W-:-:S06]  /*e530*/  @!P5 IMAD.MOV R5, RZ, RZ, -R5 ;  /* 0x000000ffff05d224 */ /* 0x000fcc00078e0a05 */
[----:B------:R-:W-:Y:S02]  /*e540*/  @!P4 IMAD.IADD R7, R7, 0x1, -R0 ;  /* 0x000000010707c824 */ /* 0x000fe400078e0a00 */
[----:B------:R-:W-:Y:S01]  /*e550*/  @!P1 IMAD.MOV R10, RZ, RZ, -R10 ;  /* 0x000000ffff0a9224 */ /* 0x000fe200078e0a0a */
[----:B--2---:R-:W-:Y:S02]  /*e560*/  IABS R8, R36 ;  /* 0x0000002400087213 */ /* 0x004fe40000000000 */
[----:B------:R-:W-:-:S03]  /*e570*/  ISETP.GE.AND P3, PT, R36, RZ, PT ;  /* 0x000000ff2400720c */ /* 0x000fc60003f66270 */
[----:B0-----:R-:W-:Y:S01]  /*e580*/  IMAD.HI.U32 R2, R4, R8, RZ ;  /* 0x0000000804027227 */ /* 0x001fe200078e00ff */
[----:B---3--:R-:W-:Y:S02]  /*e590*/  IABS R12, R30 ;  /* 0x0000001e000c7213 */ /* 0x008fe40000000000 */
[----:B------:R-:W-:Y:S02]  /*e5a0*/  ISETP.GE.AND P0, PT, R30, RZ, PT ;  /* 0x000000ff1e00720c */ /* 0x000fe40003f06270 */
[----:B------:R-:W2:Y:S04]  /*e5b0*/  LDL.LU R30, [R1+0xc8] ;  /* 0x0000c800011e7983 */ /* 0x000ea80000300800 */
[----:B------:R-:W3:Y:S04]  /*e5c0*/  LDL.LU R36, [R1+0xcc] ;  /* 0x0000cc0001247983 */ /* 0x000ee80000300800 */
[----:B------:R0:W-:Y:S02]  /*e5d0*/  STL [R1+0x34c], R15 ;  /* 0x00034c0f01007387 */ /* 0x0001e40000100800 */
[----:B0-----:R-:W-:-:S02]  /*e5e0*/  IMAD.MOV.U32 R15, RZ, RZ, R7 ;  /* 0x000000ffff0f7224 */ /* 0x001fc400078e0007 */
[----:B------:R-:W-:Y:S02]  /*e5f0*/  STL [R1+0x364], R5 ;  /* 0x0003640501007387 */ /* 0x000fe40000100800 */
[----:B------:R-:W-:Y:S02]  /*e600*/  @!P6 IMAD.MOV R15, RZ, RZ, -R15 ;  /* 0x000000ffff0fe224 */ /* 0x000fe400078e0a0f */
[----:B------:R0:W-:Y:S04]  /*e610*/  STL [R1+0x360], R10 ;  /* 0x0003600a01007387 */ /* 0x0001e80000100800 */
[----:B------:R-:W-:Y:S01]  /*e620*/  STL [R1+0x338], R15 ;  /* 0x0003380f01007387 */ /* 0x000fe20000100800 */
[----:B------:R-:W-:-:S04]  /*e630*/  IMAD.HI.U32 R6, R4, R12, RZ ;  /* 0x0000000c04067227 */ /* 0x000fc800078e00ff */
[----:B------:R-:W-:Y:S02]  /*e640*/  IMAD.MOV R2, RZ, RZ, -R2 ;  /* 0x000000ffff027224 */ /* 0x000fe400078e0a02 */
[----:B------:R-:W-:Y:S02]  /*e650*/  IMAD.MOV R11, RZ, RZ, -R6 ;  /* 0x000000ffff0b7224 */ /* 0x000fe400078e0a06 */
[----:B------:R-:W-:Y:S01]  /*e660*/  IMAD R6, R0, R2, R8 ;  /* 0x0000000200067224 */ /* 0x000fe200078e0208 */
[----:B----4-:R-:W-:Y:S02]  /*e670*/  IABS R13, R32 ;  /* 0x00000020000d7213 */ /* 0x010fe40000000000 */
[----:B------:R-:W-:Y:S02]  /*e680*/  ISETP.GE.AND P1, PT, R32, RZ, PT ;  /* 0x000000ff2000720c */ /* 0x000fe40003f26270 */
[----:B------:R-:W4:Y:S01]  /*e690*/  LDL.LU R32, [R1+0xd4] ;  /* 0x0000d40001207983 */ /* 0x000f220000300800 */
[----:B------:R-:W-:-:S02]  /*e6a0*/  ISETP.GT.U32.AND P2, PT, R0, R6, PT ;  /* 0x000000060000720c */ /* 0x000fc40003f44070 */
[----:B------:R-:W-:Y:S02]  /*e6b0*/  IABS R8, R34 ;  /* 0x0000002200087213 */ /* 0x000fe40000000000 */
[----:B------:R-:W-:-:S03]  /*e6c0*/  IABS R2, R38 ;  /* 0x0000002600027213 */ /* 0x000fc60000000000 */
[----:B------:R-:W-:-:S06]  /*e6d0*/  IMAD.HI.U32 R9, R4, R8, RZ ;  /* 0x0000000804097227 */ /* 0x000fcc00078e00ff */
[----:B------:R-:W-:Y:S02]  /*e6e0*/  @!P2 IMAD.IADD R6, R6, 0x1, -R0 ;  /* 0x000000010606a824 */ /* 0x000fe400078e0a00 */
[----:B------:R-:W-:-:S03]  /*e6f0*/  IMAD R12, R0, R11, R12 ;  /* 0x0000000b000c7224 */ /* 0x000fc600078e020c */
[----:B------:R-:W-:Y:S01]  /*e700*/  ISETP.GT.U32.AND P2, PT, R0, R6, PT ;  /* 0x000000060000720c */ /* 0x000fe20003f44070 */
[----:B0-----:R-:W-:Y:S01]  /*e710*/  IMAD.MOV.U32 R10, RZ, RZ, R2 ;  /* 0x000000ffff0a7224 */ /* 0x001fe200078e0002 */
[----:B-----5:R-:W-:Y:S01]  /*e720*/  IABS R11, R39 ;  /* 0x00000027000b7213 */ /* 0x020fe20000000000 */
[----:B------:R-:W-:-:S04]  /*e730*/  IMAD.MOV R2, RZ, RZ, -R9 ;  /* 0x000000ffff027224 */ /* 0x000fc800078e0a09 */
[----:B------:R-:W-:Y:S02]  /*e740*/  IMAD R2, R0, R2, R8 ;  /* 0x0000000200027224 */ /* 0x000fe400078e0208 */
[----:B------:R-:W-:-:S03]  /*e750*/  IMAD.HI.U32 R9, R4, R11, RZ ;  /* 0x0000000b04097227 */ /* 0x000fc600078e00ff */
[----:B------:R-:W-:Y:S01]  /*e760*/  ISETP.GT.U32.AND P6, PT, R0, R2, PT ;  /* 0x000000020000720c */ /* 0x000fe20003fc4070 */
[----:B------:R-:W-:Y:S02]  /*e770*/  IMAD.MOV R9, RZ, RZ, -R9 ;  /* 0x000000ffff097224 */ /* 0x000fe400078e0a09 */
[----:B------:R-:W-:Y:S02]  /*e780*/  @!P2 IMAD.IADD R6, R6, 0x1, -R0 ;  /* 0x000000010606a824 */ /* 0x000fe400078e0a00 */
[----:B------:R-:W-:Y:S02]  /*e790*/  IMAD R11, R0, R9, R11 ;  /* 0x00000009000b7224 */ /* 0x000fe400078e020b */
[----:B------:R-:W-:-:S04]  /*e7a0*/  IMAD.MOV.U32 R9, RZ, RZ, R6 ;  /* 0x000000ffff097224 */ /* 0x000fc800078e0006 */
[----:B------:R-:W-:Y:S02]  /*e7b0*/  @!P3 IMAD.MOV R9, RZ, RZ, -R9 ;  /* 0x000000ffff09b224 */ /* 0x000fe400078e0a09 */
[----:B------:R-:W-:Y:S01]  /*e7c0*/  @!P6 IMAD.IADD R2, R2, 0x1, -R0 ;  /* 0x000000010202e824 */ /* 0x000fe200078e0a00 */
[----:B------:R-:W-:Y:S02]  /*e7d0*/  ISETP.GE.AND P6, PT, R34, RZ, PT ;  /* 0x000000ff2200720c */ /* 0x000fe40003fc6270 */
[----:B------:R0:W-:Y:S04]  /*e7e0*/  STL [R1+0x344], R9 ;  /* 0x0003440901007387 */ /* 0x0001e80000100800 */
[----:B------:R-:W5:Y:S01]  /*e7f0*/  LDL.LU R34, [R1+0xd0] ;  /* 0x0000d00001227983 */ /* 0x000f620000300800 */
[----:B------:R-:W-:-:S04]  /*e800*/  IMAD.HI.U32 R14, R4, R13, RZ ;  /* 0x0000000d040e7227 */ /* 0x000fc800078e00ff */
[----:B------:R-:W-:Y:S01]  /*e810*/  IMAD.MOV R14, RZ, RZ, -R14 ;  /* 0x000000ffff0e7224 */ /* 0x000fe200078e0a0e */
[----:B------:R-:W-:-:S03]  /*e820*/  ISETP.GT.U32.AND P5, PT, R0, R12, PT ;  /* 0x0000000c0000720c */ /* 0x000fc60003fa4070 */
[----:B------:R-:W-:Y:S02]  /*e830*/  IMAD R5, R0, R14, R13 ;  /* 0x0000000e00057224 */ /* 0x000fe400078e020d */
[----:B------:R-:W-:-:S03]  /*e840*/  IMAD.HI.U32 R8, R4, R10, RZ ;  /* 0x0000000a04087227 */ /* 0x000fc600078e00ff */
[----:B------:R-:W-:Y:S01]  /*e850*/  ISETP.GT.U32.AND P4, PT, R0, R5, PT ;  /* 0x000000050000720c */ /* 0x000fe20003f84070 */
[----:B------:R-:W-:-:S04]  /*e860*/  IMAD.MOV R8, RZ, RZ, -R8 ;  /* 0x000000ffff087224 */ /* 0x000fc800078e0a08 */
[----:B------:R-:W-:Y:S02]  /*e870*/  @!P5 IMAD.IADD R12, R12, 0x1, -R0 ;  /* 0x000000010c0cd824 */ /* 0x000fe400078e0a00 */
[C---:B------:R-:W-:Y:S01]  /*e880*/  IMAD R10, R0.reuse, R8, R10 ;  /* 0x00000008000a7224 */ /* 0x040fe200078e020a */
[C---:B------:R-:W-:Y:S02]  /*e890*/  ISETP.GT.U32.AND P3, PT, R0.reuse, R2, PT ;  /* 0x000000020000720c */ /* 0x040fe40003f64070 */
[----:B------:R-:W-:-:S03]  /*e8a0*/  ISETP.GT.U32.AND P5, PT, R0, R12, PT ;  /* 0x0000000c0000720c */ /* 0x000fc60003fa4070 */
[----:B------:R-:W-:-:S05]  /*e8b0*/  @!P4 IMAD.IADD R5, R5, 0x1, -R0 ;  /* 0x000000010505c824 */ /* 0x000fca00078e0a00 */
[----:B------:R-:W-:-:S03]  /*e8c0*/  ISETP.GT.U32.AND P4, PT, R0, R5, PT ;  /* 0x000000050000720c */ /* 0x000fc60003f84070 */
[--C-:B------:R-:W-:Y:S02]  /*e8d0*/  @!P3 IMAD.IADD R2, R2, 0x1, -R0.reuse ;  /* 0x000000010202b824 */ /* 0x100fe400078e0a00 */
[----:B------:R-:W-:-:S04]  /*e8e0*/  @!P5 IMAD.IADD R12, R12, 0x1, -R0 ;  /* 0x000000010c0cd824 */ /* 0x000fc800078e0a00 */
[----:B------:R-:W-:-:S04]  /*e8f0*/  @!P0 IMAD.MOV R12, RZ, RZ, -R12 ;  /* 0x000000ffff0c8224 */ /* 0x000fc800078e0a0c */
[----:B------:R-:W-:Y:S01]  /*e900*/  @!P4 IMAD.IADD R5, R5, 0x1, -R0 ;  /* 0x000000010505c824 */ /* 0x000fe200078e0a00 */
[----:B------:R-:W-:Y:S03]  /*e910*/  STL [R1+0x348], R12 ;  /* 0x0003480c01007387 */ /* 0x000fe60000100800 */
[----:B------:R-:W-:Y:S01]  /*e920*/  @!P1 IMAD.MOV R5, RZ, RZ, -R5 ;  /* 0x000000ffff059224 */ /* 0x000fe200078e0a05 */
[C---:B------:R-:W-:Y:S02]  /*e930*/  ISETP.GT.U32.AND P2, PT, R0.reuse, R11, PT ;  /* 0x0000000b0000720c */ /* 0x040fe40003f44070 */
[----:B------:R-:W-:Y:S02]  /*e940*/  ISETP.GT.U32.AND P5, PT, R0, R10, PT ;  /* 0x0000000a0000720c */ /* 0x000fe40003fa4070 */
[----:B------:R-:W-:-:S09]  /*e950*/  ISETP.GE.AND P4, PT, R39, RZ, PT ;  /* 0x000000ff2700720c */ /* 0x000fd20003f86270 */
[----:B------:R-:W-:-:S05]  /*e960*/  @!P2 IMAD.IADD R11, R11, 0x1, -R0 ;  /* 0x000000010b0ba824 */ /* 0x000fca00078e0a00 */
[----:B------:R-:W-:Y:S01]  /*e970*/  ISETP.GT.U32.AND P0, PT, R0, R11, PT ;  /* 0x0000000b0000720c */ /* 0x000fe20003f04070 */
[----:B------:R-:W-:-:S05]  /*e980*/  @!P5 IMAD.IADD R10, R10, 0x1, -R0 ;  /* 0x000000010a0ad824 */ /* 0x000fca00078e0a00 */
[----:B------:R-:W-:-:S07]  /*e990*/  ISETP.GT.U32.AND P5, PT, R0, R10, PT ;  /* 0x0000000a0000720c */ /* 0x000fce0003fa4070 */
[----:B------:R-:W-:-:S04]  /*e9a0*/  @!P0 IMAD.IADD R11, R11, 0x1, -R0 ;  /* 0x000000010b0b8824 */ /* 0x000fc800078e0a00 */
[----:B------:R-:W-:Y:S01]  /*e9b0*/  @!P4 IMAD.MOV R11, RZ, RZ, -R11 ;  /* 0x000000ffff0bc224 */ /* 0x000fe200078e0a0b */
[----:B------:R-:W-:Y:S01]  /*e9c0*/  ISETP.GE.AND P2, PT, R38, RZ, PT ;  /* 0x000000ff2600720c */ /* 0x000fe20003f46270 */
[----:B------:R-:W-:-:S04]  /*e9d0*/  @!P5 IMAD.IADD R10, R10, 0x1, -R0 ;  /* 0x000000010a0ad824 */ /* 0x000fc800078e0a00 */
[----:B------:R-:W-:Y:S01]  /*e9e0*/  IMAD.MOV.U32 R13, RZ, RZ, R10 ;  /* 0x000000ffff0d7224 */ /* 0x000fe200078e000a */
[----:B--2---:R-:W-:-:S05]  /*e9f0*/  IABS R8, R30 ;  /* 0x0000001e00087213 */ /* 0x004fca0000000000 */
[----:B0-----:R-:W-:Y:S01]  /*ea00*/  IMAD.HI.U32 R9, R4, R8, RZ ;  /* 0x0000000804097227 */ /* 0x001fe200078e00ff */
[----:B---3--:R-:W-:-:S03]  /*ea10*/  IABS R7, R36 ;  /* 0x0000002400077213 */ /* 0x008fc60000000000 */
[----:B------:R-:W-:Y:S02]  /*ea20*/  IMAD.MOV R9, RZ, RZ, -R9 ;  /* 0x000000ffff097224 */ /* 0x000fe400078e0a09 */
[----:B------:R-:W-:-:S04]  /*ea30*/  IMAD.HI.U32 R6, R4, R7, RZ ;  /* 0x0000000704067227 */ /* 0x000fc800078e00ff */
[----:B------:R-:W-:Y:S02]  /*ea40*/  IMAD R8, R0, R9, R8 ;  /* 0x0000000900087224 */ /* 0x000fe400078e0208 */
[----:B------:R-:W-:-:S03]  /*ea50*/  IMAD.MOV R6, RZ, RZ, -R6 ;  /* 0x000000ffff067224 */ /* 0x000fc600078e0a06 */
[C---:B------:R-:W-:Y:S01]  /*ea60*/  ISETP.GT.U32.AND P3, PT, R0.reuse, R8, PT ;  /* 0x000000080000720c */ /* 0x040fe20003f64070 */
[----:B------:R-:W-:Y:S02]  /*ea70*/  IMAD R7, R0, R6, R7 ;  /* 0x0000000600077224 */ /* 0x000fe400078e0207 */
[----:B------:R-:W-:Y:S01]  /*ea80*/  IMAD.MOV.U32 R6, RZ, RZ, R2 ;  /* 0x000000ffff067224 */ /* 0x000fe200078e0002 */
[----:B------:R-:W-:Y:S02]  /*ea90*/  ISETP.GE.AND P1, PT, R30, RZ, PT ;  /* 0x000000ff1e00720c */ /* 0x000fe40003f26270 */
[----:B------:R-:W2:Y:S01]  /*eaa0*/  LDL.LU R30, [R1+0xd8] ;  /* 0x0000d800011e7983 */ /* 0x000ea20000300800 */
[----:B------:R-:W-:-:S03]  /*eab0*/  @!P6 IMAD.MOV R6, RZ, RZ, -R6 ;  /* 0x000000ffff06e224 */ /* 0x000fc600078e0a06 */
[----:B------:R-:W3:Y:S04]  /*eac0*/  LDL.LU R53, [R1+0xe0] ;  /* 0x0000e00001357983 */ /* 0x000ee80000300800 */
[----:B------:R4:W-:Y:S01]  /*ead0*/  STL [R1+0x354], R5 ;  /* 0x0003540501007387 */ /* 0x0009e20000100800 */
[----:B------:R-:W-:-:S03]  /*eae0*/  @!P3 IMAD.IADD R8, R8, 0x1, -R0 ;  /* 0x000000010808b824 */ /* 0x000fc600078e0a00 */
[----:B------:R-:W3:Y:S04]  /*eaf0*/  LDL.LU R52, [R1+0xe4] ;  /* 0x0000e40001347983 */ /* 0x000ee80000300800 */
[----:B------:R-:W3:Y:S04]  /*eb00*/  LDL.LU R41, [R1+0xe8] ;  /* 0x0000e80001297983 */ /* 0x000ee80000300800 */
[----:B------:R-:W-:Y:S01]  /*eb10*/  STL [R1+0x35c], R6 ;  /* 0x00035c0601007387 */ /* 0x000fe20000100800 */
[----:B----4-:R-:W-:Y:S02]  /*eb20*/  IABS R5, R32 ;  /* 0x0000002000057213 */ /* 0x010fe40000000000 */
[----:B------:R-:W-:-:S02]  /*eb30*/  ISETP.GE.AND P3, PT, R32, RZ, PT ;  /* 0x000000ff2000720c */ /* 0x000fc40003f66270 */
[----:B------:R-:W4:Y:S01]  /*eb40*/  LDL.LU R32, [R1+0xdc] ;  /* 0x0000dc0001207983 */ /* 0x000f220000300800 */
[----:B------:R-:W-:-:S13]  /*eb50*/  ISETP.GT.U32.AND P6, PT, R0, R7, PT ;  /* 0x000000070000720c */ /* 0x000fda0003fc4070 */
[----:B------:R-:W-:Y:S01]  /*eb60*/  @!P6 IMAD.IADD R7, R7, 0x1, -R0 ;  /* 0x000000010707e824 */ /* 0x000fe200078e0a00 */
[----:B------:R-:W-:-:S04]  /*eb70*/  ISETP.GT.U32.AND P6, PT, R0, R8, PT ;  /* 0x000000080000720c */ /* 0x000fc80003fc4070 */
[----:B------:R-:W-:Y:S02]  /*eb80*/  ISETP.GT.U32.AND P4, PT, R0, R7, PT ;  /* 0x000000070000720c */ /* 0x000fe40003f84070 */
[----:B------:R-:W-:Y:S01]  /*eb90*/  ISETP.GE.AND P0, PT, R36, RZ, PT ;  /* 0x000000ff2400720c */ /* 0x000fe20003f06270 */
[----:B------:R-:W-:-:S06]  /*eba0*/  @!P2 IMAD.MOV R13, RZ, RZ, -R13 ;  /* 0x000000ffff0da224 */ /* 0x000fcc00078e0a0d */
[----:B------:R-:W-:-:S04]  /*ebb0*/  @!P6 IMAD.IADD R8, R8, 0x1, -R0 ;  /* 0x000000010808e824 */ /* 0x000fc800078e0a00 */
[----:B------:R-:W-:Y:S02]  /*ebc0*/  @!P4 IMAD.IADD R7, R7, 0x1, -R0 ;  /* 0x000000010707c824 */ /* 0x000fe400078e0a00 */
[----:B------:R-:W-:Y:S01]  /*ebd0*/  IMAD.MOV.U32 R36, RZ, RZ, R8 ;  /* 0x000000ffff247224 */ /* 0x000fe200078e0008 */
[----:B------:R-:W-:Y:S03]  /*ebe0*/  STL [R1+0x358], R11 ;  /* 0x0003580b01007387 */ /* 0x000fe60000100800 */
[----:B------:R-:W-:Y:S01]  /*ebf0*/  @!P1 IMAD.MOV R36, RZ, RZ, -R36 ;  /* 0x000000ffff249224 */ /* 0x000fe200078e0a24 */
[----:B------:R-:W-:Y:S04]  /*ec00*/  STL [R1+0x350], R13 ;  /* 0x0003500d01007387 */ /* 0x000fe80000100800 */
[----:B------:R-:W3:Y:S01]  /*ec10*/  LDL.LU R39, [R1+0xf4] ;  /* 0x0000f40001277983 */ /* 0x000ee20000300800 */
[----:B-----5:R-:W-:-:S02]  /*ec20*/  IABS R9, R34 ;  /* 0x0000002200097213 */ /* 0x020fc40000000000 */
[----:B------:R-:W-:Y:S01]  /*ec30*/  ISETP.GE.AND P5, PT, R34, RZ, PT ;  /* 0x000000ff2200720c */ /* 0x000fe20003fa6270 */
[----:B------:R-:W-:Y:S01]  /*ec40*/  IMAD.MOV.U32 R34, RZ, RZ, R7 ;  /* 0x000000ffff227224 */ /* 0x000fe200078e0007 */
[----:B------:R0:W-:Y:S03]  /*ec50*/  STL [R1+0x340], R36 ;  /* 0x0003402401007387 */ /* 0x0001e60000100800 */
[----:B------:R-:W-:Y:S01]  /*ec60*/  @!P0 IMAD.MOV R34, RZ, RZ, -R34 ;  /* 0x000000ffff228224 */ /* 0x000fe200078e0a22 */
[----:B------:R-:W5:Y:S04]  /*ec70*/  LDL.LU R38, [R1+0xf8] ;  /* 0x0000f80001267983 */ /* 0x000f680000300800 */
[----:B------:R1:W-:Y:S04]  /*ec80*/  STL [R1+0x33c], R34 ;  /* 0x00033c2201007387 */ /* 0x0003e80000100800 */
[----:B0-----:R-:W5:Y:S04]  /*ec90*/  LDL.LU R36, [R1+0xfc] ;  /* 0x0000fc0001247983 */ /* 0x001f680000300800 */
[----:B-1----:R-:W5:Y:S01]  /*eca0*/  LDL.LU R34, [R1+0x100] ;  /* 0x0001000001227983 */ /* 0x002f620000300800 */
[----:B------:R-:W-:-:S04]  /*ecb0*/  IMAD.HI.U32 R12, R4, R9, RZ ;  /* 0x00000009040c7227 */ /* 0x000fc800078e00ff */
[----:B------:R-:W-:-:S04]  /*ecc0*/  IMAD.HI.U32 R6, R4, R5, RZ ;  /* 0x0000000504067227 */ /* 0x000fc800078e00ff */
[----:B------:R-:W-:Y:S02]  /*ecd0*/  IMAD.MOV R12, RZ, RZ, -R12 ;  /* 0x000000ffff0c7224 */ /* 0x000fe400078e0a0c */
[----:B------:R-:W-:Y:S02]  /*ece0*/  IMAD.MOV R10, RZ, RZ, -R6 ;  /* 0x000000ffff0a7224 */ /* 0x000fe400078e0a06 */
[C---:B------:R-:W-:Y:S02]  /*ecf0*/  IMAD R6, R0.reuse, R12, R9 ;  /* 0x0000000c00067224 */ /* 0x040fe400078e0209 */
[----:B------:R-:W-:-:S03]  /*ed00*/  IMAD R5, R0, R10, R5 ;  /* 0x0000000a00057224 */ /* 0x000fc600078e0205 */
[C---:B------:R-:W-:Y:S02]  /*ed10*/  ISETP.GT.U32.AND P6, PT, R0.reuse, R6, PT ;  /* 0x000000060000720c */ /* 0x040fe40003fc4070 */
[----:B------:R-:W-:-:S11]  /*ed20*/  ISETP.GT.U32.AND P4, PT, R0, R5, PT ;  /* 0x000000050000720c */ /* 0x000fd60003f84070 */
[--C-:B------:R-:W-:Y:S02]  /*ed30*/  @!P6 IMAD.IADD R6, R6, 0x1, -R0.reuse ;  /* 0x000000010606e824 */ /* 0x100fe400078e0a00 */
[----:B------:R-:W-:-:S03]  /*ed40*/  @!P4 IMAD.IADD R5, R5, 0x1, -R0 ;  /* 0x000000010505c824 */ /* 0x000fc600078e0a00 */
[----:B------:R-:W-:-:S13]  /*ed50*/  ISETP.GT.U32.AND P4, PT, R0, R6, PT ;  /* 0x000000060000720c */ /* 0x000fda0003f84070 */
[----:B------:R-:W-:Y:S01]  /*ed60*/  @!P4 IMAD.IADD R6, R6, 0x1, -R0 ;  /* 0x000000010606c824 */ /* 0x000fe200078e0a00 */
[----:B------:R-:W-:-:S13]  /*ed70*/  ISETP.GT.U32.AND P1, PT, R0, R5, PT ;  /* 0x000000050000720c */ /* 0x000fda0003f24070 */
[----:B------:R-:W-:-:S04]  /*ed80*/  @!P1 IMAD.IADD R5, R5, 0x1, -R0 ;  /* 0x0000000105059824 */ /* 0x000fc800078e0a00 */
[----:B------:R-:W-:-:S04]  /*ed90*/  IMAD.MOV.U32 R8, RZ, RZ, R5 ;  /* 0x000000ffff087224 */ /* 0x000fc800078e0005 */
[----:B------:R-:W-:Y:S01]  /*eda0*/  @!P3 IMAD.MOV R8, RZ, RZ, -R8 ;  /* 0x000000ffff08b224 */ /* 0x000fe200078e0a08 */
[----:B--2---:R-:W-:-:S05]  /*edb0*/  IABS R2, R30 ;  /* 0x0000001e00027213 */ /* 0x004fca0000000000 */
[----:B------:R-:W-:-:S04]  /*edc0*/  IMAD.HI.U32 R13, R4, R2, RZ ;  /* 0x00000002040d7227 */ /* 0x000fc800078e00ff */
[----:B------:R-:W-:-:S04]  /*edd0*/  IMAD.MOV R13, RZ, RZ, -R13 ;  /* 0x000000ffff0d7224 */ /* 0x000fc800078e0a0d */
[----:B------:R-:W-:Y:S01]  /*ede0*/  IMAD R2, R0, R13, R2 ;  /* 0x0000000d00027224 */ /* 0x000fe200078e0202 */
[----:B----4-:R-:W-:Y:S02]  /*edf0*/  IABS R9, R32 ;  /* 0x0000002000097213 */ /* 0x010fe40000000000 */
[----:B------:R-:W-:Y:S01]  /*ee00*/  ISETP.GE.AND P0, PT, R32, RZ, PT ;  /* 0x000000ff2000720c */ /* 0x000fe20003f06270 */
[----:B------:R-:W-:-:S04]  /*ee10*/  IMAD.MOV.U32 R32, RZ, RZ, R6 ;  /* 0x000000ffff207224 */ /* 0x000fc800078e0006 */
[----:B------:R-:W-:-:S05]  /*ee20*/  @!P5 IMAD.MOV R32, RZ, RZ, -R32 ;  /* 0x000000ffff20d224 */ /* 0x000fca00078e0a20 */
[----:B------:R0:W-:Y:S04]  /*ee30*/  STL [R1+0x334], R32 ;  /* 0x0003342001007387 */ /* 0x0001e80000100800 */
[----:B0-----:R-:W2:Y:S01]  /*ee40*/  LDL.LU R32, [R1+0x104] ;  /* 0x0001040001207983 */ /* 0x001ea20000300800 */
[----:B------:R-:W-:Y:S01]  /*ee50*/  ISETP.GT.U32.AND P6, PT, R0, R2, PT ;  /* 0x000000020000720c */ /* 0x000fe20003fc4070 */
[C---:B------:R-:W-:Y:S01]  /*ee60*/  IMAD.HI.U32 R13, R4.reuse, R9, RZ ;  /* 0x00000009040d7227 */ /* 0x040fe200078e00ff */
[----:B---3--:R-:W-:Y:S02]  /*ee70*/  IABS R10, R53 ;  /* 0x00000035000a7213 */ /* 0x008fe40000000000 */
[----:B------:R-:W-:Y:S01]  /*ee80*/  IABS R11, R52 ;  /* 0x00000034000b7213 */ /* 0x000fe20000000000 */
[----:B------:R-:W-:Y:S01]  /*ee90*/  IMAD.MOV R13, RZ, RZ, -R13 ;  /* 0x000000ffff0d7224 */ /* 0x000fe200078e0a0d */
[----:B------:R-:W-:Y:S01]  /*eea0*/  IABS R12, R41 ;  /* 0x00000029000c7213 */ /* 0x000fe20000000000 */
[----:B------:R-:W-:Y:S01]  /*eeb0*/  IMAD.HI.U32 R14, R4, R10, RZ ;  /* 0x0000000a040e7227 */ /* 0x000fe200078e00ff */
[----:B------:R-:W-:-:S03]  /*eec0*/  ISETP.GE.AND P2, PT, R30, RZ, PT ;  /* 0x000000ff1e00720c */ /* 0x000fc60003f46270 */
[----:B------:R-:W-:-:S04]  /*eed0*/  IMAD.HI.U32 R15, R4, R11, RZ ;  /* 0x0000000b040f7227 */ /* 0x000fc800078e00ff */
[----:B------:R-:W-:Y:S02]  /*eee0*/  @!P6 IMAD.IADD R2, R2, 0x1, -R0 ;  /* 0x000000010202e824 */ /* 0x000fe400078e0a00 */
[----:B------:R-:W-:Y:S02]  /*eef0*/  IMAD.MOV.U32 R30, RZ, RZ, R28 ;  /* 0x000000ffff1e7224 */ /* 0x000fe400078e001c */
[----:B------:R-:W-:Y:S01]  /*ef00*/  IMAD.MOV.U32 R28, RZ, RZ, R17 ;  /* 0x000000ffff1c7224 */ /* 0x000fe200078e0011 */
[C---:B------:R-:W-:Y:S01]  /*ef10*/  ISETP.GT.U32.AND P6, PT, R0.reuse, R2, PT ;  /* 0x000000020000720c */ /* 0x040fe20003fc4070 */
[----:B------:R-:W-:Y:S02]  /*ef20*/  IMAD.MOV.U32 R17, RZ, RZ, R16 ;  /* 0x000000ffff117224 */ /* 0x000fe400078e0010 */
[----:B------:R-:W-:Y:S02]  /*ef30*/  IMAD.MOV R14, RZ, RZ, -R14 ;  /* 0x000000ffff0e7224 */ /* 0x000fe400078e0a0e */
[----:B------:R-:W-:-:S02]  /*ef40*/  IMAD R9, R0, R13, R9 ;  /* 0x0000000d00097224 */ /* 0x000fc400078e0209 */
[----:B------:R-:W-:-:S04]  /*ef50*/  IMAD.HI.U32 R16, R4, R12, RZ ;  /* 0x0000000c04107227 */ /* 0x000fc800078e00ff */
[----:B------:R-:W-:Y:S01]  /*ef60*/  IMAD.MOV R15, RZ, RZ, -R15 ;  /* 0x000000ffff0f7224 */ /* 0x000fe200078e0a0f */
[C---:B------:R-:W-:Y:S01]  /*ef70*/  ISETP.GT.U32.AND P4, PT, R0.reuse, R9, PT ;  /* 0x000000090000720c */ /* 0x040fe20003f84070 */
[C---:B------:R-:W-:Y:S02]  /*ef80*/  IMAD R10, R0.reuse, R14, R10 ;  /* 0x0000000e000a7224 */ /* 0x040fe400078e020a */
[----:B------:R-:W-:Y:S02]  /*ef90*/  IMAD.MOV R16, RZ, RZ, -R16 ;  /* 0x000000ffff107224 */ /* 0x000fe400078e0a10 */
[C---:B------:R-:W-:Y:S01]  /*efa0*/  IMAD R15, R0.reuse, R15, R11 ;  /* 0x0000000f000f7224 */ /* 0x040fe200078e020b */
[C---:B------:R-:W-:Y:S01]  /*efb0*/  ISETP.GT.U32.AND P1, PT, R0.reuse, R10, PT ;  /* 0x0000000a0000720c */ /* 0x040fe20003f24070 */
[----:B------:R-:W-:-:S03]  /*efc0*/  IMAD R12, R0, R16, R12 ;  /* 0x00000010000c7224 */ /* 0x000fc600078e020c */
[----:B------:R-:W-:Y:S01]  /*efd0*/  ISETP.GT.U32.AND P5, PT, R0, R15, PT ;  /* 0x0000000f0000720c */ /* 0x000fe20003fa4070 */
[--C-:B------:R-:W-:Y:S01]  /*efe0*/  @!P6 IMAD.IADD R2, R2, 0x1, -R0.reuse ;  /* 0x000000010202e824 */ /* 0x100fe200078e0a00 */
[----:B------:R-:W-:Y:S01]  /*eff0*/  ISETP.GT.U32.AND P6, PT, R0, R12, PT ;  /* 0x0000000c0000720c */ /* 0x000fe20003fc4070 */
[--C-:B------:R-:W-:Y:S01]  /*f000*/  @!P4 IMAD.IADD R9, R9, 0x1, -R0.reuse ;  /* 0x000000010909c824 */ /* 0x100fe200078e0a00 */
[----:B------:R0:W-:Y:S05]  /*f010*/  STL [R1+0x330], R8 ;  /* 0x0003300801007387 */ /* 0x0001ea0000100800 */
[----:B------:R-:W-:Y:S01]  /*f020*/  @!P1 IMAD.IADD R10, R10, 0x1, -R0 ;  /* 0x000000010a0a9824 */ /* 0x000fe200078e0a00 */
[----:B------:R-:W-:-:S03]  /*f030*/  ISETP.GT.U32.AND P1, PT, R0, R9, PT ;  /* 0x000000090000720c */ /* 0x000fc60003f24070 */
[----:B------:R-:W-:Y:S02]  /*f040*/  @!P5 IMAD.IADD R15, R15, 0x1, -R0 ;  /* 0x000000010f0fd824 */ /* 0x000fe400078e0a00 */
[----:B0-----:R-:W-:Y:S02]  /*f050*/  IMAD.MOV.U32 R8, RZ, RZ, R2 ;  /* 0x000000ffff087224 */ /* 0x001fe400078e0002 */
[----:B------:R-:W-:Y:S01]  /*f060*/  @!P6 IMAD.IADD R12, R12, 0x1, -R0 ;  /* 0x000000010c0ce824 */ /* 0x000fe200078e0a00 */
[C---:B------:R-:W-:Y:S01]  /*f070*/  ISETP.GT.U32.AND P6, PT, R0.reuse, R15, PT ;  /* 0x0000000f0000720c */ /* 0x040fe20003fc4070 */
[----:B------:R-:W-:Y:S01]  /*f080*/  @!P2 IMAD.MOV R8, RZ, RZ, -R8 ;  /* 0x000000ffff08a224 */ /* 0x000fe200078e0a08 */
[----:B------:R-:W-:Y:S02]  /*f090*/  ISETP.GT.U32.AND P5, PT, R0, R10, PT ;  /* 0x0000000a0000720c */ /* 0x000fe40003fa4070 */
[----:B------:R-:W-:Y:S02]  /*f0a0*/  ISETP.GE.AND P3, PT, R53, RZ, PT ;  /* 0x000000ff3500720c */ /* 0x000fe40003f66270 */
[----:B------:R5:W-:Y:S01]  /*f0b0*/  STL [R1+0x328], R8 ;  /* 0x0003280801007387 */ /* 0x000be20000100800 */
[----:B------:R-:W-:Y:S01]  /*f0c0*/  ISETP.GE.AND P4, PT, R52, RZ, PT ;  /* 0x000000ff3400720c */ /* 0x000fe20003f86270 */
[----:B------:R-:W-:Y:S01]  /*f0d0*/  @!P1 IMAD.IADD R9, R9, 0x1, -R0 ;  /* 0x0000000109099824 */ /* 0x000fe200078e0a00 */
[----:B------:R-:W-:-:S02]  /*f0e0*/  ISETP.GT.U32.AND P2, PT, R0, R12, PT ;  /* 0x0000000c0000720c */ /* 0x000fc40003f44070 */
[----:B------:R-:W-:Y:S02]  /*f0f0*/  ISETP.GE.AND P1, PT, R41, RZ, PT ;  /* 0x000000ff2900720c */ /* 0x000fe40003f26270 */
[----:B-----5:R-:W-:Y:S01]  /*f100*/  IABS R8, R34 ;  /* 0x0000002200087213 */ /* 0x020fe20000000000 */
[----:B------:R-:W-:Y:S02]  /*f110*/  IMAD.MOV.U32 R14, RZ, RZ, R9 ;  /* 0x000000ffff0e7224 */ /* 0x000fe400078e0009 */
[----:B------:R-:W-:Y:S02]  /*f120*/  @!P6 IMAD.IADD R15, R15, 0x1, -R0 ;  /* 0x000000010f0fe824 */ /* 0x000fe400078e0a00 */
[----:B------:R-:W-:-:S04]  /*f130*/  IMAD.HI.U32 R13, R4, R8, RZ ;  /* 0x00000008040d7227 */ /* 0x000fc800078e00ff */
[----:B------:R-:W-:Y:S02]  /*f140*/  @!P5 IMAD.IADD R10, R10, 0x1, -R0 ;  /* 0x000000010a0ad824 */ /* 0x000fe400078e0a00 */
[----:B------:R-:W-:Y:S02]  /*f150*/  IMAD.MOV R9, RZ, RZ, -R13 ;  /* 0x000000ffff097224 */ /* 0x000fe400078e0a0d */
[----:B------:R-:W-:Y:S02]  /*f160*/  @!P0 IMAD.MOV R14, RZ, RZ, -R14 ;  /* 0x000000ffff0e8224 */ /* 0x000fe400078e0a0e */
[----:B------:R-:W-:Y:S02]  /*f170*/  IMAD.MOV.U32 R13, RZ, RZ, R15 ;  /* 0x000000ffff0d7224 */ /* 0x000fe400078e000f */
[----:B------:R-:W-:Y:S01]  /*f180*/  @!P3 IMAD.MOV R10, RZ, RZ, -R10 ;  /* 0x000000ffff0ab224 */ /* 0x000fe200078e0a0a */
[----:B------:R-:W-:Y:S01]  /*f190*/  STL [R1+0x324], R14 ;  /* 0x0003240e01007387 */ /* 0x000fe20000100800 */
[----:B------:R-:W-:-:S02]  /*f1a0*/  @!P2 IMAD.IADD R12, R12, 0x1, -R0 ;  /* 0x000000010c0ca824 */ /* 0x000fc400078e0a00 */
[----:B------:R-:W-:Y:S01]  /*f1b0*/  @!P4 IMAD.MOV R13, RZ, RZ, -R13 ;  /* 0x000000ffff0dc224 */ /* 0x000fe200078e0a0d */
[----:B------:R-:W3:Y:S01]  /*f1c0*/  LDL.LU R54, [R1+0x114] ;  /* 0x0001140001367983 */ /* 0x000ee20000300800 */
[----:B------:R-:W-:Y:S01]  /*f1d0*/  IABS R11, R36 ;  /* 0x00000024000b7213 */ /* 0x000fe20000000000 */
[----:B------:R-:W-:Y:S01]  /*f1e0*/  @!P1 IMAD.MOV R12, RZ, RZ, -R12 ;  /* 0x000000ffff0c9224 */ /* 0x000fe200078e0a0c */
[----:B------:R-:W-:Y:S01]  /*f1f0*/  ISETP.GE.AND P4, PT, R36, RZ, PT ;  /* 0x000000ff2400720c */ /* 0x000fe20003f86270 */
[----:B------:R-:W4:Y:S01]  /*f200*/  LDL.LU R53, [R1+0x118] ;  /* 0x0001180001357983 */ /* 0x000f220000300800 */
[----:B------:R-:W-:-:S03]  /*f210*/  ISETP.GE.AND P1, PT, R34, RZ, PT ;  /* 0x000000ff2200720c */ /* 0x000fc60003f26270 */
[----:B------:R-:W-:Y:S04]  /*f220*/  STL [R1+0x31c], R10 ;  /* 0x00031c0a01007387 */ /* 0x000fe80000100800 */
[----:B------:R-:W5:Y:S04]  /*f230*/  LDL.LU R36, [R1+0x108] ;  /* 0x0001080001247983 */ /* 0x000f680000300800 */
[----:B------:R-:W-:Y:S04]  /*f240*/  STL [R1+0x318], R13 ;  /* 0x0003180d01007387 */ /* 0x000fe80000100800 */
[----:B------:R-:W3:Y:S01]  /*f250*/  LDL.LU R34, [R1+0x10c] ;  /* 0x00010c0001227983 */ /* 0x000ee20000300800 */
[----:B------:R-:W-:-:S02]  /*f260*/  IABS R7, R39 ;  /* 0x0000002700077213 */ /* 0x000fc40000000000 */
[----:B------:R-:W-:-:S03]  /*f270*/  IABS R5, R38 ;  /* 0x0000002600057213 */ /* 0x000fc60000000000 */
[----:B------:R-:W-:Y:S02]  /*f280*/  IMAD.MOV.U32 R6, RZ, RZ, R7 ;  /* 0x000000ffff067224 */ /* 0x000fe400078e0007 */
        /* <DEDUP_REMOVED lines=10> */
[C---:B------:R-:W-:Y:S02]  /*f330*/  ISETP.GT.U32.AND P0, PT, R0.reuse, R6, PT ;  /* 0x000000060000720c */ /* 0x040fe40003f04070 */
[----:B------:R-:W-:Y:S02]  /*f340*/  ISETP.GT.U32.AND P6, PT, R0, R2, PT ;  /* 0x000000020000720c */ /* 0x000fe40003fc4070 */
[----:B------:R-:W-:Y:S02]  /*f350*/  ISETP.GE.AND P2, PT, R39, RZ, PT ;  /* 0x000000ff2700720c */ /* 0x000fe40003f46270 */
[----:B------:R-:W-:Y:S01]  /*f360*/  ISETP.GE.AND P5, PT, R38, RZ, PT ;  /* 0x000000ff2600720c */ /* 0x000fe20003fa6270 */
[----:B------:R0:W-:Y:S06]  /*f370*/  STL [R1+0x304], R12 ;  /* 0x0003040c01007387 */ /* 0x0001ec0000100800 */
[----:B------:R-:W-:-:S02]  /*f380*/  @!P0 IMAD.IADD R6, R6, 0x1, -R0 ;  /* 0x0000000106068824 */ /* 0x000fc400078e0a00 */
[----:B------:R-:W-:-:S04]  /*f390*/  @!P6 IMAD.IADD R2, R2, 0x1, -R0 ;  /* 0x000000010202e824 */ /* 0x000fc800078e0a00 */
[----:B0-----:R-:W-:Y:S02]  /*f3a0*/  IMAD.MOV.U32 R12, RZ, RZ, R2 ;  /* 0x000000ffff0c7224 */ /* 0x001fe400078e0002 */
[----:B------:R-:W-:Y:S02]  /*f3b0*/  @!P2 IMAD.MOV R6, RZ, RZ, -R6 ;  /* 0x000000ffff06a224 */ /* 0x000fe400078e0a06 */
[----:B------:R-:W-:Y:S02]  /*f3c0*/  @!P5 IMAD.MOV R12, RZ, RZ, -R12 ;  /* 0x000000ffff0cd224 */ /* 0x000fe400078e0a0c */
[----:B------:R-:W-:-:S04]  /*f3d0*/  IMAD.HI.U32 R7, R4, R11, RZ ;  /* 0x0000000b04077227 */ /* 0x000fc800078e00ff */
        /* <DEDUP_REMOVED lines=9> */
[----:B--2---:R-:W-:Y:S02]  /*f470*/  IABS R5, R32 ;  /* 0x0000002000057213 */ /* 0x004fe40000000000 */
[----:B------:R-:W-:Y:S02]  /*f480*/  ISETP.GE.AND P0, PT, R32, RZ, PT ;  /* 0x000000ff2000720c */ /* 0x000fe40003f06270 */
[----:B------:R-:W2:Y:S04]  /*f490*/  LDL.LU R32, [R1+0x110] ;  /* 0x0001100001207983 */ /* 0x000ea80000300800 */
[----:B------:R-:W-:Y:S04]  /*f4a0*/  STL [R1+0x308], R6 ;  /* 0x0003080601007387 */ /* 0x000fe80000100800 */
[----:B------:R0:W-:Y:S04]  /*f4b0*/  STL [R1+0x310], R12 ;  /* 0x0003100c01007387 */ /* 0x0001e80000100800 */
[----:B------:R-:W2:Y:S04]  /*f4c0*/  LDL.LU R52, [R1+0x11c] ;  /* 0x00011c0001347983 */ /* 0x000ea80000300800 */
[----:B------:R-:W2:Y:S04]  /*f4d0*/  LDL.LU R41, [R1+0x120] ;  /* 0x0001200001297983 */ /* 0x000ea80000300800 */
[----:B------:R-:W2:Y:S01]  /*f4e0*/  LDL.LU R39, [R1+0x124] ;  /* 0x0001240001277983 */ /* 0x000ea20000300800 */
[----:B------:R-:W-:-:S02]  /*f4f0*/  @!P2 IMAD.IADD R11, R11, 0x1, -R0 ;  /* 0x000000010b0ba824 */ /* 0x000fc400078e0a00 */
[----:B------:R-:W-:Y:S01]  /*f500*/  IMAD.HI.U32 R7, R4, R5, RZ ;  /* 0x0000000504077227 */ /* 0x000fe200078e00ff */
[----:B------:R-:W2:Y:S03]  /*f510*/  LDL.LU R38, [R1+0x128] ;  /* 0x0001280001267983 */ /* 0x000ea60000300800 */
[----:B------:R-:W-:Y:S02]  /*f520*/  @!P6 IMAD.IADD R10, R10, 0x1, -R0 ;  /* 0x000000010a0ae824 */ /* 0x000fe400078e0a00 */
[----:B------:R-:W-:Y:S02]  /*f530*/  @!P4 IMAD.MOV R11, RZ, RZ, -R11 ;  /* 0x000000ffff0bc224 */ /* 0x000fe400078e0a0b */
[----:B------:R-:W-:Y:S02]  /*f540*/  IMAD.MOV R7, RZ, RZ, -R7 ;  /* 0x000000ffff077224 */ /* 0x000fe400078e0a07 */
[----:B------:R-:W-:Y:S01]  /*f550*/  @!P1 IMAD.MOV R10, RZ, RZ, -R10 ;  /* 0x000000ffff0a9224 */ /* 0x000fe200078e0a0a */
[----:B------:R1:W-:Y:S01]  /*f560*/  STL [R1+0x300], R11 ;  /* 0x0003000b01007387 */ /* 0x0003e20000100800 */
[----:B------:R-:W-:-:S03]  /*f570*/  IMAD R9, R0, R7, R5 ;  /* 0x0000000700097224 */ /* 0x000fc600078e0205 */
[----:B------:R0:W-:Y:S01]  /*f580*/  STL [R1+0x2fc], R10 ;  /* 0x0002fc0a01007387 */ /* 0x0001e20000100800 */
[----:B---3--:R-:W-:Y:S02]  /*f590*/  ISETP.GE.AND P5, PT, R34, RZ, PT ;  /* 0x000000ff2200720c */ /* 0x008fe40003fa6270 */
[----:B------:R-:W-:Y:S02]  /*f5a0*/  IABS R7, R34 ;  /* 0x0000002200077213 */ /* 0x000fe40000000000 */
[----:B------:R-:W3:Y:S01]  /*f5b0*/  LDL.LU R34, [R1+0x12c] ;  /* 0x00012c0001227983 */ /* 0x000ee20000300800 */
[----:B-----5:R-:W-:-:S05]  /*f5c0*/  IABS R8, R36 ;  /* 0x0000002400087213 */ /* 0x020fca0000000000 */
[----:B0-----:R-:W-:-:S04]  /*f5d0*/  IMAD.HI.U32 R12, R4, R8, RZ ;  /* 0x00000008040c7227 */ /* 0x001fc800078e00ff */
[----:B------:R-:W-:Y:S01]  /*f5e0*/  IMAD.MOV R12, RZ, RZ, -R12 ;  /* 0x000000ffff0c7224 */ /* 0x000fe200078e0a0c */
[----:B------:R-:W-:-:S03]  /*f5f0*/  ISETP.GT.U32.AND P2, PT, R0, R9, PT ;  /* 0x000000090000720c */ /* 0x000fc60003f44070 */
[----:B------:R-:W-:-:S05]  /*f600*/  IMAD R8, R0, R12, R8 ;  /* 0x0000000c00087224 */ /* 0x000fca00078e0208 */
[----:B------:R-:W-:-:S05]  /*f610*/  ISETP.GT.U32.AND P6, PT, R0, R8, PT ;  /* 0x000000080000720c */ /* 0x000fca0003fc4070 */
[----:B------:R-:W-:Y:S01]  /*f620*/  @!P2 IMAD.IADD R9, R9, 0x1, -R0 ;  /* 0x000000010909a824 */ /* 0x000fe200078e0a00 */
[----:B------:R-:W-:Y:S01]  /*f630*/  IABS R5, R54 ;  /* 0x0000003600057213 */ /* 0x000fe20000000000 */
[----:B------:R-:W-:-:S06]  /*f640*/  IMAD.HI.U32 R15, R4, R7, RZ ;  /* 0x00000007040f7227 */ /* 0x000fcc00078e00ff */
[----:B------:R-:W-:Y:S01]  /*f650*/  @!P6 IMAD.IADD R8, R8, 0x1, -R0 ;  /* 0x000000010808e824 */ /* 0x000fe200078e0a00 */
[----:B------:R-:W-:Y:S01]  /*f660*/  ISETP.GT.U32.AND P6, PT, R0, R9, PT ;  /* 0x000000090000720c */ /* 0x000fe20003fc4070 */
[----:B------:R-:W-:Y:S01]  /*f670*/  IMAD.HI.U32 R13, R4, R5, RZ ;  /* 0x00000005040d7227 */ /* 0x000fe200078e00ff */
[----:B------:R-:W-:Y:S02]  /*f680*/  ISETP.GE.AND P3, PT, R36, RZ, PT ;  /* 0x000000ff2400720c */ /* 0x000fe40003f66270 */
[C---:B------:R-:W-:Y:S01]  /*f690*/  ISETP.GT.U32.AND P4, PT, R0.reuse, R8, PT ;  /* 0x000000080000720c */ /* 0x040fe20003f84070 */
[----:B------:R-:W-:Y:S01]  /*f6a0*/  IMAD.MOV R15, RZ, RZ, -R15 ;  /* 0x000000ffff0f7224 */ /* 0x000fe200078e0a0f */
[----:B------:R-:W5:Y:S01]  /*f6b0*/  LDL.LU R36, [R1+0x130] ;  /* 0x0001300001247983 */ /* 0x000f620000300800 */
[----:B------:R-:W-:Y:S02]  /*f6c0*/  IMAD.MOV R13, RZ, RZ, -R13 ;  /* 0x000000ffff0d7224 */ /* 0x000fe400078e0a0d */
[C---:B------:R-:W-:Y:S01]  /*f6d0*/  IMAD R7, R0.reuse, R15, R7 ;  /* 0x0000000f00077224 */ /* 0x040fe200078e0207 */
[----:B----4-:R-:W-:Y:S01]  /*f6e0*/  IABS R2, R53 ;  /* 0x0000003500027213 */ /* 0x010fe20000000000 */
[----:B------:R-:W-:-:S02]  /*f6f0*/  IMAD R5, R0, R13, R5 ;  /* 0x0000000d00057224 */ /* 0x000fc400078e0205 */
[----:B------:R-:W-:Y:S01]  /*f700*/  @!P6 IMAD.IADD R9, R9, 0x1, -R0 ;  /* 0x000000010909e824 */ /* 0x000fe200078e0a00 */
[----:B------:R-:W-:Y:S01]  /*f710*/  ISETP.GT.U32.AND P1, PT, R0, R7, PT ;  /* 0x000000070000720c */ /* 0x000fe20003f24070 */
[----:B------:R-:W-:-:S04]  /*f720*/  IMAD.HI.U32 R12, R4, R2, RZ ;  /* 0x00000002040c7227 */ /* 0x000fc800078e00ff */
[----:B------:R-:W-:Y:S01]  /*f730*/  @!P4 IMAD.IADD R8, R8, 0x1, -R0 ;  /* 0x000000010808c824 */ /* 0x000fe200078e0a00 */
[C---:B------:R-:W-:Y:S01]  /*f740*/  ISETP.GT.U32.AND P4, PT, R0.reuse, R5, PT ;  /* 0x000000050000720c */ /* 0x040fe20003f84070 */
[----:B------:R-:W-:Y:S02]  /*f750*/  IMAD.MOV R12, RZ, RZ, -R12 ;  /* 0x000000ffff0c7224 */ /* 0x000fe400078e0a0c */
[----:B------:R-:W-:Y:S02]  /*f760*/  IMAD.MOV.U32 R55, RZ, RZ, R9 ;  /* 0x000000ffff377224 */ /* 0x000fe400078e0009 */
[C---:B------:R-:W-:Y:S02]  /*f770*/  IMAD R2, R0.reuse, R12, R2 ;  /* 0x0000000c00027224 */ /* 0x040fe400078e0202 */
[----:B------:R-:W-:Y:S02]  /*f780*/  @!P1 IMAD.IADD R7, R7, 0x1, -R0 ;  /* 0x0000000107079824 */ /* 0x000fe400078e0a00 */
[----:B------:R-:W-:Y:S01]  /*f790*/  @!P0 IMAD.MOV R55, RZ, RZ, -R55 ;  /* 0x000000ffff378224 */ /* 0x000fe200078e0a37 */
[----:B------:R-:W-:-:S03]  /*f7a0*/  ISETP.GT.U32.AND P1, PT, R0, R2, PT ;  /* 0x000000020000720c */ /* 0x000fc60003f24070 */
[----:B------:R-:W-:Y:S01]  /*f7b0*/  @!P4 IMAD.IADD R5, R5, 0x1, -R0 ;  /* 0x000000010505c824 */ /* 0x000fe200078e0a00 */
[----:B------:R-:W-:Y:S01]  /*f7c0*/  ISETP.GT.U32.AND P4, PT, R0, R7, PT ;  /* 0x000000070000720c */ /* 0x000fe20003f84070 */
[----:B------:R-:W-:-:S04]  /*f7d0*/  IMAD.MOV.U32 R9, RZ, RZ, R8 ;  /* 0x000000ffff097224 */ /* 0x000fc800078e0008 */
[----:B------:R-:W-:-:S04]  /*f7e0*/  @!P3 IMAD.MOV R9, RZ, RZ, -R9 ;  /* 0x000000ffff09b224 */ /* 0x000fc800078e0a09 */
[----:B------:R-:W-:Y:S01]  /*f7f0*/  @!P1 IMAD.IADD R2, R2, 0x1, -R0 ;  /* 0x0000000102029824 */ /* 0x000fe200078e0a00 */
[----:B------:R-:W-:-:S03]  /*f800*/  ISETP.GT.U32.AND P1, PT, R0, R5, PT ;  /* 0x000000050000720c */ /* 0x000fc60003f24070 */
[----:B------:R-:W-:-:S04]  /*f810*/  @!P4 IMAD.IADD R7, R7, 0x1, -R0 ;  /* 0x000000010707c824 */ /* 0x000fc800078e0a00 */
[----:B------:R-:W-:-:S06]  /*f820*/  @!P5 IMAD.MOV R7, RZ, RZ, -R7 ;  /* 0x000000ffff07d224 */ /* 0x000fcc00078e0a07 */
[----:B------:R-:W-:Y:S01]  /*f830*/  @!P1 IMAD.IADD R5, R5, 0x1, -R0 ;  /* 0x0000000105059824 */ /* 0x000fe200078e0a00 */
[----:B------:R-:W-:Y:S02]  /*f840*/  ISETP.GE.AND P1, PT, R54, RZ, PT ;  /* 0x000000ff3600720c */ /* 0x000fe40003f26270 */
[----:B--2---:R-:W-:-:S05]  /*f850*/  IABS R6, R32 ;  /* 0x0000002000067213 */ /* 0x004fca0000000000 */
[----:B------:R-:W-:Y:S01]  /*f860*/  IMAD.HI.U32 R14, R4, R6, RZ ;  /* 0x00000006040e7227 */ /* 0x000fe200078e00ff */
[----:B------:R-:W-:Y:S02]  /*f870*/  ISETP.GE.AND P2, PT, R32, RZ, PT ;  /* 0x000000ff2000720c */ /* 0x000fe40003f46270 */
[----:B------:R-:W2:Y:S01]  /*f880*/  LDL.LU R32, [R1+0x134] ;  /* 0x0001340001207983 */ /* 0x000ea20000300800 */
[----:B------:R-:W-:Y:S01]  /*f890*/  IMAD.MOV R14, RZ, RZ, -R14 ;  /* 0x000000ffff0e7224 */ /* 0x000fe200078e0a0e */
[----:B------:R-:W-:-:S03]  /*f8a0*/  IABS R16, R52 ;  /* 0x0000003400107213 */ /* 0x000fc60000000000 */
[----:B------:R-:W-:Y:S02]  /*f8b0*/  IMAD R6, R0, R14, R6 ;  /* 0x0000000e00067224 */ /* 0x000fe400078e0206 */
[----:B------:R-:W-:-:S03]  /*f8c0*/  IMAD.HI.U32 R15, R4, R16, RZ ;  /* 0x00000010040f7227 */ /* 0x000fc600078e00ff */
[----:B------:R-:W-:Y:S01]  /*f8d0*/  ISETP.GT.U32.AND P6, PT, R0, R6, PT ;  /* 0x000000060000720c */ /* 0x000fe20003fc4070 */
[----:B------:R-:W-:Y:S01]  /*f8e0*/  IMAD.MOV R15, RZ, RZ, -R15 ;  /* 0x000000ffff0f7224 */ /* 0x000fe200078e0a0f */
[----:B------:R-:W-:-:S03]  /*f8f0*/  IABS R13, R41 ;  /* 0x00000029000d7213 */ /* 0x000fc60000000000 */
[----:B------:R-:W-:Y:S01]  /*f900*/  IMAD R16, R0, R15, R16 ;  /* 0x0000000f00107224 */ /* 0x000fe200078e0210 */
[----:B-1----:R-:W-:Y:S01]  /*f910*/  IABS R11, R39 ;  /* 0x00000027000b7213 */ /* 0x002fe20000000000 */
[----:B------:R-:W-:-:S06]  /*f920*/  IMAD.MOV.U32 R10, RZ, RZ, R13 ;  /* 0x000000ffff0a7224 */ /* 0x000fcc00078e000d */
[----:B------:R-:W-:Y:S01]  /*f930*/  @!P6 IMAD.IADD R6, R6, 0x1, -R0 ;  /* 0x000000010606e824 */ /* 0x000fe200078e0a00 */
[----:B------:R-:W-:Y:S01]  /*f940*/  ISETP.GT.U32.AND P6, PT, R0, R16, PT ;  /* 0x000000100000720c */ /* 0x000fe20003fc4070 */
[----:B------:R-:W-:-:S03]  /*f950*/  IMAD.HI.U32 R14, R4, R10, RZ ;  /* 0x0000000a040e7227 */ /* 0x000fc600078e00ff */
[----:B------:R-:W-:Y:S01]  /*f960*/  ISETP.GT.U32.AND P0, PT, R0, R6, PT ;  /* 0x000000060000720c */ /* 0x000fe20003f04070 */
[----:B------:R-:W-:-:S04]  /*f970*/  IMAD.HI.U32 R13, R4, R11, RZ ;  /* 0x0000000b040d7227 */ /* 0x000fc800078e00ff */
[----:B------:R-:W-:Y:S02]  /*f980*/  IMAD.MOV R14, RZ, RZ, -R14 ;  /* 0x000000ffff0e7224 */ /* 0x000fe400078e0a0e */
[----:B------:R-:W-:Y:S02]  /*f990*/  IMAD.MOV R13, RZ, RZ, -R13 ;  /* 0x000000ffff0d7224 */ /* 0x000fe400078e0a0d */
[----:B------:R-:W-:Y:S02]  /*f9a0*/  @!P6 IMAD.IADD R16, R16, 0x1, -R0 ;  /* 0x000000011010e824 */ /* 0x000fe400078e0a00 */
[C---:B------:R-:W-:Y:S02]  /*f9b0*/  IMAD R10, R0.reuse, R14, R10 ;  /* 0x0000000e000a7224 */ /* 0x040fe400078e020a */
[C---:B------:R-:W-:Y:S01]  /*f9c0*/  IMAD R11, R0.reuse, R13, R11 ;  /* 0x0000000d000b7224 */ /* 0x040fe200078e020b */
[----:B------:R-:W-:Y:S01]  /*f9d0*/  ISETP.GT.U32.AND P3, PT, R0, R16, PT ;  /* 0x000000100000720c */ /* 0x000fe20003f64070 */
[----:B------:R-:W-:Y:S01]  /*f9e0*/  @!P0 IMAD.IADD R6, R6, 0x1, -R0 ;  /* 0x0000000106068824 */ /* 0x000fe200078e0a00 */
[----:B------:R-:W-:-:S02]  /*f9f0*/  ISETP.GT.U32.AND P4, PT, R0, R10, PT ;  /* 0x0000000a0000720c */ /* 0x000fc40003f84070 */
[C---:B------:R-:W-:Y:S02]  /*fa00*/  ISETP.GT.U32.AND P0, PT, R0.reuse, R11, PT ;  /* 0x0000000b0000720c */ /* 0x040fe40003f04070 */
[----:B------:R-:W-:-:S07]  /*fa10*/  ISETP.GT.U32.AND P6, PT, R0, R2, PT ;  /* 0x000000020000720c */ /* 0x000fce0003fc4070 */
[--C-:B------:R-:W-:Y:S01]  /*fa20*/  @!P3 IMAD.IADD R16, R16, 0x1, -R0.reuse ;  /* 0x000000011010b824 */ /* 0x100fe200078e0a00 */
[----:B------:R-:W-:Y:S01]  /*fa30*/  ISETP.GE.AND P3, PT, R53, RZ, PT ;  /* 0x000000ff3500720c */ /* 0x000fe20003f66270 */
[--C-:B------:R-:W-:Y:S01]  /*fa40*/  @!P4 IMAD.IADD R10, R10, 0x1, -R0.reuse ;  /* 0x000000010a0ac824 */ /* 0x100fe200078e0a00 */
[----:B------:R-:W-:Y:S01]  /*fa50*/  ISETP.GE.AND P4, PT, R52, RZ, PT ;  /* 0x000000ff3400720c */ /* 0x000fe20003f86270 */
[--C-:B------:R-:W-:Y:S01]  /*fa60*/  @!P0 IMAD.IADD R11, R11, 0x1, -R0.reuse ;  /* 0x000000010b0b8824 */ /* 0x100fe200078e0a00 */
[----:B------:R-:W-:Y:S01]  /*fa70*/  ISETP.GE.AND P0, PT, R41, RZ, PT ;  /* 0x000000ff2900720c */ /* 0x000fe20003f06270 */
[----:B------:R-:W-:-:S03]  /*fa80*/  @!P6 IMAD.IADD R2, R2, 0x1, -R0 ;  /* 0x000000010202e824 */ /* 0x000fc600078e0a00 */
[----:B------:R-:W-:Y:S01]  /*fa90*/  ISETP.GT.U32.AND P5, PT, R0, R11, PT ;  /* 0x0000000b0000720c */ /* 0x000fe20003fa4070 */
[----:B------:R-:W-:Y:S02]  /*faa0*/  IMAD.MOV.U32 R41, RZ, RZ, R6 ;  /* 0x000000ffff297224 */ /* 0x000fe400078e0006 */
[----:B------:R-:W-:Y:S02]  /*fab0*/  IMAD.MOV.U32 R6, RZ, RZ, R5 ;  /* 0x000000ffff067224 */ /* 0x000fe400078e0005 */
[----:B------:R-:W-:Y:S02]  /*fac0*/  IMAD.MOV.U32 R5, RZ, RZ, R2 ;  /* 0x000000ffff057224 */ /* 0x000fe400078e0002 */
[----:B------:R-:W-:Y:S02]  /*fad0*/  IMAD.MOV.U32 R2, RZ, RZ, R16 ;  /* 0x000000ffff027224 */ /* 0x000fe400078e0010 */
[----:B------:R-:W-:Y:S01]  /*fae0*/  @!P2 IMAD.MOV R41, RZ, RZ, -R41 ;  /* 0x000000ffff29a224 */ /* 0x000fe200078e0a29 */
[----:B------:R-:W-:Y:S01]  /*faf0*/  STL [R1+0x2f8], R55 ;  /* 0x0002f83701007387 */ /* 0x000fe20000100800 */
[----:B------:R-:W-:-:S02]  /*fb00*/  @!P1 IMAD.MOV R6, RZ, RZ, -R6 ;  /* 0x000000ffff069224 */ /* 0x000fc400078e0a06 */
[----:B------:R-:W-:Y:S01]  /*fb10*/  @!P3 IMAD.MOV R5, RZ, RZ, -R5 ;  /* 0x000000ffff05b224 */ /* 0x000fe200078e0a05 */
[----:B------:R5:W-:Y:S01]  /*fb20*/  STL [R1+0x2f0], R9 ;  /* 0x0002f00901007387 */ /* 0x000be20000100800 */
[----:B------:R-:W-:-:S03]  /*fb30*/  @!P4 IMAD.MOV R2, RZ, RZ, -R2 ;  /* 0x000000ffff02c224 */ /* 0x000fc600078e0a02 */
[----:B------:R-:W-:Y:S01]  /*fb40*/  STL [R1+0x2ec], R7 ;  /* 0x0002ec0701007387 */ /* 0x000fe20000100800 */
[----:B------:R-:W-:-:S03]  /*fb50*/  @!P5 IMAD.IADD R11, R11, 0x1, -R0 ;  /* 0x000000010b0bd824 */ /* 0x000fc600078e0a00 */
[----:B------:R-:W-:Y:S04]  /*fb60*/  STL [R1+0x2e4], R41 ;  /* 0x0002e42901007387 */ /* 0x000fe80000100800 */
[----:B------:R0:W-:Y:S04]  /*fb70*/  STL [R1+0x2dc], R6 ;  /* 0x0002dc0601007387 */ /* 0x0001e80000100800 */
[----:B------:R-:W-:Y:S04]  /*fb80*/  STL [R1+0x2d4], R5 ;  /* 0x0002d40501007387 */ /* 0x000fe80000100800 */
[----:B------:R1:W-:Y:S01]  /*fb90*/  STL [R1+0x2d0], R2 ;  /* 0x0002d00201007387 */ /* 0x0003e20000100800 */
[----:B---3--:R-:W-:-:S02]  /*fba0*/  IABS R8, R34 ;  /* 0x0000002200087213 */ /* 0x008fc40000000000 */
[----:B------:R-:W-:Y:S02]  /*fbb0*/  ISETP.GE.AND P5, PT, R34, RZ, PT ;  /* 0x000000ff2200720c */ /* 0x000fe40003fa6270 */
[----:B------:R-:W3:Y:S01]  /*fbc0*/  LDL.LU R34, [R1+0x138] ;  /* 0x0001380001227983 */ /* 0x000ee20000300800 */
[----:B------:R-:W-:-:S05]  /*fbd0*/  IABS R12, R38 ;  /* 0x00000026000c7213 */ /* 0x000fca0000000000 */
[----:B------:R-:W-:-:S04]  /*fbe0*/  IMAD.HI.U32 R15, R4, R12, RZ ;  /* 0x0000000c040f7227 */ /* 0x000fc800078e00ff */
[----:B------:R-:W-:-:S04]  /*fbf0*/  IMAD.MOV R15, RZ, RZ, -R15 ;  /* 0x000000ffff0f7224 */ /* 0x000fc800078e0a0f */
[----:B------:R-:W-:Y:S02]  /*fc00*/  IMAD R12, R0, R15, R12 ;  /* 0x0000000f000c7224 */ /* 0x000fe400078e020c */
[----:B------:R-:W-:-:S03]  /*fc10*/  IMAD.HI.U32 R13, R4, R8, RZ ;  /* 0x00000008040d7227 */ /* 0x000fc600078e00ff */
[----:B------:R-:W-:Y:S01]  /*fc20*/  ISETP.GT.U32.AND P6, PT, R0, R12, PT ;  /* 0x0000000c0000720c */ /* 0x000fe20003fc4070 */
[----:B------:R-:W-:-:S04]  /*fc30*/  IMAD.MOV R13, RZ, RZ, -R13 ;  /* 0x000000ffff0d7224 */ /* 0x000fc800078e0a0d */
[----:B------:R-:W-:-:S05]  /*fc40*/  IMAD R8, R0, R13, R8 ;  /* 0x0000000d00087224 */ /* 0x000fca00078e0208 */
[----:B------:R-:W-:-:S03]  /*fc50*/  ISETP.GT.U32.AND P2, PT, R0, R8, PT ;  /* 0x000000080000720c */ /* 0x000fc60003f44070 */
[----:B------:R-:W-:Y:S01]  /*fc60*/  @!P6 IMAD.IADD R12, R12, 0x1, -R0 ;  /* 0x000000010c0ce824 */ /* 0x000fe200078e0a00 */
[----:B------:R-:W-:Y:S02]  /*fc70*/  ISETP.GT.U32.AND P6, PT, R0, R10, PT ;  /* 0x0000000a0000720c */ /* 0x000fe40003fc4070 */
[----:B------:R-:W-:-:S07]  /*fc80*/  ISETP.GE.AND P3, PT, R39, RZ, PT ;  /* 0x000000ff2700720c */ /* 0x000fce0003f66270 */
[----:B------:R-:W-:-:S04]  /*fc90*/  @!P2 IMAD.IADD R8, R8, 0x1, -R0 ;  /* 0x000000010808a824 */ /* 0x000fc800078e0a00 */
[----:B------:R-:W-:Y:S01]  /*fca0*/  @!P6 IMAD.IADD R10, R10, 0x1, -R0 ;  /* 0x000000010a0ae824 */ /* 0x000fe200078e0a00 */
[----:B------:R-:W-:Y:S02]  /*fcb0*/  ISETP.GE.AND P6, PT, R38, RZ, PT ;  /* 0x000000ff2600720c */ /* 0x000fe40003fc6270 */
[----:B------:R-:W4:Y:S04]  /*fcc0*/  LDL.LU R38, [R1+0x13c] ;  /* 0x00013c0001267983 */ /* 0x000f280000300800 */
[----:B------:R-:W4:Y:S01]  /*fcd0*/  LDL.LU R39, [R1+0x144] ;  /* 0x0001440001277983 */ /* 0x000f220000300800 */
[----:B-----5:R-:W-:-:S05]  /*fce0*/  IABS R9, R36 ;  /* 0x0000002400097213 */ /* 0x020fca0000000000 */
[----:B------:R-:W-:-:S04]  /*fcf0*/  IMAD.HI.U32 R14, R4, R9, RZ ;  /* 0x00000009040e7227 */ /* 0x000fc800078e00ff */
[----:B------:R-:W-:-:S04]  /*fd00*/  IMAD.MOV R14, RZ, RZ, -R14 ;  /* 0x000000ffff0e7224 */ /* 0x000fc800078e0a0e */
[C---:B------:R-:W-:Y:S01]  /*fd10*/  IMAD R9, R0.reuse, R14, R9 ;  /* 0x0000000e00097224 */ /* 0x040fe200078e0209 */
[----:B------:R-:W-:Y:S01]  /*fd20*/  ISETP.GT.U32.AND P1, PT, R0, R12, PT ;  /* 0x0000000c0000720c */ /* 0x000fe20003f24070 */
[----:B0-----:R-:W-:-:S03]  /*fd30*/  IMAD.MOV.U32 R6, RZ, RZ, R10 ;  /* 0x000000ffff067224 */ /* 0x001fc600078e000a */
[----:B------:R-:W-:Y:S01]  /*fd40*/  ISETP.GT.U32.AND P4, PT, R0, R9, PT ;  /* 0x000000090000720c */ /* 0x000fe20003f84070 */
[----:B-1----:R-:W-:Y:S02]  /*fd50*/  IMAD.MOV.U32 R2, RZ, RZ, R11 ;  /* 0x000000ffff027224 */ /* 0x002fe400078e000b */
[----:B------:R-:W-:Y:S02]  /*fd60*/  @!P0 IMAD.MOV R6, RZ, RZ, -R6 ;  /* 0x000000ffff068224 */ /* 0x000fe400078e0a06 */
[----:B------:R-:W-:-:S04]  /*fd70*/  @!P3 IMAD.MOV R2, RZ, RZ, -R2 ;  /* 0x000000ffff02b224 */ /* 0x000fc800078e0a02 */
[----:B------:R-:W-:Y:S01]  /*fd80*/  @!P1 IMAD.IADD R12, R12, 0x1, -R0 ;  /* 0x000000010c0c9824 */ /* 0x000fe200078e0a00 */
[----:B------:R-:W-:-:S03]  /*fd90*/  ISETP.GE.AND P1, PT, R36, RZ, PT ;  /* 0x000000ff2400720c */ /* 0x000fc60003f26270 */
[----:B------:R-:W-:Y:S01]  /*fda0*/  @!P4 IMAD.IADD R9, R9, 0x1, -R0 ;  /* 0x000000010909c824 */ /* 0x000fe200078e0a00 */
[----:B--2---:R-:W-:Y:S02]  /*fdb0*/  IABS R15, R32 ;  /* 0x00000020000f7213 */ /* 0x004fe40000000000 */
[----:B------:R-:W-:Y:S02]  /*fdc0*/  ISETP.GE.AND P2, PT, R32, RZ, PT ;  /* 0x000000ff2000720c */ /* 0x000fe40003f46270 */
[----:B------:R-:W2:Y:S04]  /*fdd0*/  LDL.LU R32, [R1+0x140] ;  /* 0x0001400001207983 */ /* 0x000ea80000300800 */
[----:B------:R0:W-:Y:S04]  /*fde0*/  STL [R1+0x2cc], R6 ;  /* 0x0002cc0601007387 */ /* 0x0001e80000100800 */
[----:B------:R4:W-:Y:S04]  /*fdf0*/  STL [R1+0x2c4], R2 ;  /* 0x0002c40201007387 */ /* 0x0009e80000100800 */
[----:B------:R-:W5:Y:S01]  /*fe00*/  LDL.LU R36, [R1+0x148] ;  /* 0x0001480001247983 */ /* 0x000f620000300800 */
[----:B---3--:R-:W-:-:S02]  /*fe10*/  ISETP.GE.AND P4, PT, R34, RZ, PT ;  /* 0x000000ff2200720c */ /* 0x008fc40003f86270 */
[----:B------:R-:W-:Y:S02]  /*fe20*/  IABS R10, R34 ;  /* 0x00000022000a7213 */ /* 0x000fe40000000000 */
[----:B------:R-:W3:Y:S01]  /*fe30*/  LDL.LU R34, [R1+0x14c] ;  /* 0x00014c0001227983 */ /* 0x000ee20000300800 */
[----:B0-----:R-:W-:Y:S01]  /*fe40*/  IMAD.MOV.U32 R6, RZ, RZ, R12 ;  /* 0x000000ffff067224 */ /* 0x001fe200078e000c */
[C---:B------:R-:W-:Y:S02]  /*fe50*/  ISETP.GT.U32.AND P0, PT, R0.reuse, R8, PT ;  /* 0x000000080000720c */ /* 0x040fe40003f04070 */
[----:B------:R-:W-:Y:S01]  /*fe60*/  ISETP.GT.U32.AND P3, PT, R0, R9, PT ;  /* 0x000000090000720c */ /* 0x000fe20003f64070 */
[----:B------:R-:W-:Y:S02]  /*fe70*/  @!P6 IMAD.MOV R6, RZ, RZ, -R6 ;  /* 0x000000ffff06e224 */ /* 0x000fe400078e0a06 */
[----:B------:R-:W-:-:S03]  /*fe80*/  IMAD.HI.U32 R5, R4, R15, RZ ;  /* 0x0000000f04057227 */ /* 0x000fc600078e00ff */
[----:B------:R-:W-:Y:S01]  /*fe90*/  STL [R1+0x2c0], R6 ;  /* 0x0002c00601007387 */ /* 0x000fe20000100800 */
[----:B------:R-:W-:-:S03]  /*fea0*/  IMAD.MOV R5, RZ, RZ, -R5 ;  /* 0x000000ffff057224 */ /* 0x000fc600078e0a05 */
[----:B------:R-:W3:Y:S01]  /*feb0*/  LDL.LU R52, [R1+0x150] ;  /* 0x0001500001347983 */ /* 0x000ee20000300800 */
[--C-:B------:R-:W-:Y:S02]  /*fec0*/  @!P0 IMAD.IADD R8, R8, 0x1, -R0.reuse ;  /* 0x0000000108088824 */ /* 0x100fe400078e0a00 */
[----:B------:R-:W-:Y:S01]  /*fed0*/  @!P3 IMAD.IADD R9, R9, 0x1, -R0 ;  /* 0x000000010909b824 */ /* 0x000fe200078e0a00 */
[----:B------:R-:W3:Y:S01]  /*fee0*/  LDL.LU R41, [R1+0x154] ;  /* 0x0001540001297983 */ /* 0x000ee20000300800 */
[----:B------:R-:W-:Y:S02]  /*fef0*/  IMAD R5, R0, R5, R15 ;  /* 0x0000000500057224 */ /* 0x000fe400078e020f */
[----:B------:R-:W-:Y:S02]  /*ff00*/  IMAD.MOV.U32 R15, RZ, RZ, R8 ;  /* 0x000000ffff0f7224 */ /* 0x000fe400078e0008 */
[----:B------:R-:W-:Y:S02]  /*ff10*/  IMAD.MOV.U32 R14, RZ, RZ, R9 ;  /* 0x000000ffff0e7224 */ /* 0x000fe400078e0009 */
[----:B------:R-:W-:-:S02]  /*ff20*/  @!P5 IMAD.MOV R15, RZ, RZ, -R15 ;  /* 0x000000ffff0fd224 */ /* 0x000fc400078e0a0f */
[----:B------:R-:W-:-:S03]  /*ff30*/  @!P1 IMAD.MOV R14, RZ, RZ, -R14 ;  /* 0x000000ffff0e9224 */ /* 0x000fc600078e0a0e */
[----:B------:R-:W-:Y:S04]  /*ff40*/  STL [R1+0x2bc], R15 ;  /* 0x0002bc0f01007387 */ /* 0x000fe80000100800 */
[----:B------:R0:W-:Y:S01]  /*ff50*/  STL [R1+0x2b8], R14 ;  /* 0x0002b80e01007387 */ /* 0x0001e20000100800 */
[----:B----4-:R-:W-:Y:S02]  /*ff60*/  IABS R2, R38 ;  /* 0x0000002600027213 */ /* 0x010fe40000000000 */
[----:B------:R-:W-:Y:S02]  /*ff70*/  ISETP.GE.AND P0, PT, R38, RZ, PT ;  /* 0x000000ff2600720c */ /* 0x000fe40003f06270 */
[----:B------:R-:W-:Y:S01]  /*ff80*/  ISETP.GT.U32.AND P6, PT, R0, R5, PT ;  /* 0x000000050000720c */ /* 0x000fe20003fc4070 */
[----:B------:R-:W-:-:S04]  /*ff90*/  IMAD.HI.U32 R13, R4, R10, RZ ;  /* 0x0000000a040d7227 */ /* 0x000fc800078e00ff */
[----:B------:R-:W-:-:S04]  /*ffa0*/  IMAD.HI.U32 R12, R4, R2, RZ ;  /* 0x00000002040c7227 */ /* 0x000fc800078e00ff */
[----:B------:R-:W-:-:S04]  /*ffb0*/  IMAD.MOV R13, RZ, RZ, -R13 ;  /* 0x000000ffff0d7224 */ /* 0x000fc800078e0a0d */
[----:B------:R-:W-:Y:S02]  /*ffc0*/  @!P6 IMAD.IADD R5, R5, 0x1, -R0 ;  /* 0x000000010505e824 */ /* 0x000fe400078e0a00 */
[----:B------:R-:W-:-:S03]  /*ffd0*/  IMAD.MOV R12, RZ, RZ, -R12 ;  /* 0x000000ffff0c7224 */ /* 0x000fc600078e0a0c */
[C---:B------:R-:W-:Y:S01]  /*ffe0*/  ISETP.GT.U32.AND P6, PT, R0.reuse, R5, PT ;  /* 0x000000050000720c */ /* 0x040fe20003fc4070 */
[C---:B------:R-:W-:Y:S02]  /*fff0*/  IMAD R10, R0.reuse, R13, R10 ;  /* 0x0000000d000a7224 */ /* 0x040fe400078e020a */
[----:B------:R-:W-:-:S03]  /*10000*/  IMAD R2, R0, R12, R2 ;  /* 0x0000000c00027224 */ /* 0x000fc600078e0202 */
[C---:B------:R-:W-:Y:S02]  /*10010*/  ISETP.GT.U32.AND P5, PT, R0.reuse, R10, PT ;  /* 0x0000000a0000720c */ /* 0x040fe40003fa4070 */
[----:B------:R-:W-:-:S05]  /*10020*/  ISETP.GT.U32.AND P1, PT, R0, R2, PT ;  /* 0x000000020000720c */ /* 0x000fca0003f24070 */
[----:B------:R-:W-:Y:S01]  /*10030*/  @!P6 IMAD.IADD R5, R5, 0x1, -R0 ;  /* 0x000000010505e824 */ /* 0x000fe200078e0a00 */
[----:B------:R-:W-:-:S03]  /*10040*/  IABS R7, R39 ;  /* 0x0000002700077213 */ /* 0x000fc60000000000 */
[----:B0-----:R-:W-:Y:S02]  /*10050*/  IMAD.MOV.U32 R14, RZ, RZ, R5 ;  /* 0x000000ffff0e7224 */ /* 0x001fe400078e0005 */
[----:B------:R-:W-:Y:S02]  /*10060*/  @!P5 IMAD.IADD R10, R10, 0x1, -R0 ;  /* 0x000000010a0ad824 */ /* 0x000fe400078e0a00 */
[----:B------:R-:W-:-:S04]  /*10070*/  IMAD.HI.U32 R8, R4, R7, RZ ;  /* 0x0000000704087227 */ /* 0x000fc800078e00ff */
[----:B------:R-:W-:Y:S01]  /*10080*/  @!P1 IMAD.IADD R2, R2, 0x1, -R0 ;  /* 0x0000000102029824 */ /* 0x000fe200078e0a00 */
[C---:B------:R-:W-:Y:S01]  /*10090*/  ISETP.GT.U32.AND P1, PT, R0.reuse, R10, PT ;  /* 0x0000000a0000720c */ /* 0x040fe20003f24070 */
[----:B------:R-:W-:Y:S02]  /*100a0*/  IMAD.MOV R9, RZ, RZ, -R8 ;  /* 0x000000ffff097224 */ /* 0x000fe400078e0a08 */
[----:B------:R-:W-:Y:S01]  /*100b0*/  @!P2 IMAD.MOV R14, RZ, RZ, -R14 ;  /* 0x000000ffff0ea224 */ /* 0x000fe200078e0a0e */
[----:B------:R-:W-:Y:S02]  /*100c0*/  ISETP.GT.U32.AND P2, PT, R0, R2, PT ;  /* 0x000000020000720c */ /* 0x000fe40003f44070 */
[----:B--2---:R-:W-:Y:S02]  /*100d0*/  IABS R11, R32 ;  /* 0x00000020000b7213 */ /* 0x004fe40000000000 */
[----:B------:R-:W-:Y:S02]  /*100e0*/  ISETP.GE.AND P3, PT, R32, RZ, PT ;  /* 0x000000ff2000720c */ /* 0x000fe40003f66270 */
[----:B------:R-:W2:Y:S04]  /*100f0*/  LDL.LU R32, [R1+0x158] ;  /* 0x0001580001207983 */ /* 0x000ea80000300800 */
[----:B------:R-:W4:Y:S01]  /*10100*/  LDL.LU R38, [R1+0x174] ;  /* 0x0001740001267983 */ /* 0x000f220000300800 */
[----:B------:R-:W-:-:S04]  /*10110*/  IMAD.HI.U32 R6, R4, R11, RZ ;  /* 0x0000000b04067227 */ /* 0x000fc800078e00ff */
[----:B------:R-:W-:-:S04]  /*10120*/  IMAD.MOV R6, RZ, RZ, -R6 ;  /* 0x000000ffff067224 */ /* 0x000fc800078e0a06 */
[----:B------:R-:W-:-:S05]  /*10130*/  IMAD R11, R0, R6, R11 ;  /* 0x00000006000b7224 */ /* 0x000fca00078e020b */
[----:B------:R-:W-:Y:S02]  /*10140*/  ISETP.GT.U32.AND P6, PT, R0, R11, PT ;  /* 0x0000000b0000720c */ /* 0x000fe40003fc4070 */
[----:B-----5:R-:W-:-:S05]  /*10150*/  IABS R6, R36 ;  /* 0x0000002400067213 */ /* 0x020fca0000000000 */
[----:B------:R-:W-:-:S06]  /*10160*/  IMAD.HI.U32 R8, R4, R6, RZ ;  /* 0x0000000604087227 */ /* 0x000fcc00078e00ff */
[----:B------:R-:W-:Y:S02]  /*10170*/  @!P6 IMAD.IADD R11, R11, 0x1, -R0 ;  /* 0x000000010b0be824 */ /* 0x000fe400078e0a00 */
[----:B------:R-:W-:-:S03]  /*10180*/  IMAD.MOV R8, RZ, RZ, -R8 ;  /* 0x000000ffff087224 */ /* 0x000fc600078e0a08 */
[C---:B------:R-:W-:Y:S01]  /*10190*/  ISETP.GT.U32.AND P6, PT, R0.reuse, R11, PT ;  /* 0x0000000b0000720c */ /* 0x040fe20003fc4070 */
[----:B------:R-:W-:Y:S02]  /*101a0*/  IMAD R6, R0, R8, R6 ;  /* 0x0000000800067224 */ /* 0x000fe400078e0206 */
[--C-:B------:R-:W-:Y:S02]  /*101b0*/  @!P1 IMAD.IADD R10, R10, 0x1, -R0.reuse ;  /* 0x000000010a0a9824 */ /* 0x100fe400078e0a00 */
[--C-:B------:R-:W-:Y:S01]  /*101c0*/  @!P2 IMAD.IADD R2, R2, 0x1, -R0.reuse ;  /* 0x000000010202a824 */ /* 0x100fe200078e0a00 */
[----:B------:R-:W-:Y:S01]  /*101d0*/  ISETP.GT.U32.AND P1, PT, R0, R6, PT ;  /* 0x000000060000720c */ /* 0x000fe20003f24070 */
[----:B------:R0:W-:Y:S06]  /*101e0*/  STL [R1+0x2b4], R14 ;  /* 0x0002b40e01007387 */ /* 0x0001ec0000100800 */
[----:B------:R-:W-:Y:S01]  /*101f0*/  @!P6 IMAD.IADD R11, R11, 0x1, -R0 ;  /* 0x000000010b0be824 */ /* 0x000fe200078e0a00 */
[----:B------:R-:W-:-:S02]  /*10200*/  ISETP.GE.AND P6, PT, R39, RZ, PT ;  /* 0x000000ff2700720c */ /* 0x000fc40003fc6270 */
[----:B------:R-:W5:Y:S03]  /*10210*/  LDL.LU R39, [R1+0x17c] ;  /* 0x00017c0001277983 */ /* 0x000f660000300800 */
[----:B------:R-:W-:Y:S01]  /*10220*/  @!P1 IMAD.IADD R6, R6, 0x1, -R0 ;  /* 0x0000000106069824 */ /* 0x000fe200078e0a00 */
[----:B------:R-:W-:Y:S02]  /*10230*/  ISETP.GE.AND P1, PT, R36, RZ, PT ;  /* 0x000000ff2400720c */ /* 0x000fe40003f26270 */
[----:B------:R-:W5:Y:S01]  /*10240*/  LDL.LU R36, [R1+0x180] ;  /* 0x0001800001247983 */ /* 0x000f620000300800 */
[----:B---3--:R-:W-:-:S05]  /*10250*/  IABS R13, R34 ;  /* 0x00000022000d7213 */ /* 0x008fca0000000000 */
[----:B------:R-:W-:-:S04]  /*10260*/  IMAD.HI.U32 R12, R4, R13, RZ ;  /* 0x0000000d040c7227 */ /* 0x000fc800078e00ff */
[----:B------:R-:W-:-:S04]  /*10270*/  IMAD.MOV R5, RZ, RZ, -R12 ;  /* 0x000000ffff057224 */ /* 0x000fc800078e0a0c */
[----:B------:R-:W-:-:S05]  /*10280*/  IMAD R13, R0, R5, R13 ;  /* 0x00000005000d7224 */ /* 0x000fca00078e020d */
[----:B------:R-:W-:-:S13]  /*10290*/  ISETP.GT.U32.AND P2, PT, R0, R13, PT ;  /* 0x0000000d0000720c */ /* 0x000fda0003f44070 */
[----:B------:R-:W-:Y:S01]  /*102a0*/  @!P2 IMAD.IADD R13, R13, 0x1, -R0 ;  /* 0x000000010d0da824 */ /* 0x000fe200078e0a00 */
[----:B------:R-:W-:Y:S02]  /*102b0*/  ISETP.GE.AND P2, PT, R34, RZ, PT ;  /* 0x000000ff2200720c */ /* 0x000fe40003f46270 */
[----:B------:R-:W3:Y:S01]  /*102c0*/  LDL.LU R34, [R1+0x184] ;  /* 0x0001840001227983 */ /* 0x000ee20000300800 */
[----:B------:R-:W-:-:S05]  /*102d0*/  IMAD R9, R0, R9, R7 ;  /* 0x0000000900097224 */ /* 0x000fca00078e0207 */
[----:B------:R-:W-:Y:S02]  /*102e0*/  ISETP.GT.U32.AND P5, PT, R0, R9, PT ;  /* 0x000000090000720c */ /* 0x000fe40003fa4070 */
[----:B------:R-:W-:-:S05]  /*102f0*/  IABS R7, R52 ;  /* 0x0000003400077213 */ /* 0x000fca0000000000 */
[----:B------:R-:W-:-:S06]  /*10300*/  IMAD.HI.U32 R8, R4, R7, RZ ;  /* 0x0000000704087227 */ /* 0x000fcc00078e00ff */
[----:B------:R-:W-:-:S05]  /*10310*/  @!P5 IMAD.IADD R9, R9, 0x1, -R0 ;  /* 0x000000010909d824 */ /* 0x000fca00078e0a00 */
[C---:B------:R-:W-:Y:S01]  /*10320*/  ISETP.GT.U32.AND P5, PT, R0.reuse, R9, PT ;  /* 0x000000090000720c */ /* 0x040fe20003fa4070 */
[----:B------:R-:W-:Y:S01]  /*10330*/  IMAD.MOV R8, RZ, RZ, -R8 ;  /* 0x000000ffff087224 */ /* 0x000fe200078e0a08 */
[----:B------:R-:W-:Y:S01]  /*10340*/  IABS R5, R41 ;  /* 0x0000002900057213 */ /* 0x000fe20000000000 */
[----:B------:R-:W-:Y:S02]  /*10350*/  IMAD.MOV.U32 R15, RZ, RZ, R10 ;  /* 0x000000ffff0f7224 */ /* 0x000fe400078e000a */
[----:B------:R-:W-:Y:S02]  /*10360*/  IMAD R7, R0, R8, R7 ;  /* 0x0000000800077224 */ /* 0x000fe400078e0207 */
[----:B0-----:R-:W-:-:S04]  /*10370*/  IMAD.HI.U32 R14, R4, R5, RZ ;  /* 0x00000005040e7227 */ /* 0x001fc800078e00ff */
[----:B------:R-:W-:Y:S02]  /*10380*/  @!P4 IMAD.MOV R15, RZ, RZ, -R15 ;  /* 0x000000ffff0fc224 */ /* 0x000fe400078e0a0f */
[----:B------:R-:W-:Y:S02]  /*10390*/  @!P0 IMAD.MOV R2, RZ, RZ, -R2 ;  /* 0x000000ffff028224 */ /* 0x000fe400078e0a02 */
[----:B------:R-:W-:Y:S01]  /*103a0*/  @!P5 IMAD.IADD R9, R9, 0x1, -R0 ;  /* 0x000000010909d824 */ /* 0x000fe200078e0a00 */
[C---:B------:R-:W-:Y:S01]  /*103b0*/  ISETP.GT.U32.AND P5, PT, R0.reuse, R7, PT ;  /* 0x000000070000720c */ /* 0x040fe20003fa4070 */
[----:B------:R-:W-:Y:S01]  /*103c0*/  IMAD.MOV R14, RZ, RZ, -R14 ;  /* 0x000000ffff0e7224 */ /* 0x000fe200078e0a0e */
[----:B------:R-:W-:Y:S01]  /*103d0*/  STL [R1+0x2ac], R15 ;  /* 0x0002ac0f01007387 */ /* 0x000fe20000100800 */
[----:B------:R-:W-:-:S03]  /*103e0*/  ISETP.GT.U32.AND P4, PT, R0, R13, PT ;  /* 0x0000000d0000720c */ /* 0x000fc60003f84070 */
[----:B------:R0:W-:Y:S01]  /*103f0*/  STL [R1+0x2a8], R2 ;  /* 0x0002a80201007387 */ /* 0x0001e20000100800 */
[----:B------:R-:W-:Y:S02]  /*10400*/  IMAD R5, R0, R14, R5 ;  /* 0x0000000e00057224 */ /* 0x000fe400078e0205 */
[----:B------:R-:W-:Y:S02]  /*10410*/  @!P3 IMAD.MOV R11, RZ, RZ, -R11 ;  /* 0x000000ffff0bb224 */ /* 0x000fe400078e0a0b */
[----:B0-----:R-:W-:-:S04]  /*10420*/  IMAD.MOV.U32 R2, RZ, RZ, R9 ;  /* 0x000000ffff027224 */ /* 0x001fc800078e0009 */
[----:B------:R-:W-:Y:S01]  /*10430*/  @!P6 IMAD.MOV R2, RZ, RZ, -R2 ;  /* 0x000000ffff02e224 */ /* 0x000fe200078e0a02 */
[----:B------:R-:W-:Y:S01]  /*10440*/  ISETP.GT.U32.AND P6, PT, R0, R5, PT ;  /* 0x000000050000720c */ /* 0x000fe20003fc4070 */
[----:B------:R-:W-:Y:S01]  /*10450*/  STL [R1+0x2a0], R11 ;  /* 0x0002a00b01007387 */ /* 0x000fe20000100800 */
[----:B------:R-:W-:-:S03]  /*10460*/  @!P5 IMAD.IADD R7, R7, 0x1, -R0 ;  /* 0x000000010707d824 */ /* 0x000fc600078e0a00 */
[----:B------:R0:W-:Y:S01]  /*10470*/  STL [R1+0x27c], R2 ;  /* 0x00027c0201007387 */ /* 0x0001e20000100800 */
[C---:B------:R-:W-:Y:S01]  /*10480*/  ISETP.GT.U32.AND P5, PT, R0.reuse, R6, PT ;  /* 0x000000060000720c */ /* 0x040fe20003fa4070 */
[----:B------:R-:W-:Y:S01]  /*10490*/  @!P4 IMAD.IADD R13, R13, 0x1, -R0 ;  /* 0x000000010d0dc824 */ /* 0x000fe200078e0a00 */
[----:B------:R-:W-:-:S05]  /*104a0*/  ISETP.GT.U32.AND P0, PT, R0, R7, PT ;  /* 0x000000070000720c */ /* 0x000fca0003f04070 */
[----:B------:R-:W-:-:S06]  /*104b0*/  @!P6 IMAD.IADD R5, R5, 0x1, -R0 ;  /* 0x000000010505e824 */ /* 0x000fcc00078e0a00 */
[--C-:B------:R-:W-:Y:S02]  /*104c0*/  @!P5 IMAD.IADD R6, R6, 0x1, -R0.reuse ;  /* 0x000000010606d824 */ /* 0x100fe400078e0a00 */
[----:B------:R-:W-:Y:S01]  /*104d0*/  @!P0 IMAD.IADD R7, R7, 0x1, -R0 ;  /* 0x0000000107078824 */ /* 0x000fe200078e0a00 */
[----:B------:R-:W-:Y:S01]  /*104e0*/  ISETP.GE.AND P3, PT, R52, RZ, PT ;  /* 0x000000ff3400720c */ /* 0x000fe20003f66270 */
[----:B------:R-:W-:Y:S01]  /*104f0*/  @!P2 IMAD.MOV R13, RZ, RZ, -R13 ;  /* 0x000000ffff0da224 */ /* 0x000fe200078e0a0d */
[----:B------:R-:W-:-:S11]  /*10500*/  ISETP.GE.AND P5, PT, R41, RZ, PT ;  /* 0x000000ff2900720c */ /* 0x000fd60003fa6270 */
[----:B------:R-:W-:Y:S01]  /*10510*/  @!P3 IMAD.MOV R7, RZ, RZ, -R7 ;  /* 0x000000ffff07b224 */ /* 0x000fe200078e0a07 */
[----:B--2---:R-:W-:Y:S02]  /*10520*/  IABS R8, R32 ;  /* 0x0000002000087213 */ /* 0x004fe40000000000 */
[----:B----4-:R-:W-:-:S03]  /*10530*/  IABS R12, R38 ;  /* 0x00000026000c7213 */ /* 0x010fc60000000000 */
[----:B------:R-:W-:-:S04]  /*10540*/  IMAD.HI.U32 R14, R4, R8, RZ ;  /* 0x00000008040e7227 */ /* 0x000fc800078e00ff */
[----:B------:R-:W-:Y:S02]  /*10550*/  IMAD.MOV R14, RZ, RZ, -R14 ;  /* 0x000000ffff0e7224 */ /* 0x000fe400078e0a0e */
[----:B------:R-:W-:-:S04]  /*10560*/  IMAD.HI.U32 R10, R4, R12, RZ ;  /* 0x0000000c040a7227 */ /* 0x000fc800078e00ff */
[----:B0-----:R-:W-:Y:S02]  /*10570*/  IMAD R2, R0, R14, R8 ;  /* 0x0000000e00027224 */ /* 0x001fe400078e0208 */
[----:B------:R-:W-:-:S03]  /*10580*/  IMAD.MOV R10, RZ, RZ, -R10 ;  /* 0x000000ffff0a7224 */ /* 0x000fc600078e0a0a */
[C---:B------:R-:W-:Y:S01]  /*10590*/  ISETP.GT.U32.AND P4, PT, R0.reuse, R2, PT ;  /* 0x000000020000720c */ /* 0x040fe20003f84070 */
[----:B------:R-:W-:-:S05]  /*105a0*/  IMAD R12, R0, R10, R12 ;  /* 0x0000000a000c7224 */ /* 0x000fca00078e020c */
[----:B------:R-:W-:Y:S02]  /*105b0*/  ISETP.GT.U32.AND P6, PT, R0, R12, PT ;  /* 0x0000000c0000720c */ /* 0x000fe40003fc4070 */
[----:B------:R-:W-:Y:S02]  /*105c0*/  ISETP.GE.AND P0, PT, R32, RZ, PT ;  /* 0x000000ff2000720c */ /* 0x000fe40003f06270 */
[----:B------:R-:W2:Y:S03]  /*105d0*/  LDL.LU R32, [R1+0x188] ;  /* 0x0001880001207983 */ /* 0x000ea60000300800 */
[----:B------:R-:W-:Y:S01]  /*105e0*/  @!P4 IMAD.IADD R2, R2, 0x1, -R0 ;  /* 0x000000010202c824 */ /* 0x000fe200078e0a00 */
[----:B------:R-:W-:Y:S01]  /*105f0*/  ISETP.GT.U32.AND P4, PT, R0, R5, PT ;  /* 0x000000050000720c */ /* 0x000fe20003f84070 */
[----:B------:R-:W-:-:S04]  /*10600*/  IMAD.MOV.U32 R14, RZ, RZ, R6 ;  /* 0x000000ffff0e7224 */ /* 0x000fc800078e0006 */
[----:B------:R-:W-:Y:S01]  /*10610*/  @!P6 IMAD.IADD R12, R12, 0x1, -R0 ;  /* 0x000000010c0ce824 */ /* 0x000fe200078e0a00 */
[----:B------:R-:W-:Y:S01]  /*10620*/  ISETP.GT.U32.AND P6, PT, R0, R2, PT ;  /* 0x000000020000720c */ /* 0x000fe20003fc4070 */
[----:B------:R-:W-:Y:S01]  /*10630*/  @!P1 IMAD.MOV R14, RZ, RZ, -R14 ;  /* 0x000000ffff0e9224 */ /* 0x000fe200078e0a0e */
[----:B------:R-:W-:-:S04]  /*10640*/  ISETP.GE.AND P1, PT, R38, RZ, PT ;  /* 0x000000ff2600720c */ /* 0x000fc80003f26270 */
[----:B------:R-:W-:Y:S01]  /*10650*/  STL [R1+0x280], R14 ;  /* 0x0002800e01007387 */ /* 0x000fe20000100800 */
[----:B------:R-:W-:-:S03]  /*10660*/  @!P4 IMAD.IADD R5, R5, 0x1, -R0 ;  /* 0x000000010505c824 */ /* 0x000fc600078e0a00 */
[----:B------:R0:W-:Y:S04]  /*10670*/  STL [R1+0x284], R13 ;  /* 0x0002840d01007387 */ /* 0x0001e80000100800 */
[----:B------:R-:W4:Y:S04]  /*10680*/  LDL.LU R38, [R1+0x18c] ;  /* 0x00018c0001267983 */ /* 0x000f280000300800 */
[----:B------:R-:W4:Y:S01]  /*10690*/  LDL.LU R59, [R1+0x190] ;  /* 0x00019000013b7983 */ /* 0x000f220000300800 */
[----:B------:R-:W-:Y:S02]  /*106a0*/  @!P6 IMAD.IADD R2, R2, 0x1, -R0 ;  /* 0x000000010202e824 */ /* 0x000fe400078e0a00 */
[----:B0-----:R-:W-:Y:S01]  /*106b0*/  IMAD.MOV.U32 R13, RZ, RZ, R5 ;  /* 0x000000ffff0d7224 */ /* 0x001fe200078e0005 */
[----:B------:R-:W4:Y:S01]  /*106c0*/  LDL.LU R58, [R1+0x194] ;  /* 0x00019400013a7983 */ /* 0x000f220000300800 */
[----:B------:R-:W-:-:S02]  /*106d0*/  @!P0 IMAD.MOV R2, RZ, RZ, -R2 ;  /* 0x000000ffff028224 */ /* 0x000fc400078e0a02 */
[----:B------:R-:W-:Y:S01]  /*106e0*/  @!P5 IMAD.MOV R13, RZ, RZ, -R13 ;  /* 0x000000ffff0dd224 */ /* 0x000fe200078e0a0d */
[----:B------:R-:W-:Y:S04]  /*106f0*/  STL [R1+0x28c], R7 ;  /* 0x00028c0701007387 */ /* 0x000fe80000100800 */
[----:B------:R0:W-:Y:S04]  /*10700*/  STL [R1+0x290], R13 ;  /* 0x0002900d01007387 */ /* 0x0001e80000100800 */
[----:B------:R1:W-:Y:S04]  /*10710*/  STL [R1+0x298], R2 ;  /* 0x0002980201007387 */ /* 0x0003e80000100800 */
[----:B------:R-:W4:Y:S04]  /*10720*/  LDL.LU R57, [R1+0x198] ;  /* 0x0001980001397983 */ /* 0x000f280000300800 */
[----:B------:R-:W4:Y:S04]  /*10730*/  LDL.LU R54, [R1+0x19c] ;  /* 0x00019c0001367983 */ /* 0x000f280000300800 */
[----:B------:R-:W4:Y:S01]  /*10740*/  LDL.LU R56, [R1+0x1a0] ;  /* 0x0001a00001387983 */ /* 0x000f220000300800 */
[----:B-----5:R-:W-:-:S03]  /*10750*/  IABS R11, R39 ;  /* 0x00000027000b7213 */ /* 0x020fc60000000000 */
[----:B------:R-:W5:Y:S04]  /*10760*/  LDL.LU R55, [R1+0x1a4] ;  /* 0x0001a40001377983 */ /* 0x000f680000300800 */
[----:B------:R-:W5:Y:S01]  /*10770*/  LDL.LU R53, [R1+0x1a8] ;  /* 0x0001a80001357983 */ /* 0x000f620000300800 */
[----:B------:R-:W-:Y:S01]  /*10780*/  IMAD.HI.U32 R6, R4, R11, RZ ;  /* 0x0000000b04067227 */ /* 0x000fe200078e00ff */
[----:B------:R-:W-:Y:S02]  /*10790*/  IABS R10, R36 ;  /* 0x00000024000a7213 */ /* 0x000fe40000000000 */
[----:B------:R-:W-:Y:S01]  /*107a0*/  ISETP.GT.U32.AND P2, PT, R0, R12, PT ;  /* 0x0000000c0000720c */ /* 0x000fe20003f44070 */
[----:B------:R-:W-:Y:S01]  /*107b0*/  IMAD.MOV R6, RZ, RZ, -R6 ;  /* 0x000000ffff067224 */ /* 0x000fe200078e0a06 */
[----:B------:R-:W5:Y:S01]  /*107c0*/  LDL.LU R41, [R1+0x1ac] ;  /* 0x0001ac0001297983 */ /* 0x000f620000300800 */
[----:B------:R-:W-:-:S04]  /*107d0*/  IMAD.HI.U32 R8, R4, R10, RZ ;  /* 0x0000000a04087227 */ /* 0x000fc800078e00ff */
[----:B------:R-:W-:Y:S02]  /*107e0*/  IMAD R11, R0, R6, R11 ;  /* 0x00000006000b7224 */ /* 0x000fe400078e020b */
[----:B------:R-:W-:-:S04]  /*107f0*/  IMAD.MOV R8, RZ, RZ, -R8 ;  /* 0x000000ffff087224 */ /* 0x000fc800078e0a08 */
[C---:B------:R-:W-:Y:S01]  /*10800*/  IMAD R10, R0.reuse, R8, R10 ;  /* 0x00000008000a7224 */ /* 0x040fe200078e020a */
[----:B------:R-:W-:Y:S01]  /*10810*/  ISETP.GT.U32.AND P4, PT, R0, R11, PT ;  /* 0x0000000b0000720c */ /* 0x000fe20003f84070 */
[----:B------:R-:W-:-:S03]  /*10820*/  @!P2 IMAD.IADD R12, R12, 0x1, -R0 ;  /* 0x000000010c0ca824 */ /* 0x000fc600078e0a00 */
[----:B------:R-:W-:Y:S02]  /*10830*/  ISETP.GT.U32.AND P6, PT, R0, R10, PT ;  /* 0x0000000a0000720c */ /* 0x000fe40003fc4070 */
[----:B---3--:R-:W-:-:S05]  /*10840*/  IABS R9, R34 ;  /* 0x0000002200097213 */ /* 0x008fca0000000000 */
[----:B------:R-:W-:-:S04]  /*10850*/  IMAD.HI.U32 R6, R4, R9, RZ ;  /* 0x0000000904067227 */ /* 0x000fc800078e00ff */
[----:B------:R-:W-:-:S04]  /*10860*/  IMAD.MOV R6, RZ, RZ, -R6 ;  /* 0x000000ffff067224 */ /* 0x000fc800078e0a06 */
[----:B------:R-:W-:-:S05]  /*10870*/  IMAD R9, R0, R6, R9 ;  /* 0x0000000600097224 */ /* 0x000fca00078e0209 */
[----:B------:R-:W-:Y:S01]  /*10880*/  ISETP.GT.U32.AND P2, PT, R0, R9, PT ;  /* 0x000000090000720c */ /* 0x000fe20003f44070 */
[--C-:B------:R-:W-:Y:S02]  /*10890*/  @!P4 IMAD.IADD R11, R11, 0x1, -R0.reuse ;  /* 0x000000010b0bc824 */ /* 0x100fe400078e0a00 */
[----:B------:R-:W-:-:S03]  /*108a0*/  @!P6 IMAD.IADD R10, R10, 0x1, -R0 ;  /* 0x000000010a0ae824 */ /* 0x000fc600078e0a00 */
[C---:B------:R-:W-:Y:S02]  /*108b0*/  ISETP.GT.U32.AND P4, PT, R0.reuse, R11, PT ;  /* 0x0000000b0000720c */ /* 0x040fe40003f84070 */
[----:B------:R-:W-:-:S05]  /*108c0*/  ISETP.GT.U32.AND P6, PT, R0, R10, PT ;  /* 0x0000000a0000720c */ /* 0x000fca0003fc4070 */
[--C-:B------:R-:W-:Y:S01]  /*108d0*/  @!P2 IMAD.IADD R9, R9, 0x1, -R0.reuse ;  /* 0x000000010909a824 */ /* 0x100fe200078e0a00 */
[----:B------:R-:W-:Y:S02]  /*108e0*/  ISETP.GE.AND P3, PT, R39, RZ, PT ;  /* 0x000000ff2700720c */ /* 0x000fe40003f66270 */
[----:B------:R-:W-:Y:S01]  /*108f0*/  ISETP.GE.AND P5, PT, R36, RZ, PT ;  /* 0x000000ff2400720c */ /* 0x000fe20003fa6270 */
[----:B------:R-:W3:Y:S01]  /*10900*/  LDL.LU R39, [R1+0x1b0] ;  /* 0x0001b00001277983 */ /* 0x000ee20000300800 */
[----:B------:R-:W-:Y:S02]  /*10910*/  ISETP.GT.U32.AND P2, PT, R0, R9, PT ;  /* 0x000000090000720c */ /* 0x000fe40003f44070 */
[----:B------:R-:W-:Y:S01]  /*10920*/  ISETP.GE.AND P0, PT, R34, RZ, PT ;  /* 0x000000ff2200720c */ /* 0x000fe20003f06270 */
[--C-:B------:R-:W-:Y:S02]  /*10930*/  @!P4 IMAD.IADD R11, R11, 0x1, -R0.reuse ;  /* 0x000000010b0bc824 */ /* 0x100fe400078e0a00 */
[----:B------:R-:W-:-:S02]  /*10940*/  @!P6 IMAD.IADD R10, R10, 0x1, -R0 ;  /* 0x000000010a0ae824 */ /* 0x000fc400078e0a00 */
[----:B------:R-:W-:Y:S02]  /*10950*/  @!P1 IMAD.MOV R12, RZ, RZ, -R12 ;  /* 0x000000ffff0c9224 */ /* 0x000fe400078e0a0c */
[----:B------:R-:W-:-:S04]  /*10960*/  @!P3 IMAD.MOV R11, RZ, RZ, -R11 ;  /* 0x000000ffff0bb224 */ /* 0x000fc800078e0a0b */
[----:B------:R-:W-:Y:S02]  /*10970*/  @!P2 IMAD.IADD R9, R9, 0x1, -R0 ;  /* 0x000000010909a824 */ /* 0x000fe400078e0a00 */
[----:B------:R-:W-:Y:S02]  /*10980*/  @!P5 IMAD.MOV R10, RZ, RZ, -R10 ;  /* 0x000000ffff0ad224 */ /* 0x000fe400078e0a0a */
[----:B------:R-:W-:Y:S01]  /*10990*/  @!P0 IMAD.MOV R9, RZ, RZ, -R9 ;  /* 0x000000ffff098224 */ /* 0x000fe200078e0a09 */
[----:B------:R-:W-:Y:S04]  /*109a0*/  STL [R1+0x278], R12 ;  /* 0x0002780c01007387 */ /* 0x000fe80000100800 */
[----:B------:R-:W-:Y:S04]  /*109b0*/  STL [R1+0x274], R11 ;  /* 0x0002740b01007387 */ /* 0x000fe80000100800 */
[----:B------:R0:W-:Y:S04]  /*109c0*/  STL [R1+0x270], R10 ;  /* 0x0002700a01007387 */ /* 0x0001e80000100800 */
[----:B------:R3:W-:Y:S04]  /*109d0*/  STL [R1+0x26c], R9 ;  /* 0x00026c0901007387 */ /* 0x0007e80000100800 */
[----:B------:R-:W3:Y:S01]  /*109e0*/  LDL.LU R52, [R1+0x1b4] ;  /* 0x0001b40001347983 */ /* 0x000ee20000300800 */
[----:B------:R-:W-:-:S02]  /*109f0*/  IMAD.MOV.U32 R36, RZ, RZ, R20 ;  /* 0x000000ffff247224 */ /* 0x000fc400078e0014 */
[----:B------:R-:W-:Y:S02]  /*10a00*/  IMAD.MOV.U32 R34, RZ, RZ, R30 ;  /* 0x000000ffff227224 */ /* 0x000fe400078e001e */
[----:B------:R-:W-:Y:S02]  /*10a10*/  IMAD.MOV.U32 R30, RZ, RZ, R27 ;  /* 0x000000ffff1e7224 */ /* 0x000fe400078e001b */
[----:B------:R-:W-:Y:S01]  /*10a20*/  IMAD.MOV.U32 R27, RZ, RZ, R18 ;  /* 0x000000ffff1b7224 */ /* 0x000fe200078e0012 */
[----:B--2---:R-:W-:-:S05]  /*10a30*/  IABS R8, R32 ;  /* 0x0000002000087213 */ /* 0x004fca0000000000 */
[----:B0-----:R-:W-:-:S04]  /*10a40*/  IMAD.HI.U32 R13, R4, R8, RZ ;  /* 0x00000008040d7227 */ /* 0x001fc800078e00ff */
[----:B------:R-:W-:-:S04]  /*10a50*/  IMAD.MOV R13, RZ, RZ, -R13 ;  /* 0x000000ffff0d7224 */ /* 0x000fc800078e0a0d */
[----:B------:R-:W-:-:S05]  /*10a60*/  IMAD R8, R0, R13, R8 ;  /* 0x0000000d00087224 */ /* 0x000fca00078e0208 */
[----:B------:R-:W-:Y:S02]  /*10a70*/  ISETP.GT.U32.AND P6, PT, R0, R8, PT ;  /* 0x000000080000720c */ /* 0x000fe40003fc4070 */
[----:B----4-:R-:W-:Y:S02]  /*10a80*/  IABS R7, R38 ;  /* 0x0000002600077213 */ /* 0x010fe40000000000 */
[----:B------:R-:W-:-:S03]  /*10a90*/  IABS R6, R59 ;  /* 0x0000003b00067213 */ /* 0x000fc60000000000 */
[----:B-1----:R-:W-:-:S04]  /*10aa0*/  IMAD.HI.U32 R2, R4, R7, RZ ;  /* 0x0000000704027227 */ /* 0x002fc800078e00ff */
[----:B------:R-:W-:-:S04]  /*10ab0*/  IMAD.HI.U32 R14, R4, R6, RZ ;  /* 0x00000006040e7227 */ /* 0x000fc800078e00ff */
[----:B------:R-:W-:Y:S02]  /*10ac0*/  IMAD.MOV R2, RZ, RZ, -R2 ;  /* 0x000000ffff027224 */ /* 0x000fe400078e0a02 */
[----:B------:R-:W-:Y:S02]  /*10ad0*/  IMAD.MOV R14, RZ, RZ, -R14 ;  /* 0x000000ffff0e7224 */ /* 0x000fe400078e0a0e */
[C---:B------:R-:W-:Y:S02]  /*10ae0*/  IMAD R7, R0.reuse, R2, R7 ;  /* 0x0000000200077224 */ /* 0x040fe400078e0207 */
[----:B------:R-:W-:Y:S01]  /*10af0*/  IMAD R6, R0, R14, R6 ;  /* 0x0000000e00067224 */ /* 0x000fe200078e0206 */
[----:B------:R-:W-:Y:S01]  /*10b00*/  IABS R5, R58 ;  /* 0x0000003a00057213 */ /* 0x000fe20000000000 */
[----:B------:R-:W-:Y:S01]  /*10b10*/  @!P6 IMAD.IADD R8, R8, 0x1, -R0 ;  /* 0x000000010808e824 */ /* 0x000fe200078e0a00 */
[----:B------:R-:W-:Y:S02]  /*10b20*/  IABS R2, R57 ;  /* 0x0000003900027213 */ /* 0x000fe40000000000 */
[----:B------:R-:W-:Y:S01]  /*10b30*/  ISETP.GT.U32.AND P6, PT, R0, R6, PT ;  /* 0x000000060000720c */ /* 0x000fe20003fc4070 */
[----:B------:R-:W-:Y:S01]  /*10b40*/  IMAD.HI.U32 R13, R4, R5, RZ ;  /* 0x00000005040d7227 */ /* 0x000fe200078e00ff */
[----:B------:R-:W-:-:S03]  /*10b50*/  ISETP.GT.U32.AND P2, PT, R0, R7, PT ;  /* 0x000000070000720c */ /* 0x000fc60003f44070 */
[----:B------:R-:W-:-:S04]  /*10b60*/  IMAD.HI.U32 R16, R4, R2, RZ ;  /* 0x0000000204107227 */ /* 0x000fc800078e00ff */
[----:B------:R-:W-:Y:S02]  /*10b70*/  IMAD.MOV R16, RZ, RZ, -R16 ;  /* 0x000000ffff107224 */ /* 0x000fe400078e0a10 */
[----:B------:R-:W-:Y:S02]  /*10b80*/  IMAD.MOV R13, RZ, RZ, -R13 ;  /* 0x000000ffff0d7224 */ /* 0x000fe400078e0a0d */
[C---:B------:R-:W-:Y:S02]  /*10b90*/  IMAD R2, R0.reuse, R16, R2 ;  /* 0x0000001000027224 */ /* 0x040fe400078e0202 */
[----:B------:R-:W-:Y:S02]  /*10ba0*/  IMAD R5, R0, R13, R5 ;  /* 0x0000000d00057224 */ /* 0x000fe400078e0205 */
[--C-:B------:R-:W-:Y:S01]  /*10bb0*/  @!P6 IMAD.IADD R6, R6, 0x1, -R0.reuse ;  /* 0x000000010606e824 */ /* 0x100fe200078e0a00 */
[C---:B------:R-:W-:Y:S01]  /*10bc0*/  ISETP.GT.U32.AND P6, PT, R0.reuse, R2, PT ;  /* 0x000000020000720c */ /* 0x040fe20003fc4070 */
[----:B------:R-:W-:Y:S01]  /*10bd0*/  @!P2 IMAD.IADD R7, R7, 0x1, -R0 ;  /* 0x000000010707a824 */ /* 0x000fe200078e0a00 */
[----:B------:R-:W-:-:S02]  /*10be0*/  ISETP.GT.U32.AND P2, PT, R0, R5, PT ;  /* 0x000000050000720c */ /* 0x000fc40003f44070 */
[----:B------:R-:W-:Y:S02]  /*10bf0*/  IABS R13, R54 ;  /* 0x00000036000d7213 */ /* 0x000fe40000000000 */
[----:B------:R-:W-:Y:S01]  /*10c00*/  ISETP.GE.AND P4, PT, R32, RZ, PT ;  /* 0x000000ff2000720c */ /* 0x000fe20003f86270 */
[----:B------:R-:W-:Y:S01]  /*10c10*/  IMAD.MOV.U32 R32, RZ, RZ, R17 ;  /* 0x000000ffff207224 */ /* 0x000fe200078e0011 */
[----:B------:R-:W-:Y:S01]  /*10c20*/  ISETP.GT.U32.AND P1, PT, R0, R8, PT ;  /* 0x000000080000720c */ /* 0x000fe20003f24070 */
[----:B------:R-:W-:Y:S01]  /*10c30*/  IMAD.HI.U32 R17, R4, R13, RZ ;  /* 0x0000000d04117227 */ /* 0x000fe200078e00ff */
[----:B-----5:R-:W-:-:S03]  /*10c40*/  IABS R16, R53 ;  /* 0x0000003500107213 */ /* 0x020fc60000000000 */
[--C-:B------:R-:W-:Y:S02]  /*10c50*/  @!P6 IMAD.IADD R2, R2, 0x1, -R0.reuse ;  /* 0x000000010202e824 */ /* 0x100fe400078e0a00 */
[----:B------:R-:W-:Y:S01]  /*10c60*/  @!P2 IMAD.IADD R5, R5, 0x1, -R0 ;  /* 0x000000010505a824 */ /* 0x000fe200078e0a00 */
[----:B------:R-:W-:Y:S01]  /*10c70*/  ISETP.GE.AND P2, PT, R38, RZ, PT ;  /* 0x000000ff2600720c */ /* 0x000fe20003f46270 */
[----:B------:R-:W-:Y:S01]  /*10c80*/  IMAD.MOV.U32 R38, RZ, RZ, R36 ;  /* 0x000000ffff267224 */ /* 0x000fe200078e0024 */
[----:B------:R-:W-:Y:S01]  /*10c90*/  ISETP.GT.U32.AND P6, PT, R0, R2, PT ;  /* 0x000000020000720c */ /* 0x000fe20003fc4070 */
[----:B------:R-:W-:Y:S01]  /*10ca0*/  IMAD.MOV.U32 R36, RZ, RZ, R28 ;  /* 0x000000ffff247224 */ /* 0x000fe200078e001c */
[----:B------:R-:W-:Y:S01]  /*10cb0*/  IABS R14, R56 ;  /* 0x00000038000e7213 */ /* 0x000fe20000000000 */
[----:B------:R-:W-:Y:S02]  /*10cc0*/  IMAD.MOV R17, RZ, RZ, -R17 ;  /* 0x000000ffff117224 */ /* 0x000fe400078e0a11 */
[----:B------:R-:W-:Y:S01]  /*10cd0*/  IMAD.MOV.U32 R28, RZ, RZ, R22 ;  /* 0x000000ffff1c7224 */ /* 0x000fe200078e0016 */
[----:B------:R-:W-:Y:S01]  /*10ce0*/  IABS R15, R55 ;  /* 0x00000037000f7213 */ /* 0x000fe20000000000 */
[----:B------:R-:W-:Y:S01]  /*10cf0*/  IMAD.HI.U32 R22, R4, R16, RZ ;  /* 0x0000001004167227 */ /* 0x000fe200078e00ff */
[----:B------:R-:W-:-:S03]  /*10d00*/  ISETP.GT.U32.AND P3, PT, R0, R7, PT ;  /* 0x000000070000720c */ /* 0x000fc60003f64070 */
[C---:B------:R-:W-:Y:S01]  /*10d10*/  IMAD R13, R0.reuse, R17, R13 ;  /* 0x00000011000d7224 */ /* 0x040fe200078e020d */
[----:B------:R-:W-:Y:S01]  /*10d20*/  ISETP.GT.U32.AND P5, PT, R0, R6, PT ;  /* 0x000000060000720c */ /* 0x000fe20003fa4070 */
[----:B------:R-:W-:Y:S02]  /*10d30*/  IMAD.MOV R22, RZ, RZ, -R22 ;  /* 0x000000ffff167224 */ /* 0x000fe400078e0a16 */
[----:B------:R-:W-:Y:S01]  /*10d40*/  IMAD.HI.U32 R18, R4, R14, RZ ;  /* 0x0000000e04127227 */ /* 0x000fe200078e00ff */
[----:B------:R-:W-:-:S03]  /*10d50*/  ISETP.GT.U32.AND P0, PT, R0, R5, PT ;  /* 0x000000050000720c */ /* 0x000fc60003f04070 */
[----:B------:R-:W-:-:S04]  /*10d60*/  IMAD.HI.U32 R20, R4, R15, RZ ;  /* 0x0000000f04147227 */ /* 0x000fc800078e00ff */
[----:B------:R-:W-:Y:S01]  /*10d70*/  @!P1 IMAD.IADD R8, R8, 0x1, -R0 ;  /* 0x0000000108089824 */ /* 0x000fe200078e0a00 */
[C---:B------:R-:W-:Y:S01]  /*10d80*/  ISETP.GT.U32.AND P1, PT, R0.reuse, R13, PT ;  /* 0x0000000d0000720c */ /* 0x040fe20003f24070 */
[----:B------:R-:W-:Y:S02]  /*10d90*/  IMAD R16, R0, R22, R16 ;  /* 0x0000001600107224 */ /* 0x000fe400078e0210 */
[----:B------:R-:W-:Y:S02]  /*10da0*/  IMAD.MOV R18, RZ, RZ, -R18 ;  /* 0x000000ffff127224 */ /* 0x000fe400078e0a12 */
[----:B------:R-:W-:Y:S02]  /*10db0*/  IMAD.MOV R20, RZ, RZ, -R20 ;  /* 0x000000ffff147224 */ /* 0x000fe400078e0a14 */
[----:B------:R-:W-:Y:S01]  /*10dc0*/  @!P6 IMAD.IADD R2, R2, 0x1, -R0 ;  /* 0x000000010202e824 */ /* 0x000fe200078e0a00 */
[C---:B------:R-:W-:Y:S01]  /*10dd0*/  ISETP.GT.U32.AND P6, PT, R0.reuse, R16, PT ;  /* 0x000000100000720c */ /* 0x040fe20003fc4070 */
[----:B------:R-:W-:-:S02]  /*10de0*/  IMAD R14, R0, R18, R14 ;  /* 0x00000012000e7224 */ /* 0x000fc400078e020e */
[C---:B------:R-:W-:Y:S01]  /*10df0*/  IMAD R15, R0.reuse, R20, R15 ;  /* 0x00000014000f7224 */ /* 0x040fe200078e020f */
[----:B------:R-:W-:Y:S01]  /*10e00*/  IABS R10, R41 ;  /* 0x00000029000a7213 */ /* 0x000fe20000000000 */
[--C-:B------:R-:W-:Y:S01]  /*10e10*/  @!P3 IMAD.IADD R7, R7, 0x1, -R0.reuse ;  /* 0x000000010707b824 */ /* 0x100fe200078e0a00 */
[----:B------:R-:W-:Y:S01]  /*10e20*/  ISETP.GT.U32.AND P3, PT, R0, R14, PT ;  /* 0x0000000e0000720c */ /* 0x000fe20003f64070 */
[--C-:B------:R-:W-:Y:S01]  /*10e30*/  @!P5 IMAD.IADD R6, R6, 0x1, -R0.reuse ;  /* 0x000000010606d824 */ /* 0x100fe200078e0a00 */
[----:B------:R-:W-:Y:S01]  /*10e40*/  ISETP.GT.U32.AND P5, PT, R0, R15, PT ;  /* 0x0000000f0000720c */ /* 0x000fe20003fa4070 */
[--C-:B------:R-:W-:Y:S01]  /*10e50*/  @!P1 IMAD.IADD R13, R13, 0x1, -R0.reuse ;  /* 0x000000010d0d9824 */ /* 0x100fe200078e0a00 */
[----:B------:R-:W-:Y:S01]  /*10e60*/  ISETP.GE.AND P1, PT, R58, RZ, PT ;  /* 0x000000ff3a00720c */ /* 0x000fe20003f26270 */
[----:B------:R-:W-:Y:S01]  /*10e70*/  @!P0 IMAD.IADD R5, R5, 0x1, -R0 ;  /* 0x0000000105058824 */ /* 0x000fe200078e0a00 */
[----:B------:R-:W-:Y:S01]  /*10e80*/  ISETP.GE.AND P0, PT, R59, RZ, PT ;  /* 0x000000ff3b00720c */ /* 0x000fe20003f06270 */
[----:B------:R-:W-:-:S04]  /*10e90*/  IMAD.HI.U32 R12, R4, R10, RZ ;  /* 0x0000000a040c7227 */ /* 0x000fc800078e00ff */
[----:B------:R-:W-:Y:S01]  /*10ea0*/  @!P6 IMAD.IADD R16, R16, 0x1, -R0 ;  /* 0x000000011010e824 */ /* 0x000fe200078e0a00 */
[----:B------:R-:W-:Y:S01]  /*10eb0*/  ISETP.GT.U32.AND P6, PT, R0, R13, PT ;  /* 0x0000000d0000720c */ /* 0x000fe20003fc4070 */
[----:B------:R-:W-:Y:S02]  /*10ec0*/  IMAD.MOV R12, RZ, RZ, -R12 ;  /* 0x000000ffff0c7224 */ /* 0x000fe400078e0a0c */
[----:B------:R-:W-:Y:S01]  /*10ed0*/  @!P3 IMAD.IADD R14, R14, 0x1, -R0 ;  /* 0x000000010e0eb824 */ /* 0x000fe200078e0a00 */
[----:B------:R-:W-:Y:S01]  /*10ee0*/  ISETP.GE.AND P3, PT, R57, RZ, PT ;  /* 0x000000ff3900720c */ /* 0x000fe20003f66270 */
[----:B------:R-:W-:Y:S02]  /*10ef0*/  IMAD R10, R0, R12, R10 ;  /* 0x0000000c000a7224 */ /* 0x000fe400078e020a */
[----:B------:R-:W-:Y:S01]  /*10f00*/  @!P5 IMAD.IADD R15, R15, 0x1, -R0 ;  /* 0x000000010f0fd824 */ /* 0x000fe200078e0a00 */
[----:B------:R-:W-:Y:S01]  /*10f10*/  ISETP.GE.AND P5, PT, R54, RZ, PT ;  /* 0x000000ff3600720c */ /* 0x000fe20003fa6270 */
[----:B------:R-:W-:Y:S01]  /*10f20*/  @!P4 IMAD.MOV R8, RZ, RZ, -R8 ;  /* 0x000000ffff08c224 */ /* 0x000fe200078e0a08 */
[----:B------:R-:W2:Y:S01]  /*10f30*/  LDL.LU R54, [R1+0x1b8] ;  /* 0x0001b80001367983 */ /* 0x000ea20000300800 */
[----:B------:R-:W-:Y:S01]  /*10f40*/  @!P1 IMAD.MOV R5, RZ, RZ, -R5 ;  /* 0x000000ffff059224 */ /* 0x000fe200078e0a05 */
[----:B------:R-:W-:Y:S01]  /*10f50*/  ISETP.GT.U32.AND P1, PT, R0, R10, PT ;  /* 0x0000000a0000720c */ /* 0x000fe20003f24070 */
[----:B------:R-:W-:-:S02]  /*10f60*/  @!P2 IMAD.MOV R7, RZ, RZ, -R7 ;  /* 0x000000ffff07a224 */ /* 0x000fc400078e0a07 */
[----:B------:R-:W-:Y:S01]  /*10f70*/  @!P0 IMAD.MOV R6, RZ, RZ, -R6 ;  /* 0x000000ffff068224 */ /* 0x000fe200078e0a06 */
[C---:B------:R-:W-:Y:S01]  /*10f80*/  ISETP.GT.U32.AND P0, PT, R0.reuse, R15, PT ;  /* 0x0000000f0000720c */ /* 0x040fe20003f04070 */
[----:B------:R-:W-:Y:S01]  /*10f90*/  STL [R1+0x268], R8 ;  /* 0x0002680801007387 */ /* 0x000fe20000100800 */
[C---:B------:R-:W-:Y:S01]  /*10fa0*/  ISETP.GT.U32.AND P2, PT, R0.reuse, R14, PT ;  /* 0x0000000e0000720c */ /* 0x040fe20003f44070 */
[----:B------:R-:W-:Y:S01]  /*10fb0*/  @!P6 IMAD.IADD R13, R13, 0x1, -R0 ;  /* 0x000000010d0de824 */ /* 0x000fe200078e0a00 */
[----:B------:R-:W-:Y:S01]  /*10fc0*/  ISETP.GT.U32.AND P4, PT, R0, R16, PT ;  /* 0x000000100000720c */ /* 0x000fe20003f84070 */
[----:B------:R-:W-:Y:S01]  /*10fd0*/  STL [R1+0x264], R7 ;  /* 0x0002640701007387 */ /* 0x000fe20000100800 */
[----:B------:R-:W-:-:S03]  /*10fe0*/  @!P3 IMAD.MOV R2, RZ, RZ, -R2 ;  /* 0x000000ffff02b224 */ /* 0x000fc600078e0a02 */
[----:B------:R-:W-:Y:S04]  /*10ff0*/  STL [R1+0x260], R6 ;  /* 0x0002600601007387 */ /* 0x000fe80000100800 */
[----:B------:R0:W-:Y:S01]  /*11000*/  STL [R1+0x25c], R5 ;  /* 0x00025c0501007387 */ /* 0x0001e20000100800 */
[----:B------:R-:W-:Y:S01]  /*11010*/  ISETP.GE.AND P3, PT, R56, RZ, PT ;  /* 0x000000ff3800720c */ /* 0x000fe20003f66270 */
[--C-:B------:R-:W-:Y:S01]  /*11020*/  @!P1 IMAD.IADD R10, R10, 0x1, -R0.reuse ;  /* 0x000000010a0a9824 */ /* 0x100fe200078e0a00 */
[----:B---3--:R-:W-:Y:S01]  /*11030*/  IABS R9, R39 ;  /* 0x0000002700097213 */ /* 0x008fe20000000000 */
[----:B------:R-:W-:Y:S01]  /*11040*/  STL [R1+0x254], R2 ;  /* 0x0002540201007387 */ /* 0x000fe20000100800 */
[----:B0-----:R-:W-:Y:S01]  /*11050*/  IMAD.MOV.U32 R5, RZ, RZ, R13 ;  /* 0x000000ffff057224 */ /* 0x001fe200078e000d */
[----:B------:R-:W-:Y:S01]  /*11060*/  ISETP.GE.AND P1, PT, R39, RZ, PT ;  /* 0x000000ff2700720c */ /* 0x000fe20003f26270 */
[----:B------:R-:W-:-:S02]  /*11070*/  @!P0 IMAD.IADD R15, R15, 0x1, -R0 ;  /* 0x000000010f0f8824 */ /* 0x000fc400078e0a00 */
[----:B------:R-:W-:Y:S01]  /*11080*/  @!P5 IMAD.MOV R5, RZ, RZ, -R5 ;  /* 0x000000ffff05d224 */ /* 0x000fe200078e0a05 */
[----:B------:R-:W-:Y:S01]  /*11090*/  ISETP.GE.AND P0, PT, R53, RZ, PT ;  /* 0x000000ff3500720c */ /* 0x000fe20003f06270 */
[----:B------:R-:W3:Y:S01]  /*110a0*/  LDL.LU R39, [R1+0x1d4] ;  /* 0x0001d40001277983 */ /* 0x000ee20000300800 */
[--C-:B------:R-:W-:Y:S02]  /*110b0*/  @!P2 IMAD.IADD R14, R14, 0x1, -R0.reuse ;  /* 0x000000010e0ea824 */ /* 0x100fe400078e0a00 */
[----:B------:R-:W-:Y:S01]  /*110c0*/  @!P4 IMAD.IADD R16, R16, 0x1, -R0 ;  /* 0x000000011010c824 */ /* 0x000fe200078e0a00 */
[----:B------:R-:W4:Y:S01]  /*110d0*/  LDL.LU R53, [R1+0x1c0] ;  /* 0x0001c00001357983 */ /* 0x000f220000300800 */
[----:B------:R-:W-:-:S03]  /*110e0*/  ISETP.GE.AND P4, PT, R41, RZ, PT ;  /* 0x000000ff2900720c */ /* 0x000fc60003f86270 */
[----:B------:R-:W-:Y:S01]  /*110f0*/  STL [R1+0x248], R5 ;  /* 0x0002480501007387 */ /* 0x000fe20000100800 */
[----:B------:R-:W-:-:S03]  /*11100*/  IMAD.HI.U32 R11, R4, R9, RZ ;  /* 0x00000009040b7227 */ /* 0x000fc600078e00ff */
[----:B------:R-:W5:Y:S01]  /*11110*/  LDL.LU R41, [R1+0x1c8] ;  /* 0x0001c80001297983 */ /* 0x000f620000300800 */
[----:B------:R-:W-:Y:S02]  /*11120*/  IMAD.MOV.U32 R7, RZ, RZ, R14 ;  /* 0x000000ffff077224 */ /* 0x000fe400078e000e */
[----:B------:R-:W-:Y:S02]  /*11130*/  IMAD.MOV R11, RZ, RZ, -R11 ;  /* 0x000000ffff0b7224 */ /* 0x000fe400078e0a0b */
[----:B------:R-:W-:Y:S01]  /*11140*/  @!P3 IMAD.MOV R7, RZ, RZ, -R7 ;  /* 0x000000ffff07b224 */ /* 0x000fe200078e0a07 */
[----:B------:R-:W-:Y:S01]  /*11150*/  ISETP.GE.AND P3, PT, R52, RZ, PT ;  /* 0x000000ff3400720c */ /* 0x000fe20003f66270 */
[C---:B------:R-:W-:Y:S01]  /*11160*/  IMAD R9, R0.reuse, R11, R9 ;  /* 0x0000000b00097224 */ /* 0x040fe200078e0209 */
[----:B------:R-:W-:Y:S02]  /*11170*/  IABS R11, R52 ;  /* 0x00000034000b7213 */ /* 0x000fe40000000000 */
[----:B------:R0:W-:Y:S04]  /*11180*/  STL [R1+0x244], R7 ;  /* 0x0002440701007387 */ /* 0x0001e80000100800 */
[----:B------:R-:W3:Y:S01]  /*11190*/  LDL.LU R52, [R1+0x1d0] ;  /* 0x0001d00001347983 */ /* 0x000ee20000300800 */
[----:B------:R-:W-:-:S02]  /*111a0*/  ISETP.GT.U32.AND P6, PT, R0, R9, PT ;  /* 0x000000090000720c */ /* 0x000fc40003fc4070 */
[----:B------:R-:W-:Y:S01]  /*111b0*/  ISETP.GE.AND P2, PT, R55, RZ, PT ;  /* 0x000000ff3700720c */ /* 0x000fe20003f46270 */
[----:B------:R-:W-:-:S10]  /*111c0*/  IMAD.MOV.U32 R8, RZ, RZ, R15 ;  /* 0x000000ffff087224 */ /* 0x000fd400078e000f */
[----:B------:R-:W-:Y:S01]  /*111d0*/  @!P6 IMAD.IADD R9, R9, 0x1, -R0 ;  /* 0x000000010909e824 */ /* 0x000fe200078e0a00 */
[C---:B------:R-:W-:Y:S01]  /*111e0*/  ISETP.GT.U32.AND P6, PT, R0.reuse, R10, PT ;  /* 0x0000000a0000720c */ /* 0x040fe20003fc4070 */
[----:B0-----:R-:W-:Y:S02]  /*111f0*/  IMAD.MOV.U32 R7, RZ, RZ, R16 ;  /* 0x000000ffff077224 */ /* 0x001fe400078e0010 */
[----:B------:R-:W-:Y:S01]  /*11200*/  @!P2 IMAD.MOV R8, RZ, RZ, -R8 ;  /* 0x000000ffff08a224 */ /* 0x000fe200078e0a08 */
[----:B------:R-:W-:Y:S01]  /*11210*/  ISETP.GT.U32.AND P5, PT, R0, R9, PT ;  /* 0x000000090000720c */ /* 0x000fe20003fa4070 */
[----:B------:R-:W-:Y:S02]  /*11220*/  @!P0 IMAD.MOV R7, RZ, RZ, -R7 ;  /* 0x000000ffff078224 */ /* 0x000fe400078e0a07 */
[----:B------:R-:W-:Y:S01]  /*11230*/  IMAD.HI.U32 R2, R4, R11, RZ ;  /* 0x0000000b04027227 */ /* 0x000fe200078e00ff */
[----:B------:R0:W-:Y:S05]  /*11240*/  STL [R1+0x240], R8 ;  /* 0x0002400801007387 */ /* 0x0001ea0000100800 */
[----:B------:R-:W-:Y:S01]  /*11250*/  @!P6 IMAD.IADD R10, R10, 0x1, -R0 ;  /* 0x000000010a0ae824 */ /* 0x000fe200078e0a00 */
[----:B------:R-:W-:Y:S01]  /*11260*/  STL [R1+0x238], R7 ;  /* 0x0002380701007387 */ /* 0x000fe20000100800 */
[----:B------:R-:W-:-:S02]  /*11270*/  IMAD.MOV R2, RZ, RZ, -R2 ;  /* 0x000000ffff027224 */ /* 0x000fc400078e0a02 */
[----:B0-----:R-:W-:Y:S01]  /*11280*/  IMAD.MOV.U32 R8, RZ, RZ, R10 ;  /* 0x000000ffff087224 */ /* 0x001fe200078e000a */
[----:B------:R-:W4:Y:S01]  /*11290*/  LDL.LU R57, [R1+0x1d8] ;  /* 0x0001d80001397983 */ /* 0x000f220000300800 */
[C---:B------:R-:W-:Y:S02]  /*112a0*/  IMAD R2, R0.reuse, R2, R11 ;  /* 0x0000000200027224 */ /* 0x040fe400078e020b */
[----:B------:R-:W-:Y:S01]  /*112b0*/  @!P4 IMAD.MOV R8, RZ, RZ, -R8 ;  /* 0x000000ffff08c224 */ /* 0x000fe200078e0a08 */
[----:B------:R-:W4:Y:S01]  /*112c0*/  LDL.LU R56, [R1+0x1dc] ;  /* 0x0001dc0001387983 */ /* 0x000f220000300800 */
[----:B------:R-:W-:Y:S01]  /*112d0*/  @!P5 IMAD.IADD R9, R9, 0x1, -R0 ;  /* 0x000000010909d824 */ /* 0x000fe200078e0a00 */
[----:B------:R-:W-:-:S13]  /*112e0*/  ISETP.GT.U32.AND P2, PT, R0, R2, PT ;  /* 0x000000020000720c */ /* 0x000fda0003f44070 */
[----:B------:R-:W-:-:S05]  /*112f0*/  @!P2 IMAD.IADD R2, R2, 0x1, -R0 ;  /* 0x000000010202a824 */ /* 0x000fca00078e0a00 */
        /* <DEDUP_REMOVED lines=8> */
[----:B-----5:R-:W-:Y:S02]  /*11380*/  ISETP.GE.AND P5, PT, R41, RZ, PT ;  /* 0x000000ff2900720c */ /* 0x020fe40003fa6270 */
[----:B------:R-:W-:Y:S02]  /*11390*/  IABS R14, R41 ;  /* 0x00000029000e7213 */ /* 0x000fe40000000000 */
[----:B------:R-:W2:Y:S04]  /*113a0*/  LDL.LU R41, [R1+0x1e0] ;  /* 0x0001e00001297983 */ /* 0x000ea80000300800 */
[----:B------:R0:W-:Y:S02]  /*113b0*/  STL [R1+0x230], R8 ;  /* 0x0002300801007387 */ /* 0x0001e40000100800 */
[----:B0-----:R-:W-:-:S04]  /*113c0*/  IMAD.MOV.U32 R8, RZ, RZ, R9 ;  /* 0x000000ffff087224 */ /* 0x001fc800078e0009 */
[----:B------:R-:W-:Y:S01]  /*113d0*/  @!P1 IMAD.MOV R8, RZ, RZ, -R8 ;  /* 0x000000ffff089224 */ /* 0x000fe200078e0a08 */
[----:B---3--:R-:W-:Y:S02]  /*113e0*/  IABS R13, R52 ;  /* 0x00000034000d7213 */ /* 0x008fe40000000000 */
[----:B------:R-:W-:Y:S02]  /*113f0*/  ISETP.GE.AND P1, PT, R52, RZ, PT ;  /* 0x000000ff3400720c */ /* 0x000fe40003f26270 */
[----:B------:R0:W-:Y:S04]  /*11400*/  STL [R1+0x22c], R8 ;  /* 0x00022c0801007387 */ /* 0x0001e80000100800 */
[----:B------:R-:W3:Y:S01]  /*11410*/  LDL.LU R52, [R1+0x1e4] ;  /* 0x0001e40001347983 */ /* 0x000ee20000300800 */
[----:B----4-:R-:W-:-:S03]  /*11420*/  IABS R5, R53 ;  /* 0x0000003500057213 */ /* 0x010fc60000000000 */
[----:B------:R-:W4:Y:S02]  /*11430*/  LDL.LU R55, [R1+0x1e8] ;  /* 0x0001e80001377983 */ /* 0x000f240000300800 */
[----:B------:R-:W-:-:S04]  /*11440*/  IMAD.HI.U32 R7, R4, R5, RZ ;  /* 0x0000000504077227 */ /* 0x000fc800078e00ff */
[----:B------:R-:W-:Y:S01]  /*11450*/  IMAD.MOV R7, RZ, RZ, -R7 ;  /* 0x000000ffff077224 */ /* 0x000fe200078e0a07 */
[----:B------:R-:W-:-:S03]  /*11460*/  ISETP.GT.U32.AND P2, PT, R0, R6, PT ;  /* 0x000000060000720c */ /* 0x000fc60003f44070 */
[----:B------:R-:W-:-:S05]  /*11470*/  IMAD R5, R0, R7, R5 ;  /* 0x0000000700057224 */ /* 0x000fca00078e0205 */
[----:B------:R-:W-:-:S05]  /*11480*/  ISETP.GT.U32.AND P4, PT, R0, R5, PT ;  /* 0x000000050000720c */ /* 0x000fca0003f84070 */
[----:B------:R-:W-:-:S05]  /*11490*/  @!P2 IMAD.IADD R6, R6, 0x1, -R0 ;  /* 0x000000010606a824 */ /* 0x000fca00078e0a00 */
[----:B------:R-:W-:-:S03]  /*114a0*/  ISETP.GT.U32.AND P2, PT, R0, R6, PT ;  /* 0x000000060000720c */ /* 0x000fc60003f44070 */
[----:B------:R-:W-:Y:S01]  /*114b0*/  @!P4 IMAD.IADD R5, R5, 0x1, -R0 ;  /* 0x000000010505c824 */ /* 0x000fe200078e0a00 */
[----:B------:R-:W-:Y:S02]  /*114c0*/  ISETP.GE.AND P0, PT, R54, RZ, PT ;  /* 0x000000ff3600720c */ /* 0x000fe40003f06270 */
[----:B------:R-:W-:Y:S01]  /*114d0*/  ISETP.GE.AND P6, PT, R53, RZ, PT ;  /* 0x000000ff3500720c */ /* 0x000fe20003fc6270 */
[----:B------:R-:W5:Y:S01]  /*114e0*/  LDL.LU R54, [R1+0x1ec] ;  /* 0x0001ec0001367983 */ /* 0x000f620000300800 */
[----:B------:R-:W-:-:S05]  /*114f0*/  ISETP.GT.U32.AND P4, PT, R0, R5, PT ;  /* 0x000000050000720c */ /* 0x000fca0003f84070 */
[----:B------:R-:W-:-:S04]  /*11500*/  @!P2 IMAD.IADD R6, R6, 0x1, -R0 ;  /* 0x000000010606a824 */ /* 0x000fc800078e0a00 */
[----:B------:R-:W-:-:S04]  /*11510*/  IMAD.MOV.U32 R15, RZ, RZ, R6 ;  /* 0x000000ffff0f7224 */ /* 0x000fc800078e0006 */
[----:B------:R-:W-:Y:S02]  /*11520*/  @!P4 IMAD.IADD R5, R5, 0x1, -R0 ;  /* 0x000000010505c824 */ /* 0x000fe400078e0a00 */
[----:B------:R-:W-:Y:S02]  /*11530*/  @!P0 IMAD.MOV R15, RZ, RZ, -R15 ;  /* 0x000000ffff0f8224 */ /* 0x000fe400078e0a0f */
[----:B------:R-:W-:Y:S01]  /*11540*/  @!P6 IMAD.MOV R5, RZ, RZ, -R5 ;  /* 0x000000ffff05e224 */ /* 0x000fe200078e0a05 */
[----:B------:R-:W-:Y:S01]  /*11550*/  STL [R1+0x228], R16 ;  /* 0x0002281001007387 */ /* 0x000fe20000100800 */
[----:B------:R-:W-:-:S03]  /*11560*/  IABS R12, R39 ;  /* 0x00000027000c7213 */ /* 0x000fc60000000000 */
[----:B------:R-:W-:Y:S01]  /*11570*/  STL [R1+0x224], R15 ;  /* 0x0002240f01007387 */ /* 0x000fe20000100800 */
[----:B------:R-:W-:-:S03]  /*11580*/  ISETP.GE.AND P4, PT, R39, RZ, PT ;  /* 0x000000ff2700720c */ /* 0x000fc60003f86270 */
[----:B------:R4:W-:Y:S04]  /*11590*/  STL [R1+0x21c], R5 ;  /* 0x00021c0501007387 */ /* 0x0009e80000100800 */
[----:B------:R-:W5:Y:S04]  /*115a0*/  LDL.LU R53, [R1+0x1f0] ;  /* 0x0001f00001357983 */ /* 0x000f680000300800 */
[----:B------:R-:W5:Y:S01]  /*115b0*/  LDL.LU R39, [R1+0x250] ;  /* 0x0002500001277983 */ /* 0x000f620000300800 */
[----:B------:R-:W-:-:S04]  /*115c0*/  IMAD.HI.U32 R9, R4, R14, RZ ;  /* 0x0000000e04097227 */ /* 0x000fc800078e00ff */
[----:B0-----:R-:W-:-:S04]  /*115d0*/  IMAD.HI.U32 R8, R4, R13, RZ ;  /* 0x0000000d04087227 */ /* 0x001fc800078e00ff */
[----:B------:R-:W-:Y:S02]  /*115e0*/  IMAD.MOV R9, RZ, RZ, -R9 ;  /* 0x000000ffff097224 */ /* 0x000fe400078e0a09 */
[----:B------:R-:W-:Y:S02]  /*115f0*/  IMAD.MOV R8, RZ, RZ, -R8 ;  /* 0x000000ffff087224 */ /* 0x000fe400078e0a08 */
[C---:B------:R-:W-:Y:S02]  /*11600*/  IMAD R14, R0.reuse, R9, R14 ;  /* 0x00000009000e7224 */ /* 0x040fe400078e020e */
[----:B------:R-:W-:-:S03]  /*11610*/  IMAD R13, R0, R8, R13 ;  /* 0x00000008000d7224 */ /* 0x000fc600078e020d */
[C---:B------:R-:W-:Y:S02]  /*11620*/  ISETP.GT.U32.AND P2, PT, R0.reuse, R14, PT ;  /* 0x0000000e0000720c */ /* 0x040fe40003f44070 */
[----:B------:R-:W-:Y:S01]  /*11630*/  ISETP.GT.U32.AND P3, PT, R0, R13, PT ;  /* 0x0000000d0000720c */ /* 0x000fe20003f64070 */
[----:B------:R-:W-:Y:S01]  /*11640*/  IMAD.HI.U32 R7, R4, R12, RZ ;  /* 0x0000000c04077227 */ /* 0x000fe200078e00ff */
[----:B------:R-:W-:-:S03]  /*11650*/  IABS R11, R57 ;  /* 0x00000039000b7213 */ /* 0x000fc60000000000 */
[----:B------:R-:W-:Y:S01]  /*11660*/  IMAD.MOV R7, RZ, RZ, -R7 ;  /* 0x000000ffff077224 */ /* 0x000fe200078e0a07 */
[----:B------:R-:W-:-:S03]  /*11670*/  IABS R10, R56 ;  /* 0x00000038000a7213 */ /* 0x000fc60000000000 */
[----:B------:R-:W-:Y:S02]  /*11680*/  IMAD R12, R0, R7, R12 ;  /* 0x00000007000c7224 */ /* 0x000fe400078e020c */
[----:B------:R-:W-:Y:S02]  /*11690*/  @!P2 IMAD.IADD R14, R14, 0x1, -R0 ;  /* 0x000000010e0ea824 */ /* 0x000fe400078e0a00 */
[----:B------:R-:W-:-:S04]  /*116a0*/  IMAD.HI.U32 R7, R4, R11, RZ ;  /* 0x0000000b04077227 */ /* 0x000fc800078e00ff */
[----:B------:R-:W-:Y:S01]  /*116b0*/  @!P3 IMAD.IADD R13, R13, 0x1, -R0 ;  /* 0x000000010d0db824 */ /* 0x000fe200078e0a00 */
[----:B------:R-:W-:Y:S01]  /*116c0*/  ISETP.GT.U32.AND P3, PT, R0, R14, PT ;  /* 0x0000000e0000720c */ /* 0x000fe20003f64070 */
[----:B------:R-:W-:Y:S01]  /*116d0*/  IMAD.HI.U32 R6, R4, R10, RZ ;  /* 0x0000000a04067227 */ /* 0x000fe200078e00ff */
[----:B------:R-:W-:-:S03]  /*116e0*/  ISETP.GT.U32.AND P0, PT, R0, R12, PT ;  /* 0x0000000c0000720c */ /* 0x000fc60003f04070 */
[----:B------:R-:W-:Y:S01]  /*116f0*/  IMAD.MOV R2, RZ, RZ, -R7 ;  /* 0x000000ffff027224 */ /* 0x000fe200078e0a07 */
[C---:B------:R-:W-:Y:S01]  /*11700*/  ISETP.GT.U32.AND P6, PT, R0.reuse, R13, PT ;  /* 0x0000000d0000720c */ /* 0x040fe20003fc4070 */
[----:B------:R-:W-:Y:S02]  /*11710*/  IMAD.MOV R6, RZ, RZ, -R6 ;  /* 0x000000ffff067224 */ /* 0x000fe400078e0a06 */
[C---:B------:R-:W-:Y:S02]  /*11720*/  IMAD R11, R0.reuse, R2, R11 ;  /* 0x00000002000b7224 */ /* 0x040fe400078e020b */
[----:B------:R-:W-:Y:S02]  /*11730*/  IMAD R10, R0, R6, R10 ;  /* 0x00000006000a7224 */ /* 0x000fe400078e020a */
[--C-:B------:R-:W-:Y:S01]  /*11740*/  @!P3 IMAD.IADD R14, R14, 0x1, -R0.reuse ;  /* 0x000000010e0eb824 */ /* 0x100fe200078e0a00 */
[C---:B------:R-:W-:Y:S02]  /*11750*/  ISETP.GT.U32.AND P2, PT, R0.reuse, R11, PT ;  /* 0x0000000b0000720c */ /* 0x040fe40003f44070 */
[----:B------:R-:W-:Y:S01]  /*11760*/  ISETP.GT.U32.AND P3, PT, R0, R10, PT ;  /* 0x0000000a0000720c */ /* 0x000fe20003f64070 */
[----:B------:R-:W-:-:S02]  /*11770*/  @!P0 IMAD.IADD R12, R12, 0x1, -R0 ;  /* 0x000000010c0c8824 */ /* 0x000fc400078e0a00 */
[----:B------:R-:W-:-:S03]  /*11780*/  @!P6 IMAD.IADD R13, R13, 0x1, -R0 ;  /* 0x000000010d0de824 */ /* 0x000fc600078e0a00 */
[----:B------:R-:W-:Y:S01]  /*11790*/  ISETP.GT.U32.AND P0, PT, R0, R12, PT ;  /* 0x0000000c0000720c */ /* 0x000fe20003f04070 */
[----:B------:R-:W-:-:S04]  /*117a0*/  @!P5 IMAD.MOV R14, RZ, RZ, -R14 ;  /* 0x000000ffff0ed224 */ /* 0x000fc800078e0a0e */
[--C-:B------:R-:W-:Y:S02]  /*117b0*/  @!P2 IMAD.IADD R11, R11, 0x1, -R0.reuse ;  /* 0x000000010b0ba824 */ /* 0x100fe400078e0a00 */
[----:B------:R-:W-:Y:S02]  /*117c0*/  @!P3 IMAD.IADD R10, R10, 0x1, -R0 ;  /* 0x000000010a0ab824 */ /* 0x000fe400078e0a00 */
[----:B------:R-:W-:Y:S01]  /*117d0*/  @!P1 IMAD.MOV R13, RZ, RZ, -R13 ;  /* 0x000000ffff0d9224 */ /* 0x000fe200078e0a0d */
[----:B------:R-:W-:-:S03]  /*117e0*/  ISETP.GT.U32.AND P2, PT, R0, R11, PT ;  /* 0x0000000b0000720c */ /* 0x000fc60003f44070 */
[----:B------:R-:W-:Y:S01]  /*117f0*/  @!P0 IMAD.IADD R12, R12, 0x1, -R0 ;  /* 0x000000010c0c8824 */ /* 0x000fe200078e0a00 */
[----:B------:R-:W-:-:S09]  /*11800*/  ISETP.GE.AND P0, PT, R57, RZ, PT ;  /* 0x000000ff3900720c */ /* 0x000fd20003f06270 */
[----:B------:R-:W-:Y:S01]  /*11810*/  @!P2 IMAD.IADD R11, R11, 0x1, -R0 ;  /* 0x000000010b0ba824 */ /* 0x000fe200078e0a00 */
[----:B------:R-:W-:-:S03]  /*11820*/  ISETP.GE.AND P2, PT, R56, RZ, PT ;  /* 0x000000ff3800720c */ /* 0x000fc60003f46270 */
[----:B------:R-:W-:Y:S01]  /*11830*/  @!P0 IMAD.MOV R11, RZ, RZ, -R11 ;  /* 0x000000ffff0b8224 */ /* 0x000fe200078e0a0b */
[----:B--2---:R-:W-:-:S05]  /*11840*/  IABS R8, R41 ;  /* 0x0000002900087213 */ /* 0x004fca0000000000 */
[----:B------:R-:W-:-:S04]  /*11850*/  IMAD.HI.U32 R2, R4, R8, RZ ;  /* 0x0000000804027227 */ /* 0x000fc800078e00ff */
[----:B------:R-:W-:-:S04]  /*11860*/  IMAD.MOV R2, RZ, RZ, -R2 ;  /* 0x000000ffff027224 */ /* 0x000fc800078e0a02 */
[----:B------:R-:W-:Y:S01]  /*11870*/  IMAD R8, R0, R2, R8 ;  /* 0x0000000200087224 */ /* 0x000fe200078e0208 */
[----:B---3--:R-:W-:-:S05]  /*11880*/  IABS R9, R52 ;  /* 0x0000003400097213 */ /* 0x008fca0000000000 */
[----:B------:R-:W-:Y:S01]  /*11890*/  IMAD.HI.U32 R6, R4, R9, RZ ;  /* 0x0000000904067227 */ /* 0x000fe200078e00ff */
[----:B------:R-:W-:-:S03]  /*118a0*/  ISETP.GT.U32.AND P6, PT, R0, R8, PT ;  /* 0x000000080000720c */ /* 0x000fc60003fc4070 */
[----:B------:R-:W-:Y:S01]  /*118b0*/  IMAD.MOV R6, RZ, RZ, -R6 ;  /* 0x000000ffff067224 */ /* 0x000fe200078e0a06 */
[----:B----4-:R-:W-:-:S03]  /*118c0*/  IABS R5, R55 ;  /* 0x0000003700057213 */ /* 0x010fc60000000000 */
[----:B------:R-:W-:Y:S02]  /*118d0*/  IMAD R9, R0, R6, R9 ;  /* 0x0000000600097224 */ /* 0x000fe400078e0209 */
[----:B------:R-:W-:-:S03]  /*118e0*/  IMAD.HI.U32 R6, R4, R5, RZ ;  /* 0x0000000504067227 */ /* 0x000fc600078e00ff */
[----:B------:R-:W-:Y:S01]  /*118f0*/  ISETP.GT.U32.AND P3, PT, R0, R9, PT ;  /* 0x000000090000720c */ /* 0x000fe20003f64070 */
[----:B------:R-:W-:Y:S01]  /*11900*/  @!P6 IMAD.IADD R8, R8, 0x1, -R0 ;  /* 0x000000010808e824 */ /* 0x000fe200078e0a00 */
[----:B------:R-:W-:Y:S01]  /*11910*/  ISETP.GE.AND P6, PT, R41, RZ, PT ;  /* 0x000000ff2900720c */ /* 0x000fe20003fc6270 */
[----:B------:R-:W-:Y:S01]  /*11920*/  IMAD.MOV R6, RZ, RZ, -R6 ;  /* 0x000000ffff067224 */ /* 0x000fe200078e0a06 */
[----:B------:R-:W2:Y:S04]  /*11930*/  LDL.LU R41, [R1+0x368] ;  /* 0x0003680001297983 */ /* 0x000ea80000300800 */
[----:B------:R-:W-:Y:S01]  /*11940*/  STL [R1+0x218], R14 ;  /* 0x0002180e01007387 */ /* 0x000fe20000100800 */
[----:B------:R-:W-:-:S03]  /*11950*/  IMAD R5, R0, R6, R5 ;  /* 0x0000000600057224 */ /* 0x000fc600078e0205 */
[----:B------:R0:W-:Y:S01]  /*11960*/  STL [R1+0x214], R13 ;  /* 0x0002140d01007387 */ /* 0x0001e20000100800 */
[----:B------:R-:W-:Y:S01]  /*11970*/  @!P3 IMAD.IADD R9, R9, 0x1, -R0 ;  /* 0x000000010909b824 */ /* 0x000fe200078e0a00 */
[----:B------:R-:W-:Y:S01]  /*11980*/  ISETP.GT.U32.AND P3, PT, R0, R10, PT ;  /* 0x0000000a0000720c */ /* 0x000fe20003f64070 */
[----:B0-----:R-:W-:-:S04]  /*11990*/  IMAD.MOV.U32 R13, RZ, RZ, R12 ;  /* 0x000000ffff0d7224 */ /* 0x001fc800078e000c */
[----:B------:R-:W-:Y:S01]  /*119a0*/  @!P4 IMAD.MOV R13, RZ, RZ, -R13 ;  /* 0x000000ffff0dc224 */ /* 0x000fe200078e0a0d */
[C---:B------:R-:W-:Y:S02]  /*119b0*/  ISETP.GT.U32.AND P4, PT, R0.reuse, R5, PT ;  /* 0x000000050000720c */ /* 0x040fe40003f84070 */
[C---:B------:R-:W-:Y:S02]  /*119c0*/  ISETP.GT.U32.AND P1, PT, R0.reuse, R8, PT ;  /* 0x000000080000720c */ /* 0x040fe40003f24070 */
[----:B------:R-:W-:-:S03]  /*119d0*/  ISETP.GT.U32.AND P5, PT, R0, R9, PT ;  /* 0x000000090000720c */ /* 0x000fc60003fa4070 */
[----:B------:R-:W-:Y:S01]  /*119e0*/  @!P3 IMAD.IADD R10, R10, 0x1, -R0 ;  /* 0x000000010a0ab824 */ /* 0x000fe200078e0a00 */
[----:B------:R-:W-:Y:S01]  /*119f0*/  ISETP.GE.AND P0, PT, R52, RZ, PT ;  /* 0x000000ff3400720c */ /* 0x000fe20003f06270 */
[----:B------:R-:W-:Y:S02]  /*11a00*/  STL [R1+0x20c], R13 ;  /* 0x00020c0d01007387 */ /* 0x000fe40000100800 */
[----:B------:R-:W-:Y:S02]  /*11a10*/  @!P2 IMAD.MOV R10, RZ, RZ, -R10 ;  /* 0x000000ffff0aa224 */ /* 0x000fe400078e0a0a */
[----:B------:R-:W3:Y:S01]  /*11a20*/  LDL.LU R52, [R1+0x36c] ;  /* 0x00036c0001347983 */ /* 0x000ee20000300800 */
[--C-:B------:R-:W-:Y:S02]  /*11a30*/  @!P4 IMAD.IADD R5, R5, 0x1, -R0.reuse ;  /* 0x000000010505c824 */ /* 0x100fe400078e0a00 */
[----:B------:R-:W-:Y:S01]  /*11a40*/  @!P1 IMAD.IADD R8, R8, 0x1, -R0 ;  /* 0x0000000108089824 */ /* 0x000fe200078e0a00 */
[----:B------:R-:W-:Y:S02]  /*11a50*/  STL [R1+0x208], R11 ;  /* 0x0002080b01007387 */ /* 0x000fe40000100800 */
[----:B------:R-:W-:-:S02]  /*11a60*/  ISETP.GT.U32.AND P4, PT, R0, R5, PT ;  /* 0x000000050000720c */ /* 0x000fc40003f84070 */
[----:B------:R0:W-:Y:S01]  /*11a70*/  STL [R1+0x200], R10 ;  /* 0x0002000a01007387 */ /* 0x0001e20000100800 */
[----:B------:R-:W-:-:S04]  /*11a80*/  @!P5 IMAD.IADD R9, R9, 0x1, -R0 ;  /* 0x000000010909d824 */ /* 0x000fc800078e0a00 */
[----:B------:R-:W-:Y:S02]  /*11a90*/  @!P0 IMAD.MOV R9, RZ, RZ, -R9 ;  /* 0x000000ffff098224 */ /* 0x000fe400078e0a09 */
[----:B0-----:R-:W-:-:S04]  /*11aa0*/  IMAD.MOV.U32 R10, RZ, RZ, R8 ;  /* 0x000000ffff0a7224 */ /* 0x001fc800078e0008 */
[----:B------:R-:W-:Y:S01]  /*11ab0*/  @!P6 IMAD.MOV R10, RZ, RZ, -R10 ;  /* 0x000000ffff0ae224 */ /* 0x000fe200078e0a0a */
[----:B-----5:R-:W-:Y:S01]  /*11ac0*/  IABS R6, R39 ;  /* 0x0000002700067213 */ /* 0x020fe20000000000 */
[----:B------:R-:W-:Y:S01]  /*11ad0*/  @!P4 IMAD.IADD R5, R5, 0x1, -R0 ;  /* 0x000000010505c824 */ /* 0x000fe200078e0a00 */
[----:B------:R-:W-:Y:S02]  /*11ae0*/  ISETP.GE.AND P4, PT, R39, RZ, PT ;  /* 0x000000ff2700720c */ /* 0x000fe40003f86270 */
[----:B------:R-:W-:Y:S04]  /*11af0*/  STL [R1+0x1f8], R10 ;  /* 0x0001f80a01007387 */ /* 0x000fe80000100800 */
[----:B------:R-:W-:Y:S04]  /*11b00*/  STL [R1+0x1f4], R9 ;  /* 0x0001f40901007387 */ /* 0x000fe80000100800 */
[----:B------:R-:W4:Y:S01]  /*11b10*/  LDL.LU R39, [R1+0x370] ;  /* 0x0003700001277983 */ /* 0x000f220000300800 */
[----:B------:R-:W-:-:S05]  /*11b20*/  IABS R2, R54 ;  /* 0x0000003600027213 */ /* 0x000fca0000000000 */
[----:B------:R-:W-:-:S04]  /*11b30*/  IMAD.HI.U32 R15, R4, R2, RZ ;  /* 0x00000002040f7227 */ /* 0x000fc800078e00ff */
[----:B------:R-:W-:Y:S01]  /*11b40*/  IMAD.MOV R15, RZ, RZ, -R15 ;  /* 0x000000ffff0f7224 */ /* 0x000fe200078e0a0f */
[----:B------:R-:W-:-:S03]  /*11b50*/  IABS R7, R53 ;  /* 0x0000003500077213 */ /* 0x000fc60000000000 */
[----:B------:R-:W-:Y:S02]  /*11b60*/  IMAD R2, R0, R15, R2 ;  /* 0x0000000f00027224 */ /* 0x000fe400078e0202 */
[----:B------:R-:W-:-:S03]  /*11b70*/  IMAD.HI.U32 R12, R4, R7, RZ ;  /* 0x00000007040c7227 */ /* 0x000fc600078e00ff */
[----:B------:R-:W-:Y:S01]  /*11b80*/  ISETP.GT.U32.AND P3, PT, R0, R2, PT ;  /* 0x000000020000720c */ /* 0x000fe20003f64070 */
[----:B------:R-:W-:Y:S01]  /*11b90*/  IMAD.MOV R12, RZ, RZ, -R12 ;  /* 0x000000ffff0c7224 */ /* 0x000fe200078e0a0c */
[----:B------:R-:W-:-:S03]  /*11ba0*/  ISETP.GE.AND P1, PT, R55, RZ, PT ;  /* 0x000000ff3700720c */ /* 0x000fc60003f26270 */
[----:B------:R-:W-:-:S08]  /*11bb0*/  IMAD R7, R0, R12, R7 ;  /* 0x0000000c00077224 */ /* 0x000fd000078e0207 */
[----:B------:R-:W-:Y:S01]  /*11bc0*/  @!P3 IMAD.IADD R2, R2, 0x1, -R0 ;  /* 0x000000010202b824 */ /* 0x000fe200078e0a00 */
[----:B------:R-:W-:Y:S01]  /*11bd0*/  ISETP.GT.U32.AND P3, PT, R0, R7, PT ;  /* 0x000000070000720c */ /* 0x000fe20003f64070 */
[----:B------:R-:W-:-:S03]  /*11be0*/  @!P1 IMAD.MOV R5, RZ, RZ, -R5 ;  /* 0x000000ffff059224 */ /* 0x000fc600078e0a05 */
[----:B------:R-:W-:Y:S02]  /*11bf0*/  ISETP.GT.U32.AND P2, PT, R0, R2, PT ;  /* 0x000000020000720c */ /* 0x000fe40003f44070 */
[----:B------:R-:W-:Y:S01]  /*11c00*/  ISETP.GE.AND P6, PT, R53, RZ, PT ;  /* 0x000000ff3500720c */ /* 0x000fe20003fc6270 */
[----:B------:R0:W-:Y:S01]  /*11c10*/  STL [R1+0x1f0], R5 ;  /* 0x0001f00501007387 */ /* 0x0001e20000100800 */
[----:B------:R-:W-:-:S03]  /*11c20*/  ISETP.GE.AND P5, PT, R54, RZ, PT ;  /* 0x000000ff3600720c */ /* 0x000fc60003fa6270 */
[----:B------:R-:W5:Y:S02]  /*11c30*/  LDL.LU R53, [R1+0x374] ;  /* 0x0003740001357983 */ /* 0x000f640000300800 */
[----:B------:R-:W-:-:S04]  /*11c40*/  @!P3 IMAD.IADD R7, R7, 0x1, -R0 ;  /* 0x000000010707b824 */ /* 0x000fc800078e0a00 */
[----:B------:R-:W-:Y:S01]  /*11c50*/  @!P2 IMAD.IADD R2, R2, 0x1, -R0 ;  /* 0x000000010202a824 */ /* 0x000fe200078e0a00 */
[----:B------:R-:W-:Y:S01]  /*11c60*/  ISETP.GT.U32.AND P3, PT, R0, R7, PT ;  /* 0x000000070000720c */ /* 0x000fe20003f64070 */
[----:B------:R-:W-:-:S04]  /*11c70*/  IMAD.HI.U32 R11, R4, R6, RZ ;  /* 0x00000006040b7227 */ /* 0x000fc800078e00ff */
[----:B------:R-:W-:-:S04]  /*11c80*/  IMAD.MOV R11, RZ, RZ, -R11 ;  /* 0x000000ffff0b7224 */ /* 0x000fc800078e0a0b */
[----:B------:R-:W-:-:S04]  /*11c90*/  IMAD R6, R0, R11, R6 ;  /* 0x0000000b00067224 */ /* 0x000fc800078e0206 */
[----:B------:R-:W-:Y:S01]  /*11ca0*/  @!P3 IMAD.IADD R7, R7, 0x1, -R0 ;  /* 0x000000010707b824 */ /* 0x000fe200078e0a00 */
[----:B--2---:R-:W-:-:S05]  /*11cb0*/  IABS R13, R41 ;  /* 0x00000029000d7213 */ /* 0x004fca0000000000 */
[----:B------:R-:W-:-:S04]  /*11cc0*/  IMAD.HI.U32 R8, R4, R13, RZ ;  /* 0x0000000d04087227 */ /* 0x000fc800078e00ff */
[----:B------:R-:W-:-:S04]  /*11cd0*/  IMAD.MOV R8, RZ, RZ, -R8 ;  /* 0x000000ffff087224 */ /* 0x000fc800078e0a08 */
[----:B------:R-:W-:Y:S02]  /*11ce0*/  IMAD R13, R0, R8, R13 ;  /* 0x00000008000d7224 */ /* 0x000fe400078e020d */
[----:B------:R-:W-:Y:S01]  /*11cf0*/  IMAD.MOV.U32 R8, RZ, RZ, R2 ;  /* 0x000000ffff087224 */ /* 0x000fe200078e0002 */
[----:B------:R-:W-:Y:S02]  /*11d00*/  ISETP.GE.AND P2, PT, R41, RZ, PT ;  /* 0x000000ff2900720c */ /* 0x000fe40003f46270 */
[----:B------:R-:W2:Y:S01]  /*11d10*/  LDL.LU R41, [R1+0x380] ;  /* 0x0003800001297983 */ /* 0x000ea20000300800 */
[----:B------:R-:W-:-:S05]  /*11d20*/  @!P5 IMAD.MOV R8, RZ, RZ, -R8 ;  /* 0x000000ffff08d224 */ /* 0x000fca00078e0a08 */
[----:B------:R1:W-:Y:S01]  /*11d30*/  STL [R1+0x1ec], R8 ;  /* 0x0001ec0801007387 */ /* 0x0003e20000100800 */
[----:B---3--:R-:W-:Y:S02]  /*11d40*/  IABS R11, R52 ;  /* 0x00000034000b7213 */ /* 0x008fe40000000000 */
[----:B------:R-:W-:Y:S02]  /*11d50*/  ISETP.GE.AND P5, PT, R52, RZ, PT ;  /* 0x000000ff3400720c */ /* 0x000fe40003fa6270 */
[----:B------:R-:W3:Y:S01]  /*11d60*/  LDL.LU R52, [R1+0x378] ;  /* 0x0003780001347983 */ /* 0x000ee20000300800 */
[----:B----4-:R-:W-:Y:S02]  /*11d70*/  IABS R2, R39 ;  /* 0x0000002700027213 */ /* 0x010fe40000000000 */
[----:B------:R-:W-:Y:S02]  /*11d80*/  ISETP.GE.AND P3, PT, R39, RZ, PT ;  /* 0x000000ff2700720c */ /* 0x000fe40003f66270 */
[----:B------:R-:W4:Y:S01]  /*11d90*/  LDL.LU R39, [R1+0x37c] ;  /* 0x00037c0001277983 */ /* 0x000f220000300800 */
[----:B------:R-:W-:Y:S01]  /*11da0*/  ISETP.GT.U32.AND P0, PT, R0, R6, PT ;  /* 0x000000060000720c */ /* 0x000fe20003f04070 */
[----:B------:R-:W-:-:S05]  /*11db0*/  @!P6 IMAD.MOV R7, RZ, RZ, -R7 ;  /* 0x000000ffff07e224 */ /* 0x000fca00078e0a07 */
[----:B------:R-:W-:Y:S04]  /*11dc0*/  STL [R1+0x1e8], R7 ;  /* 0x0001e80701007387 */ /* 0x000fe80000100800 */
[----:B------:R-:W2:Y:S03]  /*11dd0*/  LDL.LU R54, [R1+0x384] ;  /* 0x0003840001367983 */ /* 0x000ea60000300800 */
[----:B------:R-:W-:Y:S02]  /*11de0*/  @!P0 IMAD.IADD R6, R6, 0x1, -R0 ;  /* 0x0000000106068824 */ /* 0x000fe400078e0a00 */
[----:B0-----:R-:W-:-:S03]  /*11df0*/  IMAD.HI.U32 R5, R4, R11, RZ ;  /* 0x0000000b04057227 */ /* 0x001fc600078e00ff */
[C---:B------:R-:W-:Y:S01]  /*11e00*/  ISETP.GT.U32.AND P0, PT, R0.reuse, R6, PT ;  /* 0x000000060000720c */ /* 0x040fe20003f04070 */
[----:B------:R-:W-:Y:S01]  /*11e10*/  IMAD.MOV R5, RZ, RZ, -R5 ;  /* 0x000000ffff057224 */ /* 0x000fe200078e0a05 */
[----:B------:R-:W-:-:S03]  /*11e20*/  ISETP.GT.U32.AND P1, PT, R0, R13, PT ;  /* 0x0000000d0000720c */ /* 0x000fc60003f24070 */
[----:B------:R-:W-:-:S08]  /*11e30*/  IMAD R11, R0, R5, R11 ;  /* 0x00000005000b7224 */ /* 0x000fd000078e020b */
[--C-:B------:R-:W-:Y:S01]  /*11e40*/  @!P0 IMAD.IADD R6, R6, 0x1, -R0.reuse ;  /* 0x0000000106068824 */ /* 0x100fe200078e0a00 */
[C---:B------:R-:W-:Y:S01]  /*11e50*/  ISETP.GT.U32.AND P0, PT, R0.reuse, R11, PT ;  /* 0x0000000b0000720c */ /* 0x040fe20003f04070 */
[----:B------:R-:W-:Y:S01]  /*11e60*/  @!P1 IMAD.IADD R13, R13, 0x1, -R0 ;  /* 0x000000010d0d9824 */ /* 0x000fe200078e0a00 */
[----:B-----5:R-:W-:Y:S02]  /*11e70*/  IABS R10, R53 ;  /* 0x00000035000a7213 */ /* 0x020fe40000000000 */
[----:B------:R-:W-:Y:S02]  /*11e80*/  ISETP.GE.AND P6, PT, R53, RZ, PT ;  /* 0x000000ff3500720c */ /* 0x000fe40003fc6270 */
[----:B------:R-:W5:Y:S01]  /*11e90*/  LDL.LU R53, [R1+0x388] ;  /* 0x0003880001357983 */ /* 0x000f620000300800 */
[----:B------:R-:W-:-:S06]  /*11ea0*/  ISETP.GT.U32.AND P1, PT, R0, R13, PT ;  /* 0x0000000d0000720c */ /* 0x000fcc0003f24070 */
[----:B------:R-:W-:Y:S02]  /*11eb0*/  @!P0 IMAD.IADD R11, R11, 0x1, -R0 ;  /* 0x000000010b0b8824 */ /* 0x000fe400078e0a00 */
[----:B-1----:R-:W-:-:S03]  /*11ec0*/  IMAD.MOV.U32 R8, RZ, RZ, R6 ;  /* 0x000000ffff087224 */ /* 0x002fc600078e0006 */
[----:B------:R-:W-:Y:S01]  /*11ed0*/  ISETP.GT.U32.AND P0, PT, R0, R11, PT ;  /* 0x0000000b0000720c */ /* 0x000fe20003f04070 */
[----:B------:R-:W-:-:S04]  /*11ee0*/  IMAD.HI.U32 R5, R4, R2, RZ ;  /* 0x0000000204057227 */ /* 0x000fc800078e00ff */
[----:B------:R-:W-:Y:S02]  /*11ef0*/  @!P4 IMAD.MOV R8, RZ, RZ, -R8 ;  /* 0x000000ffff08c224 */ /* 0x000fe400078e0a08 */
[----:B------:R-:W-:Y:S02]  /*11f00*/  @!P1 IMAD.IADD R13, R13, 0x1, -R0 ;  /* 0x000000010d0d9824 */ /* 0x000fe400078e0a00 */
[----:B------:R-:W-:Y:S02]  /*11f10*/  IMAD.MOV R5, RZ, RZ, -R5 ;  /* 0x000000ffff057224 */ /* 0x000fe400078e0a05 */
[----:B------:R-:W-:Y:S01]  /*11f20*/  @!P2 IMAD.MOV R13, RZ, RZ, -R13 ;  /* 0x000000ffff0da224 */ /* 0x000fe200078e0a0d */
[----:B------:R2:W-:Y:S01]  /*11f30*/  STL [R1+0x1e4], R8 ;  /* 0x0001e40801007387 */ /* 0x0005e20000100800 */
[----:B------:R-:W-:Y:S02]  /*11f40*/  IMAD R2, R0, R5, R2 ;  /* 0x0000000500027224 */ /* 0x000fe400078e0202 */
[----:B------:R-:W-:Y:S01]  /*11f50*/  @!P0 IMAD.IADD R11, R11, 0x1, -R0 ;  /* 0x000000010b0b8824 */ /* 0x000fe200078e0a00 */
[----:B---3--:R-:W-:-:S02]  /*11f60*/  ISETP.GE.AND P4, PT, R52, RZ, PT ;  /* 0x000000ff3400720c */ /* 0x008fc40003f86270 */
[----:B------:R-:W-:Y:S02]  /*11f70*/  IABS R9, R52 ;  /* 0x0000003400097213 */ /* 0x000fe40000000000 */
[----:B------:R-:W3:Y:S04]  /*11f80*/  LDL.LU R52, [R1+0x38c] ;  /* 0x00038c0001347983 */ /* 0x000ee80000300800 */
[----:B------:R0:W-:Y:S01]  /*11f90*/  STL [R1+0x1e0], R13 ;  /* 0x0001e00d01007387 */ /* 0x0001e20000100800 */
[----:B----4-:R-:W-:Y:S02]  /*11fa0*/  IABS R5, R39 ;  /* 0x0000002700057213 */ /* 0x010fe40000000000 */
[----:B------:R-:W-:Y:S02]  /*11fb0*/  ISETP.GE.AND P0, PT, R39, RZ, PT ;  /* 0x000000ff2700720c */ /* 0x000fe40003f06270 */
[----:B------:R-:W4:Y:S01]  /*11fc0*/  LDL.LU R39, [R1+0x390] ;  /* 0x0003900001277983 */ /* 0x000f220000300800 */
[----:B------:R-:W-:Y:S01]  /*11fd0*/  IMAD.HI.U32 R6, R4, R10, RZ ;  /* 0x0000000a04067227 */ /* 0x000fe200078e00ff */
[----:B------:R-:W-:-:S03]  /*11fe0*/  ISETP.GT.U32.AND P1, PT, R0, R2, PT ;  /* 0x000000020000720c */ /* 0x000fc60003f24070 */
[----:B------:R-:W-:-:S04]  /*11ff0*/  IMAD.MOV R6, RZ, RZ, -R6 ;  /* 0x000000ffff067224 */ /* 0x000fc800078e0a06 */
[----:B------:R-:W-:-:S05]  /*12000*/  IMAD R10, R0, R6, R10 ;  /* 0x00000006000a7224 */ /* 0x000fca00078e020a */
[----:B------:R-:W-:Y:S01]  /*12010*/  ISETP.GT.U32.AND P2, PT, R0, R10, PT ;  /* 0x0000000a0000720c */ /* 0x000fe20003f44070 */
[----:B------:R-:W-:Y:S01]  /*12020*/  @!P1 IMAD.IADD R2, R2, 0x1, -R0 ;  /* 0x0000000102029824 */ /* 0x000fe200078e0a00 */
[----:B--2---:R-:W-:-:S04]  /*12030*/  IABS R8, R41 ;  /* 0x0000002900087213 */ /* 0x004fc80000000000 */
[----:B------:R-:W-:Y:S01]  /*12040*/  ISETP.GT.U32.AND P1, PT, R0, R2, PT ;  /* 0x000000020000720c */ /* 0x000fe20003f24070 */
[----:B------:R-:W-:-:S06]  /*12050*/  IMAD.HI.U32 R7, R4, R9, RZ ;  /* 0x0000000904077227 */ /* 0x000fcc00078e00ff */
[----:B------:R-:W-:Y:S02]  /*12060*/  @!P2 IMAD.IADD R10, R10, 0x1, -R0 ;  /* 0x000000010a0aa824 */ /* 0x000fe400078e0a00 */
[----:B------:R-:W-:-:S04]  /*12070*/  IMAD.HI.U32 R6, R4, R8, RZ ;  /* 0x0000000804067227 */ /* 0x000fc800078e00ff */
[----:B------:R-:W-:Y:S01]  /*12080*/  @!P5 IMAD.MOV R11, RZ, RZ, -R11 ;  /* 0x000000ffff0bd224 */ /* 0x000fe200078e0a0b */
[----:B------:R-:W-:Y:S01]  /*12090*/  ISETP.GT.U32.AND P5, PT, R0, R10, PT ;  /* 0x0000000a0000720c */ /* 0x000fe20003fa4070 */
[----:B------:R-:W-:Y:S02]  /*120a0*/  IMAD.MOV R7, RZ, RZ, -R7 ;  /* 0x000000ffff077224 */ /* 0x000fe400078e0a07 */
[----:B------:R-:W-:Y:S02]  /*120b0*/  IMAD.MOV R6, RZ, RZ, -R6 ;  /* 0x000000ffff067224 */ /* 0x000fe400078e0a06 */
[----:B------:R-:W-:Y:S02]  /*120c0*/  @!P1 IMAD.IADD R2, R2, 0x1, -R0 ;  /* 0x0000000102029824 */ /* 0x000fe400078e0a00 */
[----:B------:R-:W-:-:S04]  /*120d0*/  IMAD.HI.U32 R12, R4, R5, RZ ;  /* 0x00000005040c7227 */ /* 0x000fc800078e00ff */
[C---:B------:R-:W-:Y:S01]  /*120e0*/  IMAD R9, R0.reuse, R7, R9 ;  /* 0x0000000700097224 */ /* 0x040fe200078e0209 */
[----:B------:R-:W-:Y:S01]  /*120f0*/  IABS R7, R54 ;  /* 0x0000003600077213 */ /* 0x000fe20000000000 */
[C---:B------:R-:W-:Y:S02]  /*12100*/  IMAD R8, R0.reuse, R6, R8 ;  /* 0x0000000600087224 */ /* 0x040fe400078e0208 */
[----:B0-----:R-:W-:Y:S02]  /*12110*/  IMAD.MOV.U32 R13, RZ, RZ, R2 ;  /* 0x000000ffff0d7224 */ /* 0x001fe400078e0002 */
[----:B------:R-:W-:Y:S02]  /*12120*/  IMAD.MOV R12, RZ, RZ, -R12 ;  /* 0x000000ffff0c7224 */ /* 0x000fe400078e0a0c */
[----:B------:R-:W-:Y:S01]  /*12130*/  @!P3 IMAD.MOV R13, RZ, RZ, -R13 ;  /* 0x000000ffff0db224 */ /* 0x000fe200078e0a0d */
[C---:B------:R-:W-:Y:S01]  /*12140*/  ISETP.GT.U32.AND P3, PT, R0.reuse, R8, PT ;  /* 0x000000080000720c */ /* 0x040fe20003f64070 */
[C---:B------:R-:W-:Y:S01]  /*12150*/  IMAD R5, R0.reuse, R12, R5 ;  /* 0x0000000c00057224 */ /* 0x040fe200078e0205 */
[----:B------:R-:W-:Y:S01]  /*12160*/  ISETP.GT.U32.AND P1, PT, R0, R9, PT ;  /* 0x000000090000720c */ /* 0x000fe20003f24070 */
[----:B------:R-:W-:Y:S01]  /*12170*/  IMAD.HI.U32 R12, R4, R7, RZ ;  /* 0x00000007040c7227 */ /* 0x000fe200078e00ff */
[----:B------:R-:W-:Y:S03]  /*12180*/  STL [R1+0x1dc], R11 ;  /* 0x0001dc0b01007387 */ /* 0x000fe60000100800 */
[----:B------:R-:W-:Y:S01]  /*12190*/  @!P5 IMAD.IADD R10, R10, 0x1, -R0 ;  /* 0x000000010a0ad824 */ /* 0x000fe200078e0a00 */
[----:B------:R0:W-:Y:S01]  /*121a0*/  STL [R1+0x1d8], R13 ;  /* 0x0001d80d01007387 */ /* 0x0001e20000100800 */
[----:B------:R-:W-:Y:S01]  /*121b0*/  IMAD.MOV R12, RZ, RZ, -R12 ;  /* 0x000000ffff0c7224 */ /* 0x000fe200078e0a0c */
[----:B------:R-:W-:-:S03]  /*121c0*/  ISETP.GT.U32.AND P2, PT, R0, R5, PT ;  /* 0x000000050000720c */ /* 0x000fc60003f44070 */
[----:B------:R-:W-:Y:S02]  /*121d0*/  IMAD R7, R0, R12, R7 ;  /* 0x0000000c00077224 */ /* 0x000fe400078e0207 */
[----:B0-----:R-:W-:-:S04]  /*121e0*/  IMAD.MOV.U32 R13, RZ, RZ, R10 ;  /* 0x000000ffff0d7224 */ /* 0x001fc800078e000a */
[----:B------:R-:W-:Y:S01]  /*121f0*/  @!P6 IMAD.MOV R13, RZ, RZ, -R13 ;  /* 0x000000ffff0de224 */ /* 0x000fe200078e0a0d */
[----:B------:R-:W-:Y:S01]  /*12200*/  ISETP.GT.U32.AND P5, PT, R0, R7, PT ;  /* 0x000000070000720c */ /* 0x000fe20003fa4070 */
[--C-:B------:R-:W-:Y:S01]  /*12210*/  @!P3 IMAD.IADD R8, R8, 0x1, -R0.reuse ;  /* 0x000000010808b824 */ /* 0x100fe200078e0a00 */
[----:B------:R-:W-:Y:S01]  /*12220*/  ISETP.GE.AND P3, PT, R41, RZ, PT ;  /* 0x000000ff2900720c */ /* 0x000fe20003f66270 */
[--C-:B------:R-:W-:Y:S01]  /*12230*/  @!P1 IMAD.IADD R9, R9, 0x1, -R0.reuse ;  /* 0x0000000109099824 */ /* 0x100fe200078e0a00 */
[----:B------:R-:W-:Y:S04]  /*12240*/  STL [R1+0x1d4], R13 ;  /* 0x0001d40d01007387 */ /* 0x000fe80000100800 */
[----:B------:R-:W2:Y:S01]  /*12250*/  LDL.LU R41, [R1+0x394] ;  /* 0x0003940001297983 */ /* 0x000ea20000300800 */
[----:B------:R-:W-:Y:S01]  /*12260*/  ISETP.GT.U32.AND P1, PT, R0, R9, PT ;  /* 0x000000090000720c */ /* 0x000fe20003f24070 */
[----:B------:R-:W-:Y:S01]  /*12270*/  @!P2 IMAD.IADD R5, R5, 0x1, -R0 ;  /* 0x000000010505a824 */ /* 0x000fe200078e0a00 */
[----:B-----5:R-:W-:-:S04]  /*12280*/  IABS R6, R53 ;  /* 0x0000003500067213 */ /* 0x020fc80000000000 */
[----:B------:R-:W-:Y:S01]  /*12290*/  ISETP.GT.U32.AND P2, PT, R0, R5, PT ;  /* 0x000000050000720c */ /* 0x000fe20003f44070 */
[----:B------:R-:W-:-:S04]  /*122a0*/  IMAD.HI.U32 R11, R4, R6, RZ ;  /* 0x00000006040b7227 */ /* 0x000fc800078e00ff */
[--C-:B------:R-:W-:Y:S02]  /*122b0*/  @!P5 IMAD.IADD R7, R7, 0x1, -R0.reuse ;  /* 0x000000010707d824 */ /* 0x100fe400078e0a00 */
[----:B------:R-:W-:Y:S02]  /*122c0*/  IMAD.MOV R11, RZ, RZ, -R11 ;  /* 0x000000ffff0b7224 */ /* 0x000fe400078e0a0b */
[----:B------:R-:W-:Y:S01]  /*122d0*/  @!P1 IMAD.IADD R9, R9, 0x1, -R0 ;  /* 0x0000000109099824 */ /* 0x000fe200078e0a00 */
[C---:B------:R-:W-:Y:S01]  /*122e0*/  ISETP.GT.U32.AND P5, PT, R0.reuse, R7, PT ;  /* 0x000000070000720c */ /* 0x040fe20003fa4070 */
[----:B------:R-:W-:Y:S02]  /*122f0*/  IMAD R6, R0, R11, R6 ;  /* 0x0000000b00067224 */ /* 0x000fe400078e0206 */
[----:B------:R-:W-:Y:S02]  /*12300*/  IMAD.MOV.U32 R11, RZ, RZ, R9 ;  /* 0x000000ffff0b7224 */ /* 0x000fe400078e0009 */
[----:B------:R-:W-:-:S02]  /*12310*/  @!P2 IMAD.IADD R5, R5, 0x1, -R0 ;  /* 0x000000010505a824 */ /* 0x000fc400078e0a00 */
[----:B------:R-:W-:Y:S02]  /*12320*/  @!P4 IMAD.MOV R11, RZ, RZ, -R11 ;  /* 0x000000ffff0bc224 */ /* 0x000fe400078e0a0b */
[----:B------:R-:W-:-:S03]  /*12330*/  @!P0 IMAD.MOV R5, RZ, RZ, -R5 ;  /* 0x000000ffff058224 */ /* 0x000fc600078e0a05 */
[----:B------:R-:W-:Y:S01]  /*12340*/  STL [R1+0x1d0], R11 ;  /* 0x0001d00b01007387 */ /* 0x000fe20000100800 */
[----:B------:R-:W-:-:S03]  /*12350*/  @!P5 IMAD.IADD R7, R7, 0x1, -R0 ;  /* 0x000000010707d824 */ /* 0x000fc600078e0a00 */
[----:B------:R-:W-:Y:S01]  /*12360*/  STL [R1+0x1c8], R5 ;  /* 0x0001c80501007387 */ /* 0x000fe20000100800 */
[----:B----4-:R-:W-:Y:S02]  /*12370*/  IABS R15, R39 ;  /* 0x00000027000f7213 */ /* 0x010fe40000000000 */
[----:B------:R-:W-:Y:S02]  /*12380*/  ISETP.GE.AND P5, PT, R39, RZ, PT ;  /* 0x000000ff2700720c */ /* 0x000fe40003fa6270 */
[----:B------:R-:W4:Y:S01]  /*12390*/  LDL.LU R39, [R1+0x398] ;  /* 0x0003980001277983 */ /* 0x000f220000300800 */
[C---:B------:R-:W-:Y:S02]  /*123a0*/  ISETP.GT.U32.AND P6, PT, R0.reuse, R8, PT ;  /* 0x000000080000720c */ /* 0x040fe40003fc4070 */
[----:B------:R-:W-:Y:S02]  /*123b0*/  ISETP.GT.U32.AND P1, PT, R0, R6, PT ;  /* 0x000000060000720c */ /* 0x000fe40003f24070 */
[----:B---3--:R-:W-:-:S09]  /*123c0*/  IABS R2, R52 ;  /* 0x0000003400027213 */ /* 0x008fd20000000000 */
[----:B------:R-:W-:-:S04]  /*123d0*/  @!P6 IMAD.IADD R8, R8, 0x1, -R0 ;  /* 0x000000010808e824 */ /* 0x000fc800078e0a00 */
[----:B------:R-:W-:Y:S02]  /*123e0*/  @!P3 IMAD.MOV R8, RZ, RZ, -R8 ;  /* 0x000000ffff08b224 */ /* 0x000fe400078e0a08 */
[----:B------:R-:W-:Y:S01]  /*123f0*/  @!P1 IMAD.IADD R6, R6, 0x1, -R0 ;  /* 0x0000000106069824 */ /* 0x000fe200078e0a00 */
[----:B------:R-:W-:Y:S02]  /*12400*/  ISETP.GE.AND P1, PT, R52, RZ, PT ;  /* 0x000000ff3400720c */ /* 0x000fe40003f26270 */
[----:B------:R0:W-:Y:S04]  /*12410*/  STL [R1+0x1c0], R8 ;  /* 0x0001c00801007387 */ /* 0x0001e80000100800 */
[----:B------:R-:W3:Y:S01]  /*12420*/  LDL.LU R52, [R1+0x39c] ;  /* 0x00039c0001347983 */ /* 0x000ee20000300800 */
[----:B------:R-:W-:-:S02]  /*12430*/  ISETP.GT.U32.AND P0, PT, R0, R6, PT ;  /* 0x000000060000720c */ /* 0x000fc40003f04070 */
[----:B------:R-:W-:Y:S02]  /*12440*/  ISETP.GE.AND P2, PT, R54, RZ, PT ;  /* 0x000000ff3600720c */ /* 0x000fe40003f46270 */
[----:B------:R-:W-:Y:S01]  /*12450*/  ISETP.GE.AND P6, PT, R53, RZ, PT ;  /* 0x000000ff3500720c */ /* 0x000fe20003fc6270 */
[----:B------:R-:W-:-:S08]  /*12460*/  IMAD.HI.U32 R10, R4, R2, RZ ;  /* 0x00000002040a7227 */ /* 0x000fd000078e00ff */
[----:B------:R-:W-:-:S04]  /*12470*/  @!P0 IMAD.IADD R6, R6, 0x1, -R0 ;  /* 0x0000000106068824 */ /* 0x000fc800078e0a00 */
[----:B0-----:R-:W-:Y:S02]  /*12480*/  IMAD.MOV.U32 R8, RZ, RZ, R6 ;  /* 0x000000ffff087224 */ /* 0x001fe400078e0006 */
[----:B------:R-:W-:Y:S02]  /*12490*/  @!P2 IMAD.MOV R7, RZ, RZ, -R7 ;  /* 0x000000ffff07a224 */ /* 0x000fe400078e0a07 */
[----:B------:R-:W-:Y:S02]  /*124a0*/  IMAD.MOV R10, RZ, RZ, -R10 ;  /* 0x000000ffff0a7224 */ /* 0x000fe400078e0a0a */
[----:B------:R-:W-:Y:S01]  /*124b0*/  @!P6 IMAD.MOV R8, RZ, RZ, -R8 ;  /* 0x000000ffff08e224 */ /* 0x000fe200078e0a08 */
[----:B--2---:R-:W-:Y:S02]  /*124c0*/  IABS R11, R41 ;  /* 0x00000029000b7213 */ /* 0x004fe40000000000 */
[----:B------:R-:W-:Y:S02]  /*124d0*/  ISETP.GE.AND P3, PT, R41, RZ, PT ;  /* 0x000000ff2900720c */ /* 0x000fe40003f66270 */
[----:B------:R-:W2:Y:S01]  /*124e0*/  LDL.LU R41, [R1+0x3a0] ;  /* 0x0003a00001297983 */ /* 0x000ea20000300800 */
[----:B------:R-:W-:-:S03]  /*124f0*/  IMAD R2, R0, R10, R2 ;  /* 0x0000000a00027224 */ /* 0x000fc600078e0202 */
[----:B------:R0:W-:Y:S04]  /*12500*/  STL [R1+0x1b8], R7 ;  /* 0x0001b80701007387 */ /* 0x0001e80000100800 */
[----:B------:R1:W-:Y:S01]  /*12510*/  STL [R1+0x1b4], R8 ;  /* 0x0001b40801007387 */ /* 0x0003e20000100800 */
[----:B------:R-:W-:Y:S02]  /*12520*/  ISETP.GT.U32.AND P4, PT, R0, R2, PT ;  /* 0x000000020000720c */ /* 0x000fe40003f84070 */
[----:B----4-:R-:W-:Y:S02]  /*12530*/  ISETP.GE.AND P2, PT, R39, RZ, PT ;  /* 0x000000ff2700720c */ /* 0x010fe40003f46270 */
[----:B------:R-:W-:Y:S02]  /*12540*/  IABS R10, R39 ;  /* 0x00000027000a7213 */ /* 0x000fe40000000000 */
[----:B------:R-:W4:Y:S01]  /*12550*/  LDL.LU R39, [R1+0x3a8] ;  /* 0x0003a80001277983 */ /* 0x000f220000300800 */
[----:B------:R-:W-:-:S03]  /*12560*/  IMAD.HI.U32 R5, R4, R15, RZ ;  /* 0x0000000f04057227 */ /* 0x000fc600078e00ff */
[----:B------:R-:W5:Y:S01]  /*12570*/  LDL.LU R54, [R1+0x3ac] ;  /* 0x0003ac0001367983 */ /* 0x000f620000300800 */
[----:B------:R-:W-:Y:S02]  /*12580*/  IMAD.MOV R5, RZ, RZ, -R5 ;  /* 0x000000ffff057224 */ /* 0x000fe400078e0a05 */
[----:B------:R-:W-:Y:S01]  /*12590*/  @!P4 IMAD.IADD R2, R2, 0x1, -R0 ;  /* 0x000000010202c824 */ /* 0x000fe200078e0a00 */
[----:B------:R-:W5:Y:S01]  /*125a0*/  LDL.LU R55, [R1+0x3a4] ;  /* 0x0003a40001377983 */ /* 0x000f620000300800 */
[----:B------:R-:W-:-:S03]  /*125b0*/  IMAD R15, R0, R5, R15 ;  /* 0x00000005000f7224 */ /* 0x000fc600078e020f */
[C---:B------:R-:W-:Y:S01]  /*125c0*/  ISETP.GT.U32.AND P4, PT, R0.reuse, R2, PT ;  /* 0x000000020000720c */ /* 0x040fe20003f84070 */
[----:B------:R-:W5:Y:S01]  /*125d0*/  LDL.LU R53, [R1+0x3b0] ;  /* 0x0003b00001357983 */ /* 0x000f620000300800 */
[----:B------:R-:W-:Y:S01]  /*125e0*/  ISETP.GT.U32.AND P0, PT, R0, R15, PT ;  /* 0x0000000f0000720c */ /* 0x000fe20003f04070 */
[----:B------:R-:W-:-:S04]  /*125f0*/  IMAD.HI.U32 R5, R4, R11, RZ ;  /* 0x0000000b04057227 */ /* 0x000fc800078e00ff */
[----:B------:R-:W-:-:S06]  /*12600*/  IMAD.MOV R5, RZ, RZ, -R5 ;  /* 0x000000ffff057224 */ /* 0x000fcc00078e0a05 */
[--C-:B------:R-:W-:Y:S02]  /*12610*/  @!P4 IMAD.IADD R2, R2, 0x1, -R0.reuse ;  /* 0x000000010202c824 */ /* 0x100fe400078e0a00 */
[----:B------:R-:W-:Y:S02]  /*12620*/  @!P0 IMAD.IADD R15, R15, 0x1, -R0 ;  /* 0x000000010f0f8824 */ /* 0x000fe400078e0a00 */
[----:B------:R-:W-:Y:S02]  /*12630*/  IMAD.MOV.U32 R6, RZ, RZ, R2 ;  /* 0x000000ffff067224 */ /* 0x000fe400078e0002 */
[C---:B------:R-:W-:Y:S01]  /*12640*/  IMAD R11, R0.reuse, R5, R11 ;  /* 0x00000005000b7224 */ /* 0x040fe200078e020b */
[----:B------:R-:W-:Y:S01]  /*12650*/  ISETP.GT.U32.AND P0, PT, R0, R15, PT ;  /* 0x0000000f0000720c */ /* 0x000fe20003f04070 */
[----:B------:R-:W-:-:S04]  /*12660*/  IMAD.HI.U32 R5, R4, R10, RZ ;  /* 0x0000000a04057227 */ /* 0x000fc800078e00ff */
[----:B------:R-:W-:Y:S02]  /*12670*/  @!P1 IMAD.MOV R6, RZ, RZ, -R6 ;  /* 0x000000ffff069224 */ /* 0x000fe400078e0a06 */
[----:B------:R-:W-:Y:S01]  /*12680*/  IMAD.MOV R5, RZ, RZ, -R5 ;  /* 0x000000ffff057224 */ /* 0x000fe200078e0a05 */
[----:B---3--:R-:W-:Y:S02]  /*12690*/  ISETP.GE.AND P6, PT, R52, RZ, PT ;  /* 0x000000ff3400720c */ /* 0x008fe40003fc6270 */
[----:B0-----:R-:W-:Y:S01]  /*126a0*/  IABS R7, R52 ;  /* 0x0000003400077213 */ /* 0x001fe20000000000 */
[----:B------:R0:W-:Y:S01]  /*126b0*/  STL [R1+0x1b0], R6 ;  /* 0x0001b00601007387 */ /* 0x0001e20000100800 */
[----:B------:R-:W-:-:S03]  /*126c0*/  IMAD R10, R0, R5, R10 ;  /* 0x00000005000a7224 */ /* 0x000fc600078e020a */
[----:B------:R-:W3:Y:S01]  /*126d0*/  LDL.LU R52, [R1+0x3b4] ;  /* 0x0003b40001347983 */ /* 0x000ee20000300800 */
[----:B------:R-:W-:-:S03]  /*126e0*/  @!P0 IMAD.IADD R15, R15, 0x1, -R0 ;  /* 0x000000010f0f8824 */ /* 0x000fc600078e0a00 */
[----:B------:R-:W3:Y:S01]  /*126f0*/  LDL.LU R57, [R1+0x3b8] ;  /* 0x0003b80001397983 */ /* 0x000ee20000300800 */
[C---:B------:R-:W-:Y:S02]  /*12700*/  ISETP.GT.U32.AND P0, PT, R0.reuse, R10, PT ;  /* 0x0000000a0000720c */ /* 0x040fe40003f04070 */
[----:B------:R-:W-:Y:S01]  /*12710*/  ISETP.GT.U32.AND P4, PT, R0, R11, PT ;  /* 0x0000000b0000720c */ /* 0x000fe20003f84070 */
[----:B------:R-:W3:Y:S10]  /*12720*/  LDL.LU R56, [R1+0x3bc] ;  /* 0x0003bc0001387983 */ /* 0x000ef40000300800 */
[----:B------:R-:W-:-:S02]  /*12730*/  @!P0 IMAD.IADD R10, R10, 0x1, -R0 ;  /* 0x000000010a0a8824 */ /* 0x000fc400078e0a00 */
[----:B------:R-:W-:-:S03]  /*12740*/  @!P4 IMAD.IADD R11, R11, 0x1, -R0 ;  /* 0x000000010b0bc824 */ /* 0x000fc600078e0a00 */
[C---:B------:R-:W-:Y:S02]  /*12750*/  ISETP.GT.U32.AND P0, PT, R0.reuse, R10, PT ;  /* 0x0000000a0000720c */ /* 0x040fe40003f04070 */
[----:B------:R-:W-:Y:S02]  /*12760*/  ISETP.GT.U32.AND P4, PT, R0, R11, PT ;  /* 0x0000000b0000720c */ /* 0x000fe40003f84070 */
[----:B--2---:R-:W-:Y:S02]  /*12770*/  IABS R14, R41 ;  /* 0x00000029000e7213 */ /* 0x004fe40000000000 */
[----:B------:R-:W-:Y:S02]  /*12780*/  ISETP.GE.AND P1, PT, R41, RZ, PT ;  /* 0x000000ff2900720c */ /* 0x000fe40003f26270 */
[----:B------:R-:W2:Y:S01]  /*12790*/  LDL.LU R41, [R1+0x3c0] ;  /* 0x0003c00001297983 */ /* 0x000ea20000300800 */
[----:B-1----:R-:W-:-:S04]  /*127a0*/  IMAD.HI.U32 R8, R4, R14, RZ ;  /* 0x0000000e04087227 */ /* 0x002fc800078e00ff */
[----:B------:R-:W-:-:S04]  /*127b0*/  IMAD.MOV R8, RZ, RZ, -R8 ;  /* 0x000000ffff087224 */ /* 0x000fc800078e0a08 */
[----:B------:R-:W-:Y:S02]  /*127c0*/  IMAD R14, R0, R8, R14 ;  /* 0x00000008000e7224 */ /* 0x000fe400078e020e */
[--C-:B------:R-:W-:Y:S02]  /*127d0*/  @!P0 IMAD.IADD R10, R10, 0x1, -R0.reuse ;  /* 0x000000010a0a8824 */ /* 0x100fe400078e0a00 */
[----:B------:R-:W-:Y:S01]  /*127e0*/  @!P4 IMAD.IADD R11, R11, 0x1, -R0 ;  /* 0x000000010b0bc824 */ /* 0x000fe200078e0a00 */
[----:B------:R-:W-:Y:S01]  /*127f0*/  ISETP.GT.U32.AND P0, PT, R0, R14, PT ;  /* 0x0000000e0000720c */ /* 0x000fe20003f04070 */
[----:B------:R-:W-:Y:S02]  /*12800*/  IMAD.MOV.U32 R20, RZ, RZ, R15 ;  /* 0x000000ffff147224 */ /* 0x000fe400078e000f */
[----:B------:R-:W-:Y:S02]  /*12810*/  IMAD.MOV.U32 R18, RZ, RZ, R11 ;  /* 0x000000ffff127224 */ /* 0x000fe400078e000b */
[----:B------:R-:W-:-:S04]  /*12820*/  IMAD.HI.U32 R2, R4, R7, RZ ;  /* 0x0000000704027227 */ /* 0x000fc800078e00ff */
[----:B------:R-:W-:Y:S02]  /*12830*/  IMAD.MOV.U32 R17, RZ, RZ, R10 ;  /* 0x000000ffff117224 */ /* 0x000fe400078e000a */
[----:B------:R-:W-:Y:S02]  /*12840*/  @!P5 IMAD.MOV R20, RZ, RZ, -R20 ;  /* 0x000000ffff14d224 */ /* 0x000fe400078e0a14 */
[----:B------:R-:W-:Y:S02]  /*12850*/  @!P3 IMAD.MOV R18, RZ, RZ, -R18 ;  /* 0x000000ffff12b224 */ /* 0x000fe400078e0a12 */
[----:B------:R-:W-:Y:S02]  /*12860*/  IMAD.MOV R2, RZ, RZ, -R2 ;  /* 0x000000ffff027224 */ /* 0x000fe400078e0a02 */
[----:B------:R-:W-:Y:S01]  /*12870*/  @!P2 IMAD.MOV R17, RZ, RZ, -R17 ;  /* 0x000000ffff11a224 */ /* 0x000fe200078e0a11 */
[----:B------:R-:W-:Y:S01]  /*12880*/  STL [R1+0x1ac], R20 ;  /* 0x0001ac1401007387 */ /* 0x000fe20000100800 */
[----:B------:R-:W-:-:S02]  /*12890*/  IMAD R7, R0, R2, R7 ;  /* 0x0000000200077224 */ /* 0x000fc400078e0207 */
[----:B------:R-:W-:Y:S01]  /*128a0*/  @!P0 IMAD.IADD R14, R14, 0x1, -R0 ;  /* 0x000000010e0e8824 */ /* 0x000fe200078e0a00 */
[----:B------:R-:W-:Y:S04]  /*128b0*/  STL [R1+0x1a8], R18 ;  /* 0x0001a81201007387 */ /* 0x000fe80000100800 */
[----:B------:R-:W-:Y:S01]  /*128c0*/  STL [R1+0x1a4], R17 ;  /* 0x0001a41101007387 */ /* 0x000fe20000100800 */
[----:B----4-:R-:W-:Y:S02]  /*128d0*/  IABS R2, R39 ;  /* 0x0000002700027213 */ /* 0x010fe40000000000 */
[----:B------:R-:W-:Y:S02]  /*128e0*/  ISETP.GE.AND P0, PT, R39, RZ, PT ;  /* 0x000000ff2700720c */ /* 0x000fe40003f06270 */
[----:B------:R-:W4:Y:S01]  /*128f0*/  LDL.LU R39, [R1+0x3c4] ;  /* 0x0003c40001277983 */ /* 0x000f220000300800 */
[----:B------:R-:W-:Y:S01]  /*12900*/  ISETP.GT.U32.AND P4, PT, R0, R7, PT ;  /* 0x000000070000720c */ /* 0x000fe20003f84070 */
[----:B------:R-:W-:-:S04]  /*12910*/  IMAD.HI.U32 R9, R4, R2, RZ ;  /* 0x0000000204097227 */ /* 0x000fc800078e00ff */
[----:B------:R-:W-:-:S04]  /*12920*/  IMAD.MOV R9, RZ, RZ, -R9 ;  /* 0x000000ffff097224 */ /* 0x000fc800078e0a09 */
[----:B------:R-:W-:-:S04]  /*12930*/  IMAD R2, R0, R9, R2 ;  /* 0x0000000900027224 */ /* 0x000fc800078e0202 */
[----:B------:R-:W-:Y:S01]  /*12940*/  @!P4 IMAD.IADD R7, R7, 0x1, -R0 ;  /* 0x000000010707c824 */ /* 0x000fe200078e0a00 */
[----:B------:R-:W-:-:S04]  /*12950*/  ISETP.GT.U32.AND P3, PT, R0, R2, PT ;  /* 0x000000020000720c */ /* 0x000fc80003f64070 */
[----:B------:R-:W-:Y:S02]  /*12960*/  ISETP.GT.U32.AND P4, PT, R0, R7, PT ;  /* 0x000000070000720c */ /* 0x000fe40003f84070 */
[----:B-----5:R-:W-:Y:S02]  /*12970*/  IABS R5, R54 ;  /* 0x0000003600057213 */ /* 0x020fe40000000000 */
[----:B0-----:R-:W-:-:S03]  /*12980*/  IABS R6, R55 ;  /* 0x0000003700067213 */ /* 0x001fc60000000000 */
[----:B------:R-:W-:-:S04]  /*12990*/  IMAD.HI.U32 R8, R4, R5, RZ ;  /* 0x0000000504087227 */ /* 0x000fc800078e00ff */
[--C-:B------:R-:W-:Y:S02]  /*129a0*/  @!P3 IMAD.IADD R2, R2, 0x1, -R0.reuse ;  /* 0x000000010202b824 */ /* 0x100fe400078e0a00 */
[----:B------:R-:W-:Y:S02]  /*129b0*/  @!P4 IMAD.IADD R7, R7, 0x1, -R0 ;  /* 0x000000010707c824 */ /* 0x000fe400078e0a00 */
[----:B------:R-:W-:-:S04]  /*129c0*/  IMAD.HI.U32 R16, R4, R6, RZ ;  /* 0x0000000604107227 */ /* 0x000fc800078e00ff */
[----:B------:R-:W-:Y:S02]  /*129d0*/  IMAD.MOV R8, RZ, RZ, -R8 ;  /* 0x000000ffff087224 */ /* 0x000fe400078e0a08 */
[----:B------:R-:W-:Y:S01]  /*129e0*/  @!P6 IMAD.MOV R7, RZ, RZ, -R7 ;  /* 0x000000ffff07e224 */ /* 0x000fe200078e0a07 */
[C---:B------:R-:W-:Y:S01]  /*129f0*/  ISETP.GT.U32.AND P6, PT, R0.reuse, R2, PT ;  /* 0x000000020000720c */ /* 0x040fe20003fc4070 */
[----:B------:R-:W-:Y:S02]  /*12a00*/  IMAD.MOV R16, RZ, RZ, -R16 ;  /* 0x000000ffff107224 */ /* 0x000fe400078e0a10 */
[C---:B------:R-:W-:Y:S02]  /*12a10*/  IMAD R5, R0.reuse, R8, R5 ;  /* 0x0000000800057224 */ /* 0x040fe400078e0205 */
[----:B------:R-:W-:-:S03]  /*12a20*/  IMAD R6, R0, R16, R6 ;  /* 0x0000001000067224 */ /* 0x000fc600078e0206 */
[C---:B------:R-:W-:Y:S02]  /*12a30*/  ISETP.GT.U32.AND P4, PT, R0.reuse, R5, PT ;  /* 0x000000050000720c */ /* 0x040fe40003f84070 */
[----:B------:R-:W-:Y:S02]  /*12a40*/  ISETP.GT.U32.AND P5, PT, R0, R6, PT ;  /* 0x000000060000720c */ /* 0x000fe40003fa4070 */
[----:B------:R-:W-:Y:S01]  /*12a50*/  ISETP.GE.AND P2, PT, R55, RZ, PT ;  /* 0x000000ff3700720c */ /* 0x000fe20003f46270 */
[----:B------:R-:W-:Y:S01]  /*12a60*/  @!P6 IMAD.IADD R2, R2, 0x1, -R0 ;  /* 0x000000010202e824 */ /* 0x000fe200078e0a00 */
[----:B------:R-:W5:Y:S01]  /*12a70*/  LDL.LU R55, [R1+0x3c8] ;  /* 0x0003c80001377983 */ /* 0x000f620000300800 */
[----:B------:R-:W-:-:S03]  /*12a80*/  ISETP.GE.AND P6, PT, R54, RZ, PT ;  /* 0x000000ff3600720c */ /* 0x000fc60003fc6270 */
[----:B------:R0:W-:Y:S04]  /*12a90*/  STL [R1+0x1a0], R7 ;  /* 0x0001a00701007387 */ /* 0x0001e80000100800 */
[----:B------:R-:W5:Y:S01]  /*12aa0*/  LDL.LU R54, [R1+0x3cc] ;  /* 0x0003cc0001367983 */ /* 0x000f620000300800 */
[--C-:B------:R-:W-:Y:S01]  /*12ab0*/  @!P4 IMAD.IADD R5, R5, 0x1, -R0.reuse ;  /* 0x000000010505c824 */ /* 0x100fe200078e0a00 */
[----:B---3--:R-:W-:Y:S01]  /*12ac0*/  IABS R11, R57 ;  /* 0x00000039000b7213 */ /* 0x008fe20000000000 */
[----:B------:R-:W-:Y:S01]  /*12ad0*/  @!P5 IMAD.IADD R6, R6, 0x1, -R0 ;  /* 0x000000010606d824 */ /* 0x000fe200078e0a00 */
[----:B------:R-:W-:Y:S02]  /*12ae0*/  IABS R13, R53 ;  /* 0x00000035000d7213 */ /* 0x000fe40000000000 */
[----:B------:R-:W-:Y:S01]  /*12af0*/  IABS R12, R52 ;  /* 0x00000034000c7213 */ /* 0x000fe20000000000 */
[----:B0-----:R-:W-:Y:S01]  /*12b00*/  IMAD.HI.U32 R7, R4, R11, RZ ;  /* 0x0000000b04077227 */ /* 0x001fe200078e00ff */
[----:B------:R-:W-:-:S02]  /*12b10*/  ISETP.GT.U32.AND P4, PT, R0, R5, PT ;  /* 0x000000050000720c */ /* 0x000fc40003f84070 */
[----:B------:R-:W-:Y:S01]  /*12b20*/  ISETP.GT.U32.AND P5, PT, R0, R14, PT ;  /* 0x0000000e0000720c */ /* 0x000fe20003fa4070 */
[----:B------:R-:W-:Y:S01]  /*12b30*/  IMAD.HI.U32 R8, R4, R13, RZ ;  /* 0x0000000d04087227 */ /* 0x000fe200078e00ff */
[----:B------:R-:W-:-:S03]  /*12b40*/  ISETP.GT.U32.AND P3, PT, R0, R6, PT ;  /* 0x000000060000720c */ /* 0x000fc60003f64070 */
[----:B------:R-:W-:-:S04]  /*12b50*/  IMAD.HI.U32 R9, R4, R12, RZ ;  /* 0x0000000c04097227 */ /* 0x000fc800078e00ff */
[----:B------:R-:W-:Y:S02]  /*12b60*/  IMAD.MOV R7, RZ, RZ, -R7 ;  /* 0x000000ffff077224 */ /* 0x000fe400078e0a07 */
[----:B------:R-:W-:Y:S02]  /*12b70*/  IMAD.MOV R8, RZ, RZ, -R8 ;  /* 0x000000ffff087224 */ /* 0x000fe400078e0a08 */
[----:B------:R-:W-:Y:S02]  /*12b80*/  IMAD.MOV R9, RZ, RZ, -R9 ;  /* 0x000000ffff097224 */ /* 0x000fe400078e0a09 */
[C---:B------:R-:W-:Y:S02]  /*12b90*/  IMAD R11, R0.reuse, R7, R11 ;  /* 0x00000007000b7224 */ /* 0x040fe400078e020b */
[C---:B------:R-:W-:Y:S02]  /*12ba0*/  IMAD R13, R0.reuse, R8, R13 ;  /* 0x00000008000d7224 */ /* 0x040fe400078e020d */
[----:B------:R-:W-:-:S02]  /*12bb0*/  IMAD R12, R0, R9, R12 ;  /* 0x00000009000c7224 */ /* 0x000fc400078e020c */
[--C-:B------:R-:W-:Y:S01]  /*12bc0*/  @!P4 IMAD.IADD R5, R5, 0x1, -R0.reuse ;  /* 0x000000010505c824 */ /* 0x100fe200078e0a00 */
[----:B------:R-:W-:Y:S01]  /*12bd0*/  ISETP.GT.U32.AND P4, PT, R0, R11, PT ;  /* 0x0000000b0000720c */ /* 0x000fe20003f84070 */
[--C-:B------:R-:W-:Y:S01]  /*12be0*/  @!P5 IMAD.IADD R14, R14, 0x1, -R0.reuse ;  /* 0x000000010e0ed824 */ /* 0x100fe200078e0a00 */
[----:B--2---:R-:W-:Y:S01]  /*12bf0*/  IABS R9, R41 ;  /* 0x0000002900097213 */ /* 0x004fe20000000000 */
[----:B------:R-:W-:Y:S01]  /*12c00*/  @!P3 IMAD.IADD R6, R6, 0x1, -R0 ;  /* 0x000000010606b824 */ /* 0x000fe200078e0a00 */
[C---:B------:R-:W-:Y:S02]  /*12c10*/  ISETP.GT.U32.AND P5, PT, R0.reuse, R13, PT ;  /* 0x0000000d0000720c */ /* 0x040fe40003fa4070 */
[----:B------:R-:W-:Y:S01]  /*12c20*/  ISETP.GT.U32.AND P3, PT, R0, R12, PT ;  /* 0x0000000c0000720c */ /* 0x000fe20003f64070 */
[----:B------:R-:W-:-:S04]  /*12c30*/  IMAD.HI.U32 R7, R4, R9, RZ ;  /* 0x0000000904077227 */ /* 0x000fc800078e00ff */
[----:B------:R-:W-:Y:S02]  /*12c40*/  IMAD.MOV R7, RZ, RZ, -R7 ;  /* 0x000000ffff077224 */ /* 0x000fe400078e0a07 */
[----:B------:R-:W-:Y:S02]  /*12c50*/  @!P4 IMAD.IADD R11, R11, 0x1, -R0 ;  /* 0x000000010b0bc824 */ /* 0x000fe400078e0a00 */
[----:B------:R-:W-:Y:S02]  /*12c60*/  IMAD R9, R0, R7, R9 ;  /* 0x0000000700097224 */ /* 0x000fe400078e0209 */
[----:B------:R-:W-:Y:S02]  /*12c70*/  @!P1 IMAD.MOV R14, RZ, RZ, -R14 ;  /* 0x000000ffff0e9224 */ /* 0x000fe400078e0a0e */
[----:B------:R-:W-:Y:S01]  /*12c80*/  @!P5 IMAD.IADD R13, R13, 0x1, -R0 ;  /* 0x000000010d0dd824 */ /* 0x000fe200078e0a00 */
[----:B------:R-:W-:Y:S01]  /*12c90*/  ISETP.GE.AND P5, PT, R53, RZ, PT ;  /* 0x000000ff3500720c */ /* 0x000fe20003fa6270 */
[----:B------:R-:W-:Y:S01]  /*12ca0*/  @!P2 IMAD.MOV R6, RZ, RZ, -R6 ;  /* 0x000000ffff06a224 */ /* 0x000fe200078e0a06 */
[----:B------:R-:W2:Y:S01]  /*12cb0*/  LDL.LU R53, [R1+0x3d0] ;  /* 0x0003d00001357983 */ /* 0x000ea20000300800 */
[----:B------:R-:W-:Y:S01]  /*12cc0*/  @!P3 IMAD.IADD R12, R12, 0x1, -R0 ;  /* 0x000000010c0cb824 */ /* 0x000fe200078e0a00 */
[----:B------:R-:W-:Y:S01]  /*12cd0*/  ISETP.GE.AND P3, PT, R52, RZ, PT ;  /* 0x000000ff3400720c */ /* 0x000fe20003f66270 */
[----:B------:R-:W-:Y:S01]  /*12ce0*/  @!P6 IMAD.MOV R5, RZ, RZ, -R5 ;  /* 0x000000ffff05e224 */ /* 0x000fe200078e0a05 */
[----:B------:R-:W-:Y:S01]  /*12cf0*/  ISETP.GT.U32.AND P2, PT, R0, R11, PT ;  /* 0x0000000b0000720c */ /* 0x000fe20003f44070 */
[----:B------:R-:W3:Y:S01]  /*12d00*/  LDL.LU R52, [R1+0x3d4] ;  /* 0x0003d40001347983 */ /* 0x000ee20000300800 */
[----:B------:R-:W-:-:S02]  /*12d10*/  IABS R10, R56 ;  /* 0x00000038000a7213 */ /* 0x000fc40000000000 */
[----:B------:R-:W-:Y:S01]  /*12d20*/  ISETP.GT.U32.AND P6, PT, R0, R9, PT ;  /* 0x000000090000720c */ /* 0x000fe20003fc4070 */
[----:B------:R-:W-:Y:S04]  /*12d30*/  STL [R1+0x19c], R14 ;  /* 0x00019c0e01007387 */ /* 0x000fe80000100800 */
[----:B------:R0:W-:Y:S01]  /*12d40*/  STL [R1+0x198], R6 ;  /* 0x0001980601007387 */ /* 0x0001e20000100800 */
[----:B------:R-:W-:-:S04]  /*12d50*/  IMAD.HI.U32 R8, R4, R10, RZ ;  /* 0x0000000a04087227 */ /* 0x000fc800078e00ff */
[----:B0-----:R-:W-:Y:S02]  /*12d60*/  IMAD.MOV.U32 R6, RZ, RZ, R2 ;  /* 0x000000ffff067224 */ /* 0x001fe400078e0002 */
[----:B------:R-:W-:Y:S02]  /*12d70*/  IMAD.MOV R8, RZ, RZ, -R8 ;  /* 0x000000ffff087224 */ /* 0x000fe400078e0a08 */
[----:B------:R-:W-:Y:S02]  /*12d80*/  @!P0 IMAD.MOV R6, RZ, RZ, -R6 ;  /* 0x000000ffff068224 */ /* 0x000fe400078e0a06 */
[----:B------:R-:W-:Y:S01]  /*12d90*/  @!P2 IMAD.IADD R11, R11, 0x1, -R0 ;  /* 0x000000010b0ba824 */ /* 0x000fe200078e0a00 */
[----:B------:R-:W-:Y:S01]  /*12da0*/  ISETP.GE.AND P2, PT, R41, RZ, PT ;  /* 0x000000ff2900720c */ /* 0x000fe20003f46270 */
[----:B------:R-:W-:Y:S01]  /*12db0*/  IMAD R10, R0, R8, R10 ;  /* 0x00000008000a7224 */ /* 0x000fe200078e020a */
[----:B------:R0:W-:Y:S01]  /*12dc0*/  STL [R1+0x194], R6 ;  /* 0x0001940601007387 */ /* 0x0001e20000100800 */
[----:B------:R-:W-:-:S03]  /*12dd0*/  @!P6 IMAD.IADD R9, R9, 0x1, -R0 ;  /* 0x000000010909e824 */ /* 0x000fc600078e0a00 */
[----:B------:R-:W-:Y:S04]  /*12de0*/  STL [R1+0x190], R5 ;  /* 0x0001900501007387 */ /* 0x000fe80000100800 */
[----:B------:R-:W2:Y:S01]  /*12df0*/  LDL.LU R41, [R1+0x3d8] ;  /* 0x0003d80001297983 */ /* 0x000ea20000300800 */
[----:B----4-:R-:W-:Y:S02]  /*12e00*/  IABS R8, R39 ;  /* 0x0000002700087213 */ /* 0x010fe40000000000 */
[----:B------:R-:W-:Y:S02]  /*12e10*/  ISETP.GE.AND P6, PT, R39, RZ, PT ;  /* 0x000000ff2700720c */ /* 0x000fe40003fc6270 */
[----:B------:R-:W4:Y:S01]  /*12e20*/  LDL.LU R39, [R1+0x3dc] ;  /* 0x0003dc0001277983 */ /* 0x000f220000300800 */
[----:B------:R-:W-:Y:S01]  /*12e30*/  ISETP.GT.U32.AND P0, PT, R0, R10, PT ;  /* 0x0000000a0000720c */ /* 0x000fe20003f04070 */
[----:B------:R-:W-:-:S04]  /*12e40*/  IMAD.HI.U32 R2, R4, R8, RZ ;  /* 0x0000000804027227 */ /* 0x000fc800078e00ff */
[----:B------:R-:W-:Y:S01]  /*12e50*/  IMAD.MOV R2, RZ, RZ, -R2 ;  /* 0x000000ffff027224 */ /* 0x000fe200078e0a02 */
[----:B------:R-:W-:-:S03]  /*12e60*/  ISETP.GT.U32.AND P1, PT, R0, R13, PT ;  /* 0x0000000d0000720c */ /* 0x000fc60003f24070 */
[----:B------:R-:W-:-:S04]  /*12e70*/  IMAD R8, R0, R2, R8 ;  /* 0x0000000200087224 */ /* 0x000fc800078e0208 */
[----:B------:R-:W-:Y:S01]  /*12e80*/  @!P0 IMAD.IADD R10, R10, 0x1, -R0 ;  /* 0x000000010a0a8824 */ /* 0x000fe200078e0a00 */
[----:B------:R-:W-:-:S05]  /*12e90*/  ISETP.GT.U32.AND P0, PT, R0, R8, PT ;  /* 0x000000080000720c */ /* 0x000fca0003f04070 */
[----:B------:R-:W-:Y:S01]  /*12ea0*/  @!P1 IMAD.IADD R13, R13, 0x1, -R0 ;  /* 0x000000010d0d9824 */ /* 0x000fe200078e0a00 */
[----:B------:R-:W-:-:S03]  /*12eb0*/  ISETP.GE.AND P1, PT, R57, RZ, PT ;  /* 0x000000ff3900720c */ /* 0x000fc60003f26270 */
[----:B------:R-:W-:-:S04]  /*12ec0*/  IMAD.MOV.U32 R15, RZ, RZ, R13 ;  /* 0x000000ffff0f7224 */ /* 0x000fc800078e000d */
[----:B------:R-:W-:Y:S01]  /*12ed0*/  @!P0 IMAD.IADD R8, R8, 0x1, -R0 ;  /* 0x0000000108088824 */ /* 0x000fe200078e0a00 */
[C---:B------:R-:W-:Y:S02]  /*12ee0*/  ISETP.GT.U32.AND P0, PT, R0.reuse, R10, PT ;  /* 0x0000000a0000720c */ /* 0x040fe40003f04070 */
[----:B------:R-:W-:Y:S02]  /*12ef0*/  ISETP.GT.U32.AND P4, PT, R0, R12, PT ;  /* 0x0000000c0000720c */ /* 0x000fe40003f84070 */
[----:B-----5:R-:W-:-:S05]  /*12f00*/  IABS R7, R55 ;  /* 0x0000003700077213 */ /* 0x020fca0000000000 */
[----:B------:R-:W-:Y:S01]  /*12f10*/  IMAD.HI.U32 R14, R4, R7, RZ ;  /* 0x00000007040e7227 */ /* 0x000fe200078e00ff */
[----:B0-----:R-:W-:-:S03]  /*12f20*/  IABS R6, R54 ;  /* 0x0000003600067213 */ /* 0x001fc60000000000 */
[----:B------:R-:W-:Y:S02]  /*12f30*/  IMAD.MOV R14, RZ, RZ, -R14 ;  /* 0x000000ffff0e7224 */ /* 0x000fe400078e0a0e */
[----:B------:R-:W-:-:S04]  /*12f40*/  IMAD.HI.U32 R13, R4, R6, RZ ;  /* 0x00000006040d7227 */ /* 0x000fc800078e00ff */
[----:B------:R-:W-:Y:S02]  /*12f50*/  IMAD.MOV R13, RZ, RZ, -R13 ;  /* 0x000000ffff0d7224 */ /* 0x000fe400078e0a0d */
[C---:B------:R-:W-:Y:S02]  /*12f60*/  IMAD R7, R0.reuse, R14, R7 ;  /* 0x0000000e00077224 */ /* 0x040fe400078e0207 */
[----:B------:R-:W-:Y:S02]  /*12f70*/  IMAD.MOV.U32 R14, RZ, RZ, R11 ;  /* 0x000000ffff0e7224 */ /* 0x000fe400078e000b */
[C---:B------:R-:W-:Y:S02]  /*12f80*/  IMAD R6, R0.reuse, R13, R6 ;  /* 0x0000000d00067224 */ /* 0x040fe400078e0206 */
[----:B------:R-:W-:Y:S01]  /*12f90*/  @!P1 IMAD.MOV R14, RZ, RZ, -R14 ;  /* 0x000000ffff0e9224 */ /* 0x000fe200078e0a0e */
[----:B------:R-:W-:Y:S01]  /*12fa0*/  ISETP.GT.U32.AND P1, PT, R0, R7, PT ;  /* 0x000000070000720c */ /* 0x000fe20003f24070 */
[--C-:B------:R-:W-:Y:S01]  /*12fb0*/  @!P0 IMAD.IADD R10, R10, 0x1, -R0.reuse ;  /* 0x000000010a0a8824 */ /* 0x100fe200078e0a00 */
[----:B------:R-:W-:Y:S01]  /*12fc0*/  ISETP.GT.U32.AND P0, PT, R0, R6, PT ;  /* 0x000000060000720c */ /* 0x000fe20003f04070 */
[----:B------:R-:W-:Y:S01]  /*12fd0*/  @!P4 IMAD.IADD R12, R12, 0x1, -R0 ;  /* 0x000000010c0cc824 */ /* 0x000fe200078e0a00 */
[----:B------:R-:W-:Y:S01]  /*12fe0*/  ISETP.GE.AND P4, PT, R56, RZ, PT ;  /* 0x000000ff3800720c */ /* 0x000fe20003f86270 */
[----:B------:R-:W-:-:S02]  /*12ff0*/  @!P5 IMAD.MOV R15, RZ, RZ, -R15 ;  /* 0x000000ffff0fd224 */ /* 0x000fc400078e0a0f */
[----:B------:R-:W-:Y:S01]  /*13000*/  @!P3 IMAD.MOV R12, RZ, RZ, -R12 ;  /* 0x000000ffff0cb224 */ /* 0x000fe200078e0a0c */
[C---:B------:R-:W-:Y:S02]  /*13010*/  ISETP.GT.U32.AND P3, PT, R0.reuse, R9, PT ;  /* 0x000000090000720c */ /* 0x040fe40003f64070 */
[----:B------:R-:W-:-:S03]  /*13020*/  ISETP.GT.U32.AND P5, PT, R0, R8, PT ;  /* 0x000000080000720c */ /* 0x000fc60003fa4070 */
[--C-:B------:R-:W-:Y:S02]  /*13030*/  @!P1 IMAD.IADD R7, R7, 0x1, -R0.reuse ;  /* 0x0000000107079824 */ /* 0x100fe400078e0a00 */
[----:B------:R-:W-:Y:S02]  /*13040*/  @!P0 IMAD.IADD R6, R6, 0x1, -R0 ;  /* 0x0000000106068824 */ /* 0x000fe400078e0a00 */
[----:B------:R-:W-:Y:S01]  /*13050*/  @!P4 IMAD.MOV R10, RZ, RZ, -R10 ;  /* 0x000000ffff0ac224 */ /* 0x000fe200078e0a0a */
[C---:B------:R-:W-:Y:S02]  /*13060*/  ISETP.GT.U32.AND P4, PT, R0.reuse, R7, PT ;  /* 0x000000070000720c */ /* 0x040fe40003f84070 */
[----:B------:R-:W-:Y:S01]  /*13070*/  ISETP.GT.U32.AND P0, PT, R0, R6, PT ;  /* 0x000000060000720c */ /* 0x000fe20003f04070 */
[--C-:B------:R-:W-:Y:S01]  /*13080*/  @!P3 IMAD.IADD R9, R9, 0x1, -R0.reuse ;  /* 0x000000010909b824 */ /* 0x100fe200078e0a00 */
[----:B------:R-:W-:Y:S01]  /*13090*/  ISETP.GE.AND P3, PT, R55, RZ, PT ;  /* 0x000000ff3700720c */ /* 0x000fe20003f66270 */
[--C-:B------:R-:W-:Y:S01]  /*130a0*/  @!P5 IMAD.IADD R8, R8, 0x1, -R0.reuse ;  /* 0x000000010808d824 */ /* 0x100fe200078e0a00 */
[----:B------:R-:W-:Y:S01]  /*130b0*/  ISETP.GE.AND P5, PT, R54, RZ, PT ;  /* 0x000000ff3600720c */ /* 0x000fe20003fa6270 */
[----:B------:R-:W-:Y:S04]  /*130c0*/  STL [R1+0x18c], R15 ;  /* 0x00018c0f01007387 */ /* 0x000fe80000100800 */
[----:B------:R-:W-:Y:S04]  /*130d0*/  STL [R1+0x188], R12 ;  /* 0x0001880c01007387 */ /* 0x000fe80000100800 */
[----:B------:R-:W-:Y:S04]  /*130e0*/  STL [R1+0x184], R14 ;  /* 0x0001840e01007387 */ /* 0x000fe80000100800 */
[----:B------:R0:W-:Y:S01]  /*130f0*/  STL [R1+0x180], R10 ;  /* 0x0001800a01007387 */ /* 0x0001e20000100800 */
[----:B---3--:R-:W-:Y:S01]  /*13100*/  IABS R2, R52 ;  /* 0x0000003400027213 */ /* 0x008fe20000000000 */
[----:B------:R-:W-:-:S02]  /*13110*/  @!P4 IMAD.IADD R7, R7, 0x1, -R0 ;  /* 0x000000010707c824 */ /* 0x000fc400078e0a00 */
[----:B0-----:R-:W-:Y:S02]  /*13120*/  IMAD.MOV.U32 R10, RZ, RZ, R9 ;  /* 0x000000ffff0a7224 */ /* 0x001fe400078e0009 */
[----:B------:R-:W-:-:S04]  /*13130*/  IMAD.HI.U32 R12, R4, R2, RZ ;  /* 0x00000002040c7227 */ /* 0x000fc800078e00ff */
[----:B------:R-:W-:Y:S02]  /*13140*/  @!P2 IMAD.MOV R10, RZ, RZ, -R10 ;  /* 0x000000ffff0aa224 */ /* 0x000fe400078e0a0a */
[----:B------:R-:W-:Y:S02]  /*13150*/  @!P0 IMAD.IADD R6, R6, 0x1, -R0 ;  /* 0x0000000106068824 */ /* 0x000fe400078e0a00 */
[----:B------:R-:W-:Y:S02]  /*13160*/  @!P6 IMAD.MOV R8, RZ, RZ, -R8 ;  /* 0x000000ffff08e224 */ /* 0x000fe400078e0a08 */
[----:B------:R-:W-:Y:S01]  /*13170*/  @!P3 IMAD.MOV R7, RZ, RZ, -R7 ;  /* 0x000000ffff07b224 */ /* 0x000fe200078e0a07 */
[----:B------:R0:W-:Y:S01]  /*13180*/  STL [R1+0x17c], R10 ;  /* 0x00017c0a01007387 */ /* 0x0001e20000100800 */
[----:B------:R-:W-:Y:S02]  /*13190*/  IMAD.MOV R12, RZ, RZ, -R12 ;  /* 0x000000ffff0c7224 */ /* 0x000fe400078e0a0c */
[----:B------:R-:W-:Y:S01]  /*131a0*/  @!P5 IMAD.MOV R6, RZ, RZ, -R6 ;  /* 0x000000ffff06d224 */ /* 0x000fe200078e0a06 */
[----:B------:R-:W3:Y:S01]  /*131b0*/  LDL R57, [R1+0x3750] ;  /* 0x0037500001397983 */ /* 0x000ee20000100800 */
[----:B------:R-:W-:-:S03]  /*131c0*/  IMAD R2, R0, R12, R2 ;  /* 0x0000000c00027224 */ /* 0x000fc600078e0202 */
[----:B------:R-:W-:Y:S04]  /*131d0*/  STL [R1+0x174], R8 ;  /* 0x0001740801007387 */ /* 0x000fe80000100800 */
[----:B------:R1:W-:Y:S04]  /*131e0*/  STL [R1+0x158], R7 ;  /* 0x0001580701007387 */ /* 0x0003e80000100800 */
[----:B------:R-:W-:Y:S01]  /*131f0*/  STL [R1+0x154], R6 ;  /* 0x0001540601007387 */ /* 0x000fe20000100800 */
[----:B--2---:R-:W-:-:S05]  /*13200*/  IABS R5, R53 ;  /* 0x0000003500057213 */ /* 0x004fca0000000000 */
[----:B------:R-:W-:-:S04]  /*13210*/  IMAD.HI.U32 R11, R4, R5, RZ ;  /* 0x00000005040b7227 */ /* 0x000fc800078e00ff */
[----:B------:R-:W-:-:S04]  /*13220*/  IMAD.MOV R11, RZ, RZ, -R11 ;  /* 0x000000ffff0b7224 */ /* 0x000fc800078e0a0b */
[----:B------:R-:W-:-:S05]  /*13230*/  IMAD R5, R0, R11, R5 ;  /* 0x0000000b00057224 */ /* 0x000fca00078e0205 */
[C---:B------:R-:W-:Y:S02]  /*13240*/  ISETP.GT.U32.AND P1, PT, R0.reuse, R5, PT ;  /* 0x000000050000720c */ /* 0x040fe40003f24070 */
[----:B------:R-:W-:Y:S02]  /*13250*/  ISETP.GT.U32.AND P2, PT, R0, R2, PT ;  /* 0x000000020000720c */ /* 0x000fe40003f44070 */
[----:B------:R-:W-:-:S09]  /*13260*/  ISETP.GE.AND P6, PT, R53, RZ, PT ;  /* 0x000000ff3500720c */ /* 0x000fd20003fc6270 */
[----:B------:R-:W-:-:S05]  /*13270*/  @!P1 IMAD.IADD R5, R5, 0x1, -R0 ;  /* 0x0000000105059824 */ /* 0x000fca00078e0a00 */
[----:B------:R-:W-:Y:S01]  /*13280*/  ISETP.GT.U32.AND P1, PT, R0, R5, PT ;  /* 0x000000050000720c */ /* 0x000fe20003f24070 */
[----:B------:R-:W-:-:S05]  /*13290*/  @!P2 IMAD.IADD R2, R2, 0x1, -R0 ;  /* 0x000000010202a824 */ /* 0x000fca00078e0a00 */
[----:B------:R-:W-:-:S07]  /*132a0*/  ISETP.GT.U32.AND P2, PT, R0, R2, PT ;  /* 0x000000020000720c */ /* 0x000fce0003f44070 */
[----:B------:R-:W-:Y:S01]  /*132b0*/  @!P1 IMAD.IADD R5, R5, 0x1, -R0 ;  /* 0x0000000105059824 */ /* 0x000fe200078e0a00 */
[----:B0-----:R-:W-:-:S03]  /*132c0*/  IABS R10, R36 ;  /* 0x00000024000a7213 */ /* 0x001fc60000000000 */
[----:B------:R-:W-:Y:S01]  /*132d0*/  @!P6 IMAD.MOV R5, RZ, RZ, -R5 ;  /* 0x000000ffff05e224 */ /* 0x000fe200078e0a05 */
[----:B------:R-:W-:Y:S01]  /*132e0*/  ISETP.GE.AND P6, PT, R36, RZ, PT ;  /* 0x000000ff2400720c */ /* 0x000fe20003fc6270 */
[----:B------:R-:W-:Y:S01]  /*132f0*/  @!P2 IMAD.IADD R2, R2, 0x1, -R0 ;  /* 0x000000010202a824 */ /* 0x000fe200078e0a00 */
[----:B------:R-:W-:Y:S02]  /*13300*/  ISETP.GE.AND P2, PT, R38, RZ, PT ;  /* 0x000000ff2600720c */ /* 0x000fe40003f46270 */
[----:B-1----:R-:W-:Y:S02]  /*13310*/  IABS R7, R38 ;  /* 0x0000002600077213 */ /* 0x002fe40000000000 */
[----:B----4-:R-:W-:Y:S02]  /*13320*/  IABS R12, R39 ;  /* 0x00000027000c7213 */ /* 0x010fe40000000000 */
[----:B------:R-:W-:Y:S02]  /*13330*/  ISETP.GE.AND P3, PT, R39, RZ, PT ;  /* 0x000000ff2700720c */ /* 0x000fe40003f66270 */
[----:B------:R-:W2:Y:S04]  /*13340*/  LDL.LU R39, [R1+0x3e8] ;  /* 0x0003e80001277983 */ /* 0x000ea80000300800 */
[----:B------:R-:W4:Y:S04]  /*13350*/  LDL.LU R36, [R1+0x3f0] ;  /* 0x0003f00001247983 */ /* 0x000f280000300800 */
[----:B------:R0:W-:Y:S04]  /*13360*/  STL [R1+0x150], R5 ;  /* 0x0001500501007387 */ /* 0x0001e80000100800 */
[----:B------:R-:W5:Y:S04]  /*13370*/  LDL.LU R56, [R1+0x3f4] ;  /* 0x0003f40001387983 */ /* 0x000f680000300800 */
[----:B------:R-:W3:Y:S01]  /*13380*/  LDL.LU R38, [R1+0x3ec] ;  /* 0x0003ec0001267983 */ /* 0x000ee20000300800 */
[----:B------:R-:W-:Y:S01]  /*13390*/  IABS R11, R41 ;  /* 0x00000029000b7213 */ /* 0x000fe20000000000 */
[----:B------:R-:W-:Y:S01]  /*133a0*/  IMAD.HI.U32 R8, R4, R12, RZ ;  /* 0x0000000c04087227 */ /* 0x000fe200078e00ff */
[----:B------:R-:W-:Y:S01]  /*133b0*/  ISETP.GE.AND P4, PT, R52, RZ, PT ;  /* 0x000000ff3400720c */ /* 0x000fe20003f86270 */
[----:B------:R-:W3:Y:S02]  /*133c0*/  LDL.LU R53, [R1+0x3f8] ;  /* 0x0003f80001357983 */ /* 0x000ee40000300800 */
[----:B------:R-:W-:-:S04]  /*133d0*/  IMAD.HI.U32 R9, R4, R11, RZ ;  /* 0x0000000b04097227 */ /* 0x000fc800078e00ff */
[----:B------:R-:W-:-:S04]  /*133e0*/  IMAD.MOV R9, RZ, RZ, -R9 ;  /* 0x000000ffff097224 */ /* 0x000fc800078e0a09 */
[----:B------:R-:W-:-:S05]  /*133f0*/  IMAD R11, R0, R9, R11 ;  /* 0x00000009000b7224 */ /* 0x000fca00078e020b */
[----:B------:R-:W-:Y:S01]  /*13400*/  ISETP.GT.U32.AND P1, PT, R0, R11, PT ;  /* 0x0000000b0000720c */ /* 0x000fe20003f24070 */
[----:B------:R-:W-:-:S12]  /*13410*/  IMAD.MOV R8, RZ, RZ, -R8 ;  /* 0x000000ffff087224 */ /* 0x000fd800078e0a08 */
[----:B------:R-:W-:-:S05]  /*13420*/  @!P1 IMAD.IADD R11, R11, 0x1, -R0 ;  /* 0x000000010b0b9824 */ /* 0x000fca00078e0a00 */
[C---:B------:R-:W-:Y:S01]  /*13430*/  ISETP.GT.U32.AND P1, PT, R0.reuse, R11, PT ;  /* 0x0000000b0000720c */ /* 0x040fe20003f24070 */
[----:B------:R-:W-:Y:S02]  /*13440*/  IMAD R12, R0, R8, R12 ;  /* 0x00000008000c7224 */ /* 0x000fe400078e020c */
[----:B------:R-:W-:-:S04]  /*13450*/  IMAD.MOV.U32 R8, RZ, RZ, R2 ;  /* 0x000000ffff087224 */ /* 0x000fc800078e0002 */
[----:B------:R-:W-:-:S05]  /*13460*/  @!P4 IMAD.MOV R8, RZ, RZ, -R8 ;  /* 0x000000ffff08c224 */ /* 0x000fca00078e0a08 */
[----:B------:R-:W-:Y:S01]  /*13470*/  STL [R1+0x14c], R8 ;  /* 0x00014c0801007387 */ /* 0x000fe20000100800 */
[----:B------:R-:W-:Y:S01]  /*13480*/  @!P1 IMAD.IADD R11, R11, 0x1, -R0 ;  /* 0x000000010b0b9824 */ /* 0x000fe200078e0a00 */
[----:B------:R-:W-:Y:S01]  /*13490*/  ISETP.GT.U32.AND P5, PT, R0, R12, PT ;  /* 0x0000000c0000720c */ /* 0x000fe20003fa4070 */
[----:B0-----:R-:W-:-:S04]  /*134a0*/  IMAD.HI.U32 R5, R4, R10, RZ ;  /* 0x0000000a04057227 */ /* 0x001fc800078e00ff */
[----:B------:R-:W-:Y:S02]  /*134b0*/  IMAD.MOV R5, RZ, RZ, -R5 ;  /* 0x000000ffff057224 */ /* 0x000fe400078e0a05 */
[----:B------:R-:W-:-:S06]  /*134c0*/  IMAD.HI.U32 R6, R4, R7, RZ ;  /* 0x0000000704067227 */ /* 0x000fcc00078e00ff */
[----:B------:R-:W-:-:S05]  /*134d0*/  @!P5 IMAD.IADD R12, R12, 0x1, -R0 ;  /* 0x000000010c0cd824 */ /* 0x000fca00078e0a00 */
[C---:B------:R-:W-:Y:S01]  /*134e0*/  ISETP.GT.U32.AND P5, PT, R0.reuse, R12, PT ;  /* 0x0000000c0000720c */ /* 0x040fe20003fa4070 */
[----:B------:R-:W-:Y:S01]  /*134f0*/  IMAD R10, R0, R5, R10 ;  /* 0x00000005000a7224 */ /* 0x000fe200078e020a */
[----:B------:R-:W-:Y:S01]  /*13500*/  ISETP.GE.AND P0, PT, R41, RZ, PT ;  /* 0x000000ff2900720c */ /* 0x000fe20003f06270 */
[----:B------:R-:W-:-:S03]  /*13510*/  IMAD.MOV R6, RZ, RZ, -R6 ;  /* 0x000000ffff067224 */ /* 0x000fc600078e0a06 */
[C---:B------:R-:W-:Y:S01]  /*13520*/  ISETP.GT.U32.AND P4, PT, R0.reuse, R10, PT ;  /* 0x0000000a0000720c */ /* 0x040fe20003f84070 */
[----:B------:R-:W-:Y:S02]  /*13530*/  IMAD R7, R0, R6, R7 ;  /* 0x0000000600077224 */ /* 0x000fe400078e0207 */
[----:B------:R-:W-:-:S04]  /*13540*/  IMAD.MOV.U32 R15, RZ, RZ, R11 ;  /* 0x000000ffff0f7224 */ /* 0x000fc800078e000b */
[----:B------:R-:W-:Y:S01]  /*13550*/  @!P5 IMAD.IADD R12, R12, 0x1, -R0 ;  /* 0x000000010c0cd824 */ /* 0x000fe200078e0a00 */
[----:B------:R-:W-:Y:S01]  /*13560*/  ISETP.GT.U32.AND P5, PT, R0, R7, PT ;  /* 0x000000070000720c */ /* 0x000fe20003fa4070 */
[----:B------:R-:W-:Y:S02]  /*13570*/  @!P0 IMAD.MOV R15, RZ, RZ, -R15 ;  /* 0x000000ffff0f8224 */ /* 0x000fe400078e0a0f */
[----:B------:R-:W-:Y:S02]  /*13580*/  @!P3 IMAD.MOV R12, RZ, RZ, -R12 ;  /* 0x000000ffff0cb224 */ /* 0x000fe400078e0a0c */
[----:B------:R-:W-:-:S08]  /*13590*/  @!P4 IMAD.IADD R10, R10, 0x1, -R0 ;  /* 0x000000010a0ac824 */ /* 0x000fd000078e0a00 */
[----:B------:R-:W-:Y:S01]  /*135a0*/  @!P5 IMAD.IADD R7, R7, 0x1, -R0 ;  /* 0x000000010707d824 */ /* 0x000fe200078e0a00 */
[----:B------:R-:W-:-:S13]  /*135b0*/  ISETP.GT.U32.AND P5, PT, R0, R10, PT ;  /* 0x0000000a0000720c */ /* 0x000fda0003fa4070 */
[----:B------:R-:W-:-:S04]  /*135c0*/  @!P5 IMAD.IADD R10, R10, 0x1, -R0 ;  /* 0x000000010a0ad824 */ /* 0x000fc800078e0a00 */
[----:B------:R-:W-:Y:S01]  /*135d0*/  @!P6 IMAD.MOV R10, RZ, RZ, -R10 ;  /* 0x000000ffff0ae224 */ /* 0x000fe200078e0a0a */
[----:B--2---:R-:W-:Y:S02]  /*135e0*/  IABS R2, R39 ;  /* 0x0000002700027213 */ /* 0x004fe40000000000 */
[----:B------:R-:W-:Y:S02]  /*135f0*/  ISETP.GE.AND P1, PT, R39, RZ, PT ;  /* 0x000000ff2700720c */ /* 0x000fe40003f26270 */
[----:B------:R-:W2:Y:S04]  /*13600*/  LDL.LU R39, [R1+0x3fc] ;  /* 0x0003fc0001277983 */ /* 0x000ea80000300800 */
[----:B------:R-:W2:Y:S04]  /*13610*/  LDL.LU R55, [R1+0x400] ;  /* 0x0004000001377983 */ /* 0x000ea80000300800 */
[----:B------:R-:W-:Y:S04]  /*13620*/  STL [R1+0x148], R15 ;  /* 0x0001480f01007387 */ /* 0x000fe80000100800 */
[----:B------:R0:W-:Y:S04]  /*13630*/  STL [R1+0x144], R12 ;  /* 0x0001440c01007387 */ /* 0x0001e80000100800 */
[----:B------:R-:W2:Y:S01]  /*13640*/  LDL.LU R54, [R1+0x404] ;  /* 0x0004040001367983 */ /* 0x000ea20000300800 */
[----:B---3--:R-:W-:-:S02]  /*13650*/  IABS R6, R38 ;  /* 0x0000002600067213 */ /* 0x008fc40000000000 */
[----:B------:R-:W-:Y:S02]  /*13660*/  ISETP.GE.AND P5, PT, R38, RZ, PT ;  /* 0x000000ff2600720c */ /* 0x000fe40003fa6270 */
[----:B------:R-:W3:Y:S01]  /*13670*/  LDL.LU R38, [R1+0x408] ;  /* 0x0004080001267983 */ /* 0x000ee20000300800 */
[----:B------:R-:W-:-:S04]  /*13680*/  IMAD.HI.U32 R13, R4, R2, RZ ;  /* 0x00000002040d7227 */ /* 0x000fc800078e00ff */
[----:B------:R-:W-:-:S04]  /*13690*/  IMAD.MOV R13, RZ, RZ, -R13 ;  /* 0x000000ffff0d7224 */ /* 0x000fc800078e0a0d */
[----:B------:R-:W-:-:S05]  /*136a0*/  IMAD R2, R0, R13, R2 ;  /* 0x0000000d00027224 */ /* 0x000fca00078e0202 */
[----:B------:R-:W-:Y:S01]  /*136b0*/  ISETP.GT.U32.AND P3, PT, R0, R2, PT ;  /* 0x000000020000720c */ /* 0x000fe20003f64070 */
[----:B------:R-:W-:Y:S01]  /*136c0*/  STL [R1+0x140], R10 ;  /* 0x0001400a01007387 */ /* 0x000fe20000100800 */
[----:B----4-:R-:W-:-:S11]  /*136d0*/  IABS R9, R36 ;  /* 0x0000002400097213 */ /* 0x010fd60000000000 */
[----:B------:R-:W-:Y:S01]  /*136e0*/  @!P3 IMAD.IADD R2, R2, 0x1, -R0 ;  /* 0x000000010202b824 */ /* 0x000fe200078e0a00 */
[----:B------:R-:W-:Y:S02]  /*136f0*/  ISETP.GE.AND P3, PT, R36, RZ, PT ;  /* 0x000000ff2400720c */ /* 0x000fe40003f66270 */
[----:B------:R-:W4:Y:S01]  /*13700*/  LDL.LU R36, [R1+0x40c] ;  /* 0x00040c0001247983 */ /* 0x000f220000300800 */
[----:B------:R-:W-:Y:S01]  /*13710*/  IABS R41, R57 ;  /* 0x0000003900297213 */ /* 0x000fe20000000000 */
[----:B------:R-:W-:Y:S01]  /*13720*/  IMAD.HI.U32 R14, R4, R6, RZ ;  /* 0x00000006040e7227 */ /* 0x000fe200078e00ff */
[----:B------:R-:W-:Y:S01]  /*13730*/  ISETP.GT.U32.AND P0, PT, R0, R7, PT ;  /* 0x000000070000720c */ /* 0x000fe20003f04070 */
[----:B------:R-:W3:Y:S02]  /*13740*/  LDL.LU R52, [R1+0x410] ;  /* 0x0004100001347983 */ /* 0x000ee40000300800 */
[----:B------:R-:W-:-:S04]  /*13750*/  IMAD.HI.U32 R5, R4, R41, RZ ;  /* 0x0000002904057227 */ /* 0x000fc800078e00ff */
[----:B------:R-:W-:-:S04]  /*13760*/  IMAD.MOV R5, RZ, RZ, -R5 ;  /* 0x000000ffff057224 */ /* 0x000fc800078e0a05 */
[----:B------:R-:W-:-:S05]  /*13770*/  IMAD R41, R0, R5, R41 ;  /* 0x0000000500297224 */ /* 0x000fca00078e0229 */
[----:B------:R-:W-:Y:S01]  /*13780*/  ISETP.GT.U32.AND P4, PT, R0, R41, PT ;  /* 0x000000290000720c */ /* 0x000fe20003f84070 */
[----:B------:R-:W-:Y:S02]  /*13790*/  IMAD.MOV R14, RZ, RZ, -R14 ;  /* 0x000000ffff0e7224 */ /* 0x000fe400078e0a0e */
[----:B------:R-:W-:-:S10]  /*137a0*/  IMAD.HI.U32 R13, R4, R9, RZ ;  /* 0x00000009040d7227 */ /* 0x000fd400078e00ff */
[----:B------:R-:W-:Y:S02]  /*137b0*/  @!P4 IMAD.IADD R41, R41, 0x1, -R0 ;  /* 0x000000012929c824 */ /* 0x000fe400078e0a00 */
[----:B------:R-:W-:-:S03]  /*137c0*/  IMAD R6, R0, R14, R6 ;  /* 0x0000000e00067224 */ /* 0x000fc600078e0206 */
[C---:B------:R-:W-:Y:S01]  /*137d0*/  ISETP.GT.U32.AND P4, PT, R0.reuse, R41, PT ;  /* 0x000000290000720c */ /* 0x040fe20003f84070 */
[----:B------:R-:W-:Y:S01]  /*137e0*/  IMAD.MOV R13, RZ, RZ, -R13 ;  /* 0x000000ffff0d7224 */ /* 0x000fe200078e0a0d */
[----:B------:R-:W-:Y:S01]  /*137f0*/  IABS R5, R53 ;  /* 0x0000003500057213 */ /* 0x000fe20000000000 */
[----:B------:R-:W-:Y:S01]  /*13800*/  @!P0 IMAD.IADD R7, R7, 0x1, -R0 ;  /* 0x0000000107078824 */ /* 0x000fe200078e0a00 */
[C---:B------:R-:W-:Y:S01]  /*13810*/  ISETP.GT.U32.AND P0, PT, R0.reuse, R6, PT ;  /* 0x000000060000720c */ /* 0x040fe20003f04070 */
[----:B------:R-:W-:Y:S02]  /*13820*/  IMAD R9, R0, R13, R9 ;  /* 0x0000000d00097224 */ /* 0x000fe400078e0209 */
[----:B0-----:R-:W-:Y:S01]  /*13830*/  IMAD.HI.U32 R12, R4, R5, RZ ;  /* 0x00000005040c7227 */ /* 0x001fe200078e00ff */
[----:B-----5:R-:W-:Y:S02]  /*13840*/  IABS R8, R56 ;  /* 0x0000003800087213 */ /* 0x020fe40000000000 */
[----:B------:R-:W-:Y:S01]  /*13850*/  ISETP.GT.U32.AND P6, PT, R0, R2, PT ;  /* 0x000000020000720c */ /* 0x000fe20003fc4070 */
[----:B------:R-:W-:-:S02]  /*13860*/  IMAD.MOV R12, RZ, RZ, -R12 ;  /* 0x000000ffff0c7224 */ /* 0x000fc400078e0a0c */
[----:B------:R-:W-:Y:S01]  /*13870*/  @!P4 IMAD.IADD R41, R41, 0x1, -R0 ;  /* 0x000000012929c824 */ /* 0x000fe200078e0a00 */
[----:B------:R-:W-:Y:S01]  /*13880*/  ISETP.GT.U32.AND P4, PT, R0, R9, PT ;  /* 0x000000090000720c */ /* 0x000fe20003f84070 */
[----:B------:R-:W-:-:S04]  /*13890*/  IMAD.HI.U32 R11, R4, R8, RZ ;  /* 0x00000008040b7227 */ /* 0x000fc800078e00ff */
[----:B------:R-:W-:Y:S02]  /*138a0*/  IMAD R5, R0, R12, R5 ;  /* 0x0000000c00057224 */ /* 0x000fe400078e0205 */
[----:B------:R-:W-:Y:S02]  /*138b0*/  @!P0 IMAD.IADD R6, R6, 0x1, -R0 ;  /* 0x0000000106068824 */ /* 0x000fe400078e0a00 */
[----:B------:R-:W-:Y:S02]  /*138c0*/  IMAD.MOV.U32 R12, RZ, RZ, R7 ;  /* 0x000000ffff0c7224 */ /* 0x000fe400078e0007 */
[----:B------:R-:W-:Y:S02]  /*138d0*/  IMAD.MOV R11, RZ, RZ, -R11 ;  /* 0x000000ffff0b7224 */ /* 0x000fe400078e0a0b */
[----:B------:R-:W-:Y:S01]  /*138e0*/  @!P2 IMAD.MOV R12, RZ, RZ, -R12 ;  /* 0x000000ffff0ca224 */ /* 0x000fe200078e0a0c */
[C---:B------:R-:W-:Y:S01]  /*138f0*/  ISETP.GT.U32.AND P2, PT, R0.reuse, R6, PT ;  /* 0x000000060000720c */ /* 0x040fe20003f44070 */
[----:B------:R-:W-:-:S02]  /*13900*/  IMAD R8, R0, R11, R8 ;  /* 0x0000000b00087224 */ /* 0x000fc400078e0208 */
[--C-:B------:R-:W-:Y:S02]  /*13910*/  @!P4 IMAD.IADD R9, R9, 0x1, -R0.reuse ;  /* 0x000000010909c824 */ /* 0x100fe400078e0a00 */
[----:B------:R-:W-:Y:S01]  /*13920*/  @!P6 IMAD.IADD R2, R2, 0x1, -R0 ;  /* 0x000000010202e824 */ /* 0x000fe200078e0a00 */
[----:B------:R0:W-:Y:S01]  /*13930*/  STL [R1+0x250], R12 ;  /* 0x0002500c01007387 */ /* 0x0001e20000100800 */
[C---:B------:R-:W-:Y:S02]  /*13940*/  ISETP.GT.U32.AND P6, PT, R0.reuse, R8, PT ;  /* 0x000000080000720c */ /* 0x040fe40003fc4070 */
[----:B------:R-:W-:Y:S01]  /*13950*/  ISETP.GT.U32.AND P4, PT, R0, R9, PT ;  /* 0x000000090000720c */ /* 0x000fe20003f84070 */
[----:B0-----:R-:W-:-:S03]  /*13960*/  IMAD.MOV.U32 R12, RZ, RZ, R2 ;  /* 0x000000ffff0c7224 */ /* 0x001fc600078e0002 */
[----:B------:R-:W-:Y:S02]  /*13970*/  @!P2 IMAD.IADD R6, R6, 0x1, -R0 ;  /* 0x000000010606a824 */ /* 0x000fe400078e0a00 */
[----:B------:R-:W-:Y:S01]  /*13980*/  @!P1 IMAD.MOV R12, RZ, RZ, -R12 ;  /* 0x000000ffff0c9224 */ /* 0x000fe200078e0a0c */
[----:B------:R-:W-:Y:S01]  /*13990*/  ISETP.GT.U32.AND P1, PT, R0, R5, PT ;  /* 0x000000050000720c */ /* 0x000fe20003f24070 */
[----:B------:R-:W-:-:S05]  /*139a0*/  IMAD.MOV.U32 R15, RZ, RZ, R6 ;  /* 0x000000ffff0f7224 */ /* 0x000fca00078e0006 */
[--C-:B------:R-:W-:Y:S02]  /*139b0*/  @!P4 IMAD.IADD R9, R9, 0x1, -R0.reuse ;  /* 0x000000010909c824 */ /* 0x100fe400078e0a00 */
[--C-:B------:R-:W-:Y:S02]  /*139c0*/  @!P6 IMAD.IADD R8, R8, 0x1, -R0.reuse ;  /* 0x000000010808e824 */ /* 0x100fe400078e0a00 */
[----:B------:R-:W-:Y:S01]  /*139d0*/  @!P5 IMAD.MOV R15, RZ, RZ, -R15 ;  /* 0x000000ffff0fd224 */ /* 0x000fe200078e0a0f */
[----:B------:R-:W-:Y:S01]  /*139e0*/  ISETP.GE.AND P0, PT, R57, RZ, PT ;  /* 0x000000ff3900720c */ /* 0x000fe20003f06270 */
[----:B------:R-:W-:Y:S01]  /*139f0*/  STL [R1+0x13c], R12 ;  /* 0x00013c0c01007387 */ /* 0x000fe20000100800 */
[----:B------:R-:W-:Y:S01]  /*13a00*/  ISETP.GE.AND P2, PT, R53, RZ, PT ;  /* 0x000000ff3500720c */ /* 0x000fe20003f46270 */
[----:B------:R-:W-:Y:S01]  /*13a10*/  @!P1 IMAD.IADD R5, R5, 0x1, -R0 ;  /* 0x0000000105059824 */ /* 0x000fe200078e0a00 */
[----:B------:R-:W-:Y:S01]  /*13a20*/  ISETP.GT.U32.AND P1, PT, R0, R8, PT ;  /* 0x000000080000720c */ /* 0x000fe20003f24070 */
[----:B------:R-:W-:Y:S04]  /*13a30*/  STL [R1+0x138], R15 ;  /* 0x0001380f01007387 */ /* 0x000fe80000100800 */
[----:B------:R-:W5:Y:S01]  /*13a40*/  LDL.LU R53, [R1+0x414] ;  /* 0x0004140001357983 */ /* 0x000f620000300800 */
[----:B------:R-:W-:-:S03]  /*13a50*/  @!P3 IMAD.MOV R9, RZ, RZ, -R9 ;  /* 0x000000ffff09b224 */ /* 0x000fc600078e0a09 */
[----:B------:R-:W-:Y:S01]  /*13a60*/  @!P0 IMAD.MOV R41, RZ, RZ, -R41 ;  /* 0x000000ffff298224 */ /* 0x000fe200078e0a29 */
[----:B------:R-:W-:-:S03]  /*13a70*/  ISETP.GE.AND P0, PT, R56, RZ, PT ;  /* 0x000000ff3800720c */ /* 0x000fc60003f06270 */
[----:B------:R-:W-:-:S10]  /*13a80*/  @!P1 IMAD.IADD R8, R8, 0x1, -R0 ;  /* 0x0000000108089824 */ /* 0x000fd400078e0a00 */
[----:B------:R-:W-:Y:S01]  /*13a90*/  @!P0 IMAD.MOV R8, RZ, RZ, -R8 ;  /* 0x000000ffff088224 */ /* 0x000fe200078e0a08 */
[----:B--2---:R-:W-:Y:S02]  /*13aa0*/  IABS R10, R39 ;  /* 0x00000027000a7213 */ /* 0x004fe40000000000 */
[----:B------:R-:W-:-:S05]  /*13ab0*/  IABS R11, R55 ;  /* 0x00000037000b7213 */ /* 0x000fca0000000000 */
[----:B------:R-:W-:Y:S02]  /*13ac0*/  IMAD.MOV.U32 R7, RZ, RZ, R11 ;  /* 0x000000ffff077224 */ /* 0x000fe400078e000b */
[----:B------:R-:W-:-:S04]  /*13ad0*/  IMAD.HI.U32 R11, R4, R10, RZ ;  /* 0x0000000a040b7227 */ /* 0x000fc800078e00ff */
[----:B------:R-:W-:-:S04]  /*13ae0*/  IMAD.MOV R11, RZ, RZ, -R11 ;  /* 0x000000ffff0b7224 */ /* 0x000fc800078e0a0b */
[----:B------:R-:W-:-:S05]  /*13af0*/  IMAD R2, R0, R11, R10 ;  /* 0x0000000b00027224 */ /* 0x000fca00078e020a */
[----:B------:R-:W-:Y:S02]  /*13b00*/  ISETP.GT.U32.AND P4, PT, R0, R2, PT ;  /* 0x000000020000720c */ /* 0x000fe40003f84070 */
[----:B------:R-:W-:Y:S02]  /*13b10*/  ISETP.GE.AND P6, PT, R39, RZ, PT ;  /* 0x000000ff2700720c */ /* 0x000fe40003fc6270 */
[----:B------:R-:W2:Y:S01]  /*13b20*/  LDL.LU R39, [R1+0x438] ;  /* 0x0004380001277983 */ /* 0x000ea20000300800 */
[----:B------:R-:W-:Y:S01]  /*13b30*/  ISETP.GE.AND P1, PT, R55, RZ, PT ;  /* 0x000000ff3700720c */ /* 0x000fe20003f26270 */
[----:B------:R-:W-:-:S07]  /*13b40*/  IMAD.HI.U32 R10, R4, R7, RZ ;  /* 0x00000007040a7227 */ /* 0x000fce00078e00ff */
[----:B------:R-:W-:Y:S01]  /*13b50*/  @!P4 IMAD.IADD R2, R2, 0x1, -R0 ;  /* 0x000000010202c824 */ /* 0x000fe200078e0a00 */
[C---:B------:R-:W-:Y:S01]  /*13b60*/  ISETP.GT.U32.AND P4, PT, R0.reuse, R5, PT ;  /* 0x000000050000720c */ /* 0x040fe20003f84070 */
[----:B------:R-:W-:Y:S03]  /*13b70*/  STL [R1+0x134], R9 ;  /* 0x0001340901007387 */ /* 0x000fe60000100800 */
[----:B------:R-:W-:Y:S01]  /*13b80*/  ISETP.GT.U32.AND P5, PT, R0, R2, PT ;  /* 0x000000020000720c */ /* 0x000fe20003fa4070 */
[----:B------:R-:W2:Y:S01]  /*13b90*/  LDL.LU R55, [R1+0x43c] ;  /* 0x00043c0001377983 */ /* 0x000ea20000300800 */
[----:B------:R-:W-:Y:S01]  /*13ba0*/  IMAD.MOV R10, RZ, RZ, -R10 ;  /* 0x000000ffff0a7224 */ /* 0x000fe200078e0a0a */
[----:B------:R-:W-:-:S03]  /*13bb0*/  IABS R11, R54 ;  /* 0x00000036000b7213 */ /* 0x000fc60000000000 */
[----:B------:R-:W-:-:S03]  /*13bc0*/  IMAD R7, R0, R10, R7 ;  /* 0x0000000a00077224 */ /* 0x000fc600078e0207 */
[--C-:B------:R-:W-:Y:S02]  /*13bd0*/  @!P4 IMAD.IADD R5, R5, 0x1, -R0.reuse ;  /* 0x000000010505c824 */ /* 0x100fe400078e0a00 */
[----:B------:R-:W-:Y:S02]  /*13be0*/  ISETP.GT.U32.AND P3, PT, R0, R7, PT ;  /* 0x000000070000720c */ /* 0x000fe40003f64070 */
[----:B------:R-:W-:Y:S02]  /*13bf0*/  @!P2 IMAD.MOV R5, RZ, RZ, -R5 ;  /* 0x000000ffff05a224 */ /* 0x000fe400078e0a05 */
[----:B------:R-:W-:Y:S01]  /*13c00*/  @!P5 IMAD.IADD R2, R2, 0x1, -R0 ;  /* 0x000000010202d824 */ /* 0x000fe200078e0a00 */
[----:B------:R-:W-:Y:S01]  /*13c10*/  STL [R1+0x130], R8 ;  /* 0x0001300801007387 */ /* 0x000fe20000100800 */
[----:B------:R-:W-:-:S03]  /*13c20*/  IMAD.HI.U32 R6, R4, R11, RZ ;  /* 0x0000000b04067227 */ /* 0x000fc600078e00ff */
[----:B------:R0:W-:Y:S01]  /*13c30*/  STL [R1+0x12c], R5 ;  /* 0x00012c0501007387 */ /* 0x0001e20000100800 */
[----:B------:R-:W-:-:S04]  /*13c40*/  IMAD.MOV R6, RZ, RZ, -R6 ;  /* 0x000000ffff067224 */ /* 0x000fc800078e0a06 */
[----:B------:R-:W-:Y:S02]  /*13c50*/  IMAD R11, R0, R6, R11 ;  /* 0x00000006000b7224 */ /* 0x000fe400078e020b */
[----:B0-----:R-:W-:-:S04]  /*13c60*/  IMAD.MOV.U32 R5, RZ, RZ, R2 ;  /* 0x000000ffff057224 */ /* 0x001fc800078e0002 */
[----:B------:R-:W-:Y:S01]  /*13c70*/  @!P6 IMAD.MOV R5, RZ, RZ, -R5 ;  /* 0x000000ffff05e224 */ /* 0x000fe200078e0a05 */
[----:B------:R-:W-:Y:S01]  /*13c80*/  ISETP.GE.AND P5, PT, R54, RZ, PT ;  /* 0x000000ff3600720c */ /* 0x000fe20003fa6270 */
[--C-:B------:R-:W-:Y:S01]  /*13c90*/  @!P3 IMAD.IADD R7, R7, 0x1, -R0.reuse ;  /* 0x000000010707b824 */ /* 0x100fe200078e0a00 */
[----:B---3--:R-:W-:Y:S02]  /*13ca0*/  IABS R14, R38 ;  /* 0x00000026000e7213 */ /* 0x008fe40000000000 */
[----:B------:R0:W-:Y:S01]  /*13cb0*/  STL [R1+0x128], R5 ;  /* 0x0001280501007387 */ /* 0x0001e20000100800 */
[----:B------:R-:W-:Y:S02]  /*13cc0*/  ISETP.GT.U32.AND P4, PT, R0, R11, PT ;  /* 0x0000000b0000720c */ /* 0x000fe40003f84070 */
[----:B------:R-:W-:Y:S01]  /*13cd0*/  ISETP.GE.AND P3, PT, R38, RZ, PT ;  /* 0x000000ff2600720c */ /* 0x000fe20003f66270 */
[----:B------:R-:W3:Y:S04]  /*13ce0*/  LDL.LU R54, [R1+0x440] ;  /* 0x0004400001367983 */ /* 0x000ee80000300800 */
[----:B------:R-:W3:Y:S06]  /*13cf0*/  LDL.LU R38, [R1+0x444] ;  /* 0x0004440001267983 */ /* 0x000eec0000300800 */
[----:B------:R-:W-:-:S05]  /*13d00*/  @!P4 IMAD.IADD R11, R11, 0x1, -R0 ;  /* 0x000000010b0bc824 */ /* 0x000fca00078e0a00 */
[----:B------:R-:W-:Y:S02]  /*13d10*/  ISETP.GT.U32.AND P2, PT, R0, R11, PT ;  /* 0x0000000b0000720c */ /* 0x000fe40003f44070 */
[----:B----4-:R-:W-:-:S11]  /*13d20*/  IABS R13, R36 ;  /* 0x00000024000d7213 */ /* 0x010fd60000000000 */
[----:B------:R-:W-:Y:S01]  /*13d30*/  @!P2 IMAD.IADD R11, R11, 0x1, -R0 ;  /* 0x000000010b0ba824 */ /* 0x000fe200078e0a00 */
[----:B------:R-:W-:Y:S02]  /*13d40*/  ISETP.GE.AND P2, PT, R36, RZ, PT ;  /* 0x000000ff2400720c */ /* 0x000fe40003f46270 */
[----:B------:R-:W4:Y:S01]  /*13d50*/  LDL.LU R36, [R1+0x448] ;  /* 0x0004480001247983 */ /* 0x000f220000300800 */
[----:B------:R-:W-:-:S04]  /*13d60*/  IMAD.HI.U32 R10, R4, R14, RZ ;  /* 0x0000000e040a7227 */ /* 0x000fc800078e00ff */
[----:B------:R-:W-:-:S04]  /*13d70*/  IMAD.MOV R10, RZ, RZ, -R10 ;  /* 0x000000ffff0a7224 */ /* 0x000fc800078e0a0a */
[----:B------:R-:W-:Y:S02]  /*13d80*/  IMAD R14, R0, R10, R14 ;  /* 0x0000000a000e7224 */ /* 0x000fe400078e020e */
[----:B------:R-:W-:-:S03]  /*13d90*/  IMAD.HI.U32 R9, R4, R13, RZ ;  /* 0x0000000d04097227 */ /* 0x000fc600078e00ff */
[----:B------:R-:W-:Y:S01]  /*13da0*/  ISETP.GT.U32.AND P4, PT, R0, R14, PT ;  /* 0x0000000e0000720c */ /* 0x000fe20003f84070 */
[----:B------:R-:W-:Y:S01]  /*13db0*/  IMAD.MOV R9, RZ, RZ, -R9 ;  /* 0x000000ffff097224 */ /* 0x000fe200078e0a09 */
[----:B------:R-:W-:-:S03]  /*13dc0*/  IABS R12, R52 ;  /* 0x00000034000c7213 */ /* 0x000fc60000000000 */
[----:B------:R-:W-:Y:S02]  /*13dd0*/  IMAD R13, R0, R9, R13 ;  /* 0x00000009000d7224 */ /* 0x000fe400078e020d */
[----:B------:R-:W-:-:S03]  /*13de0*/  IMAD.HI.U32 R6, R4, R12, RZ ;  /* 0x0000000c04067227 */ /* 0x000fc600078e00ff */
[----:B------:R-:W-:Y:S01]  /*13df0*/  ISETP.GT.U32.AND P6, PT, R0, R13, PT ;  /* 0x0000000d0000720c */ /* 0x000fe20003fc4070 */
[----:B------:R-:W-:Y:S02]  /*13e00*/  IMAD.MOV R6, RZ, RZ, -R6 ;  /* 0x000000ffff067224 */ /* 0x000fe400078e0a06 */
[----:B------:R-:W-:Y:S02]  /*13e10*/  @!P4 IMAD.IADD R14, R14, 0x1, -R0 ;  /* 0x000000010e0ec824 */ /* 0x000fe400078e0a00 */
[----:B------:R-:W-:-:S03]  /*13e20*/  IMAD R12, R0, R6, R12 ;  /* 0x00000006000c7224 */ /* 0x000fc600078e020c */
[----:B------:R-:W-:Y:S02]  /*13e30*/  ISETP.GT.U32.AND P4, PT, R0, R14, PT ;  /* 0x0000000e0000720c */ /* 0x000fe40003f84070 */
[----:B-----5:R-:W-:-:S05]  /*13e40*/  IABS R9, R53 ;  /* 0x0000003500097213 */ /* 0x020fca0000000000 */
[----:B------:R-:W-:Y:S01]  /*13e50*/  IMAD.HI.U32 R6, R4, R9, RZ ;  /* 0x0000000904067227 */ /* 0x000fe200078e00ff */
[----:B------:R-:W-:-:S03]  /*13e60*/  ISETP.GT.U32.AND P0, PT, R0, R7, PT ;  /* 0x000000070000720c */ /* 0x000fc60003f04070 */
[----:B------:R-:W-:Y:S02]  /*13e70*/  IMAD.MOV R6, RZ, RZ, -R6 ;  /* 0x000000ffff067224 */ /* 0x000fe400078e0a06 */
[--C-:B------:R-:W-:Y:S02]  /*13e80*/  @!P6 IMAD.IADD R13, R13, 0x1, -R0.reuse ;  /* 0x000000010d0de824 */ /* 0x100fe400078e0a00 */
[----:B------:R-:W-:Y:S02]  /*13e90*/  IMAD R9, R0, R6, R9 ;  /* 0x0000000600097224 */ /* 0x000fe400078e0209 */
[--C-:B------:R-:W-:Y:S01]  /*13ea0*/  @!P4 IMAD.IADD R14, R14, 0x1, -R0.reuse ;  /* 0x000000010e0ec824 */ /* 0x100fe200078e0a00 */
[C---:B------:R-:W-:Y:S02]  /*13eb0*/  ISETP.GT.U32.AND P6, PT, R0.reuse, R13, PT ;  /* 0x0000000d0000720c */ /* 0x040fe40003fc4070 */
[C---:B------:R-:W-:Y:S01]  /*13ec0*/  ISETP.GT.U32.AND P4, PT, R0.reuse, R9, PT ;  /* 0x000000090000720c */ /* 0x040fe20003f84070 */
[----:B------:R-:W-:Y:S01]  /*13ed0*/  @!P0 IMAD.IADD R7, R7, 0x1, -R0 ;  /* 0x0000000107078824 */ /* 0x000fe200078e0a00 */
[----:B------:R-:W-:-:S09]  /*13ee0*/  ISETP.GT.U32.AND P0, PT, R0, R12, PT ;  /* 0x0000000c0000720c */ /* 0x000fd20003f04070 */
[--C-:B------:R-:W-:Y:S02]  /*13ef0*/  @!P6 IMAD.IADD R13, R13, 0x1, -R0.reuse ;  /* 0x000000010d0de824 */ /* 0x100fe400078e0a00 */
[--C-:B------:R-:W-:Y:S02]  /*13f00*/  @!P4 IMAD.IADD R9, R9, 0x1, -R0.reuse ;  /* 0x000000010909c824 */ /* 0x100fe400078e0a00 */
[----:B------:R-:W-:Y:S02]  /*13f10*/  @!P0 IMAD.IADD R12, R12, 0x1, -R0 ;  /* 0x000000010c0c8824 */ /* 0x000fe400078e0a00 */
[----:B------:R-:W-:Y:S01]  /*13f20*/  @!P1 IMAD.MOV R7, RZ, RZ, -R7 ;  /* 0x000000ffff079224 */ /* 0x000fe200078e0a07 */
[----:B------:R-:W-:Y:S02]  /*13f30*/  ISETP.GE.AND P0, PT, R52, RZ, PT ;  /* 0x000000ff3400720c */ /* 0x000fe40003f06270 */
[----:B------:R-:W-:Y:S02]  /*13f40*/  ISETP.GT.U32.AND P1, PT, R0, R12, PT ;  /* 0x0000000c0000720c */ /* 0x000fe40003f24070 */
[----:B------:R3:W-:Y:S04]  /*13f50*/  STL [R1+0x124], R7 ;  /* 0x0001240701007387 */ /* 0x0007e80000100800 */
[----:B------:R-:W5:Y:S01]  /*13f60*/  LDL.LU R52, [R1+0x44c] ;  /* 0x00044c0001347983 */ /* 0x000f620000300800 */
[----:B------:R-:W-:-:S02]  /*13f70*/  @!P3 IMAD.MOV R14, RZ, RZ, -R14 ;  /* 0x000000ffff0eb224 */ /* 0x000fc400078e0a0e */
[----:B------:R-:W-:-:S04]  /*13f80*/  IMAD.MOV.U32 R16, RZ, RZ, R11 ;  /* 0x000000ffff107224 */ /* 0x000fc800078e000b */
[----:B------:R-:W-:Y:S01]  /*13f90*/  @!P1 IMAD.IADD R12, R12, 0x1, -R0 ;  /* 0x000000010c0c9824 */ /* 0x000fe200078e0a00 */
[----:B------:R-:W-:Y:S01]  /*13fa0*/  ISETP.GE.AND P1, PT, R53, RZ, PT ;  /* 0x000000ff3500720c */ /* 0x000fe20003f26270 */
[----:B------:R-:W-:Y:S01]  /*13fb0*/  @!P5 IMAD.MOV R16, RZ, RZ, -R16 ;  /* 0x000000ffff10d224 */ /* 0x000fe200078e0a10 */
[----:B------:R-:W5:Y:S01]  /*13fc0*/  LDL.LU R53, [R1+0x450] ;  /* 0x0004500001357983 */ /* 0x000f620000300800 */
[----:B------:R-:W-:Y:S02]  /*13fd0*/  @!P2 IMAD.MOV R13, RZ, RZ, -R13 ;  /* 0x000000ffff0da224 */ /* 0x000fe400078e0a0d */
[----:B------:R-:W-:Y:S01]  /*13fe0*/  @!P0 IMAD.MOV R12, RZ, RZ, -R12 ;  /* 0x000000ffff0c8224 */ /* 0x000fe200078e0a0c */
[----:B--2---:R-:W-:-:S05]  /*13ff0*/  IABS R2, R39 ;  /* 0x0000002700027213 */ /* 0x004fca0000000000 */
[----:B0-----:R-:W-:-:S04]  /*14000*/  IMAD.HI.U32 R5, R4, R2, RZ ;  /* 0x0000000204057227 */ /* 0x001fc800078e00ff */
[----:B------:R-:W-:Y:S01]  /*14010*/  IMAD.MOV R5, RZ, RZ, -R5 ;  /* 0x000000ffff057224 */ /* 0x000fe200078e0a05 */
[----:B------:R-:W-:-:S03]  /*14020*/  IABS R10, R55 ;  /* 0x00000037000a7213 */ /* 0x000fc60000000000 */
[----:B------:R-:W-:Y:S02]  /*14030*/  IMAD R2, R0, R5, R2 ;  /* 0x0000000500027224 */ /* 0x000fe400078e0202 */
        /* <DEDUP_REMOVED lines=8> */
[----:B------:R-:W-:Y:S02]  /*140c0*/  ISETP.GT.U32.AND P4, PT, R0, R9, PT ;  /* 0x000000090000720c */ /* 0x000fe40003f84070 */
[----:B---3--:R-:W-:-:S05]  /*140d0*/  IABS R7, R38 ;  /* 0x0000002600077213 */ /* 0x008fca0000000000 */
[----:B------:R-:W-:-:S04]  /*140e0*/  IMAD.HI.U32 R5, R4, R7, RZ ;  /* 0x0000000704057227 */ /* 0x000fc800078e00ff */
[----:B------:R-:W-:Y:S01]  /*140f0*/  IMAD.MOV R5, RZ, RZ, -R5 ;  /* 0x000000ffff057224 */ /* 0x000fe200078e0a05 */
[----:B------:R-:W-:Y:S01]  /*14100*/  ISETP.GE.AND P6, PT, R39, RZ, PT ;  /* 0x000000ff2700720c */ /* 0x000fe20003fc6270 */
[--C-:B------:R-:W-:Y:S01]  /*14110*/  @!P4 IMAD.IADD R9, R9, 0x1, -R0.reuse ;  /* 0x000000010909c824 */ /* 0x100fe200078e0a00 */
[----:B------:R-:W2:Y:S01]  /*14120*/  LDL.LU R39, [R1+0x454] ;  /* 0x0004540001277983 */ /* 0x000ea20000300800 */
[----:B------:R-:W-:Y:S02]  /*14130*/  IMAD R7, R0, R5, R7 ;  /* 0x0000000500077224 */ /* 0x000fe400078e0207 */
[----:B------:R-:W-:Y:S01]  /*14140*/  @!P3 IMAD.IADD R2, R2, 0x1, -R0 ;  /* 0x000000010202b824 */ /* 0x000fe200078e0a00 */
[----:B------:R-:W-:Y:S02]  /*14150*/  STL [R1+0x120], R16 ;  /* 0x0001201001007387 */ /* 0x000fe40000100800 */
[----:B------:R-:W-:Y:S02]  /*14160*/  ISETP.GT.U32.AND P4, PT, R0, R7, PT ;  /* 0x000000070000720c */ /* 0x000fe40003f84070 */
[----:B------:R-:W-:Y:S04]  /*14170*/  STL [R1+0x11c], R14 ;  /* 0x00011c0e01007387 */ /* 0x000fe80000100800 */
[----:B------:R-:W-:Y:S04]  /*14180*/  STL [R1+0x118], R13 ;  /* 0x0001180d01007387 */ /* 0x000fe80000100800 */
[----:B------:R0:W-:Y:S01]  /*14190*/  STL [R1+0x114], R12 ;  /* 0x0001140c01007387 */ /* 0x0001e20000100800 */
[----:B------:R-:W-:-:S02]  /*141a0*/  @!P1 IMAD.MOV R9, RZ, RZ, -R9 ;  /* 0x000000ffff099224 */ /* 0x000fc400078e0a09 */
[----:B0-----:R-:W-:-:S04]  /*141b0*/  IMAD.MOV.U32 R12, RZ, RZ, R2 ;  /* 0x000000ffff0c7224 */ /* 0x001fc800078e0002 */
[----:B------:R-:W-:Y:S01]  /*141c0*/  @!P6 IMAD.MOV R12, RZ, RZ, -R12 ;  /* 0x000000ffff0ce224 */ /* 0x000fe200078e0a0c */
[----:B------:R0:W-:Y:S01]  /*141d0*/  STL [R1+0x110], R9 ;  /* 0x0001100901007387 */ /* 0x0001e20000100800 */
[----:B------:R-:W-:Y:S01]  /*141e0*/  @!P4 IMAD.IADD R7, R7, 0x1, -R0 ;  /* 0x000000010707c824 */ /* 0x000fe200078e0a00 */
[----:B----4-:R-:W-:Y:S02]  /*141f0*/  IABS R6, R36 ;  /* 0x0000002400067213 */ /* 0x010fe40000000000 */
[----:B------:R-:W-:Y:S01]  /*14200*/  ISETP.GE.AND P4, PT, R36, RZ, PT ;  /* 0x000000ff2400720c */ /* 0x000fe20003f86270 */
[----:B------:R-:W-:Y:S04]  /*14210*/  STL [R1+0x10c], R12 ;  /* 0x00010c0c01007387 */ /* 0x000fe80000100800 */
[----:B------:R-:W3:Y:S01]  /*14220*/  LDL.LU R36, [R1+0x458] ;  /* 0x0004580001247983 */ /* 0x000ee20000300800 */
[----:B------:R-:W-:-:S05]  /*14230*/  IABS R8, R54 ;  /* 0x0000003600087213 */ /* 0x000fca0000000000 */
[----:B------:R-:W-:-:S04]  /*14240*/  IMAD.HI.U32 R15, R4, R8, RZ ;  /* 0x00000008040f7227 */ /* 0x000fc800078e00ff */
[----:B------:R-:W-:-:S04]  /*14250*/  IMAD.MOV R15, RZ, RZ, -R15 ;  /* 0x000000ffff0f7224 */ /* 0x000fc800078e0a0f */
[C---:B------:R-:W-:Y:S01]  /*14260*/  IMAD R8, R0.reuse, R15, R8 ;  /* 0x0000000f00087224 */ /* 0x040fe200078e0208 */
[----:B------:R-:W-:Y:S01]  /*14270*/  ISETP.GT.U32.AND P5, PT, R0, R10, PT ;  /* 0x0000000a0000720c */ /* 0x000fe20003fa4070 */
[----:B------:R-:W-:-:S03]  /*14280*/  IMAD.HI.U32 R11, R4, R6, RZ ;  /* 0x00000006040b7227 */ /* 0x000fc600078e00ff */
[----:B------:R-:W-:Y:S01]  /*14290*/  ISETP.GT.U32.AND P2, PT, R0, R8, PT ;  /* 0x000000080000720c */ /* 0x000fe20003f44070 */
[----:B------:R-:W-:-:S04]  /*142a0*/  IMAD.MOV R11, RZ, RZ, -R11 ;  /* 0x000000ffff0b7224 */ /* 0x000fc800078e0a0b */
[----:B------:R-:W-:-:S04]  /*142b0*/  IMAD R6, R0, R11, R6 ;  /* 0x0000000b00067224 */ /* 0x000fc800078e0206 */
[----:B------:R-:W-:Y:S01]  /*142c0*/  @!P5 IMAD.IADD R10, R10, 0x1, -R0 ;  /* 0x000000010a0ad824 */ /* 0x000fe200078e0a00 */
[----:B------:R-:W-:-:S03]  /*142d0*/  ISETP.GT.U32.AND P5, PT, R0, R6, PT ;  /* 0x000000060000720c */ /* 0x000fc60003fa4070 */
[----:B------:R-:W-:Y:S01]  /*142e0*/  @!P2 IMAD.IADD R8, R8, 0x1, -R0 ;  /* 0x000000010808a824 */ /* 0x000fe200078e0a00 */
[----:B------:R-:W-:-:S04]  /*142f0*/  ISETP.GT.U32.AND P6, PT, R0, R7, PT ;  /* 0x000000070000720c */ /* 0x000fc80003fc4070 */
[----:B------:R-:W-:Y:S02]  /*14300*/  ISETP.GT.U32.AND P1, PT, R0, R8, PT ;  /* 0x000000080000720c */ /* 0x000fe40003f24070 */
[----:B------:R-:W-:Y:S02]  /*14310*/  ISETP.GE.AND P0, PT, R55, RZ, PT ;  /* 0x000000ff3700720c */ /* 0x000fe40003f06270 */
[----:B------:R-:W-:Y:S01]  /*14320*/  ISETP.GE.AND P3, PT, R54, RZ, PT ;  /* 0x000000ff3600720c */ /* 0x000fe20003f66270 */
[----:B------:R-:W-:Y:S01]  /*14330*/  @!P5 IMAD.IADD R6, R6, 0x1, -R0 ;  /* 0x000000010606d824 */ /* 0x000fe200078e0a00 */
[----:B------:R-:W-:Y:S02]  /*14340*/  ISETP.GE.AND P2, PT, R38, RZ, PT ;  /* 0x000000ff2600720c */ /* 0x000fe40003f46270 */
[----:B------:R-:W4:Y:S01]  /*14350*/  LDL.LU R38, [R1+0x460] ;  /* 0x0004600001267983 */ /* 0x000f220000300800 */
[----:B-----5:R-:W-:-:S05]  /*14360*/  IABS R5, R52 ;  /* 0x0000003400057213 */ /* 0x020fca0000000000 */
[----:B------:R-:W-:-:S04]  /*14370*/  IMAD.HI.U32 R11, R4, R5, RZ ;  /* 0x00000005040b7227 */ /* 0x000fc800078e00ff */
[----:B------:R-:W-:Y:S01]  /*14380*/  IMAD.MOV R11, RZ, RZ, -R11 ;  /* 0x000000ffff0b7224 */ /* 0x000fe200078e0a0b */
[----:B------:R-:W-:Y:S01]  /*14390*/  ISETP.GT.U32.AND P5, PT, R0, R6, PT ;  /* 0x000000060000720c */ /* 0x000fe20003fa4070 */
[--C-:B------:R-:W-:Y:S02]  /*143a0*/  @!P1 IMAD.IADD R8, R8, 0x1, -R0.reuse ;  /* 0x0000000108089824 */ /* 0x100fe400078e0a00 */
[C---:B------:R-:W-:Y:S02]  /*143b0*/  IMAD R5, R0.reuse, R11, R5 ;  /* 0x0000000b00057224 */ /* 0x040fe400078e0205 */
[----:B------:R-:W-:Y:S02]  /*143c0*/  @!P6 IMAD.IADD R7, R7, 0x1, -R0 ;  /* 0x000000010707e824 */ /* 0x000fe400078e0a00 */
[----:B------:R-:W-:Y:S01]  /*143d0*/  IMAD.MOV.U32 R11, RZ, RZ, R8 ;  /* 0x000000ffff0b7224 */ /* 0x000fe200078e0008 */
[----:B------:R-:W-:Y:S01]  /*143e0*/  ISETP.GT.U32.AND P1, PT, R0, R5, PT ;  /* 0x000000050000720c */ /* 0x000fe20003f24070 */
[----:B------:R-:W-:-:S02]  /*143f0*/  IMAD.MOV.U32 R8, RZ, RZ, R7 ;  /* 0x000000ffff087224 */ /* 0x000fc400078e0007 */
[----:B------:R-:W-:Y:S02]  /*14400*/  @!P0 IMAD.MOV R10, RZ, RZ, -R10 ;  /* 0x000000ffff0a8224 */ /* 0x000fe400078e0a0a */
[----:B------:R-:W-:Y:S02]  /*14410*/  @!P3 IMAD.MOV R11, RZ, RZ, -R11 ;  /* 0x000000ffff0bb224 */ /* 0x000fe400078e0a0b */
[----:B------:R-:W-:Y:S01]  /*14420*/  @!P2 IMAD.MOV R8, RZ, RZ, -R8 ;  /* 0x000000ffff08a224 */ /* 0x000fe200078e0a08 */
[----:B------:R-:W-:Y:S01]  /*14430*/  ISETP.GE.AND P0, PT, R52, RZ, PT ;  /* 0x000000ff3400720c */ /* 0x000fe20003f06270 */
[----:B------:R-:W-:Y:S01]  /*14440*/  STL [R1+0x108], R10 ;  /* 0x0001080a01007387 */ /* 0x000fe20000100800 */
[----:B------:R-:W-:-:S03]  /*14450*/  @!P5 IMAD.IADD R6, R6, 0x1, -R0 ;  /* 0x000000010606d824 */ /* 0x000fc600078e0a00 */
[----:B------:R-:W5:Y:S01]  /*14460*/  LDL.LU R52, [R1+0x45c] ;  /* 0x00045c0001347983 */ /* 0x000f620000300800 */
[----:B------:R-:W-:-:S03]  /*14470*/  @!P1 IMAD.IADD R5, R5, 0x1, -R0 ;  /* 0x0000000105059824 */ /* 0x000fc600078e0a00 */
[----:B------:R1:W-:Y:S04]  /*14480*/  STL [R1+0x104], R11 ;  /* 0x0001040b01007387 */ /* 0x0003e80000100800 */
[----:B------:R-:W-:Y:S01]  /*14490*/  STL [R1+0x100], R8 ;  /* 0x0001000801007387 */ /* 0x000fe20000100800 */
[----:B--2---:R-:W-:Y:S02]  /*144a0*/  IABS R15, R39 ;  /* 0x00000027000f7213 */ /* 0x004fe40000000000 */
[----:B------:R-:W-:Y:S02]  /*144b0*/  ISETP.GE.AND P5, PT, R39, RZ, PT ;  /* 0x000000ff2700720c */ /* 0x000fe40003fa6270 */
[----:B------:R-:W2:Y:S04]  /*144c0*/  LDL.LU R39, [R1+0x468] ;  /* 0x0004680001277983 */ /* 0x000ea80000300800 */
[----:B------:R-:W2:Y:S04]  /*144d0*/  LDL.LU R56, [R1+0x46c] ;  /* 0x00046c0001387983 */ /* 0x000ea80000300800 */
[----:B------:R-:W2:Y:S01]  /*144e0*/  LDL.LU R55, [R1+0x470] ;  /* 0x0004700001377983 */ /* 0x000ea20000300800 */
[----:B---3--:R-:W-:-:S02]  /*144f0*/  IABS R7, R36 ;  /* 0x0000002400077213 */ /* 0x008fc40000000000 */
[----:B------:R-:W-:Y:S02]  /*14500*/  ISETP.GE.AND P1, PT, R36, RZ, PT ;  /* 0x000000ff2400720c */ /* 0x000fe40003f26270 */
[----:B------:R-:W3:Y:S01]  /*14510*/  LDL.LU R36, [R1+0x464] ;  /* 0x0004640001247983 */ /* 0x000ee20000300800 */
[----:B0-----:R-:W-:-:S05]  /*14520*/  IABS R9, R53 ;  /* 0x0000003500097213 */ /* 0x001fca0000000000 */
[----:B------:R-:W-:-:S04]  /*14530*/  IMAD.HI.U32 R2, R4, R9, RZ ;  /* 0x0000000904027227 */ /* 0x000fc800078e00ff */
[----:B------:R-:W-:-:S04]  /*14540*/  IMAD.MOV R2, RZ, RZ, -R2 ;  /* 0x000000ffff027224 */ /* 0x000fc800078e0a02 */
[----:B------:R-:W-:-:S05]  /*14550*/  IMAD R9, R0, R2, R9 ;  /* 0x0000000200097224 */ /* 0x000fca00078e0209 */
[C---:B------:R-:W-:Y:S02]  /*14560*/  ISETP.GT.U32.AND P6, PT, R0.reuse, R9, PT ;  /* 0x000000090000720c */ /* 0x040fe40003fc4070 */
[----:B------:R-:W-:Y:S01]  /*14570*/  ISETP.GT.U32.AND P2, PT, R0, R5, PT ;  /* 0x000000050000720c */ /* 0x000fe20003f44070 */
[----:B-1----:R-:W-:Y:S01]  /*14580*/  IMAD.MOV.U32 R11, RZ, RZ, R6 ;  /* 0x000000ffff0b7224 */ /* 0x002fe200078e0006 */
[----:B------:R-:W-:-:S09]  /*14590*/  ISETP.GE.AND P3, PT, R53, RZ, PT ;  /* 0x000000ff3500720c */ /* 0x000fd20003f66270 */
[----:B------:R-:W-:-:S05]  /*145a0*/  @!P6 IMAD.IADD R9, R9, 0x1, -R0 ;  /* 0x000000010909e824 */ /* 0x000fca00078e0a00 */
[----:B------:R-:W-:Y:S01]  /*145b0*/  ISETP.GT.U32.AND P6, PT, R0, R9, PT ;  /* 0x000000090000720c */ /* 0x000fe20003fc4070 */
[----:B------:R-:W-:Y:S02]  /*145c0*/  @!P4 IMAD.MOV R11, RZ, RZ, -R11 ;  /* 0x000000ffff0bc224 */ /* 0x000fe400078e0a0b */
[----:B------:R-:W-:-:S03]  /*145d0*/  @!P2 IMAD.IADD R5, R5, 0x1, -R0 ;  /* 0x000000010505a824 */ /* 0x000fc600078e0a00 */
[----:B------:R0:W-:Y:S01]  /*145e0*/  STL [R1+0xfc], R11 ;  /* 0x0000fc0b01007387 */ /* 0x0001e20000100800 */
[----:B------:R-:W-:-:S06]  /*145f0*/  IMAD.HI.U32 R2, R4, R15, RZ ;  /* 0x0000000f04027227 */ /* 0x000fcc00078e00ff */
[----:B------:R-:W-:Y:S02]  /*14600*/  @!P6 IMAD.IADD R9, R9, 0x1, -R0 ;  /* 0x000000010909e824 */ /* 0x000fe400078e0a00 */
[----:B0-----:R-:W-:Y:S02]  /*14610*/  IMAD.MOV.U32 R11, RZ, RZ, R5 ;  /* 0x000000ffff0b7224 */ /* 0x001fe400078e0005 */
[----:B------:R-:W-:Y:S02]  /*14620*/  IMAD.MOV R2, RZ, RZ, -R2 ;  /* 0x000000ffff027224 */ /* 0x000fe400078e0a02 */
[----:B------:R-:W-:Y:S02]  /*14630*/  @!P0 IMAD.MOV R11, RZ, RZ, -R11 ;  /* 0x000000ffff0b8224 */ /* 0x000fe400078e0a0b */
[----:B------:R-:W-:Y:S01]  /*14640*/  @!P3 IMAD.MOV R9, RZ, RZ, -R9 ;  /* 0x000000ffff09b224 */ /* 0x000fe200078e0a09 */
[----:B----4-:R-:W-:Y:S01]  /*14650*/  ISETP.GE.AND P6, PT, R38, RZ, PT ;  /* 0x000000ff2600720c */ /* 0x010fe20003fc6270 */
[----:B------:R-:W-:Y:S01]  /*14660*/  IMAD R15, R0, R2, R15 ;  /* 0x00000002000f7224 */ /* 0x000fe200078e020f */
[----:B------:R-:W-:Y:S01]  /*14670*/  STL [R1+0xf8], R11 ;  /* 0x0000f80b01007387 */ /* 0x000fe20000100800 */
[----:B------:R-:W-:-:S03]  /*14680*/  IABS R2, R38 ;  /* 0x0000002600027213 */ /* 0x000fc60000000000 */
[----:B------:R0:W-:Y:S04]  /*14690*/  STL [R1+0xf4], R9 ;  /* 0x0000f40901007387 */ /* 0x0001e80000100800 */
[----:B------:R-:W4:Y:S01]  /*146a0*/  LDL.LU R38, [R1+0x474] ;  /* 0x0004740001267983 */ /* 0x000f220000300800 */
[----:B------:R-:W-:Y:S02]  /*146b0*/  ISETP.GT.U32.AND P4, PT, R0, R15, PT ;  /* 0x0000000f0000720c */ /* 0x000fe40003f84070 */
[----:B---3--:R-:W-:Y:S02]  /*146c0*/  ISETP.GE.AND P3, PT, R36, RZ, PT ;  /* 0x000000ff2400720c */ /* 0x008fe40003f66270 */
[----:B------:R-:W-:Y:S01]  /*146d0*/  IABS R14, R36 ;  /* 0x00000024000e7213 */ /* 0x000fe20000000000 */
[----:B------:R-:W-:-:S02]  /*146e0*/  IMAD.MOV.U32 R36, RZ, RZ, R34 ;  /* 0x000000ffff247224 */ /* 0x000fc400078e0022 */
[----:B------:R-:W3:Y:S04]  /*146f0*/  LDL.LU R34, [R1+0x478] ;  /* 0x0004780001227983 */ /* 0x000ee80000300800 */
[----:B------:R-:W3:Y:S02]  /*14700*/  LDL.LU R54, [R1+0x47c] ;  /* 0x00047c0001367983 */ /* 0x000ee40000300800 */
[----:B------:R-:W-:Y:S01]  /*14710*/  @!P4 IMAD.IADD R15, R15, 0x1, -R0 ;  /* 0x000000010f0fc824 */ /* 0x000fe200078e0a00 */
[----:B-----5:R-:W-:Y:S01]  /*14720*/  IABS R8, R52 ;  /* 0x0000003400087213 */ /* 0x020fe20000000000 */
[----:B------:R-:W-:Y:S01]  /*14730*/  IMAD.HI.U32 R10, R4, R7, RZ ;  /* 0x00000007040a7227 */ /* 0x000fe200078e00ff */
[----:B--2---:R-:W-:Y:S01]  /*14740*/  IABS R12, R39 ;  /* 0x00000027000c7213 */ /* 0x004fe20000000000 */
[----:B------:R-:W2:Y:S01]  /*14750*/  LDL.LU R53, [R1+0x480] ;  /* 0x0004800001357983 */ /* 0x000ea20000300800 */
[----:B------:R-:W-:Y:S01]  /*14760*/  ISETP.GT.U32.AND P4, PT, R0, R15, PT ;  /* 0x0000000f0000720c */ /* 0x000fe20003f84070 */
[----:B------:R-:W-:-:S04]  /*14770*/  IMAD.HI.U32 R6, R4, R8, RZ ;  /* 0x0000000804067227 */ /* 0x000fc800078e00ff */
[----:B------:R-:W-:Y:S02]  /*14780*/  IMAD.MOV R6, RZ, RZ, -R6 ;  /* 0x000000ffff067224 */ /* 0x000fe400078e0a06 */
[----:B------:R-:W-:Y:S02]  /*14790*/  IMAD.MOV R10, RZ, RZ, -R10 ;  /* 0x000000ffff0a7224 */ /* 0x000fe400078e0a0a */
[C---:B------:R-:W-:Y:S02]  /*147a0*/  IMAD R8, R0.reuse, R6, R8 ;  /* 0x0000000600087224 */ /* 0x040fe400078e0208 */
[C---:B------:R-:W-:Y:S02]  /*147b0*/  IMAD R7, R0.reuse, R10, R7 ;  /* 0x0000000a00077224 */ /* 0x040fe400078e0207 */
[----:B------:R-:W-:Y:S01]  /*147c0*/  @!P4 IMAD.IADD R15, R15, 0x1, -R0 ;  /* 0x000000010f0fc824 */ /* 0x000fe200078e0a00 */
[C---:B------:R-:W-:Y:S02]  /*147d0*/  ISETP.GT.U32.AND P4, PT, R0.reuse, R8, PT ;  /* 0x000000080000720c */ /* 0x040fe40003f84070 */
[----:B------:R-:W-:Y:S01]  /*147e0*/  ISETP.GT.U32.AND P0, PT, R0, R7, PT ;  /* 0x000000070000720c */ /* 0x000fe20003f04070 */
[----:B0-----:R-:W-:-:S10]  /*147f0*/  IMAD.HI.U32 R9, R4, R12, RZ ;  /* 0x0000000c04097227 */ /* 0x001fd400078e00ff */
[--C-:B------:R-:W-:Y:S02]  /*14800*/  @!P4 IMAD.IADD R8, R8, 0x1, -R0.reuse ;  /* 0x000000010808c824 */ /* 0x100fe400078e0a00 */
[----:B------:R-:W-:-:S03]  /*14810*/  @!P0 IMAD.IADD R7, R7, 0x1, -R0 ;  /* 0x0000000107078824 */ /* 0x000fc600078e0a00 */
[C---:B------:R-:W-:Y:S02]  /*14820*/  ISETP.GT.U32.AND P4, PT, R0.reuse, R8, PT ;  /* 0x000000080000720c */ /* 0x040fe40003f84070 */
[----:B------:R-:W-:Y:S01]  /*14830*/  ISETP.GT.U32.AND P0, PT, R0, R7, PT ;  /* 0x000000070000720c */ /* 0x000fe20003f04070 */
[----:B------:R-:W-:Y:S02]  /*14840*/  IMAD.MOV R9, RZ, RZ, -R9 ;  /* 0x000000ffff097224 */ /* 0x000fe400078e0a09 */
[----:B------:R-:W-:-:S04]  /*14850*/  IMAD.HI.U32 R5, R4, R2, RZ ;  /* 0x0000000204057227 */ /* 0x000fc800078e00ff */
[----:B------:R-:W-:Y:S02]  /*14860*/  IMAD R12, R0, R9, R12 ;  /* 0x00000009000c7224 */ /* 0x000fe400078e020c */
[----:B------:R-:W-:Y:S01]  /*14870*/  IMAD.MOV R5, RZ, RZ, -R5 ;  /* 0x000000ffff057224 */ /* 0x000fe200078e0a05 */
[----:B------:R-:W-:Y:S01]  /*14880*/  IABS R10, R55 ;  /* 0x00000037000a7213 */ /* 0x000fe20000000000 */
[----:B------:R-:W-:Y:S01]  /*14890*/  @!P4 IMAD.IADD R8, R8, 0x1, -R0 ;  /* 0x000000010808c824 */ /* 0x000fe200078e0a00 */
[C---:B------:R-:W-:Y:S01]  /*148a0*/  ISETP.GT.U32.AND P4, PT, R0.reuse, R12, PT ;  /* 0x0000000c0000720c */ /* 0x040fe20003f84070 */
[----:B------:R-:W-:Y:S02]  /*148b0*/  IMAD R2, R0, R5, R2 ;  /* 0x0000000500027224 */ /* 0x000fe400078e0202 */
[----:B------:R-:W-:Y:S02]  /*148c0*/  IMAD.MOV.U32 R16, RZ, RZ, R15 ;  /* 0x000000ffff107224 */ /* 0x000fe400078e000f */
[----:B------:R-:W-:Y:S01]  /*148d0*/  @!P0 IMAD.IADD R7, R7, 0x1, -R0 ;  /* 0x0000000107078824 */ /* 0x000fe200078e0a00 */
[----:B------:R-:W-:Y:S01]  /*148e0*/  ISETP.GE.AND P2, PT, R52, RZ, PT ;  /* 0x000000ff3400720c */ /* 0x000fe20003f46270 */
[----:B------:R-:W-:-:S04]  /*148f0*/  IMAD.HI.U32 R5, R4, R10, RZ ;  /* 0x0000000a04057227 */ /* 0x000fc800078e00ff */
[----:B------:R-:W-:Y:S01]  /*14900*/  @!P5 IMAD.MOV R16, RZ, RZ, -R16 ;  /* 0x000000ffff10d224 */ /* 0x000fe200078e0a10 */
[C---:B------:R-:W-:Y:S01]  /*14910*/  ISETP.GT.U32.AND P5, PT, R0.reuse, R2, PT ;  /* 0x000000020000720c */ /* 0x040fe20003fa4070 */
[----:B------:R-:W-:Y:S02]  /*14920*/  IMAD.MOV.U32 R15, RZ, RZ, R7 ;  /* 0x000000ffff0f7224 */ /* 0x000fe400078e0007 */
[----:B------:R-:W-:Y:S02]  /*14930*/  IMAD.MOV R5, RZ, RZ, -R5 ;  /* 0x000000ffff057224 */ /* 0x000fe400078e0a05 */
[----:B------:R-:W-:Y:S01]  /*14940*/  @!P1 IMAD.MOV R15, RZ, RZ, -R15 ;  /* 0x000000ffff0f9224 */ /* 0x000fe200078e0a0f */
[----:B------:R-:W-:Y:S01]  /*14950*/  STL [R1+0xd8], R16 ;  /* 0x0000d81001007387 */ /* 0x000fe20000100800 */
[----:B------:R-:W-:Y:S02]  /*14960*/  IMAD R10, R0, R5, R10 ;  /* 0x00000005000a7224 */ /* 0x000fe400078e020a */
[----:B------:R-:W-:Y:S01]  /*14970*/  @!P4 IMAD.IADD R12, R12, 0x1, -R0 ;  /* 0x000000010c0cc824 */ /* 0x000fe200078e0a00 */
[----:B------:R0:W-:Y:S01]  /*14980*/  STL [R1+0xb4], R15 ;  /* 0x0000b40f01007387 */ /* 0x0001e20000100800 */
[----:B------:R-:W-:-:S03]  /*14990*/  IMAD.MOV.U32 R18, RZ, RZ, R8 ;  /* 0x000000ffff127224 */ /* 0x000fc600078e0008 */
[----:B------:R-:W5:Y:S01]  /*149a0*/  LDL.LU R52, [R1+0x484] ;  /* 0x0004840001347983 */ /* 0x000f620000300800 */
[----:B------:R-:W-:Y:S01]  /*149b0*/  @!P2 IMAD.MOV R18, RZ, RZ, -R18 ;  /* 0x000000ffff12a224 */ /* 0x000fe200078e0a12 */
[----:B------:R-:W-:Y:S01]  /*149c0*/  ISETP.GT.U32.AND P2, PT, R0, R12, PT ;  /* 0x0000000c0000720c */ /* 0x000fe20003f44070 */
[----:B------:R-:W-:-:S05]  /*149d0*/  @!P5 IMAD.IADD R2, R2, 0x1, -R0 ;  /* 0x000000010202d824 */ /* 0x000fca00078e0a00 */
[----:B------:R-:W-:Y:S02]  /*149e0*/  ISETP.GT.U32.AND P5, PT, R0, R2, PT ;  /* 0x000000020000720c */ /* 0x000fe40003fa4070 */
[----:B------:R-:W-:-:S05]  /*149f0*/  IABS R11, R56 ;  /* 0x00000038000b7213 */ /* 0x000fca0000000000 */
[----:B------:R-:W-:Y:S02]  /*14a00*/  @!P2 IMAD.IADD R12, R12, 0x1, -R0 ;  /* 0x000000010c0ca824 */ /* 0x000fe400078e0a00 */
[----:B------:R-:W-:-:S04]  /*14a10*/  IMAD.HI.U32 R6, R4, R11, RZ ;  /* 0x0000000b04067227 */ /* 0x000fc800078e00ff */
[----:B------:R-:W-:Y:S02]  /*14a20*/  @!P5 IMAD.IADD R2, R2, 0x1, -R0 ;  /* 0x000000010202d824 */ /* 0x000fe400078e0a00 */
[----:B------:R-:W-:Y:S02]  /*14a30*/  IMAD.MOV R6, RZ, RZ, -R6 ;  /* 0x000000ffff067224 */ /* 0x000fe400078e0a06 */
[----:B------:R-:W-:Y:S01]  /*14a40*/  @!P6 IMAD.MOV R2, RZ, RZ, -R2 ;  /* 0x000000ffff02e224 */ /* 0x000fe200078e0a02 */
[----:B------:R-:W-:Y:S01]  /*14a50*/  ISETP.GE.AND P0, PT, R39, RZ, PT ;  /* 0x000000ff2700720c */ /* 0x000fe20003f06270 */
[----:B------:R-:W-:Y:S01]  /*14a60*/  IMAD R11, R0, R6, R11 ;  /* 0x00000006000b7224 */ /* 0x000fe200078e020b */
[----:B------:R-:W2:Y:S04]  /*14a70*/  LDL.LU R39, [R1+0x488] ;  /* 0x0004880001277983 */ /* 0x000ea80000300800 */
[----:B------:R-:W-:Y:S04]  /*14a80*/  STL [R1+0xb0], R18 ;  /* 0x0000b01201007387 */ /* 0x000fe80000100800 */
[----:B------:R-:W-:Y:S01]  /*14a90*/  STL [R1+0x9c], R2 ;  /* 0x00009c0201007387 */ /* 0x000fe20000100800 */
[----:B---3--:R-:W-:-:S05]  /*14aa0*/  IABS R5, R54 ;  /* 0x0000003600057213 */ /* 0x008fca0000000000 */
[----:B0-----:R-:W-:-:S04]  /*14ab0*/  IMAD.HI.U32 R15, R4, R5, RZ ;  /* 0x00000005040f7227 */ /* 0x001fc800078e00ff */
[----:B------:R-:W-:-:S04]  /*14ac0*/  IMAD.MOV R15, RZ, RZ, -R15 ;  /* 0x000000ffff0f7224 */ /* 0x000fc800078e0a0f */
[----:B------:R-:W-:-:S05]  /*14ad0*/  IMAD R5, R0, R15, R5 ;  /* 0x0000000f00057224 */ /* 0x000fca00078e0205 */
[----:B------:R-:W-:Y:S02]  /*14ae0*/  ISETP.GT.U32.AND P2, PT, R0, R5, PT ;  /* 0x000000050000720c */ /* 0x000fe40003f44070 */
[----:B------:R-:W-:-:S11]  /*14af0*/  IABS R6, R34 ;  /* 0x0000002200067213 */ /* 0x000fd60000000000 */
[----:B------:R-:W-:Y:S01]  /*14b00*/  @!P2 IMAD.IADD R5, R5, 0x1, -R0 ;  /* 0x000000010505a824 */ /* 0x000fe200078e0a00 */
[----:B------:R-:W-:Y:S02]  /*14b10*/  ISETP.GE.AND P2, PT, R34, RZ, PT ;  /* 0x000000ff2200720c */ /* 0x000fe40003f46270 */
[----:B------:R-:W3:Y:S01]  /*14b20*/  LDL.LU R34, [R1+0x48c] ;  /* 0x00048c0001227983 */ /* 0x000ee20000300800 */
[----:B------:R-:W-:-:S04]  /*14b30*/  IMAD.HI.U32 R13, R4, R14, RZ ;  /* 0x0000000e040d7227 */ /* 0x000fc800078e00ff */
[----:B------:R-:W-:-:S04]  /*14b40*/  IMAD.MOV R13, RZ, RZ, -R13 ;  /* 0x000000ffff0d7224 */ /* 0x000fc800078e0a0d */
[----:B------:R-:W-:Y:S01]  /*14b50*/  IMAD R14, R0, R13, R14 ;  /* 0x0000000d000e7224 */ /* 0x000fe200078e020e */
[----:B----4-:R-:W-:-:S04]  /*14b60*/  IABS R9, R38 ;  /* 0x0000002600097213 */ /* 0x010fc80000000000 */
[----:B------:R-:W-:Y:S01]  /*14b70*/  ISETP.GT.U32.AND P1, PT, R0, R14, PT ;  /* 0x0000000e0000720c */ /* 0x000fe20003f24070 */
[----:B------:R-:W-:Y:S01]  /*14b80*/  IMAD.HI.U32 R17, R4, R9, RZ ;  /* 0x0000000904117227 */ /* 0x000fe200078e00ff */
[----:B------:R-:W-:-:S03]  /*14b90*/  ISETP.GT.U32.AND P5, PT, R0, R11, PT ;  /* 0x0000000b0000720c */ /* 0x000fc60003fa4070 */
[----:B------:R-:W-:-:S04]  /*14ba0*/  IMAD.MOV R17, RZ, RZ, -R17 ;  /* 0x000000ffff117224 */ /* 0x000fc800078e0a11 */
[----:B------:R-:W-:-:S04]  /*14bb0*/  IMAD R9, R0, R17, R9 ;  /* 0x0000001100097224 */ /* 0x000fc800078e0209 */
[--C-:B------:R-:W-:Y:S01]  /*14bc0*/  @!P1 IMAD.IADD R14, R14, 0x1, -R0.reuse ;  /* 0x000000010e0e9824 */ /* 0x100fe200078e0a00 */
[C---:B------:R-:W-:Y:S02]  /*14bd0*/  ISETP.GT.U32.AND P1, PT, R0.reuse, R10, PT ;  /* 0x0000000a0000720c */ /* 0x040fe40003f24070 */
[C---:B------:R-:W-:Y:S01]  /*14be0*/  ISETP.GT.U32.AND P4, PT, R0.reuse, R9, PT ;  /* 0x000000090000720c */ /* 0x040fe20003f84070 */
[----:B------:R-:W-:Y:S01]  /*14bf0*/  @!P5 IMAD.IADD R11, R11, 0x1, -R0 ;  /* 0x000000010b0bd824 */ /* 0x000fe200078e0a00 */
[----:B------:R-:W-:Y:S01]  /*14c00*/  ISETP.GT.U32.AND P5, PT, R0, R14, PT ;  /* 0x0000000e0000720c */ /* 0x000fe20003fa4070 */
[----:B------:R-:W-:-:S04]  /*14c10*/  IMAD.HI.U32 R16, R4, R6, RZ ;  /* 0x0000000604107227 */ /* 0x000fc800078e00ff */
[----:B------:R-:W-:-:S04]  /*14c20*/  IMAD.MOV R16, RZ, RZ, -R16 ;  /* 0x000000ffff107224 */ /* 0x000fc800078e0a10 */
[--C-:B------:R-:W-:Y:S01]  /*14c30*/  @!P1 IMAD.IADD R10, R10, 0x1, -R0.reuse ;  /* 0x000000010a0a9824 */ /* 0x100fe200078e0a00 */
[C---:B------:R-:W-:Y:S01]  /*14c40*/  ISETP.GT.U32.AND P1, PT, R0.reuse, R11, PT ;  /* 0x0000000b0000720c */ /* 0x040fe20003f24070 */
[----:B------:R-:W-:Y:S02]  /*14c50*/  @!P4 IMAD.IADD R9, R9, 0x1, -R0 ;  /* 0x000000010909c824 */ /* 0x000fe400078e0a00 */
[----:B------:R-:W-:Y:S01]  /*14c60*/  IMAD R6, R0, R16, R6 ;  /* 0x0000001000067224 */ /* 0x000fe200078e0206 */
[----:B-----5:R-:W-:Y:S01]  /*14c70*/  IABS R8, R52 ;  /* 0x0000003400087213 */ /* 0x020fe20000000000 */
[----:B------:R-:W-:Y:S01]  /*14c80*/  @!P5 IMAD.IADD R14, R14, 0x1, -R0 ;  /* 0x000000010e0ed824 */ /* 0x000fe200078e0a00 */
[C---:B------:R-:W-:Y:S02]  /*14c90*/  ISETP.GT.U32.AND P6, PT, R0.reuse, R9, PT ;  /* 0x000000090000720c */ /* 0x040fe40003fc4070 */
[----:B------:R-:W-:Y:S01]  /*14ca0*/  ISETP.GT.U32.AND P5, PT, R0, R6, PT ;  /* 0x000000060000720c */ /* 0x000fe20003fa4070 */
[----:B------:R-:W-:-:S04]  /*14cb0*/  IMAD.HI.U32 R15, R4, R8, RZ ;  /* 0x00000008040f7227 */ /* 0x000fc800078e00ff */
[----:B------:R-:W-:Y:S01]  /*14cc0*/  @!P1 IMAD.IADD R11, R11, 0x1, -R0 ;  /* 0x000000010b0b9824 */ /* 0x000fe200078e0a00 */
[----:B------:R-:W-:Y:S01]  /*14cd0*/  ISETP.GE.AND P1, PT, R56, RZ, PT ;  /* 0x000000ff3800720c */ /* 0x000fe20003f26270 */
[----:B------:R-:W-:Y:S01]  /*14ce0*/  IMAD.MOV R15, RZ, RZ, -R15 ;  /* 0x000000ffff0f7224 */ /* 0x000fe200078e0a0f */
[----:B------:R-:W-:-:S03]  /*14cf0*/  ISETP.GT.U32.AND P4, PT, R0, R10, PT ;  /* 0x0000000a0000720c */ /* 0x000fc60003f84070 */
[----:B------:R-:W-:Y:S01]  /*14d00*/  @!P6 IMAD.IADD R9, R9, 0x1, -R0 ;  /* 0x000000010909e824 */ /* 0x000fe200078e0a00 */
[----:B------:R-:W-:Y:S01]  /*14d10*/  ISETP.GE.AND P6, PT, R55, RZ, PT ;  /* 0x000000ff3700720c */ /* 0x000fe20003fc6270 */
[----:B------:R-:W-:Y:S02]  /*14d20*/  IMAD R8, R0, R15, R8 ;  /* 0x0000000f00087224 */ /* 0x000fe400078e0208 */
[--C-:B------:R-:W-:Y:S01]  /*14d30*/  @!P5 IMAD.IADD R6, R6, 0x1, -R0.reuse ;  /* 0x000000010606d824 */ /* 0x100fe200078e0a00 */
[----:B------:R-:W-:Y:S02]  /*14d40*/  ISETP.GE.AND P5, PT, R38, RZ, PT ;  /* 0x000000ff2600720c */ /* 0x000fe40003fa6270 */
[----:B------:R-:W4:Y:S01]  /*14d50*/  LDL.LU R38, [R1+0x490] ;  /* 0x0004900001267983 */ /* 0x000f220000300800 */
[----:B------:R-:W-:Y:S01]  /*14d60*/  @!P1 IMAD.MOV R11, RZ, RZ, -R11 ;  /* 0x000000ffff0b9224 */ /* 0x000fe200078e0a0b */
[----:B------:R-:W-:Y:S01]  /*14d70*/  ISETP.GT.U32.AND P1, PT, R0, R8, PT ;  /* 0x000000080000720c */ /* 0x000fe20003f24070 */
[----:B------:R-:W-:-:S02]  /*14d80*/  @!P4 IMAD.IADD R10, R10, 0x1, -R0 ;  /* 0x000000010a0ac824 */ /* 0x000fc400078e0a00 */
[----:B------:R-:W-:Y:S02]  /*14d90*/  @!P3 IMAD.MOV R14, RZ, RZ, -R14 ;  /* 0x000000ffff0eb224 */ /* 0x000fe400078e0a0e */
[----:B------:R-:W-:Y:S02]  /*14da0*/  @!P0 IMAD.MOV R12, RZ, RZ, -R12 ;  /* 0x000000ffff0c8224 */ /* 0x000fe400078e0a0c */
[----:B------:R-:W-:Y:S01]  /*14db0*/  @!P6 IMAD.MOV R10, RZ, RZ, -R10 ;  /* 0x000000ffff0ae224 */ /* 0x000fe200078e0a0a */
[----:B------:R-:W-:Y:S01]  /*14dc0*/  STL [R1+0x98], R14 ;  /* 0x0000980e01007387 */ /* 0x000fe20000100800 */
[----:B------:R-:W-:-:S03]  /*14dd0*/  @!P5 IMAD.MOV R9, RZ, RZ, -R9 ;  /* 0x000000ffff09d224 */ /* 0x000fc600078e0a09 */
[----:B------:R-:W-:Y:S01]  /*14de0*/  STL [R1+0x94], R12 ;  /* 0x0000940c01007387 */ /* 0x000fe20000100800 */
[----:B------:R-:W-:-:S03]  /*14df0*/  @!P1 IMAD.IADD R8, R8, 0x1, -R0 ;  /* 0x0000000108089824 */ /* 0x000fc600078e0a00 */
[----:B------:R-:W-:Y:S04]  /*14e00*/  STL [R1+0x90], R11 ;  /* 0x0000900b01007387 */ /* 0x000fe80000100800 */
[----:B------:R3:W-:Y:S04]  /*14e10*/  STL [R1+0x8c], R10 ;  /* 0x00008c0a01007387 */ /* 0x0007e80000100800 */
[----:B------:R0:W-:Y:S01]  /*14e20*/  STL [R1+0x88], R9 ;  /* 0x0000880901007387 */ /* 0x0001e20000100800 */
[----:B---3--:R-:W-:Y:S02]  /*14e30*/  IABS R10, R34 ;  /* 0x00000022000a7213 */ /* 0x008fe40000000000 */
[----:B------:R-:W-:Y:S01]  /*14e40*/  ISETP.GE.AND P1, PT, R34, RZ, PT ;  /* 0x000000ff2200720c */ /* 0x000fe20003f26270 */
[----:B------:R-:W-:-:S02]  /*14e50*/  IMAD.MOV.U32 R34, RZ, RZ, R32 ;  /* 0x000000ffff227224 */ /* 0x000fc400078e0020 */
[----:B------:R-:W3:Y:S01]  /*14e60*/  LDL.LU R32, [R1+0x49c] ;  /* 0x00049c0001207983 */ /* 0x000ee20000300800 */
[----:B--2---:R-:W-:Y:S02]  /*14e70*/  IABS R7, R53 ;  /* 0x0000003500077213 */ /* 0x004fe40000000000 */
[----:B------:R-:W-:-:S03]  /*14e80*/  ISETP.GT.U32.AND P3, PT, R0, R6, PT ;  /* 0x000000060000720c */ /* 0x000fc60003f64070 */
[----:B------:R-:W-:-:S04]  /*14e90*/  IMAD.HI.U32 R13, R4, R7, RZ ;  /* 0x00000007040d7227 */ /* 0x000fc800078e00ff */
[----:B------:R-:W-:-:S04]  /*14ea0*/  IMAD.MOV R13, RZ, RZ, -R13 ;  /* 0x000000ffff0d7224 */ /* 0x000fc800078e0a0d */
[----:B------:R-:W-:Y:S01]  /*14eb0*/  IMAD R7, R0, R13, R7 ;  /* 0x0000000d00077224 */ /* 0x000fe200078e0207 */
[----:B------:R-:W-:Y:S01]  /*14ec0*/  IABS R2, R39 ;  /* 0x0000002700027213 */ /* 0x000fe20000000000 */
[----:B------:R-:W-:-:S03]  /*14ed0*/  @!P3 IMAD.IADD R6, R6, 0x1, -R0 ;  /* 0x000000010606b824 */ /* 0x000fc600078e0a00 */
[----:B------:R-:W-:Y:S01]  /*14ee0*/  ISETP.GT.U32.AND P4, PT, R0, R7, PT ;  /* 0x000000070000720c */ /* 0x000fe20003f84070 */
[----:B------:R-:W-:-:S04]  /*14ef0*/  IMAD.HI.U32 R13, R4, R2, RZ ;  /* 0x00000002040d7227 */ /* 0x000fc800078e00ff */
[----:B------:R-:W-:Y:S02]  /*14f00*/  IMAD.MOV.U32 R11, RZ, RZ, R6 ;  /* 0x000000ffff0b7224 */ /* 0x000fe400078e0006 */
[----:B------:R-:W-:Y:S02]  /*14f10*/  IMAD.MOV R13, RZ, RZ, -R13 ;  /* 0x000000ffff0d7224 */ /* 0x000fe400078e0a0d */
[----:B------:R-:W-:Y:S01]  /*14f20*/  @!P2 IMAD.MOV R11, RZ, RZ, -R11 ;  /* 0x000000ffff0ba224 */ /* 0x000fe200078e0a0b */
[----:B------:R-:W-:Y:S01]  /*14f30*/  ISETP.GT.U32.AND P2, PT, R0, R8, PT ;  /* 0x000000080000720c */ /* 0x000fe20003f44070 */
[----:B------:R-:W-:-:S04]  /*14f40*/  IMAD.HI.U32 R6, R4, R10, RZ ;  /* 0x0000000a04067227 */ /* 0x000fc800078e00ff */
[C---:B------:R-:W-:Y:S02]  /*14f50*/  IMAD R2, R0.reuse, R13, R2 ;  /* 0x0000000d00027224 */ /* 0x040fe400078e0202 */
[----:B------:R-:W-:Y:S01]  /*14f60*/  @!P4 IMAD.IADD R7, R7, 0x1, -R0 ;  /* 0x000000010707c824 */ /* 0x000fe200078e0a00 */
[----:B------:R-:W-:Y:S01]  /*14f70*/  ISETP.GT.U32.AND P4, PT, R0, R5, PT ;  /* 0x000000050000720c */ /* 0x000fe20003f84070 */
[----:B------:R-:W-:Y:S01]  /*14f80*/  IMAD.MOV R6, RZ, RZ, -R6 ;  /* 0x000000ffff067224 */ /* 0x000fe200078e0a06 */
[----:B------:R-:W-:Y:S02]  /*14f90*/  ISETP.GE.AND P6, PT, R54, RZ, PT ;  /* 0x000000ff3600720c */ /* 0x000fe40003fc6270 */
[C---:B------:R-:W-:Y:S01]  /*14fa0*/  ISETP.GT.U32.AND P3, PT, R0.reuse, R2, PT ;  /* 0x000000020000720c */ /* 0x040fe20003f64070 */
[----:B------:R-:W-:Y:S02]  /*14fb0*/  IMAD R10, R0, R6, R10 ;  /* 0x00000006000a7224 */ /* 0x000fe400078e020a */
[----:B------:R-:W-:-:S03]  /*14fc0*/  @!P2 IMAD.IADD R8, R8, 0x1, -R0 ;  /* 0x000000010808a824 */ /* 0x000fc600078e0a00 */
[----:B------:R-:W-:-:S03]  /*14fd0*/  ISETP.GT.U32.AND P2, PT, R0, R10, PT ;  /* 0x0000000a0000720c */ /* 0x000fc60003f44070 */
[--C-:B------:R-:W-:Y:S01]  /*14fe0*/  @!P4 IMAD.IADD R5, R5, 0x1, -R0.reuse ;  /* 0x000000010505c824 */ /* 0x100fe200078e0a00 */
[----:B------:R-:W-:Y:S02]  /*14ff0*/  ISETP.GE.AND P4, PT, R52, RZ, PT ;  /* 0x000000ff3400720c */ /* 0x000fe40003f86270 */
[----:B------:R-:W-:Y:S01]  /*15000*/  ISETP.GT.U32.AND P0, PT, R0, R7, PT ;  /* 0x000000070000720c */ /* 0x000fe20003f04070 */
[--C-:B------:R-:W-:Y:S02]  /*15010*/  @!P3 IMAD.IADD R2, R2, 0x1, -R0.reuse ;  /* 0x000000010202b824 */ /* 0x100fe400078e0a00 */
[----:B------:R-:W-:Y:S01]  /*15020*/  @!P6 IMAD.MOV R5, RZ, RZ, -R5 ;  /* 0x000000ffff05e224 */ /* 0x000fe200078e0a05 */
[----:B------:R-:W-:Y:S01]  /*15030*/  ISETP.GE.AND P5, PT, R53, RZ, PT ;  /* 0x000000ff3500720c */ /* 0x000fe20003fa6270 */
[----:B------:R-:W-:Y:S01]  /*15040*/  STL [R1+0x84], R11 ;  /* 0x0000840b01007387 */ /* 0x000fe20000100800 */
[----:B------:R-:W-:Y:S02]  /*15050*/  ISETP.GT.U32.AND P3, PT, R0, R2, PT ;  /* 0x000000020000720c */ /* 0x000fe40003f64070 */
[----:B----4-:R-:W-:Y:S01]  /*15060*/  IABS R13, R38 ;  /* 0x00000026000d7213 */ /* 0x010fe20000000000 */
[----:B------:R1:W-:Y:S01]  /*15070*/  STL [R1+0x80], R5 ;  /* 0x0000800501007387 */ /* 0x0003e20000100800 */
[----:B0-----:R-:W-:Y:S01]  /*15080*/  IABS R9, R36 ;  /* 0x0000002400097213 */ /* 0x001fe20000000000 */
[----:B------:R-:W-:-:S02]  /*15090*/  @!P2 IMAD.IADD R10, R10, 0x1, -R0 ;  /* 0x000000010a0aa824 */ /* 0x000fc400078e0a00 */
[----:B------:R-:W-:Y:S02]  /*150a0*/  @!P4 IMAD.MOV R8, RZ, RZ, -R8 ;  /* 0x000000ffff08c224 */ /* 0x000fe400078e0a08 */
[----:B-1----:R-:W-:Y:S01]  /*150b0*/  IMAD.HI.U32 R5, R4, R13, RZ ;  /* 0x0000000d04057227 */ /* 0x002fe200078e00ff */
[----:B------:R-:W-:-:S03]  /*150c0*/  ISETP.GT.U32.AND P4, PT, R0, R10, PT ;  /* 0x0000000a0000720c */ /* 0x000fc60003f84070 */
[----:B------:R-:W-:Y:S02]  /*150d0*/  IMAD.MOV R5, RZ, RZ, -R5 ;  /* 0x000000ffff057224 */ /* 0x000fe400078e0a05 */
[----:B------:R-:W-:Y:S02]  /*150e0*/  @!P0 IMAD.IADD R7, R7, 0x1, -R0 ;  /* 0x0000000107078824 */ /* 0x000fe400078e0a00 */
[----:B------:R-:W-:Y:S01]  /*150f0*/  IMAD.HI.U32 R11, R4, R9, RZ ;  /* 0x00000009040b7227 */ /* 0x000fe200078e00ff */
[----:B------:R-:W-:-:S03]  /*15100*/  ISETP.GE.AND P0, PT, R39, RZ, PT ;  /* 0x000000ff2700720c */ /* 0x000fc60003f06270 */
[C---:B------:R-:W-:Y:S02]  /*15110*/  IMAD R13, R0.reuse, R5, R13 ;  /* 0x00000005000d7224 */ /* 0x040fe400078e020d */
[----:B------:R-:W-:Y:S02]  /*15120*/  @!P5 IMAD.MOV R7, RZ, RZ, -R7 ;  /* 0x000000ffff07d224 */ /* 0x000fe400078e0a07 */
[----:B------:R-:W-:Y:S01]  /*15130*/  IMAD.MOV R11, RZ, RZ, -R11 ;  /* 0x000000ffff0b7224 */ /* 0x000fe200078e0a0b */
[----:B------:R-:W-:Y:S01]  /*15140*/  ISETP.GT.U32.AND P2, PT, R0, R13, PT ;  /* 0x0000000d0000720c */ /* 0x000fe20003f44070 */
[----:B------:R-:W-:Y:S01]  /*15150*/  @!P3 IMAD.IADD R2, R2, 0x1, -R0 ;  /* 0x000000010202b824 */ /* 0x000fe200078e0a00 */
[----:B------:R-:W-:Y:S01]  /*15160*/  STL [R1+0x7c], R7 ;  /* 0x00007c0701007387 */ /* 0x000fe20000100800 */
[----:B------:R-:W-:-:S03]  /*15170*/  IMAD R9, R0, R11, R9 ;  /* 0x0000000b00097224 */ /* 0x000fc600078e0209 */
[----:B------:R0:W-:Y:S01]  /*15180*/  STL [R1+0x78], R8 ;  /* 0x0000780801007387 */ /* 0x0001e20000100800 */
[----:B------:R-:W-:Y:S02]  /*15190*/  @!P4 IMAD.IADD R10, R10, 0x1, -R0 ;  /* 0x000000010a0ac824 */ /* 0x000fe400078e0a00 */
[----:B0-----:R-:W-:Y:S01]  /*151a0*/  IMAD.MOV.U32 R8, RZ, RZ, R2 ;  /* 0x000000ffff087224 */ /* 0x001fe200078e0002 */
[----:B------:R-:W-:Y:S01]  /*151b0*/  IABS R7, R34 ;  /* 0x0000002200077213 */ /* 0x000fe20000000000 */
[----:B------:R-:W-:Y:S02]  /*151c0*/  IMAD.MOV.U32 R14, RZ, RZ, R10 ;  /* 0x000000ffff0e7224 */ /* 0x000fe400078e000a */
[----:B------:R-:W-:Y:S01]  /*151d0*/  @!P0 IMAD.MOV R8, RZ, RZ, -R8 ;  /* 0x000000ffff088224 */ /* 0x000fe200078e0a08 */
[----:B------:R-:W-:Y:S01]  /*151e0*/  ISETP.GT.U32.AND P0, PT, R0, R9, PT ;  /* 0x000000090000720c */ /* 0x000fe20003f04070 */
[----:B------:R-:W-:-:S04]  /*151f0*/  IMAD.HI.U32 R12, R4, R7, RZ ;  /* 0x00000007040c7227 */ /* 0x000fc800078e00ff */
[----:B------:R-:W-:Y:S02]  /*15200*/  @!P2 IMAD.IADD R13, R13, 0x1, -R0 ;  /* 0x000000010d0da824 */ /* 0x000fe400078e0a00 */
[----:B------:R-:W-:Y:S01]  /*15210*/  @!P1 IMAD.MOV R14, RZ, RZ, -R14 ;  /* 0x000000ffff0e9224 */ /* 0x000fe200078e0a0e */
[----:B------:R-:W-:Y:S01]  /*15220*/  IABS R6, R30 ;  /* 0x0000001e00067213 */ /* 0x000fe20000000000 */
[----:B------:R-:W-:Y:S01]  /*15230*/  IMAD.MOV R12, RZ, RZ, -R12 ;  /* 0x000000ffff0c7224 */ /* 0x000fe200078e0a0c */
[C---:B------:R-:W-:Y:S01]  /*15240*/  ISETP.GT.U32.AND P2, PT, R0.reuse, R13, PT ;  /* 0x0000000d0000720c */ /* 0x040fe20003f44070 */
[----:B------:R0:W-:Y:S02]  /*15250*/  STL [R1+0x74], R8 ;  /* 0x0000740801007387 */ /* 0x0001e40000100800 */
[----:B------:R-:W-:Y:S02]  /*15260*/  IMAD R7, R0, R12, R7 ;  /* 0x0000000c00077224 */ /* 0x000fe400078e0207 */
[----:B------:R-:W-:-:S02]  /*15270*/  @!P0 IMAD.IADD R9, R9, 0x1, -R0 ;  /* 0x0000000109098824 */ /* 0x000fc400078e0a00 */
[----:B------:R-:W-:Y:S01]  /*15280*/  IMAD.HI.U32 R2, R4, R6, RZ ;  /* 0x0000000604027227 */ /* 0x000fe200078e00ff */
[----:B------:R-:W-:Y:S02]  /*15290*/  ISETP.GE.AND P6, PT, R38, RZ, PT ;  /* 0x000000ff2600720c */ /* 0x000fe40003fc6270 */
[----:B0-----:R-:W-:Y:S02]  /*152a0*/  IABS R8, R28 ;  /* 0x0000001c00087213 */ /* 0x001fe40000000000 */
[C---:B------:R-:W-:Y:S02]  /*152b0*/  ISETP.GT.U32.AND P4, PT, R0.reuse, R7, PT ;  /* 0x000000070000720c */ /* 0x040fe40003f84070 */
[----:B------:R-:W-:Y:S01]  /*152c0*/  ISETP.GT.U32.AND P0, PT, R0, R9, PT ;  /* 0x000000090000720c */ /* 0x000fe20003f04070 */
[----:B------:R-:W-:Y:S01]  /*152d0*/  @!P2 IMAD.IADD R13, R13, 0x1, -R0 ;  /* 0x000000010d0da824 */ /* 0x000fe200078e0a00 */
[----:B------:R-:W-:Y:S01]  /*152e0*/  ISETP.GE.AND P5, PT, R36, RZ, PT ;  /* 0x000000ff2400720c */ /* 0x000fe20003fa6270 */
[----:B------:R0:W-:Y:S01]  /*152f0*/  STL [R1+0x70], R14 ;  /* 0x0000700e01007387 */ /* 0x0001e20000100800 */
[----:B------:R-:W-:Y:S01]  /*15300*/  IABS R10, R47 ;  /* 0x0000002f000a7213 */ /* 0x000fe20000000000 */
[----:B0-----:R-:W-:-:S06]  /*15310*/  IMAD.MOV.U32 R14, RZ, RZ, R13 ;  /* 0x000000ffff0e7224 */ /* 0x001fcc00078e000d */
[--C-:B------:R-:W-:Y:S02]  /*15320*/  @!P4 IMAD.IADD R7, R7, 0x1, -R0.reuse ;  /* 0x000000010707c824 */ /* 0x100fe400078e0a00 */
[----:B------:R-:W-:Y:S02]  /*15330*/  @!P0 IMAD.IADD R9, R9, 0x1, -R0 ;  /* 0x0000000109098824 */ /* 0x000fe400078e0a00 */
[----:B------:R-:W-:Y:S01]  /*15340*/  @!P6 IMAD.MOV R14, RZ, RZ, -R14 ;  /* 0x000000ffff0ee224 */ /* 0x000fe200078e0a0e */
[----:B------:R-:W-:Y:S01]  /*15350*/  ISETP.GT.U32.AND P4, PT, R0, R7, PT ;  /* 0x000000070000720c */ /* 0x000fe20003f84070 */
[----:B------:R-:W-:-:S03]  /*15360*/  @!P5 IMAD.MOV R9, RZ, RZ, -R9 ;  /* 0x000000ffff09d224 */ /* 0x000fc600078e0a09 */
[----:B------:R-:W-:Y:S04]  /*15370*/  STL [R1+0x6c], R14 ;  /* 0x00006c0e01007387 */ /* 0x000fe80000100800 */
[----:B------:R0:W-:Y:S01]  /*15380*/  STL [R1+0x68], R9 ;  /* 0x0000680901007387 */ /* 0x0001e20000100800 */
[----:B------:R-:W-:-:S04]  /*15390*/  ISETP.GE.AND P3, PT, R34, RZ, PT ;  /* 0x000000ff2200720c */ /* 0x000fc80003f66270 */
[----:B------:R-:W-:Y:S01]  /*153a0*/  @!P4 IMAD.IADD R7, R7, 0x1, -R0 ;  /* 0x000000010707c824 */ /* 0x000fe200078e0a00 */
[----:B------:R-:W-:-:S08]  /*153b0*/  ISETP.GE.AND P4, PT, R30, RZ, PT ;  /* 0x000000ff1e00720c */ /* 0x000fd00003f86270 */
[----:B------:R-:W-:Y:S01]  /*153c0*/  @!P3 IMAD.MOV R7, RZ, RZ, -R7 ;  /* 0x000000ffff07b224 */ /* 0x000fe200078e0a07 */
[----:B------:R-:W-:-:S04]  /*153d0*/  ISETP.GE.AND P3, PT, R27, RZ, PT ;  /* 0x000000ff1b00720c */ /* 0x000fc80003f66270 */
[----:B------:R-:W-:Y:S01]  /*153e0*/  STL [R1+0x64], R7 ;  /* 0x0000640701007387 */ /* 0x000fe20000100800 */
[----:B------:R-:W-:Y:S02]  /*153f0*/  IABS R15, R49 ;  /* 0x00000031000f7213 */ /* 0x000fe40000000000 */
[----:B---3--:R-:W-:-:S05]  /*15400*/  IABS R5, R32 ;  /* 0x0000002000057213 */ /* 0x008fca0000000000 */
[----:B------:R-:W-:-:S04]  /*15410*/  IMAD.HI.U32 R11, R4, R5, RZ ;  /* 0x00000005040b7227 */ /* 0x000fc800078e00ff */
[----:B------:R-:W-:-:S04]  /*15420*/  IMAD.MOV R11, RZ, RZ, -R11 ;  /* 0x000000ffff0b7224 */ /* 0x000fc800078e0a0b */
[----:B------:R-:W-:-:S05]  /*15430*/  IMAD R5, R0, R11, R5 ;  /* 0x0000000b00057224 */ /* 0x000fca00078e0205 */
[C---:B------:R-:W-:Y:S01]  /*15440*/  ISETP.GT.U32.AND P1, PT, R0.reuse, R5, PT ;  /* 0x000000050000720c */ /* 0x040fe20003f24070 */
[----:B------:R-:W-:Y:S02]  /*15450*/  IMAD.MOV R11, RZ, RZ, -R2 ;  /* 0x000000ffff0b7224 */ /* 0x000fe400078e0a02 */
[----:B------:R-:W-:Y:S02]  /*15460*/  IMAD.MOV.U32 R2, RZ, RZ, R8 ;  /* 0x000000ffff027224 */ /* 0x000fe400078e0008 */
[----:B------:R-:W-:Y:S02]  /*15470*/  IMAD R6, R0, R11, R6 ;  /* 0x0000000b00067224 */ /* 0x000fe400078e0206 */
[----:B------:R-:W-:-:S06]  /*15480*/  IMAD.HI.U32 R11, R4, R2, RZ ;  /* 0x00000002040b7227 */ /* 0x000fcc00078e00ff */
[----:B------:R-:W-:Y:S01]  /*15490*/  @!P1 IMAD.IADD R5, R5, 0x1, -R0 ;  /* 0x0000000105059824 */ /* 0x000fe200078e0a00 */
[----:B------:R-:W-:-:S04]  /*154a0*/  IABS R8, R27 ;  /* 0x0000001b00087213 */ /* 0x000fc80000000000 */
[C---:B------:R-:W-:Y:S01]  /*154b0*/  ISETP.GT.U32.AND P1, PT, R0.reuse, R5, PT ;  /* 0x000000050000720c */ /* 0x040fe20003f24070 */
[----:B------:R-:W-:Y:S01]  /*154c0*/  IMAD.MOV R11, RZ, RZ, -R11 ;  /* 0x000000ffff0b7224 */ /* 0x000fe200078e0a0b */
[----:B------:R-:W-:Y:S01]  /*154d0*/  ISETP.GT.U32.AND P2, PT, R0, R6, PT ;  /* 0x000000060000720c */ /* 0x000fe20003f44070 */
[----:B------:R-:W-:Y:S01]  /*154e0*/  IMAD.HI.U32 R12, R4, R8, RZ ;  /* 0x00000008040c7227 */ /* 0x000fe200078e00ff */
[----:B------:R-:W-:-:S03]  /*154f0*/  ISETP.GE.AND P6, PT, R32, RZ, PT ;  /* 0x000000ff2000720c */ /* 0x000fc60003fc6270 */
[----:B------:R-:W-:Y:S02]  /*15500*/  IMAD R2, R0, R11, R2 ;  /* 0x0000000b00027224 */ /* 0x000fe400078e0202 */
[----:B------:R-:W-:-:S04]  /*15510*/  IMAD.HI.U32 R11, R4, R10, RZ ;  /* 0x0000000a040b7227 */ /* 0x000fc800078e00ff */
[----:B------:R-:W-:Y:S02]  /*15520*/  IMAD.MOV R12, RZ, RZ, -R12 ;  /* 0x000000ffff0c7224 */ /* 0x000fe400078e0a0c */
[----:B------:R-:W-:Y:S02]  /*15530*/  IMAD.MOV R11, RZ, RZ, -R11 ;  /* 0x000000ffff0b7224 */ /* 0x000fe400078e0a0b */
[----:B------:R-:W-:Y:S01]  /*15540*/  @!P1 IMAD.IADD R5, R5, 0x1, -R0 ;  /* 0x0000000105059824 */ /* 0x000fe200078e0a00 */
[C---:B------:R-:W-:Y:S01]  /*15550*/  ISETP.GT.U32.AND P0, PT, R0.reuse, R2, PT ;  /* 0x000000020000720c */ /* 0x040fe20003f04070 */
[----:B------:R-:W-:Y:S02]  /*15560*/  IMAD R8, R0, R12, R8 ;  /* 0x0000000c00087224 */ /* 0x000fe400078e0208 */
[----:B------:R-:W-:Y:S02]  /*15570*/  @!P2 IMAD.IADD R6, R6, 0x1, -R0 ;  /* 0x000000010606a824 */ /* 0x000fe400078e0a00 */
[----:B------:R-:W-:-:S02]  /*15580*/  IMAD R10, R0, R11, R10 ;  /* 0x0000000b000a7224 */ /* 0x000fc400078e020a */
[----:B0-----:R-:W-:Y:S01]  /*15590*/  IMAD.MOV.U32 R9, RZ, RZ, R5 ;  /* 0x000000ffff097224 */ /* 0x001fe200078e0005 */
[C---:B------:R-:W-:Y:S02]  /*155a0*/  ISETP.GT.U32.AND P1, PT, R0.reuse, R8, PT ;  /* 0x000000080000720c */ /* 0x040fe40003f24070 */
[C---:B------:R-:W-:Y:S01]  /*155b0*/  ISETP.GT.U32.AND P5, PT, R0.reuse, R6, PT ;  /* 0x000000060000720c */ /* 0x040fe20003fa4070 */
[----:B------:R-:W-:Y:S01]  /*155c0*/  @!P6 IMAD.MOV R9, RZ, RZ, -R9 ;  /* 0x000000ffff09e224 */ /* 0x000fe200078e0a09 */
[----:B------:R-:W-:Y:S01]  /*155d0*/  ISETP.GT.U32.AND P6, PT, R0, R10, PT ;  /* 0x0000000a0000720c */ /* 0x000fe20003fc4070 */
[----:B------:R-:W-:-:S05]  /*155e0*/  @!P0 IMAD.IADD R2, R2, 0x1, -R0 ;  /* 0x0000000102028824 */ /* 0x000fca00078e0a00 */
[----:B------:R-:W-:-:S03]  /*155f0*/  ISETP.GT.U32.AND P0, PT, R0, R2, PT ;  /* 0x000000020000720c */ /* 0x000fc60003f04070 */
[--C-:B------:R-:W-:Y:S02]  /*15600*/  @!P1 IMAD.IADD R8, R8, 0x1, -R0.reuse ;  /* 0x0000000108089824 */ /* 0x100fe400078e0a00 */
[--C-:B------:R-:W-:Y:S02]  /*15610*/  @!P5 IMAD.IADD R6, R6, 0x1, -R0.reuse ;  /* 0x000000010606d824 */ /* 0x100fe400078e0a00 */
[----:B------:R-:W-:Y:S01]  /*15620*/  @!P6 IMAD.IADD R10, R10, 0x1, -R0 ;  /* 0x000000010a0ae824 */ /* 0x000fe200078e0a00 */
[----:B------:R-:W-:Y:S01]  /*15630*/  ISETP.GT.U32.AND P6, PT, R0, R8, PT ;  /* 0x000000080000720c */ /* 0x000fe20003fc4070 */
[----:B------:R-:W-:Y:S01]  /*15640*/  @!P4 IMAD.MOV R6, RZ, RZ, -R6 ;  /* 0x000000ffff06c224 */ /* 0x000fe200078e0a06 */
[----:B------:R-:W-:Y:S02]  /*15650*/  ISETP.GE.AND P2, PT, R28, RZ, PT ;  /* 0x000000ff1c00720c */ /* 0x000fe40003f46270 */
[----:B------:R-:W-:Y:S02]  /*15660*/  ISETP.GT.U32.AND P4, PT, R0, R10, PT ;  /* 0x0000000a0000720c */ /* 0x000fe40003f84070 */
[----:B------:R-:W-:Y:S01]  /*15670*/  ISETP.GE.AND P5, PT, R47, RZ, PT ;  /* 0x000000ff2f00720c */ /* 0x000fe20003fa6270 */
[--C-:B------:R-:W-:Y:S01]  /*15680*/  @!P0 IMAD.IADD R2, R2, 0x1, -R0.reuse ;  /* 0x0000000102028824 */ /* 0x100fe200078e0a00 */
[----:B------:R-:W-:Y:S04]  /*15690*/  STL [R1+0x60], R9 ;  /* 0x0000600901007387 */ /* 0x000fe80000100800 */
[----:B------:R0:W-:Y:S01]  /*156a0*/  STL [R1+0x5c], R6 ;  /* 0x00005c0601007387 */ /* 0x0001e20000100800 */
[----:B------:R-:W-:-:S04]  /*156b0*/  @!P6 IMAD.IADD R8, R8, 0x1, -R0 ;  /* 0x000000010808e824 */ /* 0x000fc800078e0a00 */
[----:B------:R-:W-:Y:S02]  /*156c0*/  @!P4 IMAD.IADD R10, R10, 0x1, -R0 ;  /* 0x000000010a0ac824 */ /* 0x000fe400078e0a00 */
[----:B0-----:R-:W-:Y:S02]  /*156d0*/  IMAD.MOV.U32 R6, RZ, RZ, R2 ;  /* 0x000000ffff067224 */ /* 0x001fe400078e0002 */
[----:B------:R-:W-:Y:S02]  /*156e0*/  @!P3 IMAD.MOV R8, RZ, RZ, -R8 ;  /* 0x000000ffff08b224 */ /* 0x000fe400078e0a08 */
[----:B------:R-:W-:Y:S02]  /*156f0*/  @!P2 IMAD.MOV R6, RZ, RZ, -R6 ;  /* 0x000000ffff06a224 */ /* 0x000fe400078e0a06 */
[----:B------:R-:W-:Y:S01]  /*15700*/  @!P5 IMAD.MOV R10, RZ, RZ, -R10 ;  /* 0x000000ffff0ad224 */ /* 0x000fe200078e0a0a */
[----:B------:R-:W-:Y:S02]  /*15710*/  ISETP.GE.AND P5, PT, R49, RZ, PT ;  /* 0x000000ff3100720c */ /* 0x000fe40003fa6270 */
[----:B------:R0:W-:Y:S04]  /*15720*/  STL [R1+0x58], R6 ;  /* 0x0000580601007387 */ /* 0x0001e80000100800 */
[----:B------:R-:W-:Y:S04]  /*15730*/  STL [R1+0x845c], R8 ;  /* 0x00845c0801007387 */ /* 0x000fe80000100800 */
[----:B------:R-:W-:Y:S04]  /*15740*/  STL [R1+0x8460], R10 ;  /* 0x0084600a01007387 */ /* 0x000fe80000100800 */
[----:B------:R-:W2:Y:S01]  /*15750*/  LDL.LU R49, [R1+0x4cc] ;  /* 0x0004cc0001317983 */ /* 0x000ea20000300800 */
[----:B------:R-:W-:-:S02]  /*15760*/  IABS R12, R50 ;  /* 0x00000032000c7213 */ /* 0x000fc40000000000 */
[----:B------:R-:W-:Y:S02]  /*15770*/  ISETP.GE.AND P1, PT, R50, RZ, PT ;  /* 0x000000ff3200720c */ /* 0x000fe40003f26270 */
[----:B------:R-:W3:Y:S01]  /*15780*/  LDL.LU R50, [R1+0x4d4] ;  /* 0x0004d40001327983 */ /* 0x000ee20000300800 */
[----:B------:R-:W-:Y:S01]  /*15790*/  IABS R11, R24 ;  /* 0x00000018000b7213 */ /* 0x000fe20000000000 */
[----:B------:R-:W-:-:S04]  /*157a0*/  IMAD.HI.U32 R5, R4, R12, RZ ;  /* 0x0000000c04057227 */ /* 0x000fc800078e00ff */
[----:B------:R-:W-:-:S04]  /*157b0*/  IMAD.HI.U32 R7, R4, R11, RZ ;  /* 0x0000000b04077227 */ /* 0x000fc800078e00ff */
[----:B------:R-:W-:Y:S02]  /*157c0*/  IMAD.MOV R7, RZ, RZ, -R7 ;  /* 0x000000ffff077224 */ /* 0x000fe400078e0a07 */
[----:B------:R-:W-:Y:S02]  /*157d0*/  IMAD.MOV R5, RZ, RZ, -R5 ;  /* 0x000000ffff057224 */ /* 0x000fe400078e0a05 */
[C---:B------:R-:W-:Y:S02]  /*157e0*/  IMAD R11, R0.reuse, R7, R11 ;  /* 0x00000007000b7224 */ /* 0x040fe400078e020b */
[----:B------:R-:W-:-:S03]  /*157f0*/  IMAD R12, R0, R5, R12 ;  /* 0x00000005000c7224 */ /* 0x000fc600078e020c */
[C---:B------:R-:W-:Y:S02]  /*15800*/  ISETP.GT.U32.AND P2, PT, R0.reuse, R11, PT ;  /* 0x0000000b0000720c */ /* 0x040fe40003f44070 */
[----:B------:R-:W-:Y:S01]  /*15810*/  ISETP.GT.U32.AND P6, PT, R0, R12, PT ;  /* 0x0000000c0000720c */ /* 0x000fe20003fc4070 */
[----:B0-----:R-:W-:Y:S01]  /*15820*/  IMAD.HI.U32 R6, R4, R15, RZ ;  /* 0x0000000f04067227 */ /* 0x001fe200078e00ff */
[----:B------:R-:W-:Y:S02]  /*15830*/  IABS R16, R42 ;  /* 0x0000002a00107213 */ /* 0x000fe40000000000 */
[----:B------:R-:W-:-:S07]  /*15840*/  IABS R14, R45 ;  /* 0x0000002d000e7213 */ /* 0x000fce0000000000 */
[--C-:B------:R-:W-:Y:S02]  /*15850*/  @!P2 IMAD.IADD R11, R11, 0x1, -R0.reuse ;  /* 0x000000010b0ba824 */ /* 0x100fe400078e0a00 */
[----:B------:R-:W-:-:S03]  /*15860*/  @!P6 IMAD.IADD R12, R12, 0x1, -R0 ;  /* 0x000000010c0ce824 */ /* 0x000fc600078e0a00 */
[----:B------:R-:W-:Y:S01]  /*15870*/  ISETP.GT.U32.AND P3, PT, R0, R11, PT ;  /* 0x0000000b0000720c */ /* 0x000fe20003f64070 */
[----:B------:R-:W-:Y:S01]  /*15880*/  IMAD.HI.U32 R5, R4, R16, RZ ;  /* 0x0000001004057227 */ /* 0x000fe200078e00ff */
[----:B------:R-:W-:-:S03]  /*15890*/  ISETP.GT.U32.AND P6, PT, R0, R12, PT ;  /* 0x0000000c0000720c */ /* 0x000fc60003fc4070 */
[----:B------:R-:W-:Y:S02]  /*158a0*/  IMAD.MOV R6, RZ, RZ, -R6 ;  /* 0x000000ffff067224 */ /* 0x000fe400078e0a06 */
[----:B------:R-:W-:-:S04]  /*158b0*/  IMAD.HI.U32 R2, R4, R14, RZ ;  /* 0x0000000e04027227 */ /* 0x000fc800078e00ff */
[----:B------:R-:W-:Y:S02]  /*158c0*/  IMAD.MOV R5, RZ, RZ, -R5 ;  /* 0x000000ffff057224 */ /* 0x000fe400078e0a05 */
[C---:B------:R-:W-:Y:S02]  /*158d0*/  IMAD R15, R0.reuse, R6, R15 ;  /* 0x00000006000f7224 */ /* 0x040fe400078e020f */
[----:B------:R-:W-:Y:S02]  /*158e0*/  IMAD.MOV R2, RZ, RZ, -R2 ;  /* 0x000000ffff027224 */ /* 0x000fe400078e0a02 */
[C---:B------:R-:W-:Y:S02]  /*158f0*/  IMAD R16, R0.reuse, R5, R16 ;  /* 0x0000000500107224 */ /* 0x040fe400078e0210 */
[----:B------:R-:W-:Y:S01]  /*15900*/  @!P3 IMAD.IADD R11, R11, 0x1, -R0 ;  /* 0x000000010b0bb824 */ /* 0x000fe200078e0a00 */
[C---:B------:R-:W-:Y:S01]  /*15910*/  ISETP.GT.U32.AND P3, PT, R0.reuse, R15, PT ;  /* 0x0000000f0000720c */ /* 0x040fe20003f64070 */
[----:B------:R-:W-:-:S02]  /*15920*/  IMAD R14, R0, R2, R14 ;  /* 0x00000002000e7224 */ /* 0x000fc400078e020e */
[----:B------:R-:W-:Y:S01]  /*15930*/  @!P6 IMAD.IADD R12, R12, 0x1, -R0 ;  /* 0x000000010c0ce824 */ /* 0x000fe200078e0a00 */
[C---:B------:R-:W-:Y:S02]  /*15940*/  ISETP.GT.U32.AND P6, PT, R0.reuse, R16, PT ;  /* 0x000000100000720c */ /* 0x040fe40003fc4070 */
[----:B------:R-:W-:Y:S02]  /*15950*/  IABS R17, R25 ;  /* 0x0000001900117213 */ /* 0x000fe40000000000 */
[----:B------:R-:W-:-:S03]  /*15960*/  ISETP.GT.U32.AND P2, PT, R0, R14, PT ;  /* 0x0000000e0000720c */ /* 0x000fc60003f44070 */
[----:B------:R-:W-:Y:S01]  /*15970*/  IMAD.HI.U32 R2, R4, R17, RZ ;  /* 0x0000001104027227 */ /* 0x000fe200078e00ff */
[----:B------:R-:W-:Y:S02]  /*15980*/  ISETP.GE.AND P4, PT, R45, RZ, PT ;  /* 0x000000ff2d00720c */ /* 0x000fe40003f86270 */
[----:B------:R-:W-:Y:S01]  /*15990*/  IABS R20, R44 ;  /* 0x0000002c00147213 */ /* 0x000fe20000000000 */
[----:B------:R-:W-:Y:S01]  /*159a0*/  @!P3 IMAD.IADD R15, R15, 0x1, -R0 ;  /* 0x000000010f0fb824 */ /* 0x000fe200078e0a00 */
[----:B------:R-:W4:Y:S01]  /*159b0*/  LDL.LU R45, [R1+0x4d8] ;  /* 0x0004d800012d7983 */ /* 0x000f220000300800 */
[----:B------:R-:W-:Y:S01]  /*159c0*/  IMAD.MOV R2, RZ, RZ, -R2 ;  /* 0x000000ffff027224 */ /* 0x000fe200078e0a02 */
[----:B------:R-:W-:Y:S01]  /*159d0*/  ISETP.GE.AND P0, PT, R24, RZ, PT ;  /* 0x000000ff1800720c */ /* 0x000fe20003f06270 */
[----:B------:R-:W-:Y:S01]  /*159e0*/  @!P6 IMAD.IADD R16, R16, 0x1, -R0 ;  /* 0x000000011010e824 */ /* 0x000fe200078e0a00 */
[C---:B------:R-:W-:Y:S01]  /*159f0*/  ISETP.GT.U32.AND P6, PT, R0.reuse, R15, PT ;  /* 0x0000000f0000720c */ /* 0x040fe20003fc4070 */
[----:B------:R-:W-:-:S02]  /*15a00*/  IMAD R17, R0, R2, R17 ;  /* 0x0000000200117224 */ /* 0x000fc400078e0211 */
[----:B------:R-:W-:Y:S02]  /*15a10*/  @!P2 IMAD.IADD R14, R14, 0x1, -R0 ;  /* 0x000000010e0ea824 */ /* 0x000fe400078e0a00 */
[----:B------:R-:W-:-:S03]  /*15a20*/  IMAD.HI.U32 R2, R4, R20, RZ ;  /* 0x0000001404027227 */ /* 0x000fc600078e00ff */
[----:B------:R-:W-:Y:S01]  /*15a30*/  ISETP.GT.U32.AND P2, PT, R0, R14, PT ;  /* 0x0000000e0000720c */ /* 0x000fe20003f44070 */
[----:B------:R-:W-:-:S04]  /*15a40*/  IMAD.MOV R2, RZ, RZ, -R2 ;  /* 0x000000ffff027224 */ /* 0x000fc800078e0a02 */
[C---:B------:R-:W-:Y:S02]  /*15a50*/  IMAD R20, R0.reuse, R2, R20 ;  /* 0x0000000200147224 */ /* 0x040fe400078e0214 */
[----:B------:R-:W-:Y:S02]  /*15a60*/  @!P0 IMAD.MOV R11, RZ, RZ, -R11 ;  /* 0x000000ffff0b8224 */ /* 0x000fe400078e0a0b */
[----:B------:R-:W-:Y:S01]  /*15a70*/  @!P6 IMAD.IADD R15, R15, 0x1, -R0 ;  /* 0x000000010f0fe824 */ /* 0x000fe200078e0a00 */
[----:B------:R-:W-:Y:S01]  /*15a80*/  ISETP.GT.U32.AND P6, PT, R0, R20, PT ;  /* 0x000000140000720c */ /* 0x000fe20003fc4070 */
[----:B------:R-:W-:Y:S01]  /*15a90*/  @!P1 IMAD.MOV R12, RZ, RZ, -R12 ;  /* 0x000000ffff0c9224 */ /* 0x000fe200078e0a0c */
[----:B------:R-:W-:Y:S01]  /*15aa0*/  STL [R1+0x8464], R11 ;  /* 0x0084640b01007387 */ /* 0x000fe20000100800 */
[----:B------:R-:W-:Y:S01]  /*15ab0*/  @!P2 IMAD.IADD R14, R14, 0x1, -R0 ;  /* 0x000000010e0ea824 */ /* 0x000fe200078e0a00 */
[----:B------:R-:W-:Y:S02]  /*15ac0*/  ISETP.GE.AND P3, PT, R44, RZ, PT ;  /* 0x000000ff2c00720c */ /* 0x000fe40003f66270 */
[----:B------:R-:W-:Y:S01]  /*15ad0*/  STL [R1+0x8468], R12 ;  /* 0x0084680c01007387 */ /* 0x000fe20000100800 */
[----:B------:R-:W-:-:S03]  /*15ae0*/  @!P4 IMAD.MOV R14, RZ, RZ, -R14 ;  /* 0x000000ffff0ec224 */ /* 0x000fc600078e0a0e */
[----:B------:R-:W5:Y:S01]  /*15af0*/  LDL.LU R44, [R1+0x4dc] ;  /* 0x0004dc00012c7983 */ /* 0x000f620000300800 */
[----:B------:R-:W-:Y:S02]  /*15b00*/  ISETP.GE.AND P2, PT, R25, RZ, PT ;  /* 0x000000ff1900720c */ /* 0x000fe40003f46270 */
[----:B------:R-:W-:Y:S01]  /*15b10*/  @!P6 IMAD.IADD R20, R20, 0x1, -R0 ;  /* 0x000000011414e824 */ /* 0x000fe200078e0a00 */
[----:B------:R-:W-:Y:S01]  /*15b20*/  IABS R25, R51 ;  /* 0x0000003300197213 */ /* 0x000fe20000000000 */
[----:B------:R-:W-:Y:S01]  /*15b30*/  STL [R1+0x846c], R14 ;  /* 0x00846c0e01007387 */ /* 0x000fe20000100800 */
[----:B------:R-:W-:-:S03]  /*15b40*/  ISETP.GE.AND P6, PT, R51, RZ, PT ;  /* 0x000000ff3300720c */ /* 0x000fc60003fc6270 */
[----:B------:R-:W5:Y:S01]  /*15b50*/  LDL.LU R51, [R1+0x4e0] ;  /* 0x0004e00001337983 */ /* 0x000f620000300800 */
[C---:B------:R-:W-:Y:S02]  /*15b60*/  ISETP.GT.U32.AND P4, PT, R0.reuse, R16, PT ;  /* 0x000000100000720c */ /* 0x040fe40003f84070 */
[----:B------:R-:W-:-:S11]  /*15b70*/  ISETP.GT.U32.AND P1, PT, R0, R17, PT ;  /* 0x000000110000720c */ /* 0x000fd60003f24070 */
[--C-:B------:R-:W-:Y:S02]  /*15b80*/  @!P4 IMAD.IADD R16, R16, 0x1, -R0.reuse ;  /* 0x000000011010c824 */ /* 0x100fe400078e0a00 */
[----:B------:R-:W-:Y:S01]  /*15b90*/  @!P1 IMAD.IADD R17, R17, 0x1, -R0 ;  /* 0x0000000111119824 */ /* 0x000fe200078e0a00 */
[----:B------:R-:W-:-:S04]  /*15ba0*/  ISETP.GE.AND P0, PT, R42, RZ, PT ;  /* 0x000000ff2a00720c */ /* 0x000fc80003f06270 */
[----:B------:R-:W-:Y:S01]  /*15bb0*/  ISETP.GT.U32.AND P1, PT, R0, R17, PT ;  /* 0x000000110000720c */ /* 0x000fe20003f24070 */
[----:B------:R-:W-:-:S08]  /*15bc0*/  @!P5 IMAD.MOV R15, RZ, RZ, -R15 ;  /* 0x000000ffff0fd224 */ /* 0x000fd000078e0a0f */
[----:B------:R-:W-:-:S04]  /*15bd0*/  @!P0 IMAD.MOV R16, RZ, RZ, -R16 ;  /* 0x000000ffff108224 */ /* 0x000fc800078e0a10 */
[----:B------:R-:W-:-:S04]  /*15be0*/  @!P1 IMAD.IADD R17, R17, 0x1, -R0 ;  /* 0x0000000111119824 */ /* 0x000fc800078e0a00 */
[----:B------:R-:W-:Y:S01]  /*15bf0*/  @!P2 IMAD.MOV R17, RZ, RZ, -R17 ;  /* 0x000000ffff11a224 */ /* 0x000fe200078e0a11 */
[----:B--2---:R-:W-:-:S05]  /*15c00*/  IABS R22, R49 ;  /* 0x0000003100167213 */ /* 0x004fca0000000000 */
[----:B------:R-:W-:-:S04]  /*15c10*/  IMAD.HI.U32 R2, R4, R22, RZ ;  /* 0x0000001604027227 */ /* 0x000fc800078e00ff */
[----:B------:R-:W-:-:S04]  /*15c20*/  IMAD.MOV R2, RZ, RZ, -R2 ;  /* 0x000000ffff027224 */ /* 0x000fc800078e0a02 */
[----:B------:R-:W-:-:S05]  /*15c30*/  IMAD R22, R0, R2, R22 ;  /* 0x0000000200167224 */ /* 0x000fca00078e0216 */
[----:B------:R-:W-:Y:S02]  /*15c40*/  ISETP.GT.U32.AND P4, PT, R0, R22, PT ;  /* 0x000000160000720c */ /* 0x000fe40003f84070 */
[----:B------:R-:W-:Y:S02]  /*15c50*/  ISETP.GE.AND P1, PT, R49, RZ, PT ;  /* 0x000000ff3100720c */ /* 0x000fe40003f26270 */
[----:B------:R-:W2:Y:S09]  /*15c60*/  LDL.LU R49, [R1+0x4e4] ;  /* 0x0004e40001317983 */ /* 0x000eb20000300800 */
[----:B------:R-:W-:Y:S01]  /*15c70*/  @!P4 IMAD.IADD R22, R22, 0x1, -R0 ;  /* 0x000000011616c824 */ /* 0x000fe200078e0a00 */
[----:B------:R-:W-:Y:S01]  /*15c80*/  ISETP.GT.U32.AND P4, PT, R0, R20, PT ;  /* 0x000000140000720c */ /* 0x000fe20003f84070 */
[----:B------:R-:W-:Y:S01]  /*15c90*/  STL [R1+0x8470], R15 ;  /* 0x0084700f01007387 */ /* 0x000fe20000100800 */
[----:B---3--:R-:W-:-:S03]  /*15ca0*/  IABS R30, R50 ;  /* 0x00000032001e7213 */ /* 0x008fc60000000000 */
[----:B------:R-:W-:Y:S04]  /*15cb0*/  STL [R1+0x8474], R16 ;  /* 0x0084741001007387 */ /* 0x000fe80000100800 */
[----:B------:R-:W-:Y:S04]  /*15cc0*/  STL [R1+0x8478], R17 ;  /* 0x0084781101007387 */ /* 0x000fe80000100800 */
[----:B------:R-:W-:Y:S01]  /*15cd0*/  @!P4 IMAD.IADD R20, R20, 0x1, -R0 ;  /* 0x000000011414c824 */ /* 0x000fe200078e0a00 */
[----:B------:R-:W-:Y:S02]  /*15ce0*/  ISETP.GE.AND P4, PT, R50, RZ, PT ;  /* 0x000000ff3200720c */ /* 0x000fe40003f86270 */
[----:B------:R-:W3:Y:S04]  /*15cf0*/  LDL.LU R50, [R1+0x4e8] ;  /* 0x0004e80001327983 */ /* 0x000ee80000300800 */
[----:B------:R-:W3:Y:S01]  /*15d00*/  LDL.LU R24, [R1+0x4ec] ;  /* 0x0004ec0001187983 */ /* 0x000ee20000300800 */
[----:B------:R-:W-:Y:S01]  /*15d10*/  ISETP.GT.U32.AND P5, PT, R0, R22, PT ;  /* 0x000000160000720c */ /* 0x000fe20003fa4070 */
[----:B------:R-:W-:-:S04]  /*15d20*/  IMAD.HI.U32 R5, R4, R30, RZ ;  /* 0x0000001e04057227 */ /* 0x000fc800078e00ff */
[----:B------:R-:W-:Y:S01]  /*15d30*/  IMAD.HI.U32 R6, R4, R25, RZ ;  /* 0x0000001904067227 */ /* 0x000fe200078e00ff */
[----:B----4-:R-:W-:-:S05]  /*15d40*/  IABS R32, R45 ;  /* 0x0000002d00207213 */ /* 0x010fca0000000000 */
[----:B------:R-:W-:-:S04]  /*15d50*/  IMAD.HI.U32 R2, R4, R32, RZ ;  /* 0x0000002004027227 */ /* 0x000fc800078e00ff */
[----:B------:R-:W-:-:S04]  /*15d60*/  IMAD.MOV R2, RZ, RZ, -R2 ;  /* 0x000000ffff027224 */ /* 0x000fc800078e0a02 */
[----:B------:R-:W-:Y:S02]  /*15d70*/  IMAD R32, R0, R2, R32 ;  /* 0x0000000200207224 */ /* 0x000fe400078e0220 */
[----:B------:R-:W-:Y:S02]  /*15d80*/  @!P5 IMAD.IADD R22, R22, 0x1, -R0 ;  /* 0x000000011616d824 */ /* 0x000fe400078e0a00 */
[----:B------:R-:W-:Y:S01]  /*15d90*/  IMAD.MOV R5, RZ, RZ, -R5 ;  /* 0x000000ffff057224 */ /* 0x000fe200078e0a05 */
[C---:B------:R-:W-:Y:S01]  /*15da0*/  ISETP.GT.U32.AND P5, PT, R0.reuse, R32, PT ;  /* 0x000000200000720c */ /* 0x040fe20003fa4070 */
[----:B------:R-:W-:Y:S02]  /*15db0*/  IMAD.MOV R6, RZ, RZ, -R6 ;  /* 0x000000ffff067224 */ /* 0x000fe400078e0a06 */
[C---:B------:R-:W-:Y:S02]  /*15dc0*/  IMAD R30, R0.reuse, R5, R30 ;  /* 0x00000005001e7224 */ /* 0x040fe400078e021e */
[----:B------:R-:W-:-:S03]  /*15dd0*/  IMAD R25, R0, R6, R25 ;  /* 0x0000000600197224 */ /* 0x000fc600078e0219 */
[C---:B------:R-:W-:Y:S02]  /*15de0*/  ISETP.GT.U32.AND P2, PT, R0.reuse, R30, PT ;  /* 0x0000001e0000720c */ /* 0x040fe40003f44070 */
[----:B-----5:R-:W-:Y:S02]  /*15df0*/  IABS R34, R44 ;  /* 0x0000002c00227213 */ /* 0x020fe40000000000 */
[----:B------:R-:W-:-:S03]  /*15e00*/  ISETP.GT.U32.AND P0, PT, R0, R25, PT ;  /* 0x000000190000720c */ /* 0x000fc60003f04070 */
[----:B------:R-:W-:-:S04]  /*15e10*/  IMAD.HI.U32 R2, R4, R34, RZ ;  /* 0x0000002204027227 */ /* 0x000fc800078e00ff */
[----:B------:R-:W-:Y:S01]  /*15e20*/  @!P5 IMAD.IADD R32, R32, 0x1, -R0 ;  /* 0x000000012020d824 */ /* 0x000fe200078e0a00 */
[----:B------:R-:W-:Y:S01]  /*15e30*/  IABS R38, R51 ;  /* 0x0000003300267213 */ /* 0x000fe20000000000 */
[----:B------:R-:W-:-:S03]  /*15e40*/  IMAD.MOV R2, RZ, RZ, -R2 ;  /* 0x000000ffff027224 */ /* 0x000fc600078e0a02 */
[C---:B------:R-:W-:Y:S01]  /*15e50*/  ISETP.GT.U32.AND P5, PT, R0.reuse, R32, PT ;  /* 0x000000200000720c */ /* 0x040fe20003fa4070 */
[----:B------:R-:W-:Y:S02]  /*15e60*/  IMAD R34, R0, R2, R34 ;  /* 0x0000000200227224 */ /* 0x000fe400078e0222 */
[----:B------:R-:W-:-:S04]  /*15e70*/  IMAD.HI.U32 R2, R4, R38, RZ ;  /* 0x0000002604027227 */ /* 0x000fc800078e00ff */
[----:B------:R-:W-:Y:S02]  /*15e80*/  @!P2 IMAD.IADD R30, R30, 0x1, -R0 ;  /* 0x000000011e1ea824 */ /* 0x000fe400078e0a00 */
[----:B------:R-:W-:Y:S02]  /*15e90*/  IMAD.MOV R2, RZ, RZ, -R2 ;  /* 0x000000ffff027224 */ /* 0x000fe400078e0a02 */
[----:B------:R-:W-:Y:S02]  /*15ea0*/  @!P0 IMAD.IADD R25, R25, 0x1, -R0 ;  /* 0x0000000119198824 */ /* 0x000fe400078e0a00 */
[----:B------:R-:W-:Y:S01]  /*15eb0*/  @!P3 IMAD.MOV R20, RZ, RZ, -R20 ;  /* 0x000000ffff14b224 */ /* 0x000fe200078e0a14 */
[C---:B------:R-:W-:Y:S01]  /*15ec0*/  ISETP.GT.U32.AND P3, PT, R0.reuse, R30, PT ;  /* 0x0000001e0000720c */ /* 0x040fe20003f64070 */
[C---:B------:R-:W-:Y:S01]  /*15ed0*/  IMAD R38, R0.reuse, R2, R38 ;  /* 0x0000000200267224 */ /* 0x040fe200078e0226 */
[----:B------:R-:W-:Y:S01]  /*15ee0*/  ISETP.GT.U32.AND P2, PT, R0, R25, PT ;  /* 0x000000190000720c */ /* 0x000fe20003f44070 */
[----:B------:R-:W-:-:S03]  /*15ef0*/  @!P5 IMAD.IADD R32, R32, 0x1, -R0 ;  /* 0x000000012020d824 */ /* 0x000fc600078e0a00 */
[----:B------:R-:W-:Y:S01]  /*15f00*/  ISETP.GT.U32.AND P5, PT, R0, R38, PT ;  /* 0x000000260000720c */ /* 0x000fe20003fa4070 */
[----:B------:R-:W-:Y:S01]  /*15f10*/  @!P1 IMAD.MOV R22, RZ, RZ, -R22 ;  /* 0x000000ffff169224 */ /* 0x000fe200078e0a16 */
[----:B------:R-:W-:Y:S01]  /*15f20*/  STL [R1+0x847c], R20 ;  /* 0x00847c1401007387 */ /* 0x000fe20000100800 */
[----:B------:R-:W-:-:S03]  /*15f30*/  ISETP.GE.AND P0, PT, R45, RZ, PT ;  /* 0x000000ff2d00720c */ /* 0x000fc60003f06270 */
[----:B------:R-:W-:Y:S01]  /*15f40*/  STL [R1+0x8480], R22 ;  /* 0x0084801601007387 */ /* 0x000fe20000100800 */
[--C-:B------:R-:W-:Y:S01]  /*15f50*/  @!P3 IMAD.IADD R30, R30, 0x1, -R0.reuse ;  /* 0x000000011e1eb824 */ /* 0x100fe200078e0a00 */
[----:B------:R-:W-:Y:S01]  /*15f60*/  ISETP.GE.AND P3, PT, R51, RZ, PT ;  /* 0x000000ff3300720c */ /* 0x000fe20003f66270 */
[--C-:B------:R-:W-:Y:S01]  /*15f70*/  @!P2 IMAD.IADD R25, R25, 0x1, -R0.reuse ;  /* 0x000000011919a824 */ /* 0x100fe200078e0a00 */
[----:B------:R-:W-:Y:S01]  /*15f80*/  ISETP.GE.AND P2, PT, R44, RZ, PT ;  /* 0x000000ff2c00720c */ /* 0x000fe20003f46270 */
[----:B------:R-:W4:Y:S02]  /*15f90*/  LDL.LU R51, [R1+0x4f0] ;  /* 0x0004f00001337983 */ /* 0x000f240000300800 */
[----:B------:R-:W-:Y:S02]  /*15fa0*/  @!P5 IMAD.IADD R38, R38, 0x1, -R0 ;  /* 0x000000012626d824 */ /* 0x000fe400078e0a00 */
[----:B------:R-:W5:Y:S01]  /*15fb0*/  LDL.LU R44, [R1+0x4f4] ;  /* 0x0004f400012c7983 */ /* 0x000f620000300800 */
[C---:B------:R-:W-:Y:S01]  /*15fc0*/  ISETP.GT.U32.AND P1, PT, R0.reuse, R34, PT ;  /* 0x000000220000720c */ /* 0x040fe20003f24070 */
[----:B------:R-:W-:Y:S01]  /*15fd0*/  @!P6 IMAD.MOV R25, RZ, RZ, -R25 ;  /* 0x000000ffff19e224 */ /* 0x000fe200078e0a19 */
[----:B------:R-:W-:Y:S01]  /*15fe0*/  ISETP.GT.U32.AND P6, PT, R0, R38, PT ;  /* 0x000000260000720c */ /* 0x000fe20003fc4070 */
[----:B------:R-:W-:-:S02]  /*15ff0*/  @!P4 IMAD.MOV R30, RZ, RZ, -R30 ;  /* 0x000000ffff1ec224 */ /* 0x000fc400078e0a1e */
[----:B------:R-:W-:Y:S01]  /*16000*/  @!P0 IMAD.MOV R32, RZ, RZ, -R32 ;  /* 0x000000ffff208224 */ /* 0x000fe200078e0a20 */
[----:B------:R0:W-:Y:S04]  /*16010*/  STL [R1+0x8484], R25 ;  /* 0x0084841901007387 */ /* 0x0001e80000100800 */
[----:B------:R-:W-:Y:S03]  /*16020*/  STL [R1+0x8488], R30 ;  /* 0x0084881e01007387 */ /* 0x000fe60000100800 */
[--C-:B------:R-:W-:Y:S01]  /*16030*/  @!P1 IMAD.IADD R34, R34, 0x1, -R0.reuse ;  /* 0x0000000122229824 */ /* 0x100fe200078e0a00 */
[----:B------:R-:W-:Y:S01]  /*16040*/  STL [R1+0x848c], R32 ;  /* 0x00848c2001007387 */ /* 0x000fe20000100800 */
[----:B------:R-:W-:-:S03]  /*16050*/  @!P6 IMAD.IADD R38, R38, 0x1, -R0 ;  /* 0x000000012626e824 */ /* 0x000fc600078e0a00 */
[----:B------:R-:W5:Y:S01]  /*16060*/  LDL.LU R27, [R1+0x4f8] ;  /* 0x0004f800011b7983 */ /* 0x000f620000300800 */
[----:B--2---:R-:W-:Y:S02]  /*16070*/  IABS R42, R49 ;  /* 0x00000031002a7213 */ /* 0x004fe40000000000 */
[----:B------:R-:W-:Y:S02]  /*16080*/  ISETP.GE.AND P1, PT, R49, RZ, PT ;  /* 0x000000ff3100720c */ /* 0x000fe40003f26270 */
[----:B---3--:R-:W-:Y:S02]  /*16090*/  IABS R49, R24 ;  /* 0x0000001800317213 */ /* 0x008fe40000000000 */
[----:B------:R-:W-:Y:S02]  /*160a0*/  ISETP.GE.AND P6, PT, R24, RZ, PT ;  /* 0x000000ff1800720c */ /* 0x000fe40003fc6270 */
[----:B------:R-:W2:Y:S01]  /*160b0*/  LDL.LU R24, [R1+0x4fc] ;  /* 0x0004fc0001187983 */ /* 0x000ea20000300800 */
[----:B------:R-:W-:Y:S01]  /*160c0*/  IMAD.HI.U32 R2, R4, R42, RZ ;  /* 0x0000002a04027227 */ /* 0x000fe200078e00ff */
[----:B------:R-:W-:-:S03]  /*160d0*/  IABS R45, R50 ;  /* 0x00000032002d7213 */ /* 0x000fc60000000000 */
[----:B------:R-:W-:Y:S01]  /*160e0*/  IMAD.MOV R2, RZ, RZ, -R2 ;  /* 0x000000ffff027224 */ /* 0x000fe200078e0a02 */
[----:B------:R-:W-:-:S03]  /*160f0*/  ISETP.GT.U32.AND P5, PT, R0, R34, PT ;  /* 0x000000220000720c */ /* 0x000fc60003fa4070 */
[----:B------:R-:W-:Y:S02]  /*16100*/  IMAD R42, R0, R2, R42 ;  /* 0x00000002002a7224 */ /* 0x000fe400078e022a */
[----:B------:R-:W-:-:S04]  /*16110*/  IMAD.HI.U32 R2, R4, R45, RZ ;  /* 0x0000002d04027227 */ /* 0x000fc800078e00ff */
[----:B------:R-:W-:-:S04]  /*16120*/  IMAD.MOV R2, RZ, RZ, -R2 ;  /* 0x000000ffff027224 */ /* 0x000fc800078e0a02 */
[----:B------:R-:W-:Y:S02]  /*16130*/  IMAD R45, R0, R2, R45 ;  /* 0x00000002002d7224 */ /* 0x000fe400078e022d */
[----:B------:R-:W-:-:S03]  /*16140*/  @!P5 IMAD.IADD R34, R34, 0x1, -R0 ;  /* 0x000000012222d824 */ /* 0x000fc600078e0a00 */
[----:B------:R-:W-:Y:S01]  /*16150*/  ISETP.GT.U32.AND P5, PT, R0, R45, PT ;  /* 0x0000002d0000720c */ /* 0x000fe20003fa4070 */
[----:B------:R-:W-:Y:S01]  /*16160*/  IMAD.HI.U32 R2, R4, R49, RZ ;  /* 0x0000003104027227 */ /* 0x000fe200078e00ff */
[----:B------:R-:W-:-:S03]  /*16170*/  ISETP.GT.U32.AND P4, PT, R0, R42, PT ;  /* 0x0000002a0000720c */ /* 0x000fc60003f84070 */
[----:B------:R-:W-:Y:S02]  /*16180*/  IMAD.MOV R2, RZ, RZ, -R2 ;  /* 0x000000ffff027224 */ /* 0x000fe400078e0a02 */
[----:B------:R-:W-:Y:S02]  /*16190*/  @!P2 IMAD.MOV R34, RZ, RZ, -R34 ;  /* 0x000000ffff22a224 */ /* 0x000fe400078e0a22 */
[----:B------:R-:W-:-:S04]  /*161a0*/  IMAD R49, R0, R2, R49 ;  /* 0x0000000200317224 */ /* 0x000fc800078e0231 */
[----:B------:R-:W-:Y:S02]  /*161b0*/  @!P5 IMAD.IADD R45, R45, 0x1, -R0 ;  /* 0x000000012d2dd824 */ /* 0x000fe400078e0a00 */
[----:B------:R-:W-:-:S03]  /*161c0*/  @!P3 IMAD.MOV R38, RZ, RZ, -R38 ;  /* 0x000000ffff26b224 */ /* 0x000fc600078e0a26 */
[C---:B------:R-:W-:Y:S02]  /*161d0*/  ISETP.GT.U32.AND P2, PT, R0.reuse, R45, PT ;  /* 0x0000002d0000720c */ /* 0x040fe40003f44070 */
[----:B------:R-:W-:Y:S01]  /*161e0*/  ISETP.GT.U32.AND P3, PT, R0, R49, PT ;  /* 0x000000310000720c */ /* 0x000fe20003f64070 */
[--C-:B------:R-:W-:Y:S01]  /*161f0*/  @!P4 IMAD.IADD R42, R42, 0x1, -R0.reuse ;  /* 0x000000012a2ac824 */ /* 0x100fe200078e0a00 */
[----:B------:R-:W-:Y:S01]  /*16200*/  ISETP.GE.AND P0, PT, R50, RZ, PT ;  /* 0x000000ff3200720c */ /* 0x000fe20003f06270 */
[----:B------:R-:W-:Y:S03]  /*16210*/  STL [R1+0x8490], R34 ;  /* 0x0084902201007387 */ /* 0x000fe60000100800 */
[----:B------:R-:W-:Y:S01]  /*16220*/  ISETP.GT.U32.AND P5, PT, R0, R42, PT ;  /* 0x0000002a0000720c */ /* 0x000fe20003fa4070 */
[----:B------:R-:W-:Y:S04]  /*16230*/  STL [R1+0x8494], R38 ;  /* 0x0084942601007387 */ /* 0x000fe80000100800 */
[----:B------:R-:W-:-:S02]  /*16240*/  @!P2 IMAD.IADD R45, R45, 0x1, -R0 ;  /* 0x000000012d2da824 */ /* 0x000fc400078e0a00 */
[----:B------:R-:W-:-:S05]  /*16250*/  @!P3 IMAD.IADD R49, R49, 0x1, -R0 ;  /* 0x000000013131b824 */ /* 0x000fca00078e0a00 */
[----:B------:R-:W-:Y:S01]  /*16260*/  ISETP.GT.U32.AND P3, PT, R0, R49, PT ;  /* 0x000000310000720c */ /* 0x000fe20003f64070 */
[----:B------:R-:W-:Y:S02]  /*16270*/  @!P5 IMAD.IADD R42, R42, 0x1, -R0 ;  /* 0x000000012a2ad824 */ /* 0x000fe400078e0a00 */
[----:B------:R-:W-:Y:S02]  /*16280*/  @!P0 IMAD.MOV R45, RZ, RZ, -R45 ;  /* 0x000000ffff2d8224 */ /* 0x000fe400078e0a2d */
[----:B------:R-:W-:-:S08]  /*16290*/  @!P1 IMAD.MOV R42, RZ, RZ, -R42 ;  /* 0x000000ffff2a9224 */ /* 0x000fd000078e0a2a */
[----:B------:R-:W-:Y:S01]  /*162a0*/  @!P3 IMAD.IADD R49, R49, 0x1, -R0 ;  /* 0x000000013131b824 */ /* 0x000fe200078e0a00 */
[----:B----4-:R-:W-:Y:S02]  /*162b0*/  IABS R50, R51 ;  /* 0x0000003300327213 */ /* 0x010fe40000000000 */
[----:B------:R-:W-:Y:S02]  /*162c0*/  ISETP.GE.AND P4, PT, R51, RZ, PT ;  /* 0x000000ff3300720c */ /* 0x000fe40003f86270 */
[----:B-----5:R-:W-:Y:S02]  /*162d0*/  IABS R51, R44 ;  /* 0x0000002c00337213 */ /* 0x020fe40000000000 */
[----:B------:R-:W-:Y:S02]  /*162e0*/  ISETP.GE.AND P2, PT, R44, RZ, PT ;  /* 0x000000ff2c00720c */ /* 0x000fe40003f46270 */
[----:B------:R-:W3:Y:S04]  /*162f0*/  LDL.LU R44, [R1+0x500] ;  /* 0x00050000012c7983 */ /* 0x000ee80000300800 */
[----:B------:R-:W4:Y:S04]  /*16300*/  LDL.LU R47, [R1+0x504] ;  /* 0x00050400012f7983 */ /* 0x000f280000300800 */
[----:B------:R-:W-:Y:S04]  /*16310*/  STL [R1+0x8498], R42 ;  /* 0x0084982a01007387 */ /* 0x000fe80000100800 */
[----:B------:R1:W-:Y:S01]  /*16320*/  STL [R1+0x849c], R45 ;  /* 0x00849c2d01007387 */ /* 0x0003e20000100800 */
[----:B--2---:R-:W-:-:S02]  /*16330*/  IABS R54, R24 ;  /* 0x0000001800367213 */ /* 0x004fc40000000000 */
[----:B------:R-:W-:Y:S02]  /*16340*/  ISETP.GE.AND P3, PT, R24, RZ, PT ;  /* 0x000000ff1800720c */ /* 0x000fe40003f66270 */
[----:B------:R-:W2:Y:S01]  /*16350*/  LDL.LU R24, [R1+0x508] ;  /* 0x0005080001187983 */ /* 0x000ea20000300800 */
[----:B------:R-:W-:-:S04]  /*16360*/  IMAD.HI.U32 R2, R4, R50, RZ ;  /* 0x0000003204027227 */ /* 0x000fc800078e00ff */
[----:B------:R-:W-:-:S04]  /*16370*/  IMAD.MOV R2, RZ, RZ, -R2 ;  /* 0x000000ffff027224 */ /* 0x000fc800078e0a02 */
[----:B------:R-:W-:-:S05]  /*16380*/  IMAD R50, R0, R2, R50 ;  /* 0x0000000200327224 */ /* 0x000fca00078e0232 */
[----:B------:R-:W-:Y:S02]  /*16390*/  ISETP.GT.U32.AND P5, PT, R0, R50, PT ;  /* 0x000000320000720c */ /* 0x000fe40003fa4070 */
[----:B------:R-:W-:Y:S01]  /*163a0*/  IABS R52, R27 ;  /* 0x0000001b00347213 */ /* 0x000fe20000000000 */
[----:B------:R-:W-:-:S04]  /*163b0*/  IMAD.HI.U32 R2, R4, R51, RZ ;  /* 0x0000003304027227 */ /* 0x000fc800078e00ff */
[----:B------:R-:W-:-:S06]  /*163c0*/  IMAD.HI.U32 R5, R4, R52, RZ ;  /* 0x0000003404057227 */ /* 0x000fcc00078e00ff */
[----:B------:R-:W-:-:S05]  /*163d0*/  @!P5 IMAD.IADD R50, R50, 0x1, -R0 ;  /* 0x000000013232d824 */ /* 0x000fca00078e0a00 */
[C---:B------:R-:W-:Y:S01]  /*163e0*/  ISETP.GT.U32.AND P5, PT, R0.reuse, R50, PT ;  /* 0x000000320000720c */ /* 0x040fe20003fa4070 */
[----:B------:R-:W-:Y:S02]  /*163f0*/  IMAD.MOV R2, RZ, RZ, -R2 ;  /* 0x000000ffff027224 */ /* 0x000fe400078e0a02 */
[----:B------:R-:W-:Y:S02]  /*16400*/  IMAD.MOV R5, RZ, RZ, -R5 ;  /* 0x000000ffff057224 */ /* 0x000fe400078e0a05 */
[C---:B------:R-:W-:Y:S02]  /*16410*/  IMAD R51, R0.reuse, R2, R51 ;  /* 0x0000000200337224 */ /* 0x040fe400078e0233 */
[----:B------:R-:W-:-:S03]  /*16420*/  IMAD R52, R0, R5, R52 ;  /* 0x0000000500347224 */ /* 0x000fc600078e0234 */
[----:B------:R-:W-:-:S03]  /*16430*/  ISETP.GT.U32.AND P1, PT, R0, R51, PT ;  /* 0x000000330000720c */ /* 0x000fc60003f24070 */
[----:B------:R-:W-:Y:S01]  /*16440*/  @!P5 IMAD.IADD R50, R50, 0x1, -R0 ;  /* 0x000000013232d824 */ /* 0x000fe200078e0a00 */
[----:B------:R-:W-:Y:S01]  /*16450*/  ISETP.GT.U32.AND P5, PT, R0, R52, PT ;  /* 0x000000340000720c */ /* 0x000fe20003fa4070 */
[----:B------:R-:W-:-:S04]  /*16460*/  IMAD.HI.U32 R2, R4, R54, RZ ;  /* 0x0000003604027227 */ /* 0x000fc800078e00ff */
[----:B------:R-:W-:-:S04]  /*16470*/  @!P6 IMAD.MOV R49, RZ, RZ, -R49 ;  /* 0x000000ffff31e224 */ /* 0x000fc800078e0a31 */
[----:B------:R-:W-:-:S04]  /*16480*/  @!P1 IMAD.IADD R51, R51, 0x1, -R0 ;  /* 0x0000000133339824 */ /* 0x000fc800078e0a00 */
[----:B------:R-:W-:Y:S01]  /*16490*/  @!P5 IMAD.IADD R52, R52, 0x1, -R0 ;  /* 0x000000013434d824 */ /* 0x000fe200078e0a00 */
[C---:B------:R-:W-:Y:S01]  /*164a0*/  ISETP.GT.U32.AND P1, PT, R0.reuse, R51, PT ;  /* 0x000000330000720c */ /* 0x040fe20003f24070 */
[----:B------:R-:W-:Y:S01]  /*164b0*/  IMAD.MOV R2, RZ, RZ, -R2 ;  /* 0x000000ffff027224 */ /* 0x000fe200078e0a02 */
[----:B------:R-:W-:Y:S02]  /*164c0*/  STL [R1+0x84a0], R49 ;  /* 0x0084a03101007387 */ /* 0x000fe40000100800 */
[C---:B------:R-:W-:Y:S01]  /*164d0*/  ISETP.GT.U32.AND P5, PT, R0.reuse, R52, PT ;  /* 0x000000340000720c */ /* 0x040fe20003fa4070 */
[----:B------:R-:W-:Y:S01]  /*164e0*/  IMAD R54, R0, R2, R54 ;  /* 0x0000000200367224 */ /* 0x000fe200078e0236 */
[----:B------:R-:W-:Y:S01]  /*164f0*/  ISETP.GE.AND P0, PT, R27, RZ, PT ;  /* 0x000000ff1b00720c */ /* 0x000fe20003f06270 */
[----:B------:R-:W-:-:S03]  /*16500*/  @!P4 IMAD.MOV R50, RZ, RZ, -R50 ;  /* 0x000000ffff32c224 */ /* 0x000fc600078e0a32 */
[----:B------:R-:W-:-:S03]  /*16510*/  ISETP.GT.U32.AND P4, PT, R0, R54, PT ;  /* 0x000000360000720c */ /* 0x000fc60003f84070 */
[----:B------:R-:W-:-:S04]  /*16520*/  @!P1 IMAD.IADD R51, R51, 0x1, -R0 ;  /* 0x0000000133339824 */ /* 0x000fc800078e0a00 */
[----:B------:R-:W-:Y:S02]  /*16530*/  @!P5 IMAD.IADD R52, R52, 0x1, -R0 ;  /* 0x000000013434d824 */ /* 0x000fe400078e0a00 */
[----:B------:R-:W-:Y:S02]  /*16540*/  @!P2 IMAD.MOV R51, RZ, RZ, -R51 ;  /* 0x000000ffff33a224 */ /* 0x000fe400078e0a33 */
[----:B------:R-:W-:Y:S02]  /*16550*/  @!P0 IMAD.MOV R52, RZ, RZ, -R52 ;  /* 0x000000ffff348224 */ /* 0x000fe400078e0a34 */
[----:B------:R-:W-:Y:S01]  /*16560*/  @!P4 IMAD.IADD R54, R54, 0x1, -R0 ;  /* 0x000000013636c824 */ /* 0x000fe200078e0a00 */
[----:B---3--:R-:W-:Y:S02]  /*16570*/  IABS R55, R44 ;  /* 0x0000002c00377213 */ /* 0x008fe40000000000 */
[----:B------:R-:W-:Y:S02]  /*16580*/  ISETP.GE.AND P6, PT, R44, RZ, PT ;  /* 0x000000ff2c00720c */ /* 0x000fe40003fc6270 */
[----:B------:R-:W3:Y:S01]  /*16590*/  LDL.LU R44, [R1+0x50c] ;  /* 0x00050c00012c7983 */ /* 0x000ee20000300800 */
[----:B----4-:R-:W-:-:S03]  /*165a0*/  IABS R56, R47 ;  /* 0x0000002f00387213 */ /* 0x010fc60000000000 */
[----:B------:R-:W-:Y:S01]  /*165b0*/  STL [R1+0x84a4], R50 ;  /* 0x0084a43201007387 */ /* 0x000fe20000100800 */
[----:B------:R-:W-:-:S03]  /*165c0*/  ISETP.GE.AND P1, PT, R47, RZ, PT ;  /* 0x000000ff2f00720c */ /* 0x000fc60003f26270 */
[----:B------:R-:W4:Y:S04]  /*165d0*/  LDL.LU R27, [R1+0x510] ;  /* 0x00051000011b7983 */ /* 0x000f280000300800 */
[----:B------:R-:W-:Y:S04]  /*165e0*/  STL [R1+0x84a8], R51 ;  /* 0x0084a83301007387 */ /* 0x000fe80000100800 */
[----:B------:R-:W-:Y:S04]  /*165f0*/  STL [R1+0x84ac], R52 ;  /* 0x0084ac3401007387 */ /* 0x000fe80000100800 */
[----:B------:R-:W5:Y:S01]  /*16600*/  LDL.LU R47, [R1+0x514] ;  /* 0x00051400012f7983 */ /* 0x000f620000300800 */
[----:B--2---:R-:W-:-:S02]  /*16610*/  ISETP.GE.AND P4, PT, R24, RZ, PT ;  /* 0x000000ff1800720c */ /* 0x004fc40003f86270 */
[----:B------:R-:W-:Y:S02]  /*16620*/  IABS R57, R24 ;  /* 0x0000001800397213 */ /* 0x000fe40000000000 */
[----:B------:R-:W2:Y:S01]  /*16630*/  LDL.LU R24, [R1+0x518] ;  /* 0x0005180001187983 */ /* 0x000ea20000300800 */
[----:B------:R-:W-:Y:S01]  /*16640*/  IMAD.HI.U32 R2, R4, R55, RZ ;  /* 0x0000003704027227 */ /* 0x000fe200078e00ff */
[----:B------:R-:W-:Y:S02]  /*16650*/  ISETP.GT.U32.AND P2, PT, R0, R54, PT ;  /* 0x000000360000720c */ /* 0x000fe40003f44070 */
[----:B------:R-:W5:Y:S01]  /*16660*/  LDL.LU R59, [R1+0x51c] ;  /* 0x00051c00013b7983 */ /* 0x000f620000300800 */
[----:B------:R-:W-:-:S04]  /*16670*/  IMAD.MOV R2, RZ, RZ, -R2 ;  /* 0x000000ffff027224 */ /* 0x000fc800078e0a02 */
[----:B------:R-:W-:-:S05]  /*16680*/  IMAD R55, R0, R2, R55 ;  /* 0x0000000200377224 */ /* 0x000fca00078e0237 */
[----:B------:R-:W-:Y:S01]  /*16690*/  ISETP.GT.U32.AND P5, PT, R0, R55, PT ;  /* 0x000000370000720c */ /* 0x000fe20003fa4070 */
[----:B------:R-:W-:-:S04]  /*166a0*/  IMAD.HI.U32 R2, R4, R56, RZ ;  /* 0x0000003804027227 */ /* 0x000fc800078e00ff */
[----:B------:R-:W-:-:S08]  /*166b0*/  IMAD.MOV R2, RZ, RZ, -R2 ;  /* 0x000000ffff027224 */ /* 0x000fd000078e0a02 */
[----:B------:R-:W-:Y:S02]  /*166c0*/  @!P5 IMAD.IADD R55, R55, 0x1, -R0 ;  /* 0x000000013737d824 */ /* 0x000fe400078e0a00 */
[----:B------:R-:W-:Y:S02]  /*166d0*/  IMAD R56, R0, R2, R56 ;  /* 0x0000000200387224 */ /* 0x000fe400078e0238 */
[----:B------:R-:W-:Y:S01]  /*166e0*/  IMAD.HI.U32 R2, R4, R57, RZ ;  /* 0x0000003904027227 */ /* 0x000fe200078e00ff */
[----:B------:R-:W-:-:S03]  /*166f0*/  ISETP.GT.U32.AND P5, PT, R0, R55, PT ;  /* 0x000000370000720c */ /* 0x000fc60003fa4070 */
[----:B------:R-:W-:Y:S01]  /*16700*/  @!P2 IMAD.IADD R54, R54, 0x1, -R0 ;  /* 0x000000013636a824 */ /* 0x000fe200078e0a00 */
[----:B------:R-:W-:Y:S01]  /*16710*/  ISETP.GT.U32.AND P2, PT, R0, R56, PT ;  /* 0x000000380000720c */ /* 0x000fe20003f44070 */
[----:B------:R-:W-:-:S04]  /*16720*/  IMAD.MOV R2, RZ, RZ, -R2 ;  /* 0x000000ffff027224 */ /* 0x000fc800078e0a02 */
[----:B------:R-:W-:-:S04]  /*16730*/  IMAD R57, R0, R2, R57 ;  /* 0x0000000200397224 */ /* 0x000fc800078e0239 */
[----:B------:R-:W-:Y:S01]  /*16740*/  @!P5 IMAD.IADD R55, R55, 0x1, -R0 ;  /* 0x000000013737d824 */ /* 0x000fe200078e0a00 */
[----:B------:R-:W-:-:S03]  /*16750*/  ISETP.GT.U32.AND P5, PT, R0, R57, PT ;  /* 0x000000390000720c */ /* 0x000fc60003fa4070 */
[----:B------:R-:W-:-:S05]  /*16760*/  @!P2 IMAD.IADD R56, R56, 0x1, -R0 ;  /* 0x000000013838a824 */ /* 0x000fca00078e0a00 */
[----:B------:R-:W-:Y:S01]  /*16770*/  ISETP.GT.U32.AND P2, PT, R0, R56, PT ;  /* 0x000000380000720c */ /* 0x000fe20003f44070 */
[----:B------:R-:W-:-:S04]  /*16780*/  @!P3 IMAD.MOV R54, RZ, RZ, -R54 ;  /* 0x000000ffff36b224 */ /* 0x000fc800078e0a36 */
[----:B------:R-:W-:Y:S02]  /*16790*/  @!P5 IMAD.IADD R57, R57, 0x1, -R0 ;  /* 0x000000013939d824 */ /* 0x000fe400078e0a00 */
[----:B------:R-:W-:-:S03]  /*167a0*/  @!P6 IMAD.MOV R55, RZ, RZ, -R55 ;  /* 0x000000ffff37e224 */ /* 0x000fc600078e0a37 */
[----:B------:R-:W-:Y:S01]  /*167b0*/  ISETP.GT.U32.AND P5, PT, R0, R57, PT ;  /* 0x000000390000720c */ /* 0x000fe20003fa4070 */
[----:B------:R-:W-:Y:S02]  /*167c0*/  STL [R1+0x84b0], R54 ;  /* 0x0084b03601007387 */ /* 0x000fe40000100800 */
[----:B------:R-:W-:Y:S02]  /*167d0*/  @!P2 IMAD.IADD R56, R56, 0x1, -R0 ;  /* 0x000000013838a824 */ /* 0x000fe400078e0a00 */
[----:B------:R-:W-:Y:S04]  /*167e0*/  STL [R1+0x84b4], R55 ;  /* 0x0084b43701007387 */ /* 0x000fe80000100800 */
[----:B------:R-:W5:Y:S01]  /*167f0*/  LDL.LU R58, [R1+0x520] ;  /* 0x00052000013a7983 */ /* 0x000f620000300800 */
[----:B------:R-:W-:-:S03]  /*16800*/  @!P1 IMAD.MOV R56, RZ, RZ, -R56 ;  /* 0x000000ffff389224 */ /* 0x000fc600078e0a38 */
[----:B------:R-:W-:Y:S02]  /*16810*/  @!P5 IMAD.IADD R57, R57, 0x1, -R0 ;  /* 0x000000013939d824 */ /* 0x000fe400078e0a00 */
[----:B------:R-:W-:Y:S01]  /*16820*/  STL [R1+0x84b8], R56 ;  /* 0x0084b83801007387 */ /* 0x000fe20000100800 */
[----:B---3--:R-:W-:-:S05]  /*16830*/  IABS R28, R44 ;  /* 0x0000002c001c7213 */ /* 0x008fca0000000000 */
[----:B------:R-:W-:-:S04]  /*16840*/  IMAD.HI.U32 R5, R4, R28, RZ ;  /* 0x0000001c04057227 */ /* 0x000fc800078e00ff */
[----:B------:R-:W-:-:S04]  /*16850*/  IMAD.MOV R5, RZ, RZ, -R5 ;  /* 0x000000ffff057224 */ /* 0x000fc800078e0a05 */
[----:B------:R-:W-:Y:S01]  /*16860*/  IMAD R28, R0, R5, R28 ;  /* 0x00000005001c7224 */ /* 0x000fe200078e021c */
[----:B------:R-:W-:Y:S02]  /*16870*/  ISETP.GE.AND P0, PT, R44, RZ, PT ;  /* 0x000000ff2c00720c */ /* 0x000fe40003f06270 */
[----:B----4-:R-:W-:Y:S02]  /*16880*/  IABS R44, R27 ;  /* 0x0000001b002c7213 */ /* 0x010fe40000000000 */
[----:B------:R-:W-:Y:S02]  /*16890*/  ISETP.GT.U32.AND P2, PT, R0, R28, PT ;  /* 0x0000001c0000720c */ /* 0x000fe40003f44070 */
[----:B------:R-:W-:-:S11]  /*168a0*/  ISETP.GE.AND P3, PT, R27, RZ, PT ;  /* 0x000000ff1b00720c */ /* 0x000fd60003f66270 */
[----:B------:R-:W-:-:S05]  /*168b0*/  @!P2 IMAD.IADD R28, R28, 0x1, -R0 ;  /* 0x000000011c1ca824 */ /* 0x000fca00078e0a00 */
[----:B------:R-:W-:Y:S01]  /*168c0*/  ISETP.GT.U32.AND P2, PT, R0, R28, PT ;  /* 0x0000001c0000720c */ /* 0x000fe20003f44070 */
[----:B------:R-:W-:-:S12]  /*168d0*/  @!P4 IMAD.MOV R57, RZ, RZ, -R57 ;  /* 0x000000ffff39c224 */ /* 0x000fd800078e0a39 */
[----:B------:R-:W-:-:S04]  /*168e0*/  @!P2 IMAD.IADD R28, R28, 0x1, -R0 ;  /* 0x000000011c1ca824 */ /* 0x000fc800078e0a00 */
[----:B------:R-:W-:Y:S01]  /*168f0*/  @!P0 IMAD.MOV R28, RZ, RZ, -R28 ;  /* 0x000000ffff1c8224 */ /* 0x000fe200078e0a1c */
[----:B--2---:R-:W-:Y:S02]  /*16900*/  IABS R27, R24 ;  /* 0x00000018001b7213 */ /* 0x004fe40000000000 */
[----:B------:R-:W-:Y:S02]  /*16910*/  ISETP.GE.AND P5, PT, R24, RZ, PT ;  /* 0x000000ff1800720c */ /* 0x000fe40003fa6270 */
[----:B------:R-:W2:Y:S04]  /*16920*/  LDL.LU R24, [R1+0x524] ;  /* 0x0005240001187983 */ /* 0x000ea80000300800 */
[----:B------:R-:W3:Y:S04]  /*16930*/  LDL.LU R53, [R1+0x528] ;  /* 0x0005280001357983 */ /* 0x000ee80000300800 */
[----:B0-----:R-:W4:Y:S04]  /*16940*/  LDL.LU R25, [R1+0x52c] ;  /* 0x00052c0001197983 */ /* 0x001f280000300800 */
[----:B------:R-:W-:Y:S04]  /*16950*/  STL [R1+0x84bc], R57 ;  /* 0x0084bc3901007387 */ /* 0x000fe80000100800 */
[----:B------:R0:W-:Y:S04]  /*16960*/  STL [R1+0x84c0], R28 ;  /* 0x0084c01c01007387 */ /* 0x0001e80000100800 */
[----:B------:R-:W4:Y:S04]  /*16970*/  LDL.LU R22, [R1+0x530] ;  /* 0x0005300001167983 */ /* 0x000f280000300800 */
        /* <DEDUP_REMOVED lines=8> */
[----:B------:R-:W4:Y:S01]  /*16a00*/  LDL.LU R10, [R1+0x554] ;  /* 0x00055400010a7983 */ /* 0x000f220000300800 */
[----:B------:R-:W-:Y:S01]  /*16a10*/  IMAD.HI.U32 R2, R4, R44, RZ ;  /* 0x0000002c04027227 */ /* 0x000fe200078e00ff */
[----:B-----5:R-:W-:-:S02]  /*16a20*/  IABS R36, R47 ;  /* 0x0000002f00247213 */ /* 0x020fc40000000000 */
[----:B------:R-:W-:Y:S01]  /*16a30*/  IABS R39, R59 ;  /* 0x0000003b00277213 */ /* 0x000fe20000000000 */
[----:B------:R-:W-:Y:S01]  /*16a40*/  IMAD.MOV R2, RZ, RZ, -R2 ;  /* 0x000000ffff027224 */ /* 0x000fe200078e0a02 */
[----:B------:R-:W-:Y:S01]  /*16a50*/  ISETP.GE.AND P6, PT, R47, RZ, PT ;  /* 0x000000ff2f00720c */ /* 0x000fe20003fc6270 */
[----:B------:R-:W-:Y:S01]  /*16a60*/  IMAD.HI.U32 R6, R4, R36, RZ ;  /* 0x0000002404067227 */ /* 0x000fe200078e00ff */
[----:B------:R-:W-:Y:S01]  /*16a70*/  ISETP.GE.AND P0, PT, R59, RZ, PT ;  /* 0x000000ff3b00720c */ /* 0x000fe20003f06270 */
[----:B-1----:R-:W5:Y:S02]  /*16a80*/  LDL.LU R45, [R1+0x54] ;  /* 0x00005400012d7983 */ /* 0x002f640000300800 */
[----:B------:R-:W-:Y:S02]  /*16a90*/  IMAD R44, R0, R2, R44 ;  /* 0x00000002002c7224 */ /* 0x000fe400078e022c */
[----:B------:R-:W-:Y:S01]  /*16aa0*/  IMAD.HI.U32 R5, R4, R27, RZ ;  /* 0x0000001b04057227 */ /* 0x000fe200078e00ff */
[----:B------:R-:W-:Y:S01]  /*16ab0*/  IABS R47, R58 ;  /* 0x0000003a002f7213 */ /* 0x000fe20000000000 */
[----:B------:R-:W5:Y:S02]  /*16ac0*/  LDL.LU R42, [R1+0x50] ;  /* 0x00005000012a7983 */ /* 0x000f640000300800 */
[----:B------:R-:W-:Y:S01]  /*16ad0*/  IMAD.MOV R6, RZ, RZ, -R6 ;  /* 0x000000ffff067224 */ /* 0x000fe200078e0a06 */
[C---:B------:R-:W-:Y:S01]  /*16ae0*/  ISETP.GT.U32.AND P1, PT, R0.reuse, R44, PT ;  /* 0x0000002c0000720c */ /* 0x040fe20003f24070 */
[----:B------:R-:W-:Y:S01]  /*16af0*/  IMAD.MOV R5, RZ, RZ, -R5 ;  /* 0x000000ffff057224 */ /* 0x000fe200078e0a05 */
[----:B------:R-:W5:Y:S01]  /*16b00*/  LDL.LU R38, [R1+0x4c] ;  /* 0x00004c0001267983 */ /* 0x000f620000300800 */
[----:B------:R-:W-:-:S02]  /*16b10*/  IMAD R36, R0, R6, R36 ;  /* 0x0000000600247224 */ /* 0x000fc400078e0224 */
[C---:B------:R-:W-:Y:S01]  /*16b20*/  IMAD R27, R0.reuse, R5, R27 ;  /* 0x00000005001b7224 */ /* 0x040fe200078e021b */
[----:B------:R-:W5:Y:S02]  /*16b30*/  LDL.LU R34, [R1+0x48] ;  /* 0x0000480001227983 */ /* 0x000f640000300800 */
[C---:B------:R-:W-:Y:S02]  /*16b40*/  ISETP.GT.U32.AND P2, PT, R0.reuse, R36, PT ;  /* 0x000000240000720c */ /* 0x040fe40003f44070 */
[----:B------:R-:W-:Y:S01]  /*16b50*/  ISETP.GT.U32.AND P4, PT, R0, R27, PT ;  /* 0x0000001b0000720c */ /* 0x000fe20003f84070 */
[----:B------:R-:W-:-:S04]  /*16b60*/  IMAD.HI.U32 R2, R4, R39, RZ ;  /* 0x0000002704027227 */ /* 0x000fc800078e00ff */
[----:B------:R-:W-:Y:S02]  /*16b70*/  @!P1 IMAD.IADD R44, R44, 0x1, -R0 ;  /* 0x000000012c2c9824 */ /* 0x000fe400078e0a00 */
[----:B------:R-:W-:-:S03]  /*16b80*/  IMAD.MOV R2, RZ, RZ, -R2 ;  /* 0x000000ffff027224 */ /* 0x000fc600078e0a02 */
[----:B------:R-:W-:Y:S01]  /*16b90*/  ISETP.GT.U32.AND P1, PT, R0, R44, PT ;  /* 0x0000002c0000720c */ /* 0x000fe20003f24070 */
[--C-:B------:R-:W-:Y:S02]  /*16ba0*/  @!P2 IMAD.IADD R36, R36, 0x1, -R0.reuse ;  /* 0x000000012424a824 */ /* 0x100fe400078e0a00 */
[----:B------:R-:W-:Y:S02]  /*16bb0*/  @!P4 IMAD.IADD R27, R27, 0x1, -R0 ;  /* 0x000000011b1bc824 */ /* 0x000fe400078e0a00 */
[C---:B------:R-:W-:Y:S01]  /*16bc0*/  IMAD R39, R0.reuse, R2, R39 ;  /* 0x0000000200277224 */ /* 0x040fe200078e0227 */
[----:B------:R-:W-:Y:S01]  /*16bd0*/  ISETP.GT.U32.AND P4, PT, R0, R36, PT ;  /* 0x000000240000720c */ /* 0x000fe20003f84070 */
[----:B------:R-:W-:-:S04]  /*16be0*/  IMAD.HI.U32 R2, R4, R47, RZ ;  /* 0x0000002f04027227 */ /* 0x000fc800078e00ff */
[----:B------:R-:W-:Y:S02]  /*16bf0*/  IMAD.MOV R2, RZ, RZ, -R2 ;  /* 0x000000ffff027224 */ /* 0x000fe400078e0a02 */
[----:B------:R-:W-:Y:S01]  /*16c00*/  @!P1 IMAD.IADD R44, R44, 0x1, -R0 ;  /* 0x000000012c2c9824 */ /* 0x000fe200078e0a00 */
[C---:B------:R-:W-:Y:S01]  /*16c10*/  ISETP.GT.U32.AND P1, PT, R0.reuse, R39, PT ;  /* 0x000000270000720c */ /* 0x040fe20003f24070 */
[----:B------:R-:W-:-:S04]  /*16c20*/  IMAD R47, R0, R2, R47 ;  /* 0x00000002002f7224 */ /* 0x000fc800078e022f */
[----:B------:R-:W-:Y:S01]  /*16c30*/  @!P4 IMAD.IADD R36, R36, 0x1, -R0 ;  /* 0x000000012424c824 */ /* 0x000fe200078e0a00 */
[----:B------:R-:W-:-:S07]  /*16c40*/  ISETP.GT.U32.AND P4, PT, R0, R47, PT ;  /* 0x0000002f0000720c */ /* 0x000fce0003f84070 */
[----:B------:R-:W-:-:S05]  /*16c50*/  @!P1 IMAD.IADD R39, R39, 0x1, -R0 ;  /* 0x0000000127279824 */ /* 0x000fca00078e0a00 */
[C---:B------:R-:W-:Y:S01]  /*16c60*/  ISETP.GT.U32.AND P1, PT, R0.reuse, R39, PT ;  /* 0x000000270000720c */ /* 0x040fe20003f24070 */
[----:B------:R-:W-:Y:S02]  /*16c70*/  @!P4 IMAD.IADD R47, R47, 0x1, -R0 ;  /* 0x000000012f2fc824 */ /* 0x000fe400078e0a00 */
[----:B------:R-:W-:Y:S01]  /*16c80*/  @!P3 IMAD.MOV R44, RZ, RZ, -R44 ;  /* 0x000000ffff2cb224 */ /* 0x000fe200078e0a2c */
[----:B------:R-:W-:-:S09]  /*16c90*/  ISETP.GT.U32.AND P3, PT, R0, R27, PT ;  /* 0x0000001b0000720c */ /* 0x000fd20003f64070 */
[----:B------:R-:W-:-:S04]  /*16ca0*/  @!P1 IMAD.IADD R39, R39, 0x1, -R0 ;  /* 0x0000000127279824 */ /* 0x000fc800078e0a00 */
[----:B------:R-:W-:Y:S01]  /*16cb0*/  @!P3 IMAD.IADD R27, R27, 0x1, -R0 ;  /* 0x000000011b1bb824 */ /* 0x000fe200078e0a00 */
[----:B------:R-:W-:Y:S01]  /*16cc0*/  ISETP.GE.AND P2, PT, R58, RZ, PT ;  /* 0x000000ff3a00720c */ /* 0x000fe20003f46270 */
[----:B------:R-:W-:Y:S01]  /*16cd0*/  @!P6 IMAD.MOV R36, RZ, RZ, -R36 ;  /* 0x000000ffff24e224 */ /* 0x000fe200078e0a24 */
[----:B------:R-:W-:Y:S01]  /*16ce0*/  ISETP.GT.U32.AND P6, PT, R0, R47, PT ;  /* 0x0000002f0000720c */ /* 0x000fe20003fc4070 */
[----:B------:R-:W-:Y:S02]  /*16cf0*/  @!P0 IMAD.MOV R39, RZ, RZ, -R39 ;  /* 0x000000ffff278224 */ /* 0x000fe400078e0a27 */
[----:B------:R-:W-:-:S10]  /*16d00*/  @!P5 IMAD.MOV R27, RZ, RZ, -R27 ;  /* 0x000000ffff1bd224 */ /* 0x000fd400078e0a1b */
[----:B------:R-:W-:-:S04]  /*16d10*/  @!P6 IMAD.IADD R47, R47, 0x1, -R0 ;  /* 0x000000012f2fe824 */ /* 0x000fc800078e0a00 */
[----:B------:R-:W-:Y:S01]  /*16d20*/  @!P2 IMAD.MOV R47, RZ, RZ, -R47 ;  /* 0x000000ffff2fa224 */ /* 0x000fe200078e0a2f */
[----:B--2---:R-:W-:Y:S02]  /*16d30*/  IABS R9, R24 ;  /* 0x0000001800097213 */ /* 0x004fe40000000000 */
[----:B---3--:R-:W-:-:S03]  /*16d40*/  IABS R13, R53 ;  /* 0x00000035000d7213 */ /* 0x008fc60000000000 */
[----:B------:R-:W-:-:S04]  /*16d50*/  IMAD.HI.U32 R2, R4, R9, RZ ;  /* 0x0000000904027227 */ /* 0x000fc800078e00ff */
[----:B------:R-:W-:Y:S02]  /*16d60*/  IMAD.MOV R2, RZ, RZ, -R2 ;  /* 0x000000ffff027224 */ /* 0x000fe400078e0a02 */
[----:B------:R-:W-:-:S04]  /*16d70*/  IMAD.HI.U32 R5, R4, R13, RZ ;  /* 0x0000000d04057227 */ /* 0x000fc800078e00ff */
[----:B------:R-:W-:Y:S02]  /*16d80*/  IMAD R9, R0, R2, R9 ;  /* 0x0000000200097224 */ /* 0x000fe400078e0209 */
[----:B------:R-:W-:-:S04]  /*16d90*/  IMAD.MOV R2, RZ, RZ, -R5 ;  /* 0x000000ffff027224 */ /* 0x000fc800078e0a05 */
[----:B------:R-:W-:-:S05]  /*16da0*/  IMAD R13, R0, R2, R13 ;  /* 0x00000002000d7224 */ /* 0x000fca00078e020d */
[----:B------:R-:W-:Y:S02]  /*16db0*/  ISETP.GT.U32.AND P4, PT, R0, R13, PT ;  /* 0x0000000d0000720c */ /* 0x000fe40003f84070 */
[----:B----4-:R-:W-:Y:S02]  /*16dc0*/  IABS R18, R25 ;  /* 0x0000001900127213 */ /* 0x010fe40000000000 */
[----:B------:R-:W-:Y:S02]  /*16dd0*/  ISETP.GE.AND P1, PT, R24, RZ, PT ;  /* 0x000000ff1800720c */ /* 0x000fe40003f26270 */
[----:B------:R-:W-:Y:S01]  /*16de0*/  IABS R24, R22 ;  /* 0x0000001600187213 */ /* 0x000fe20000000000 */
[----:B------:R-:W-:-:S06]  /*16df0*/  IMAD.HI.U32 R2, R4, R18, RZ ;  /* 0x0000001204027227 */ /* 0x000fcc00078e00ff */
[----:B------:R-:W-:Y:S01]  /*16e00*/  @!P4 IMAD.IADD R13, R13, 0x1, -R0 ;  /* 0x000000010d0dc824 */ /* 0x000fe200078e0a00 */
[----:B------:R-:W-:Y:S01]  /*16e10*/  IABS R60, R20 ;  /* 0x00000014003c7213 */ /* 0x000fe20000000000 */
[----:B------:R-:W-:Y:S02]  /*16e20*/  IMAD.MOV R2, RZ, RZ, -R2 ;  /* 0x000000ffff027224 */ /* 0x000fe400078e0a02 */
[----:B------:R-:W-:Y:S01]  /*16e30*/  IMAD.HI.U32 R5, R4, R24, RZ ;  /* 0x0000001804057227 */ /* 0x000fe200078e00ff */
[----:B------:R-:W-:-:S03]  /*16e40*/  ISETP.GT.U32.AND P4, PT, R0, R13, PT ;  /* 0x0000000d0000720c */ /* 0x000fc60003f84070 */
[----:B------:R-:W-:Y:S02]  /*16e50*/  IMAD R18, R0, R2, R18 ;  /* 0x0000000200127224 */ /* 0x000fe400078e0212 */
[----:B------:R-:W-:Y:S02]  /*16e60*/  IMAD.MOV R5, RZ, RZ, -R5 ;  /* 0x000000ffff057224 */ /* 0x000fe400078e0a05 */
[----:B------:R-:W-:Y:S01]  /*16e70*/  IMAD.HI.U32 R2, R4, R60, RZ ;  /* 0x0000003c04027227 */ /* 0x000fe200078e00ff */
[----:B------:R-:W-:-:S03]  /*16e80*/  IABS R59, R17 ;  /* 0x00000011003b7213 */ /* 0x000fc60000000000 */
[C---:B------:R-:W-:Y:S02]  /*16e90*/  IMAD R24, R0.reuse, R5, R24 ;  /* 0x0000000500187224 */ /* 0x040fe400078e0218 */
[----:B------:R-:W-:Y:S02]  /*16ea0*/  IMAD.MOV R2, RZ, RZ, -R2 ;  /* 0x000000ffff027224 */ /* 0x000fe400078e0a02 */
[----:B------:R-:W-:Y:S01]  /*16eb0*/  @!P4 IMAD.IADD R13, R13, 0x1, -R0 ;  /* 0x000000010d0dc824 */ /* 0x000fe200078e0a00 */
[C---:B------:R-:W-:Y:S01]  /*16ec0*/  ISETP.GT.U32.AND P4, PT, R0.reuse, R24, PT ;  /* 0x000000180000720c */ /* 0x040fe20003f84070 */
[C---:B------:R-:W-:Y:S01]  /*16ed0*/  IMAD R60, R0.reuse, R2, R60 ;  /* 0x00000002003c7224 */ /* 0x040fe200078e023c */
[----:B------:R-:W-:Y:S01]  /*16ee0*/  ISETP.GT.U32.AND P3, PT, R0, R9, PT ;  /* 0x000000090000720c */ /* 0x000fe20003f64070 */
[----:B------:R-:W-:-:S04]  /*16ef0*/  IMAD.HI.U32 R2, R4, R59, RZ ;  /* 0x0000003b04027227 */ /* 0x000fc800078e00ff */
[----:B------:R-:W-:Y:S01]  /*16f00*/  IMAD.MOV R2, RZ, RZ, -R2 ;  /* 0x000000ffff027224 */ /* 0x000fe200078e0a02 */
[----:B------:R-:W-:-:S03]  /*16f10*/  IABS R58, R16 ;  /* 0x00000010003a7213 */ /* 0x000fc60000000000 */
[----:B------:R-:W-:Y:S02]  /*16f20*/  IMAD R59, R0, R2, R59 ;  /* 0x00000002003b7224 */ /* 0x000fe400078e023b */
[--C-:B------:R-:W-:Y:S02]  /*16f30*/  @!P4 IMAD.IADD R24, R24, 0x1, -R0.reuse ;  /* 0x000000011818c824 */ /* 0x100fe400078e0a00 */
[----:B------:R-:W-:Y:S01]  /*16f40*/  @!P3 IMAD.IADD R9, R9, 0x1, -R0 ;  /* 0x000000010909b824 */ /* 0x000fe200078e0a00 */
        /* <DEDUP_REMOVED lines=8> */
[----:B------:R-:W-:Y:S02]  /*16fd0*/  ISETP.GE.AND P3, PT, R53, RZ, PT ;  /* 0x000000ff3500720c */ /* 0x000fe40003f66270 */
[----:B------:R-:W-:Y:S02]  /*16fe0*/  IABS R53, R15 ;  /* 0x0000000f00357213 */ /* 0x000fe40000000000 */
[----:B------:R-:W-:Y:S02]  /*16ff0*/  ISETP.GT.U32.AND P6, PT, R0, R18, PT ;  /* 0x000000120000720c */ /* 0x000fe40003fc4070 */
[----:B------:R-:W-:Y:S01]  /*17000*/  IABS R6, R12 ;  /* 0x0000000c00067213 */ /* 0x000fe20000000000 */
[----:B------:R-:W-:Y:S01]  /*17010*/  IMAD.HI.U32 R5, R4, R53, RZ ;  /* 0x0000003504057227 */ /* 0x000fe200078e00ff */
[----:B------:R-:W-:-:S03]  /*17020*/  ISETP.GT.U32.AND P0, PT, R0, R24, PT ;  /* 0x000000180000720c */ /* 0x000fc60003f04070 */
[----:B------:R-:W-:Y:S02]  /*17030*/  @!P4 IMAD.IADD R58, R58, 0x1, -R0 ;  /* 0x000000013a3ac824 */ /* 0x000fe400078e0a00 */
[----:B0-----:R-:W-:-:S04]  /*17040*/  IMAD.HI.U32 R28, R4, R6, RZ ;  /* 0x00000006041c7227 */ /* 0x001fc800078e00ff */
[----:B------:R-:W-:Y:S01]  /*17050*/  IMAD.MOV R5, RZ, RZ, -R5 ;  /* 0x000000ffff057224 */ /* 0x000fe200078e0a05 */
[C---:B------:R-:W-:Y:S01]  /*17060*/  ISETP.GT.U32.AND P5, PT, R0.reuse, R58, PT ;  /* 0x0000003a0000720c */ /* 0x040fe20003fa4070 */
[----:B------:R-:W-:Y:S02]  /*17070*/  IMAD.MOV R28, RZ, RZ, -R28 ;  /* 0x000000ffff1c7224 */ /* 0x000fe400078e0a1c */
[----:B------:R-:W-:Y:S02]  /*17080*/  IMAD R53, R0, R5, R53 ;  /* 0x0000000500357224 */ /* 0x000fe400078e0235 */
[----:B------:R-:W-:Y:S01]  /*17090*/  @!P6 IMAD.IADD R18, R18, 0x1, -R0 ;  /* 0x000000011212e824 */ /* 0x000fe200078e0a00 */
[C---:B------:R-:W-:Y:S01]  /*170a0*/  ISETP.GT.U32.AND P6, PT, R0.reuse, R60, PT ;  /* 0x0000003c0000720c */ /* 0x040fe20003fc4070 */
[C---:B------:R-:W-:Y:S01]  /*170b0*/  IMAD R6, R0.reuse, R28, R6 ;  /* 0x0000001c00067224 */ /* 0x040fe200078e0206 */
[----:B------:R-:W-:Y:S01]  /*170c0*/  ISETP.GT.U32.AND P4, PT, R0, R53, PT ;  /* 0x000000350000720c */ /* 0x000fe20003f84070 */
[----:B------:R-:W-:Y:S01]  /*170d0*/  @!P0 IMAD.IADD R24, R24, 0x1, -R0 ;  /* 0x0000000118188824 */ /* 0x000fe200078e0a00 */
[----:B------:R-:W-:-:S02]  /*170e0*/  IABS R7, R14 ;  /* 0x0000000e00077213 */ /* 0x000fc40000000000 */
[----:B------:R-:W-:Y:S01]  /*170f0*/  ISETP.GT.U32.AND P0, PT, R0, R6, PT ;  /* 0x000000060000720c */ /* 0x000fe20003f04070 */
[----:B------:R-:W-:Y:S01]  /*17100*/  @!P5 IMAD.IADD R58, R58, 0x1, -R0 ;  /* 0x000000013a3ad824 */ /* 0x000fe200078e0a00 */
[----:B------:R-:W-:Y:S01]  /*17110*/  ISETP.GE.AND P5, PT, R22, RZ, PT ;  /* 0x000000ff1600720c */ /* 0x000fe20003fa6270 */
[----:B------:R-:W-:-:S04]  /*17120*/  IMAD.HI.U32 R2, R4, R7, RZ ;  /* 0x0000000704027227 */ /* 0x000fc800078e00ff */
[--C-:B------:R-:W-:Y:S01]  /*17130*/  @!P6 IMAD.IADD R60, R60, 0x1, -R0.reuse ;  /* 0x000000013c3ce824 */ /* 0x100fe200078e0a00 */
[----:B------:R-:W-:Y:S01]  /*17140*/  ISETP.GE.AND P6, PT, R25, RZ, PT ;  /* 0x000000ff1900720c */ /* 0x000fe20003fc6270 */
[----:B------:R-:W-:Y:S01]  /*17150*/  @!P4 IMAD.IADD R53, R53, 0x1, -R0 ;  /* 0x000000013535c824 */ /* 0x000fe200078e0a00 */
[----:B------:R-:W-:Y:S01]  /*17160*/  IABS R25, R11 ;  /* 0x0000000b00197213 */ /* 0x000fe20000000000 */
[----:B------:R-:W-:Y:S01]  /*17170*/  IMAD.MOV R2, RZ, RZ, -R2 ;  /* 0x000000ffff027224 */ /* 0x000fe200078e0a02 */
[----:B------:R-:W-:Y:S01]  /*17180*/  ISETP.GT.U32.AND P4, PT, R0, R18, PT ;  /* 0x000000120000720c */ /* 0x000fe20003f84070 */
[----:B------:R-:W-:Y:S02]  /*17190*/  @!P0 IMAD.IADD R6, R6, 0x1, -R0 ;  /* 0x0000000106068824 */ /* 0x000fe400078e0a00 */
[----:B------:R-:W-:Y:S01]  /*171a0*/  IMAD R7, R0, R2, R7 ;  /* 0x0000000200077224 */ /* 0x000fe200078e0207 */
[----:B------:R-:W-:Y:S01]  /*171b0*/  IABS R5, R8 ;  /* 0x0000000800057213 */ /* 0x000fe20000000000 */
[----:B------:R-:W-:-:S02]  /*171c0*/  IMAD.MOV.U32 R2, RZ, RZ, R25 ;  /* 0x000000ffff027224 */ /* 0x000fc400078e0019 */
[----:B------:R-:W-:Y:S01]  /*171d0*/  @!P5 IMAD.MOV R24, RZ, RZ, -R24 ;  /* 0x000000ffff18d224 */ /* 0x000fe200078e0a18 */
[----:B------:R-:W-:Y:S01]  /*171e0*/  ISETP.GT.U32.AND P5, PT, R0, R6, PT ;  /* 0x000000060000720c */ /* 0x000fe20003fa4070 */
[----:B------:R-:W-:Y:S01]  /*171f0*/  IMAD.HI.U32 R30, R4, R2, RZ ;  /* 0x00000002041e7227 */ /* 0x000fe200078e00ff */
[----:B------:R-:W-:Y:S02]  /*17200*/  IABS R25, R10 ;  /* 0x0000000a00197213 */ /* 0x000fe40000000000 */
[C---:B------:R-:W-:Y:S01]  /*17210*/  ISETP.GT.U32.AND P2, PT, R0.reuse, R60, PT ;  /* 0x0000003c0000720c */ /* 0x040fe20003f44070 */
[----:B------:R-:W-:Y:S01]  /*17220*/  @!P1 IMAD.MOV R9, RZ, RZ, -R9 ;  /* 0x000000ffff099224 */ /* 0x000fe200078e0a09 */
[----:B------:R-:W-:Y:S01]  /*17230*/  ISETP.GT.U32.AND P1, PT, R0, R59, PT ;  /* 0x0000003b0000720c */ /* 0x000fe20003f24070 */
[----:B------:R-:W-:-:S04]  /*17240*/  IMAD.HI.U32 R32, R4, R5, RZ ;  /* 0x0000000504207227 */ /* 0x000fc800078e00ff */
[----:B------:R-:W-:Y:S01]  /*17250*/  @!P3 IMAD.MOV R13, RZ, RZ, -R13 ;  /* 0x000000ffff0db224 */ /* 0x000fe200078e0a0d */
[----:B------:R-:W-:Y:S01]  /*17260*/  ISETP.GT.U32.AND P3, PT, R0, R53, PT ;  /* 0x000000350000720c */ /* 0x000fe20003f64070 */
[----:B------:R-:W-:Y:S02]  /*17270*/  IMAD.MOV R30, RZ, RZ, -R30 ;  /* 0x000000ffff1e7224 */ /* 0x000fe400078e0a1e */
[----:B------:R-:W-:Y:S01]  /*17280*/  @!P4 IMAD.IADD R18, R18, 0x1, -R0 ;  /* 0x000000011212c824 */ /* 0x000fe200078e0a00 */
[----:B------:R-:W-:Y:S01]  /*17290*/  ISETP.GT.U32.AND P4, PT, R0, R7, PT ;  /* 0x000000070000720c */ /* 0x000fe20003f84070 */
[----:B------:R-:W-:-:S04]  /*172a0*/  IMAD.HI.U32 R28, R4, R25, RZ ;  /* 0x00000019041c7227 */ /* 0x000fc800078e00ff */
[----:B------:R-:W-:Y:S02]  /*172b0*/  IMAD.MOV R32, RZ, RZ, -R32 ;  /* 0x000000ffff207224 */ /* 0x000fe400078e0a20 */
[C---:B------:R-:W-:Y:S02]  /*172c0*/  IMAD R4, R0.reuse, R30, R2 ;  /* 0x0000001e00047224 */ /* 0x040fe400078e0202 */
[----:B------:R-:W-:Y:S02]  /*172d0*/  IMAD.MOV R2, RZ, RZ, -R28 ;  /* 0x000000ffff027224 */ /* 0x000fe400078e0a1c */
[----:B------:R-:W-:Y:S01]  /*172e0*/  IMAD R5, R0, R32, R5 ;  /* 0x0000002000057224 */ /* 0x000fe200078e0205 */
[----:B------:R-:W-:Y:S01]  /*172f0*/  ISETP.GE.AND P0, PT, R17, RZ, PT ;  /* 0x000000ff1100720c */ /* 0x000fe20003f06270 */
[--C-:B------:R-:W-:Y:S01]  /*17300*/  @!P5 IMAD.IADD R6, R6, 0x1, -R0.reuse ;  /* 0x000000010606d824 */ /* 0x100fe200078e0a00 */
[----:B------:R-:W-:Y:S01]  /*17310*/  ISETP.GE.AND P5, PT, R8, RZ, PT ;  /* 0x000000ff0800720c */ /* 0x000fe20003fa6270 */
[----:B------:R-:W-:Y:S01]  /*17320*/  IMAD R2, R0, R2, R25 ;  /* 0x0000000200027224 */ /* 0x000fe200078e0219 */
[----:B------:R-:W0:Y:S01]  /*17330*/  S2R R8, SR_TID.X ;  /* 0x0000000000087919 */ /* 0x000e220000002100 */
[--C-:B------:R-:W-:Y:S01]  /*17340*/  @!P2 IMAD.IADD R60, R60, 0x1, -R0.reuse ;  /* 0x000000013c3ca824 */ /* 0x100fe200078e0a00 */
[C---:B------:R-:W-:Y:S01]  /*17350*/  ISETP.GT.U32.AND P2, PT, R0.reuse, R5, PT ;  /* 0x000000050000720c */ /* 0x040fe20003f44070 */
[--C-:B------:R-:W-:Y:S01]  /*17360*/  @!P1 IMAD.IADD R59, R59, 0x1, -R0.reuse ;  /* 0x000000013b3b9824 */ /* 0x100fe200078e0a00 */
[C---:B------:R-:W-:Y:S01]  /*17370*/  ISETP.GT.U32.AND P1, PT, R0.reuse, R4, PT ;  /* 0x000000040000720c */ /* 0x040fe20003f24070 */
[--C-:B------:R-:W-:Y:S01]  /*17380*/  @!P3 IMAD.IADD R53, R53, 0x1, -R0.reuse ;  /* 0x000000013535b824 */ /* 0x100fe200078e0a00 */
[----:B------:R-:W-:Y:S01]  /*17390*/  ISETP.GT.U32.AND P3, PT, R0, R2, PT ;  /* 0x000000020000720c */ /* 0x000fe20003f64070 */
[--C-:B------:R-:W-:Y:S01]  /*173a0*/  @!P4 IMAD.IADD R7, R7, 0x1, -R0.reuse ;  /* 0x000000010707c824 */ /* 0x100fe200078e0a00 */
[----:B------:R-:W-:Y:S01]  /*173b0*/  ISETP.GE.AND P4, PT, R20, RZ, PT ;  /* 0x000000ff1400720c */ /* 0x000fe20003f86270 */
[----:B------:R-:W1:Y:S01]  /*173c0*/  LDC R28, c[0x0][0x3ac] ;  /* 0x0000eb00ff1c7b82 */ /* 0x000e620000000800 */
[----:B------:R-:W-:Y:S01]  /*173d0*/  @!P0 IMAD.MOV R59, RZ, RZ, -R59 ;  /* 0x000000ffff3b8224 */ /* 0x000fe200078e0a3b */
[----:B------:R-:W2:Y:S04]  /*173e0*/  LDL.LU R32, [R1+0x44] ;  /* 0x0000440001207983 */ /* 0x000ea80000300800 */
[--C-:B------:R-:W-:Y:S01]  /*173f0*/  @!P2 IMAD.IADD R5, R5, 0x1, -R0.reuse ;  /* 0x000000010505a824 */ /* 0x100fe200078e0a00 */
[----:B------:R-:W3:Y:S01]  /*17400*/  LDL.LU R30, [R1+0x40] ;  /* 0x00004000011e7983 */ /* 0x000ee20000300800 */
[----:B------:R-:W-:-:S02]  /*17410*/  @!P1 IMAD.IADD R4, R4, 0x1, -R0 ;  /* 0x0000000104049824 */ /* 0x000fc400078e0a00 */
[----:B------:R-:W-:Y:S01]  /*17420*/  @!P3 IMAD.IADD R2, R2, 0x1, -R0 ;  /* 0x000000010202b824 */ /* 0x000fe200078e0a00 */
[C---:B------:R-:W-:Y:S01]  /*17430*/  ISETP.GT.U32.AND P3, PT, R0.reuse, R7, PT ;  /* 0x000000070000720c */ /* 0x040fe20003f64070 */
[----:B------:R-:W-:Y:S01]  /*17440*/  @!P4 IMAD.MOV R60, RZ, RZ, -R60 ;  /* 0x000000ffff3cc224 */ /* 0x000fe200078e0a3c */
[C---:B------:R-:W-:Y:S01]  /*17450*/  ISETP.GT.U32.AND P4, PT, R0.reuse, R5, PT ;  /* 0x000000050000720c */ /* 0x040fe20003f84070 */
[----:B------:R-:W4:Y:S01]  /*17460*/  LDL.LU R25, [R1+0x3c] ;  /* 0x00003c0001197983 */ /* 0x000f220000300800 */
[----:B------:R-:W-:-:S03]  /*17470*/  ISETP.GT.U32.AND P0, PT, R0, R4, PT ;  /* 0x000000040000720c */ /* 0x000fc60003f04070 */
[----:B------:R-:W4:Y:S01]  /*17480*/  LDL.LU R22, [R1+0x38] ;  /* 0x0000380001167983 */ /* 0x000f220000300800 */
[----:B------:R-:W-:Y:S01]  /*17490*/  ISETP.GE.AND P2, PT, R16, RZ, PT ;  /* 0x000000ff1000720c */ /* 0x000fe20003f46270 */
[----:B------:R-:W-:Y:S02]  /*174a0*/  @!P6 IMAD.MOV R18, RZ, RZ, -R18 ;  /* 0x000000ffff12e224 */ /* 0x000fe400078e0a12 */
[----:B------:R-:W4:Y:S01]  /*174b0*/  LDL.LU R20, [R1+0x34] ;  /* 0x0000340001147983 */ /* 0x000f220000300800 */
[----:B------:R-:W-:Y:S01]  /*174c0*/  ISETP.GE.AND P1, PT, R15, RZ, PT ;  /* 0x000000ff0f00720c */ /* 0x000fe20003f26270 */
[--C-:B------:R-:W-:Y:S02]  /*174d0*/  @!P3 IMAD.IADD R7, R7, 0x1, -R0.reuse ;  /* 0x000000010707b824 */ /* 0x100fe400078e0a00 */
[----:B------:R-:W4:Y:S01]  /*174e0*/  LDL.LU R17, [R1+0x1c] ;  /* 0x00001c0001117983 */ /* 0x000f220000300800 */
[----:B------:R-:W-:Y:S01]  /*174f0*/  ISETP.GE.AND P6, PT, R14, RZ, PT ;  /* 0x000000ff0e00720c */ /* 0x000fe20003fc6270 */
[--C-:B------:R-:W-:Y:S01]  /*17500*/  @!P4 IMAD.IADD R5, R5, 0x1, -R0.reuse ;  /* 0x000000010505c824 */ /* 0x100fe200078e0a00 */
[----:B0-----:R-:W-:Y:S01]  /*17510*/  LOP3.LUT R8, R8, 0x1f, RZ, 0xc0, !PT ;  /* 0x0000001f08087812 */ /* 0x001fe200078ec0ff */
[----:B------:R-:W4:Y:S01]  /*17520*/  LDL.LU R16, [R1+0x18] ;  /* 0x0000180001107983 */ /* 0x000f220000300800 */
[----:B------:R-:W-:Y:S01]  /*17530*/  ISETP.GE.AND P3, PT, R12, RZ, PT ;  /* 0x000000ff0c00720c */ /* 0x000fe20003f66270 */
[----:B------:R-:W-:-:S02]  /*17540*/  @!P0 IMAD.IADD R4, R4, 0x1, -R0 ;  /* 0x0000000104048824 */ /* 0x000fc400078e0a00 */
[----:B------:R-:W4:Y:S01]  /*17550*/  LDL.LU R15, [R1+0x14] ;  /* 0x00001400010f7983 */ /* 0x000f220000300800 */
[----:B------:R-:W-:-:S03]  /*17560*/  ISETP.GE.AND P4, PT, R11, RZ, PT ;  /* 0x000000ff0b00720c */ /* 0x000fc60003f86270 */
[----:B------:R-:W4:Y:S01]  /*17570*/  LDL.LU R14, [R1+0x10] ;  /* 0x00001000010e7983 */ /* 0x000f220000300800 */
[----:B------:R-:W-:-:S03]  /*17580*/  ISETP.GE.AND P0, PT, R10, RZ, PT ;  /* 0x000000ff0a00720c */ /* 0x000fc60003f06270 */
[----:B------:R-:W4:Y:S01]  /*17590*/  LDL.LU R12, [R1+0xc] ;  /* 0x00000c00010c7983 */ /* 0x000f220000300800 */
[----:B-1----:R-:W-:-:S03]  /*175a0*/  IMAD R49, R8, R28, RZ ;  /* 0x0000001c08317224 */ /* 0x002fc600078e02ff */
[----:B------:R-:W4:Y:S04]  /*175b0*/  LDL.LU R11, [R1+0x8] ;  /* 0x00000800010b7983 */ /* 0x000f280000300800 */
[----:B------:R-:W4:Y:S04]  /*175c0*/  LDL.LU R10, [R1+0x4] ;  /* 0x00000400010a7983 */ /* 0x000f280000300800 */
[----:B------:R-:W4:Y:S01]  /*175d0*/  LDL.LU R8, [R1] ;  /* 0x0000000001087983 */ /* 0x000f220000300800 */
[----:B------:R-:W-:Y:S01]  /*175e0*/  @!P2 IMAD.MOV R58, RZ, RZ, -R58 ;  /* 0x000000ffff3aa224 */ /* 0x000fe200078e0a3a */
[----:B------:R-:W-:-:S13]  /*175f0*/  ISETP.GT.U32.AND P2, PT, R0, R2, PT ;  /* 0x000000020000720c */ /* 0x000fda0003f44070 */
[----:B------:R-:W-:Y:S01]  /*17600*/  @!P2 IMAD.IADD R2, R2, 0x1, -R0 ;  /* 0x000000010202a824 */ /* 0x000fe200078e0a00 */
[----:B------:R-:W-:Y:S02]  /*17610*/  ISETP.NE.AND P2, PT, R3, RZ, PT ;  /* 0x000000ff0300720c */ /* 0x000fe40003f45270 */
[----:B------:R-:W-:Y:S01]  /*17620*/  LOP3.LUT R3, RZ, R3, RZ, 0x33, !PT ;  /* 0x00000003ff037212 */ /* 0x000fe200078e33ff */
[----:B------:R-:W-:-:S03]  /*17630*/  IMAD R0, R28, 0x20, R49 ;  /* 0x000000201c007824 */ /* 0x000fc600078e0231 */
[C---:B-----5:R-:W-:Y:S02]  /*17640*/  SEL R28, R3.reuse, R45, !P2 ;  /* 0x0000002d031c7207 */ /* 0x060fe40005000000 */
[C---:B------:R-:W-:Y:S02]  /*17650*/  SEL R42, R3.reuse, R42, !P2 ;  /* 0x0000002a032a7207 */ /* 0x040fe40005000000 */
[C---:B------:R-:W-:Y:S01]  /*17660*/  SEL R38, R3.reuse, R38, !P2 ;  /* 0x0000002603267207 */ /* 0x040fe20005000000 */
[----:B------:R0:W-:Y:S04]  /*17670*/  STL [R1+0xe8], R28 ;  /* 0x0000e81c01007387 */ /* 0x0001e80000100800 */
[----:B------:R-:W-:Y:S01]  /*17680*/  STL [R1+0xe4], R42 ;  /* 0x0000e42a01007387 */ /* 0x000fe20000100800 */
[----:B0-----:R-:W-:-:S03]  /*17690*/  SEL R28, R3, R34, !P2 ;  /* 0x00000022031c7207 */ /* 0x001fc60005000000 */
[----:B------:R-:W-:Y:S04]  /*176a0*/  STL [R1+0xe0], R38 ;  /* 0x0000e02601007387 */ /* 0x000fe80000100800 */
[----:B------:R4:W-:Y:S01]  /*176b0*/  STL [R1+0xdc], R28 ;  /* 0x0000dc1c01007387 */ /* 0x0009e20000100800 */
[C---:B--2---:R-:W-:Y:S02]  /*176c0*/  SEL R32, R3.reuse, R32, !P2 ;  /* 0x0000002003207207 */ /* 0x044fe40005000000 */
[----:B---3--:R-:W-:-:S03]  /*176d0*/  SEL R30, R3, R30, !P2 ;  /* 0x0000001e031e7207 */ /* 0x008fc60005000000 */
[----:B------:R-:W-:Y:S01]  /*176e0*/  STL [R1+0xd4], R32 ;  /* 0x0000d42001007387 */ /* 0x000fe20000100800 */
[----:B----4-:R-:W-:-:S03]  /*176f0*/  SEL R28, R3, R25, !P2 ;  /* 0x00000019031c7207 */ /* 0x010fc60005000000 */
[----:B------:R-:W-:Y:S01]  /*17700*/  STL [R1+0xd0], R30 ;  /* 0x0000d01e01007387 */ /* 0x000fe20000100800 */
[----:B------:R-:W-:-:S03]  /*17710*/  SEL R25, R3, R22, !P2 ;  /* 0x0000001603197207 */ /* 0x000fc60005000000 */
        /* <DEDUP_REMOVED lines=18> */
[----:B------:R0:W-:Y:S01]  /*17840*/  STL [R1+0xa0], R11 ;  /* 0x0000a00b01007387 */ /* 0x0001e20000100800 */
[----:B------:R-:W-:-:S03]  /*17850*/  SEL R8, R3, R61, !P2 ;  /* 0x0000003d03087207 */ /* 0x000fc60005000000 */
[----:B------:R1:W-:Y:S01]  /*17860*/  STL [R1+0x20], R10 ;  /* 0x0000200a01007387 */ /* 0x0003e20000100800 */
[----:B0-----:R-:W-:-:S03]  /*17870*/  SEL R11, R3, R19, !P2 ;  /* 0x00000013030b7207 */ /* 0x001fc60005000000 */
[----:B------:R0:W-:Y:S01]  /*17880*/  STL [R1+0x1c], R8 ;  /* 0x00001c0801007387 */ /* 0x0001e20000100800 */
[----:B-1----:R-:W-:-:S03]  /*17890*/  SEL R10, R3, R21, !P2 ;  /* 0x00000015030a7207 */ /* 0x002fc60005000000 */
[----:B------:R-:W-:Y:S04]  /*178a0*/  STL [R1+0x18], R11 ;  /* 0x0000180b01007387 */ /* 0x000fe80000100800 */
[----:B------:R-:W2:Y:S01]  /*178b0*/  LDL.LU R56, [R1+0xec] ;  /* 0x0000ec0001387983 */ /* 0x000ea20000300800 */
[----:B0-----:R-:W-:-:S03]  /*178c0*/  SEL R8, R3, R23, !P2 ;  /* 0x0000001703087207 */ /* 0x001fc60005000000 */
[----:B------:R0:W-:Y:S04]  /*178d0*/  STL [R1+0x14], R10 ;  /* 0x0000140a01007387 */ /* 0x0001e80000100800 */
[----:B------:R-:W3:Y:S04]  /*178e0*/  LDL.LU R55, [R1+0xf0] ;  /* 0x0000f00001377983 */ /* 0x000ee80000300800 */
[----:B------:R1:W-:Y:S04]  /*178f0*/  STL [R1+0x10], R8 ;  /* 0x0000100801007387 */ /* 0x0003e80000100800 */
[----:B------:R-:W4:Y:S04]  /*17900*/  LDL.LU R54, [R1+0x15c] ;  /* 0x00015c0001367983 */ /* 0x000f280000300800 */
[----:B------:R-:W5:Y:S04]  /*17910*/  LDL.LU R52, [R1+0x160] ;  /* 0x0001600001347983 */ /* 0x000f680000300800 */
        /* <DEDUP_REMOVED lines=10> */
[----:B0-----:R-:W5:Y:S04]  /*179c0*/  LDL.LU R10, [R1+0x210] ;  /* 0x00021000010a7983 */ /* 0x001f680000300800 */
        /* <DEDUP_REMOVED lines=8> */
[----:B-1----:R-:W5:Y:S01]  /*17a50*/  LDL.LU R8, [R1+0x2a4] ;  /* 0x0002a40001087983 */ /* 0x002f620000300800 */
[----:B------:R-:W-:-:S02]  /*17a60*/  SEL R23, R3, R43, !P2 ;  /* 0x0000002b03177207 */ /* 0x000fc40005000000 */
[C---:B------:R-:W-:Y:S02]  /*17a70*/  SEL R21, R3.reuse, R46, !P2 ;  /* 0x0000002e03157207 */ /* 0x040fe40005000000 */
[C---:B------:R-:W-:Y:S02]  /*17a80*/  SEL R19, R3.reuse, R48, !P2 ;  /* 0x0000003003137207 */ /* 0x040fe40005000000 */
[C---:B--2---:R-:W-:Y:S02]  /*17a90*/  SEL R43, R3.reuse, R56, !P2 ;  /* 0x00000038032b7207 */ /* 0x044fe40005000000 */
[----:B---3--:R-:W-:-:S03]  /*17aa0*/  SEL R28, R3, R55, !P2 ;  /* 0x00000037031c7207 */ /* 0x008fc60005000000 */
[----:B------:R5:W-:Y:S04]  /*17ab0*/  STL [R1+0xec], R43 ;  /* 0x0000ec2b01007387 */ /* 0x000be80000100800 */
[----:B------:R0:W-:Y:S01]  /*17ac0*/  STL [R1+0xf0], R28 ;  /* 0x0000f01c01007387 */ /* 0x0001e20000100800 */
[C---:B----4-:R-:W-:Y:S02]  /*17ad0*/  SEL R46, R3.reuse, R54, !P2 ;  /* 0x00000036032e7207 */ /* 0x050fe40005000000 */
[----:B-----5:R-:W-:-:S03]  /*17ae0*/  SEL R43, R3, R52, !P2 ;  /* 0x00000034032b7207 */ /* 0x020fc60005000000 */
[----:B------:R1:W-:Y:S01]  /*17af0*/  STL [R1+0x15c], R46 ;  /* 0x00015c2e01007387 */ /* 0x0003e20000100800 */
[----:B0-----:R-:W-:-:S03]  /*17b00*/  SEL R28, R3, R51, !P2 ;  /* 0x00000033031c7207 */ /* 0x001fc60005000000 */
[----:B------:R0:W-:Y:S04]  /*17b10*/  STL [R1+0x160], R43 ;  /* 0x0001602b01007387 */ /* 0x0001e80000100800 */
[----:B------:R2:W-:Y:S01]  /*17b20*/  STL [R1+0x164], R28 ;  /* 0x0001641c01007387 */ /* 0x0005e20000100800 */
[C---:B-1----:R-:W-:Y:S02]  /*17b30*/  SEL R46, R3.reuse, R50, !P2 ;  /* 0x00000032032e7207 */ /* 0x042fe40005000000 */
[----:B0-----:R-:W-:-:S03]  /*17b40*/  SEL R43, R3, R49, !P2 ;  /* 0x00000031032b7207 */ /* 0x001fc60005000000 */
[----:B------:R-:W-:Y:S01]  /*17b50*/  STL [R1+0x168], R46 ;  /* 0x0001682e01007387 */ /* 0x000fe20000100800 */
[----:B--2---:R-:W-:-:S03]  /*17b60*/  SEL R28, R3, R45, !P2 ;  /* 0x0000002d031c7207 */ /* 0x004fc60005000000 */
[----:B------:R-:W-:Y:S01]  /*17b70*/  STL [R1+0x16c], R43 ;  /* 0x00016c2b01007387 */ /* 0x000fe20000100800 */
[C---:B------:R-:W-:Y:S02]  /*17b80*/  SEL R42, R3.reuse, R42, !P2 ;  /* 0x0000002a032a7207 */ /* 0x040fe40005000000 */
[C---:B------:R-:W-:Y:S01]  /*17b90*/  SEL R38, R3.reuse, R38, !P2 ;  /* 0x0000002603267207 */ /* 0x040fe20005000000 */
[----:B------:R0:W-:Y:S04]  /*17ba0*/  STL [R1+0x170], R28 ;  /* 0x0001701c01007387 */ /* 0x0001e80000100800 */
[----:B------:R-:W-:Y:S01]  /*17bb0*/  STL [R1+0x178], R42 ;  /* 0x0001782a01007387 */ /* 0x000fe20000100800 */
[C---:B------:R-:W-:Y:S02]  /*17bc0*/  SEL R32, R3.reuse, R32, !P2 ;  /* 0x0000002003207207 */ /* 0x040fe40005000000 */
[----:B0-----:R-:W-:-:S02]  /*17bd0*/  SEL R28, R3, R34, !P2 ;  /* 0x00000022031c7207 */ /* 0x001fc40005000000 */
[C---:B------:R-:W-:Y:S01]  /*17be0*/  SEL R30, R3.reuse, R30, !P2 ;  /* 0x0000001e031e7207 */ /* 0x040fe20005000000 */
[----:B------:R-:W-:Y:S04]  /*17bf0*/  STL [R1+0x1bc], R38 ;  /* 0x0001bc2601007387 */ /* 0x000fe80000100800 */
[----:B------:R0:W-:Y:S04]  /*17c00*/  STL [R1+0x1c4], R28 ;  /* 0x0001c41c01007387 */ /* 0x0001e80000100800 */
[----:B------:R-:W-:Y:S01]  /*17c10*/  STL [R1+0x1cc], R32 ;  /* 0x0001cc2001007387 */ /* 0x000fe20000100800 */
[----:B------:R-:W-:-:S03]  /*17c20*/  SEL R22, R3, R22, !P2 ;  /* 0x0000001603167207 */ /* 0x000fc60005000000 */
[----:B------:R-:W-:Y:S01]  /*17c30*/  STL [R1+0x1fc], R30 ;  /* 0x0001fc1e01007387 */ /* 0x000fe20000100800 */
[C---:B0-----:R-:W-:Y:S02]  /*17c40*/  SEL R28, R3.reuse, R25, !P2 ;  /* 0x00000019031c7207 */ /* 0x041fe40005000000 */
[C---:B------:R-:W-:Y:S02]  /*17c50*/  SEL R25, R3.reuse, R10, !P2 ;  /* 0x0000000a03197207 */ /* 0x040fe40005000000 */
[----:B------:R-:W2:Y:S01]  /*17c60*/  LDL.LU R10, [R1+0x2b0] ;  /* 0x0002b000010a7983 */ /* 0x000ea20000300800 */
[C---:B------:R-:W-:Y:S02]  /*17c70*/  SEL R20, R3.reuse, R20, !P2 ;  /* 0x0000001403147207 */ /* 0x040fe40005000000 */
[C---:B------:R-:W-:Y:S01]  /*17c80*/  SEL R17, R3.reuse, R17, !P2 ;  /* 0x0000001103117207 */ /* 0x040fe20005000000 */
[----:B------:R0:W-:Y:S01]  /*17c90*/  STL [R1+0x204], R28 ;  /* 0x0002041c01007387 */ /* 0x0001e20000100800 */
[----:B------:R-:W-:-:S03]  /*17ca0*/  SEL R16, R3, R16, !P2 ;  /* 0x0000001003107207 */ /* 0x000fc60005000000 */
[----:B------:R1:W-:Y:S01]  /*17cb0*/  STL [R1+0x210], R25 ;  /* 0x0002101901007387 */ /* 0x0003e20000100800 */
[----:B------:R-:W-:-:S03]  /*17cc0*/  SEL R15, R3, R15, !P2 ;  /* 0x0000000f030f7207 */ /* 0x000fc60005000000 */
[----:B------:R-:W-:Y:S01]  /*17cd0*/  STL [R1+0x220], R22 ;  /* 0x0002201601007387 */ /* 0x000fe20000100800 */
[----:B------:R-:W-:-:S03]  /*17ce0*/  SEL R14, R3, R14, !P2 ;  /* 0x0000000e030e7207 */ /* 0x000fc60005000000 */
[----:B------:R-:W-:Y:S01]  /*17cf0*/  STL [R1+0x234], R20 ;  /* 0x0002341401007387 */ /* 0x000fe20000100800 */
[----:B------:R-:W-:-:S03]  /*17d00*/  SEL R12, R3, R12, !P2 ;  /* 0x0000000c030c7207 */ /* 0x000fc60005000000 */
[----:B------:R-:W-:Y:S01]  /*17d10*/  STL [R1+0x23c], R17 ;  /* 0x00023c1101007387 */ /* 0x000fe20000100800 */
[----:B------:R-:W-:-:S03]  /*17d20*/  SEL R11, R3, R11, !P2 ;  /* 0x0000000b030b7207 */ /* 0x000fc60005000000 */
[----:B------:R-:W-:Y:S04]  /*17d30*/  STL [R1+0x24c], R16 ;  /* 0x00024c1001007387 */ /* 0x000fe80000100800 */
[----:B------:R-:W-:Y:S01]  /*17d40*/  STL [R1+0x258], R15 ;  /* 0x0002580f01007387 */ /* 0x000fe20000100800 */
[----:B------:R-:W-:-:S03]  /*17d50*/  SEL R8, R3, R8, !P2 ;  /* 0x0000000803087207 */ /* 0x000fc60005000000 */
[----:B------:R-:W-:Y:S04]  /*17d60*/  STL [R1+0x288], R14 ;  /* 0x0002880e01007387 */ /* 0x000fe80000100800 */
[----:B------:R-:W-:Y:S04]  /*17d70*/  STL [R1+0x294], R12 ;  /* 0x0002940c01007387 */ /* 0x000fe80000100800 */
[----:B------:R-:W3:Y:S04]  /*17d80*/  LDL.LU R48, [R1+0x2c8] ;  /* 0x0002c80001307983 */ /* 0x000ee80000300800 */
[----:B------:R-:W-:Y:S04]  /*17d90*/  STL [R1+0x29c], R11 ;  /* 0x00029c0b01007387 */ /* 0x000fe80000100800 */
[----:B------:R-:W4:Y:S04]  /*17da0*/  LDL.LU R46, [R1+0x2d8] ;  /* 0x0002d800012e7983 */ /* 0x000f280000300800 */
[----:B------:R5:W-:Y:S04]  /*17db0*/  STL [R1+0x2a4], R8 ;  /* 0x0002a40801007387 */ /* 0x000be80000100800 */
[----:B------:R-:W4:Y:S04]  /*17dc0*/  LDL.LU R43, [R1+0x2e0] ;  /* 0x0002e000012b7983 */ /* 0x000f280000300800 */
[----:B------:R-:W4:Y:S04]  /*17dd0*/  LDL.LU R61, [R1+0x2e8] ;  /* 0x0002e800013d7983 */ /* 0x000f280000300800 */
[----:B0-----:R-:W4:Y:S04]  /*17de0*/  LDL.LU R28, [R1+0x2f4] ;  /* 0x0002f400011c7983 */ /* 0x001f280000300800 */
        /* <DEDUP_REMOVED lines=14> */
[----:B-1----:R-:W4:Y:S04]  /*17ed0*/  LDL.LU R25, [R1+0x340] ;  /* 0x0003400001197983 */ /* 0x002f280000300800 */
[----:B-----5:R-:W5:Y:S04]  /*17ee0*/  LDL.LU R8, [R1+0x33c] ;  /* 0x00033c0001087983 */ /* 0x020f680000300800 */
[----:B------:R-:W5:Y:S04]  /*17ef0*/  LDL.LU R22, [R1+0x334] ;  /* 0x0003340001167983 */ /* 0x000f680000300800 */
[----:B------:R-:W5:Y:S01]  /*17f00*/  LDL.LU R20, [R1+0x330] ;  /* 0x0003300001147983 */ /* 0x000f620000300800 */
[----:B--2---:R-:W-:-:S05]  /*17f10*/  SEL R10, R3, R10, !P2 ;  /* 0x0000000a030a7207 */ /* 0x004fca0005000000 */
[----:B------:R0:W-:Y:S04]  /*17f20*/  STL [R1+0x2b0], R10 ;  /* 0x0002b00a01007387 */ /* 0x0001e80000100800 */
[----:B------:R-:W2:Y:S04]  /*17f30*/  LDL.LU R17, [R1+0x328] ;  /* 0x0003280001117983 */ /* 0x000ea80000300800 */
[----:B------:R-:W2:Y:S04]  /*17f40*/  LDL.LU R16, [R1+0x324] ;  /* 0x0003240001107983 */ /* 0x000ea80000300800 */
[----:B------:R-:W2:Y:S04]  /*17f50*/  LDL.LU R15, [R1+0x31c] ;  /* 0x00031c00010f7983 */ /* 0x000ea80000300800 */
[----:B------:R-:W2:Y:S04]  /*17f60*/  LDL.LU R14, [R1+0x318] ;  /* 0x00031800010e7983 */ /* 0x000ea80000300800 */
[----:B------:R-:W2:Y:S04]  /*17f70*/  LDL.LU R12, [R1+0x304] ;  /* 0x00030400010c7983 */ /* 0x000ea80000300800 */
[----:B------:R-:W2:Y:S04]  /*17f80*/  LDL.LU R11, [R1+0x308] ;  /* 0x00030800010b7983 */ /* 0x000ea80000300800 */
[----:B0-----:R-:W2:Y:S01]  /*17f90*/  LDL.LU R10, [R1+0x310] ;  /* 0x00031000010a7983 */ /* 0x001ea20000300800 */
[----:B---3--:R-:W-:-:S05]  /*17fa0*/  SEL R48, R3, R48, !P2 ;  /* 0x0000003003307207 */ /* 0x008fca0005000000 */
[----:B------:R4:W-:Y:S02]  /*17fb0*/  STL [R1+0x2c8], R48 ;  /* 0x0002c83001007387 */ /* 0x0009e40000100800 */
[C---:B----4-:R-:W-:Y:S02]  /*17fc0*/  SEL R48, R3.reuse, R46, !P2 ;  /* 0x0000002e03307207 */ /* 0x050fe40005000000 */
[C---:B------:R-:W-:Y:S02]  /*17fd0*/  SEL R46, R3.reuse, R43, !P2 ;  /* 0x0000002b032e7207 */ /* 0x040fe40005000000 */
[C---:B------:R-:W-:Y:S01]  /*17fe0*/  SEL R43, R3.reuse, R61, !P2 ;  /* 0x0000003d032b7207 */ /* 0x040fe20005000000 */
[----:B------:R-:W-:Y:S01]  /*17ff0*/  STL [R1+0x2d8], R48 ;  /* 0x0002d83001007387 */ /* 0x000fe20000100800 */
[----:B------:R-:W-:-:S03]  /*18000*/  SEL R28, R3, R28, !P2 ;  /* 0x0000001c031c7207 */ /* 0x000fc60005000000 */
[----:B------:R0:W-:Y:S04]  /*18010*/  STL [R1+0x2e0], R46 ;  /* 0x0002e02e01007387 */ /* 0x0001e80000100800 */
[----:B------:R1:W-:Y:S04]  /*18020*/  STL [R1+0x2e8], R43 ;  /* 0x0002e82b01007387 */ /* 0x0003e80000100800 */
[----:B------:R3:W-:Y:S01]  /*18030*/  STL [R1+0x2f4], R28 ;  /* 0x0002f41c01007387 */ /* 0x0007e20000100800 */
[C---:B0-----:R-:W-:Y:S02]  /*18040*/  SEL R46, R3.reuse, R57, !P2 ;  /* 0x00000039032e7207 */ /* 0x041fe40005000000 */
[----:B-1----:R-:W-:-:S03]  /*18050*/  SEL R43, R3, R56, !P2 ;  /* 0x00000038032b7207 */ /* 0x002fc60005000000 */
[----:B------:R0:W-:Y:S01]  /*18060*/  STL [R1+0x30c], R46 ;  /* 0x00030c2e01007387 */ /* 0x0001e20000100800 */
[----:B---3--:R-:W-:-:S03]  /*18070*/  SEL R28, R3, R55, !P2 ;  /* 0x00000037031c7207 */ /* 0x008fc60005000000 */
        /* <DEDUP_REMOVED lines=10> */
[----:B------:R-:W-:Y:S01]  /*18120*/  STL [R1+0x40c], R46 ;  /* 0x00040c2e01007387 */ /* 0x000fe20000100800 */
[----:B---3--:R-:W-:-:S03]  /*18130*/  SEL R28, R3, R45, !P2 ;  /* 0x0000002d031c7207 */ /* 0x008fc60005000000 */
[----:B------:R-:W-:Y:S01]  /*18140*/  STL [R1+0x408], R43 ;  /* 0x0004082b01007387 */ /* 0x000fe20000100800 */
[C---:B------:R-:W-:Y:S02]  /*18150*/  SEL R42, R3.reuse, R42, !P2 ;  /* 0x0000002a032a7207 */ /* 0x040fe40005000000 */
[C---:B------:R-:W-:Y:S01]  /*18160*/  SEL R38, R3.reuse, R38, !P2 ;  /* 0x0000002603267207 */ /* 0x040fe20005000000 */
[----:B------:R0:W-:Y:S01]  /*18170*/  STL [R1+0x404], R28 ;  /* 0x0004041c01007387 */ /* 0x0001e20000100800 */
[C---:B------:R-:W-:Y:S02]  /*18180*/  SEL R32, R3.reuse, R32, !P2 ;  /* 0x0000002003207207 */ /* 0x040fe40005000000 */
[C---:B------:R-:W-:Y:S01]  /*18190*/  SEL R30, R3.reuse, R30, !P2 ;  /* 0x0000001e031e7207 */ /* 0x040fe20005000000 */
[----:B------:R-:W-:Y:S01]  /*181a0*/  STL [R1+0x400], R42 ;  /* 0x0004002a01007387 */ /* 0x000fe20000100800 */
[----:B0-----:R-:W-:-:S03]  /*181b0*/  SEL R28, R3, R34, !P2 ;  /* 0x00000022031c7207 */ /* 0x001fc60005000000 */
[----:B------:R-:W-:Y:S04]  /*181c0*/  STL [R1+0x3fc], R38 ;  /* 0x0003fc2601007387 */ /* 0x000fe80000100800 */
[----:B------:R0:W-:Y:S04]  /*181d0*/  STL [R1+0x3f8], R28 ;  /* 0x0003f81c01007387 */ /* 0x0001e80000100800 */
[----:B------:R-:W-:Y:S04]  /*181e0*/  STL [R1+0x3f4], R32 ;  /* 0x0003f42001007387 */ /* 0x000fe80000100800 */
[----:B------:R-:W-:Y:S01]  /*181f0*/  STL [R1+0x3f0], R30 ;  /* 0x0003f01e01007387 */ /* 0x000fe20000100800 */
[----:B0-----:R-:W-:-:S02]  /*18200*/  SEL R28, R3, R25, !P2 ;  /* 0x00000019031c7207 */ /* 0x001fc40005000000 */
[C---:B-----5:R-:W-:Y:S02]  /*18210*/  SEL R25, R3.reuse, R8, !P2 ;  /* 0x0000000803197207 */ /* 0x060fe40005000000 */
[----:B------:R-:W3:Y:S01]  /*18220*/  LDL.LU R8, [R1+0x300] ;  /* 0x0003000001087983 */ /* 0x000ee20000300800 */
[C---:B------:R-:W-:Y:S02]  /*18230*/  SEL R22, R3.reuse, R22, !P2 ;  /* 0x0000001603167207 */ /* 0x040fe40005000000 */
[C---:B------:R-:W-:Y:S01]  /*18240*/  SEL R20, R3.reuse, R20, !P2 ;  /* 0x0000001403147207 */ /* 0x040fe20005000000 */
[----:B------:R0:W-:Y:S04]  /*18250*/  STL [R1+0x3ec], R28 ;  /* 0x0003ec1c01007387 */ /* 0x0001e80000100800 */
[----:B------:R1:W-:Y:S04]  /*18260*/  STL [R1+0x3e8], R25 ;  /* 0x0003e81901007387 */ /* 0x0003e80000100800 */
[----:B------:R-:W-:Y:S04]  /*18270*/  STL [R1+0x3e4], R22 ;  /* 0x0003e41601007387 */ /* 0x000fe80000100800 */
[----:B------:R-:W-:Y:S01]  /*18280*/  STL [R1+0x3e0], R20 ;  /* 0x0003e01401007387 */ /* 0x000fe20000100800 */
[----:B--2---:R-:W-:-:S02]  /*18290*/  SEL R17, R3, R17, !P2 ;  /* 0x0000001103117207 */ /* 0x004fc40005000000 */
        /* <DEDUP_REMOVED lines=11> */
[----:B------:R-:W2:Y:S04]  /*18350*/  LDL.LU R48, [R1+0x2fc] ;  /* 0x0002fc0001307983 */ /* 0x000ea80000300800 */
        /* <DEDUP_REMOVED lines=24> */
[----:B---3--:R-:W-:-:S05]  /*184e0*/  SEL R8, R3, R8, !P2 ;  /* 0x0000000803087207 */ /* 0x008fca0005000000 */
[----:B------:R0:W-:Y:S04]  /*184f0*/  STL [R1+0x3c0], R8 ;  /* 0x0003c00801007387 */ /* 0x0001e80000100800 */
[----:B------:R-:W3:Y:S04]  /*18500*/  LDL.LU R17, [R1+0x278] ;  /* 0x0002780001117983 */ /* 0x000ee80000300800 */
[----:B------:R-:W3:Y:S04]  /*18510*/  LDL.LU R16, [R1+0x274] ;  /* 0x0002740001107983 */ /* 0x000ee80000300800 */
[----:B------:R-:W3:Y:S04]  /*18520*/  LDL.LU R15, [R1+0x270] ;  /* 0x00027000010f7983 */ /* 0x000ee80000300800 */
[----:B------:R-:W3:Y:S04]  /*18530*/  LDL.LU R14, [R1+0x26c] ;  /* 0x00026c00010e7983 */ /* 0x000ee80000300800 */
[----:B------:R-:W3:Y:S04]  /*18540*/  LDL.LU R12, [R1+0x268] ;  /* 0x00026800010c7983 */ /* 0x000ee80000300800 */
[----:B------:R-:W3:Y:S04]  /*18550*/  LDL.LU R11, [R1+0x264] ;  /* 0x00026400010b7983 */ /* 0x000ee80000300800 */
[----:B0-----:R-:W3:Y:S01]  /*18560*/  LDL.LU R8, [R1+0x260] ;  /* 0x0002600001087983 */ /* 0x001ee20000300800 */
[----:B--2---:R-:W-:-:S05]  /*18570*/  SEL R48, R3, R48, !P2 ;  /* 0x0000003003307207 */ /* 0x004fca0005000000 */
        /* <DEDUP_REMOVED lines=12> */
[----:B--2---:R-:W-:-:S03]  /*18640*/  SEL R28, R3, R55, !P2 ;  /* 0x00000037031c7207 */ /* 0x004fc60005000000 */
        /* <DEDUP_REMOVED lines=10> */
[----:B------:R-:W-:Y:S01]  /*186f0*/  STL [R1+0x390], R46 ;  /* 0x0003902e01007387 */ /* 0x000fe20000100800 */
[----:B--2---:R-:W-:-:S03]  /*18700*/  SEL R28, R3, R45, !P2 ;  /* 0x0000002d031c7207 */ /* 0x004fc60005000000 */
        /* <DEDUP_REMOVED lines=9> */
[----:B------:R0:W-:Y:S01]  /*187a0*/  STL [R1+0x37c], R28 ;  /* 0x00037c1c01007387 */ /* 0x0001e20000100800 */
[----:B-----5:R-:W-:-:S03]  /*187b0*/  SEL R22, R3, R22, !P2 ;  /* 0x0000001603167207 */ /* 0x020fc60005000000 */
[----:B------:R-:W-:Y:S01]  /*187c0*/  STL [R1+0x378], R32 ;  /* 0x0003782001007387 */ /* 0x000fe20000100800 */
[----:B------:R-:W-:-:S03]  /*187d0*/  SEL R20, R3, R20, !P2 ;  /* 0x0000001403147207 */ /* 0x000fc60005000000 */
[----:B------:R-:W-:Y:S01]  /*187e0*/  STL [R1+0x374], R30 ;  /* 0x0003741e01007387 */ /* 0x000fe20000100800 */
[C---:B0-----:R-:W-:Y:S02]  /*187f0*/  SEL R28, R3.reuse, R25, !P2 ;  /* 0x00000019031c7207 */ /* 0x041fe40005000000 */
[C---:B------:R-:W-:Y:S02]  /*18800*/  SEL R25, R3.reuse, R10, !P2 ;  /* 0x0000000a03197207 */ /* 0x040fe40005000000 */
[----:B------:R-:W2:Y:S04]  /*18810*/  LDL.LU R10, [R1+0x25c] ;  /* 0x00025c00010a7983 */ /* 0x000ea80000300800 */
[----:B------:R0:W-:Y:S04]  /*18820*/  STL [R1+0x370], R28 ;  /* 0x0003701c01007387 */ /* 0x0001e80000100800 */
[----:B------:R1:W-:Y:S04]  /*18830*/  STL [R1+0x36c], R25 ;  /* 0x00036c1901007387 */ /* 0x0003e80000100800 */
[----:B------:R-:W-:Y:S01]  /*18840*/  STL [R1+0x368], R22 ;  /* 0x0003681601007387 */ /* 0x000fe20000100800 */
[----:B---3--:R-:W-:-:S03]  /*18850*/  SEL R17, R3, R17, !P2 ;  /* 0x0000001103117207 */ /* 0x008fc60005000000 */
        /* <DEDUP_REMOVED lines=91> */
[----:B------:R4:W-:Y:S04]  /*18e10*/  STL [R1+0x2c4], R22 ;  /* 0x0002c41601007387 */ /* 0x0009e80000100800 */
[----:B------:R5:W-:Y:S01]  /*18e20*/  STL [R1+0x2c0], R20 ;  /* 0x0002c01401007387 */ /* 0x000be20000100800 */
[----:B--2---:R-:W-:-:S02]  /*18e30*/  SEL R17, R3, R17, !P2 ;  /* 0x0000001103117207 */ /* 0x004fc40005000000 */
[----:B------:R-:W-:-:S03]  /*18e40*/  SEL R16, R3, R16, !P2 ;  /* 0x0000001003107207 */ /* 0x000fc60005000000 */
[----:B------:R2:W-:Y:S01]  /*18e50*/  STL [R1+0x2bc], R17 ;  /* 0x0002bc1101007387 */ /* 0x0005e20000100800 */
        /* <DEDUP_REMOVED lines=9> */
[----:B------:R-:W3:Y:S04]  /*18ef0*/  LDL.LU R48, [R1+0x1ac] ;  /* 0x0001ac0001307983 */ /* 0x000ee80000300800 */
[----:B------:R0:W-:Y:S04]  /*18f00*/  STL [R1+0x2a0], R11 ;  /* 0x0002a00b01007387 */ /* 0x0001e80000100800 */
[----:B------:R-:W3:Y:S04]  /*18f10*/  LDL.LU R46, [R1+0x1a8] ;  /* 0x0001a800012e7983 */ /* 0x000ee80000300800 */
[----:B------:R0:W-:Y:S04]  /*18f20*/  STL [R1+0x298], R10 ;  /* 0x0002980a01007387 */ /* 0x0001e80000100800 */
[----:B------:R-:W3:Y:S04]  /*18f30*/  LDL.LU R43, [R1+0x1a4] ;  /* 0x0001a400012b7983 */ /* 0x000ee80000300800 */
[----:B------:R-:W3:Y:S04]  /*18f40*/  LDL.LU R61, [R1+0x1a0] ;  /* 0x0001a000013d7983 */ /* 0x000ee80000300800 */
[----:B0-----:R-:W3:Y:S04]  /*18f50*/  LDL.LU R28, [R1+0x19c] ;  /* 0x00019c00011c7983 */ /* 0x001ee80000300800 */
[----:B------:R-:W3:Y:S04]  /*18f60*/  LDL.LU R57, [R1+0x198] ;  /* 0x0001980001397983 */ /* 0x000ee80000300800 */
        /* <DEDUP_REMOVED lines=13> */
[----:B-1----:R-:W3:Y:S04]  /*19040*/  LDL.LU R25, [R1+0x144] ;  /* 0x0001440001197983 */ /* 0x002ee80000300800 */
[----:B----4-:R-:W4:Y:S04]  /*19050*/  LDL.LU R22, [R1+0x140] ;  /* 0x0001400001167983 */ /* 0x010f280000300800 */
[----:B-----5:R-:W5:Y:S04]  /*19060*/  LDL.LU R20, [R1+0x13c] ;  /* 0x00013c0001147983 */ /* 0x020f680000300800 */
[----:B--2---:R-:W2:Y:S01]  /*19070*/  LDL.LU R17, [R1+0x138] ;  /* 0x0001380001117983 */ /* 0x004ea20000300800 */
        /* <DEDUP_REMOVED lines=9> */
[----:B------:R-:W-:-:S05]  /*19110*/  SEL R48, R3, R48, !P2 ;  /* 0x0000003003307207 */ /* 0x000fca0005000000 */
[----:B------:R0:W-:Y:S02]  /*19120*/  STL [R1+0x28c], R48 ;  /* 0x00028c3001007387 */ /* 0x0001e40000100800 */
[C---:B0-----:R-:W-:Y:S02]  /*19130*/  SEL R48, R3.reuse, R46, !P2 ;  /* 0x0000002e03307207 */ /* 0x041fe40005000000 */
        /* <DEDUP_REMOVED lines=10> */
[----:B------:R-:W-:-:S03]  /*191e0*/  SEL R28, R3, R55, !P2 ;  /* 0x00000037031c7207 */ /* 0x000fc60005000000 */
        /* <DEDUP_REMOVED lines=10> */
[----:B------:R-:W-:Y:S01]  /*19290*/  STL [R1+0x25c], R46 ;  /* 0x00025c2e01007387 */ /* 0x000fe20000100800 */
[----:B------:R-:W-:-:S03]  /*192a0*/  SEL R28, R3, R45, !P2 ;  /* 0x0000002d031c7207 */ /* 0x000fc60005000000 */
[----:B------:R-:W-:Y:S01]  /*192b0*/  STL [R1+0x254], R43 ;  /* 0x0002542b01007387 */ /* 0x000fe20000100800 */
[C---:B------:R-:W-:Y:S02]  /*192c0*/  SEL R42, R3.reuse, R42, !P2 ;  /* 0x0000002a032a7207 */ /* 0x040fe40005000000 */
[C---:B------:R-:W-:Y:S01]  /*192d0*/  SEL R38, R3.reuse, R38, !P2 ;  /* 0x0000002603267207 */ /* 0x040fe20005000000 */
[----:B------:R0:W-:Y:S01]  /*192e0*/  STL [R1+0x248], R28 ;  /* 0x0002481c01007387 */ /* 0x0001e20000100800 */
[----:B------:R-:W-:-:S03]  /*192f0*/  SEL R32, R3, R32, !P2 ;  /* 0x0000002003207207 */ /* 0x000fc60005000000 */
[----:B------:R-:W-:Y:S01]  /*19300*/  STL [R1+0x244], R42 ;  /* 0x0002442a01007387 */ /* 0x000fe20000100800 */
[C---:B------:R-:W-:Y:S02]  /*19310*/  SEL R30, R3.reuse, R30, !P2 ;  /* 0x0000001e031e7207 */ /* 0x040fe40005000000 */
[C---:B0-----:R-:W-:Y:S01]  /*19320*/  SEL R28, R3.reuse, R34, !P2 ;  /* 0x00000022031c7207 */ /* 0x041fe20005000000 */
[----:B------:R-:W-:Y:S04]  /*19330*/  STL [R1+0x240], R38 ;  /* 0x0002402601007387 */ /* 0x000fe80000100800 */
[----:B------:R0:W-:Y:S01]  /*19340*/  STL [R1+0x238], R28 ;  /* 0x0002381c01007387 */ /* 0x0001e20000100800 */
[C---:B-----5:R-:W-:Y:S02]  /*19350*/  SEL R20, R3.reuse, R20, !P2 ;  /* 0x0000001403147207 */ /* 0x060fe40005000000 */
[C---:B--2---:R-:W-:Y:S01]  /*19360*/  SEL R17, R3.reuse, R17, !P2 ;  /* 0x0000001103117207 */ /* 0x044fe20005000000 */
[----:B------:R-:W-:Y:S01]  /*19370*/  STL [R1+0x230], R32 ;  /* 0x0002302001007387 */ /* 0x000fe20000100800 */
[----:B0-----:R-:W-:-:S02]  /*19380*/  SEL R28, R3, R25, !P2 ;  /* 0x00000019031c7207 */ /* 0x001fc40005000000 */
[C---:B----4-:R-:W-:Y:S02]  /*19390*/  SEL R25, R3.reuse, R22, !P2 ;  /* 0x0000001603197207 */ /* 0x050fe40005000000 */
[C---:B------:R-:W-:Y:S01]  /*193a0*/  SEL R22, R3.reuse, R41, !P2 ;  /* 0x0000002903167207 */ /* 0x040fe20005000000 */
[----:B------:R-:W-:Y:S04]  /*193b0*/  STL [R1+0x22c], R30 ;  /* 0x00022c1e01007387 */ /* 0x000fe80000100800 */
[----:B------:R0:W-:Y:S04]  /*193c0*/  STL [R1+0x228], R28 ;  /* 0x0002281c01007387 */ /* 0x0001e80000100800 */
[----:B------:R1:W-:Y:S04]  /*193d0*/  STL [R1+0x224], R25 ;  /* 0x0002241901007387 */ /* 0x0003e80000100800 */
[----:B------:R2:W-:Y:S01]  /*193e0*/  STL [R1+0x21c], R22 ;  /* 0x00021c1601007387 */ /* 0x0005e20000100800 */
[----:B---3--:R-:W-:-:S03]  /*193f0*/  SEL R16, R3, R16, !P2 ;  /* 0x0000001003107207 */ /* 0x008fc60005000000 */
        /* <DEDUP_REMOVED lines=12> */
[----:B------:R1:W-:Y:S04]  /*194c0*/  STL [R1+0x1f4], R11 ;  /* 0x0001f40b01007387 */ /* 0x0003e80000100800 */
[----:B0-----:R-:W5:Y:S04]  /*194d0*/  LDL.LU R28, [R1+0x118] ;  /* 0x00011800011c7983 */ /* 0x001f680000300800 */
[----:B------:R0:W-:Y:S04]  /*194e0*/  STL [R1+0x1f0], R10 ;  /* 0x0001f00a01007387 */ /* 0x0001e80000100800 */
[----:B------:R-:W5:Y:S04]  /*194f0*/  LDL.LU R57, [R1+0x114] ;  /* 0x0001140001397983 */ /* 0x000f680000300800 */
[----:B------:R0:W-:Y:S04]  /*19500*/  STL [R1+0x1ec], R8 ;  /* 0x0001ec0801007387 */ /* 0x0001e80000100800 */
        /* <DEDUP_REMOVED lines=13> */
[----:B-1----:R-:W5:Y:S04]  /*195e0*/  LDL.LU R25, [R1+0x94] ;  /* 0x0000940001197983 */ /* 0x002f680000300800 */
[----:B--2---:R-:W2:Y:S04]  /*195f0*/  LDL.LU R22, [R1+0x90] ;  /* 0x0000900001167983 */ /* 0x004ea80000300800 */
[----:B---3--:R-:W3:Y:S04]  /*19600*/  LDL.LU R20, [R1+0x8c] ;  /* 0x00008c0001147983 */ /* 0x008ee80000300800 */
[----:B----4-:R-:W4:Y:S04]  /*19610*/  LDL.LU R17, [R1+0x88] ;  /* 0x0000880001117983 */ /* 0x010f280000300800 */
[----:B-----5:R-:W5:Y:S04]  /*19620*/  LDL.LU R16, [R1+0x84] ;  /* 0x0000840001107983 */ /* 0x020f680000300800 */
[----:B------:R-:W2:Y:S04]  /*19630*/  LDL.LU R15, [R1+0x80] ;  /* 0x00008000010f7983 */ /* 0x000ea80000300800 */
[----:B------:R-:W2:Y:S04]  /*19640*/  LDL.LU R14, [R1+0x7c] ;  /* 0x00007c00010e7983 */ /* 0x000ea80000300800 */
[----:B------:R-:W2:Y:S04]  /*19650*/  LDL.LU R12, [R1+0x78] ;  /* 0x00007800010c7983 */ /* 0x000ea80000300800 */
[----:B------:R-:W2:Y:S04]  /*19660*/  LDL.LU R11, [R1+0x74] ;  /* 0x00007400010b7983 */ /* 0x000ea80000300800 */
[----:B0-----:R-:W2:Y:S04]  /*19670*/  LDL.LU R10, [R1+0x70] ;  /* 0x00007000010a7983 */ /* 0x001ea80000300800 */
[----:B------:R-:W2:Y:S04]  /*19680*/  LDL.LU R8, [R1+0x6c] ;  /* 0x00006c0001087983 */ /* 0x000ea80000300800 */
[----:B------:R-:W2:Y:S04]  /*19690*/  LDL.LU R41, [R1+0x68] ;  /* 0x0000680001297983 */ /* 0x000ea80000300800 */
[----:B------:R-:W2:Y:S04]  /*196a0*/  LDL.LU R48, [R1+0x64] ;  /* 0x0000640001307983 */ /* 0x000ea80000300800 */
[----:B------:R-:W2:Y:S04]  /*196b0*/  LDL.LU R46, [R1+0x60] ;  /* 0x00006000012e7983 */ /* 0x000ea80000300800 */
[----:B------:R-:W2:Y:S04]  /*196c0*/  LDL.LU R43, [R1+0x5c] ;  /* 0x00005c00012b7983 */ /* 0x000ea80000300800 */
[----:B------:R-:W2:Y:S01]  /*196d0*/  LDL.LU R61, [R1+0x58] ;  /* 0x00005800013d7983 */ /* 0x000ea20000300800 */
[----:B------:R-:W-:-:S05]  /*196e0*/  SEL R28, R3, R28, !P2 ;  /* 0x0000001c031c7207 */ /* 0x000fca0005000000 */
[----:B------:R0:W-:Y:S01]  /*196f0*/  STL [R1+0x1e8], R28 ;  /* 0x0001e81c01007387 */ /* 0x0001e20000100800 */
[----:B------:R-:W-:-:S03]  /*19700*/  SEL R57, R3, R57, !P2 ;  /* 0x0000003903397207 */ /* 0x000fc60005000000 */
[----:B0-----:R-:W5:Y:S01]  /*19710*/  LDL.LU R28, [R1+0x84c0] ;  /* 0x0084c000011c7983 */ /* 0x001f620000300800 */
[----:B------:R-:W-:-:S03]  /*19720*/  SEL R56, R3, R56, !P2 ;  /* 0x0000003803387207 */ /* 0x000fc60005000000 */
[----:B------:R0:W-:Y:S01]  /*19730*/  STL [R1+0x1e4], R57 ;  /* 0x0001e43901007387 */ /* 0x0001e20000100800 */
[C---:B------:R-:W-:Y:S02]  /*19740*/  SEL R55, R3.reuse, R55, !P2 ;  /* 0x0000003703377207 */ /* 0x040fe40005000000 */
[C---:B------:R-:W-:Y:S01]  /*19750*/  SEL R54, R3.reuse, R54, !P2 ;  /* 0x0000003603367207 */ /* 0x040fe20005000000 */
[----:B0-----:R-:W5:Y:S01]  /*19760*/  LDL.LU R57, [R1+0x84bc] ;  /* 0x0084bc0001397983 */ /* 0x001f620000300800 */
[----:B------:R-:W-:-:S03]  /*19770*/  SEL R52, R3, R52, !P2 ;  /* 0x0000003403347207 */ /* 0x000fc60005000000 */
[----:B------:R0:W-:Y:S01]  /*19780*/  STL [R1+0x1e0], R56 ;  /* 0x0001e03801007387 */ /* 0x0001e20000100800 */
[C---:B------:R-:W-:Y:S02]  /*19790*/  SEL R51, R3.reuse, R51, !P2 ;  /* 0x0000003303337207 */ /* 0x040fe40005000000 */
[C---:B------:R-:W-:Y:S01]  /*197a0*/  SEL R50, R3.reuse, R50, !P2 ;  /* 0x0000003203327207 */ /* 0x040fe20005000000 */
[----:B0-----:R-:W5:Y:S04]  /*197b0*/  LDL.LU R56, [R1+0x84b8] ;  /* 0x0084b80001387983 */ /* 0x001f680000300800 */
[----:B------:R0:W-:Y:S01]  /*197c0*/  STL [R1+0x1dc], R55 ;  /* 0x0001dc3701007387 */ /* 0x0001e20000100800 */
[C---:B------:R-:W-:Y:S02]  /*197d0*/  SEL R49, R3.reuse, R49, !P2 ;  /* 0x0000003103317207 */ /* 0x040fe40005000000 */
[C---:B------:R-:W-:Y:S01]  /*197e0*/  SEL R45, R3.reuse, R45, !P2 ;  /* 0x0000002d032d7207 */ /* 0x040fe20005000000 */
[----:B0-----:R-:W5:Y:S04]  /*197f0*/  LDL.LU R55, [R1+0x84b4] ;  /* 0x0084b40001377983 */ /* 0x001f680000300800 */
[----:B------:R0:W-:Y:S01]  /*19800*/  STL [R1+0x1d8], R54 ;  /* 0x0001d83601007387 */ /* 0x0001e20000100800 */
[----:B------:R-:W-:-:S03]  /*19810*/  SEL R42, R3, R42, !P2 ;  /* 0x0000002a032a7207 */ /* 0x000fc60005000000 */
        /* <DEDUP_REMOVED lines=17> */
[----:B--2---:R-:W-:-:S03]  /*19930*/  SEL R22, R3, R22, !P2 ;  /* 0x0000001603167207 */ /* 0x004fc60005000000 */
[----:B0-----:R-:W2:Y:S04]  /*19940*/  LDL.LU R42, [R1+0x8498] ;  /* 0x00849800012a7983 */ /* 0x001ea80000300800 */
[----:B------:R0:W-:Y:S01]  /*19950*/  STL [R1+0x1b0], R38 ;  /* 0x0001b02601007387 */ /* 0x0001e20000100800 */
[----:B---3--:R-:W-:-:S03]  /*19960*/  SEL R20, R3, R20, !P2 ;  /* 0x0000001403147207 */ /* 0x008fc60005000000 */
[----:B0-----:R-:W3:Y:S04]  /*19970*/  LDL.LU R38, [R1+0x8494] ;  /* 0x0084940001267983 */ /* 0x001ee80000300800 */
[----:B------:R0:W-:Y:S01]  /*19980*/  STL [R1+0x1ac], R34 ;  /* 0x0001ac2201007387 */ /* 0x0001e20000100800 */
[----:B----4-:R-:W-:-:S03]  /*19990*/  SEL R17, R3, R17, !P2 ;  /* 0x0000001103117207 */ /* 0x010fc60005000000 */
[----:B0-----:R-:W4:Y:S04]  /*199a0*/  LDL.LU R34, [R1+0x8490] ;  /* 0x0084900001227983 */ /* 0x001f280000300800 */
[----:B------:R0:W-:Y:S01]  /*199b0*/  STL [R1+0x1a8], R32 ;  /* 0x0001a82001007387 */ /* 0x0001e20000100800 */
[----:B-----5:R-:W-:-:S03]  /*199c0*/  SEL R16, R3, R16, !P2 ;  /* 0x0000001003107207 */ /* 0x020fc60005000000 */
[----:B0-----:R-:W5:Y:S04]  /*199d0*/  LDL.LU R32, [R1+0x848c] ;  /* 0x00848c0001207983 */ /* 0x001f680000300800 */
[----:B------:R0:W-:Y:S01]  /*199e0*/  STL [R1+0x1a4], R30 ;  /* 0x0001a41e01007387 */ /* 0x0001e20000100800 */
[----:B------:R-:W-:-:S03]  /*199f0*/  SEL R15, R3, R15, !P2 ;  /* 0x0000000f030f7207 */ /* 0x000fc60005000000 */
[----:B0-----:R-:W2:Y:S04]  /*19a00*/  LDL.LU R30, [R1+0x8488] ;  /* 0x00848800011e7983 */ /* 0x001ea80000300800 */
        /* <DEDUP_REMOVED lines=15> */
[----:B------:R0:W-:Y:S04]  /*19b00*/  STL [R1+0x18c], R15 ;  /* 0x00018c0f01007387 */ /* 0x0001e80000100800 */
        /* <DEDUP_REMOVED lines=10> */
[----:B0-----:R-:W3:Y:S01]  /*19bb0*/  LDL.LU R8, [R1+0x845c] ;  /* 0x00845c0001087983 */ /* 0x001ee20000300800 */
[----:B------:R-:W-:-:S05]  /*19bc0*/  SEL R41, R3, R41, !P2 ;  /* 0x0000002903297207 */ /* 0x000fca0005000000 */
[----:B------:R0:W-:Y:S02]  /*19bd0*/  STL [R1+0xd8], R41 ;  /* 0x0000d82901007387 */ /* 0x0001e40000100800 */
[C---:B0-----:R-:W-:Y:S02]  /*19be0*/  SEL R41, R3.reuse, R48, !P2 ;  /* 0x0000003003297207 */ /* 0x041fe40005000000 */
[----:B------:R-:W-:-:S03]  /*19bf0*/  SEL R48, R3, R46, !P2 ;  /* 0x0000002e03307207 */ /* 0x000fc60005000000 */
[----:B------:R0:W-:Y:S01]  /*19c00*/  STL [R1+0xb4], R41 ;  /* 0x0000b42901007387 */ /* 0x0001e20000100800 */
[----:B------:R-:W-:-:S03]  /*19c10*/  SEL R46, R3, R61, !P2 ;  /* 0x0000003d032e7207 */ /* 0x000fc60005000000 */
[----:B------:R-:W-:Y:S01]  /*19c20*/  STL [R1+0xb0], R48 ;  /* 0x0000b03001007387 */ /* 0x000fe20000100800 */
[----:B0-----:R-:W-:-:S05]  /*19c30*/  SEL R41, R3, R43, !P2 ;  /* 0x0000002b03297207 */ /* 0x001fca0005000000 */
[----:B------:R2:W-:Y:S04]  /*19c40*/  STL [R1+0x9c], R41 ;  /* 0x00009c2901007387 */ /* 0x0005e80000100800 */
[----:B------:R-:W-:Y:S01]  /*19c50*/  STL [R1+0x98], R46 ;  /* 0x0000982e01007387 */ /* 0x000fe20000100800 */
[C---:B------:R-:W-:Y:S02]  /*19c60*/  SEL R9, R3.reuse, R9, !P2 ;  /* 0x0000000903097207 */ /* 0x040fe40005000000 */
[C---:B--2---:R-:W-:Y:S02]  /*19c70*/  SEL R41, R3.reuse, R10, !P2 ;  /* 0x0000000a03297207 */ /* 0x044fe40005000000 */
[C---:B------:R-:W-:Y:S02]  /*19c80*/  SEL R10, R3.reuse, R12, !P2 ;  /* 0x0000000c030a7207 */ /* 0x040fe40005000000 */
[----:B---3--:R-:W-:-:S02]  /*19c90*/  SEL R43, R3, R8, !P2 ;  /* 0x00000008032b7207 */ /* 0x008fc40005000000 */
[----:B------:R-:W-:-:S03]  /*19ca0*/  SEL R8, R3, R11, !P2 ;  /* 0x0000000b03087207 */ /* 0x000fc60005000000 */
[----:B------:R0:W-:Y:S01]  /*19cb0*/  STL [R1+0x94], R43 ;  /* 0x0000942b01007387 */ /* 0x0001e20000100800 */
[----:B------:R-:W-:-:S03]  /*19cc0*/  SEL R11, R3, R14, !P2 ;  /* 0x0000000e030b7207 */ /* 0x000fc60005000000 */
[----:B------:R-:W-:Y:S04]  /*19cd0*/  STL [R1+0x90], R41 ;  /* 0x0000902901007387 */ /* 0x000fe80000100800 */
[----:B------:R1:W-:Y:S01]  /*19ce0*/  STL [R1+0x8c], R8 ;  /* 0x00008c0801007387 */ /* 0x0003e20000100800 */
[----:B------:R-:W-:Y:S01]  /*19cf0*/  @!P6 IMAD.MOV R7, RZ, RZ, -R7 ;  /* 0x000000ffff07e224 */ /* 0x000fe200078e0a07 */
[----:B0-----:R-:W0:Y:S02]  /*19d00*/  LDC R43, c[0x0][0x3ac] ;  /* 0x0000eb00ff2b7b82 */ /* 0x001e240000000800 */
[----:B------:R2:W-:Y:S01]  /*19d10*/  STL [R1+0x88], R10 ;  /* 0x0000880a01007387 */ /* 0x0005e20000100800 */
[----:B-1----:R-:W-:-:S03]  /*19d20*/  SEL R8, R3, R15, !P2 ;  /* 0x0000000f03087207 */ /* 0x002fc60005000000 */
[----:B------:R1:W-:Y:S01]  /*19d30*/  STL [R1+0x84], R11 ;  /* 0x0000840b01007387 */ /* 0x0003e20000100800 */
[----:B--2---:R-:W-:-:S03]  /*19d40*/  SEL R10, R3, R16, !P2 ;  /* 0x00000010030a7207 */ /* 0x004fc60005000000 */
[----:B------:R2:W-:Y:S04]  /*19d50*/  STL [R1+0x80], R8 ;  /* 0x0000800801007387 */ /* 0x0005e80000100800 */
[----:B------:R3:W-:Y:S01]  /*19d60*/  STL [R1+0x7c], R10 ;  /* 0x00007c0a01007387 */ /* 0x0007e20000100800 */
[C---:B-1----:R-:W-:Y:S02]  /*19d70*/  SEL R11, R3.reuse, R17, !P2 ;  /* 0x00000011030b7207 */ /* 0x042fe40005000000 */
[----:B--2---:R-:W-:-:S03]  /*19d80*/  SEL R8, R3, R20, !P2 ;  /* 0x0000001403087207 */ /* 0x004fc60005000000 */
[----:B------:R1:W-:Y:S01]  /*19d90*/  STL [R1+0x78], R11 ;  /* 0x0000780b01007387 */ /* 0x0003e20000100800 */
[----:B---3--:R-:W-:-:S03]  /*19da0*/  SEL R10, R3, R22, !P2 ;  /* 0x00000016030a7207 */ /* 0x008fc60005000000 */
[----:B------:R2:W-:Y:S04]  /*19db0*/  STL [R1+0x74], R8 ;  /* 0x0000740801007387 */ /* 0x0005e80000100800 */
[----:B------:R5:W-:Y:S01]  /*19dc0*/  STL [R1+0x70], R10 ;  /* 0x0000700a01007387 */ /* 0x000be20000100800 */
[C---:B-1----:R-:W-:Y:S02]  /*19dd0*/  SEL R11, R3.reuse, R25, !P2 ;  /* 0x00000019030b7207 */ /* 0x042fe40005000000 */
[----:B--2---:R-:W-:-:S03]  /*19de0*/  SEL R8, R3, R30, !P2 ;  /* 0x0000001e03087207 */ /* 0x004fc60005000000 */
[----:B------:R4:W-:Y:S01]  /*19df0*/  STL [R1+0x6c], R11 ;  /* 0x00006c0b01007387 */ /* 0x0009e20000100800 */
[----:B-----5:R-:W-:-:S03]  /*19e00*/  SEL R10, R3, R32, !P2 ;  /* 0x00000020030a7207 */ /* 0x020fc60005000000 */
[----:B------:R1:W-:Y:S04]  /*19e10*/  STL [R1+0x68], R8 ;  /* 0x0000680801007387 */ /* 0x0003e80000100800 */
[----:B------:R2:W-:Y:S01]  /*19e20*/  STL [R1+0x64], R10 ;  /* 0x0000640a01007387 */ /* 0x0005e20000100800 */
[C---:B----4-:R-:W-:Y:S02]  /*19e30*/  SEL R11, R3.reuse, R34, !P2 ;  /* 0x00000022030b7207 */ /* 0x050fe40005000000 */
        /* <DEDUP_REMOVED lines=31> */
[----:B------:R-:W-:Y:S01]  /*1a030*/  STL [R1+0x24], R11 ;  /* 0x0000240b01007387 */ /* 0x000fe20000100800 */
[----:B---3--:R-:W-:-:S03]  /*1a040*/  SEL R10, R3, R47, !P2 ;  /* 0x0000002f030a7207 */ /* 0x008fc60005000000 */
[----:B------:R1:W-:Y:S04]  /*1a050*/  STL [R1+0xc], R8 ;  /* 0x00000c0801007387 */ /* 0x0003e80000100800 */
[----:B------:R-:W-:Y:S04]  /*1a060*/  STL [R1+0x8], R10 ;  /* 0x0000080a01007387 */ /* 0x000fe80000100800 */
[----:B------:R-:W2:Y:S04]  /*1a070*/  LDL.LU R15, [R1+0x250] ;  /* 0x00025000010f7983 */ /* 0x000ea80000300800 */
[----:B------:R-:W-:Y:S04]  /*1a080*/  STL [R1+0x4], R9 ;  /* 0x0000040901007387 */ /* 0x000fe80000100800 */
[----:B------:R-:W3:Y:S01]  /*1a090*/  LDL.LU R48, [R1+0x434] ;  /* 0x0004340001307983 */ /* 0x000ee20000300800 */
[----:B-1----:R-:W-:-:S05]  /*1a0a0*/  SEL R8, R3, R13, !P2 ;  /* 0x0000000d03087207 */ /* 0x002fca0005000000 */
[----:B------:R1:W-:Y:S04]  /*1a0b0*/  STL [R1], R8 ;  /* 0x0000000801007387 */ /* 0x0003e80000100800 */
[----:B------:R-:W4:Y:S04]  /*1a0c0*/  LDL.LU R14, [R1+0x430] ;  /* 0x00043000010e7983 */ /* 0x000f280000300800 */
[----:B------:R-:W5:Y:S04]  /*1a0d0*/  LDL.LU R12, [R1+0x42c] ;  /* 0x00042c00010c7983 */ /* 0x000f680000300800 */
[----:B------:R-:W5:Y:S04]  /*1a0e0*/  LDL.LU R11, [R1+0x428] ;  /* 0x00042800010b7983 */ /* 0x000f680000300800 */
[----:B-1----:R-:W5:Y:S04]  /*1a0f0*/  LDL.LU R8, [R1+0x424] ;  /* 0x0004240001087983 */ /* 0x002f680000300800 */
[----:B------:R-:W5:Y:S04]  /*1a100*/  LDL.LU R10, [R1+0x420] ;  /* 0x00042000010a7983 */ /* 0x000f680000300800 */
[----:B------:R-:W5:Y:S04]  /*1a110*/  LDL.LU R41, [R1+0x41c] ;  /* 0x00041c0001297983 */ /* 0x000f680000300800 */
[----:B------:R-:W5:Y:S01]  /*1a120*/  LDL.LU R46, [R1+0x418] ;  /* 0x00041800012e7983 */ /* 0x000f620000300800 */
[C---:B------:R-:W-:Y:S01]  /*1a130*/  SEL R50, R3.reuse, R7, !P2 ;  /* 0x0000000703327207 */ /* 0x040fe20005000000 */
[----:B------:R-:W-:Y:S01]  /*1a140*/  @!P1 IMAD.MOV R53, RZ, RZ, -R53 ;  /* 0x000000ffff359224 */ /* 0x000fe200078e0a35 */
        /* <DEDUP_REMOVED lines=9> */
[----:B------:R-:W-:Y:S01]  /*1a1e0*/  STL [R1+0x841c], R61 ;  /* 0x00841c3d01007387 */ /* 0x000fe20000100800 */
[----:B------:R-:W-:Y:S01]  /*1a1f0*/  SEL R53, R3, R53, !P2 ;  /* 0x0000003503357207 */ /* 0x000fe20005000000 */
[----:B0-----:R-:W-:Y:S01]  /*1a200*/  IMAD R47, R43, 0x20, R0 ;  /* 0x000000202b2f7824 */ /* 0x001fe200078e0200 */
[C---:B------:R-:W-:Y:S01]  /*1a210*/  SEL R51, R3.reuse, R6, !P2 ;  /* 0x0000000603337207 */ /* 0x040fe20005000000 */
[----:B------:R-:W-:Y:S01]  /*1a220*/  STL [R1+0x8420], R57 ;  /* 0x0084203901007387 */ /* 0x000fe20000100800 */
[----:B------:R-:W-:-:S02]  /*1a230*/  SEL R26, R3, R26, !P2 ;  /* 0x0000001a031a7207 */ /* 0x000fc40005000000 */
[C---:B------:R-:W-:Y:S01]  /*1a240*/  SEL R29, R3.reuse, R29, !P2 ;  /* 0x0000001d031d7207 */ /* 0x040fe20005000000 */
[----:B------:R-:W-:Y:S01]  /*1a250*/  STL [R1+0x8424], R60 ;  /* 0x0084243c01007387 */ /* 0x000fe20000100800 */
[C---:B------:R-:W-:Y:S02]  /*1a260*/  SEL R31, R3.reuse, R31, !P2 ;  /* 0x0000001f031f7207 */ /* 0x040fe40005000000 */
[C---:B------:R-:W-:Y:S01]  /*1a270*/  SEL R33, R3.reuse, R33, !P2 ;  /* 0x0000002103217207 */ /* 0x040fe20005000000 */
[----:B------:R-:W-:Y:S01]  /*1a280*/  STL [R1+0x8428], R59 ;  /* 0x0084283b01007387 */ /* 0x000fe20000100800 */
[C---:B------:R-:W-:Y:S02]  /*1a290*/  SEL R35, R3.reuse, R35, !P2 ;  /* 0x0000002303237207 */ /* 0x040fe40005000000 */
[C---:B------:R-:W-:Y:S01]  /*1a2a0*/  SEL R37, R3.reuse, R37, !P2 ;  /* 0x0000002503257207 */ /* 0x040fe20005000000 */
[----:B------:R-:W-:Y:S01]  /*1a2b0*/  STL [R1+0x842c], R58 ;  /* 0x00842c3a01007387 */ /* 0x000fe20000100800 */
[----:B------:R-:W-:-:S02]  /*1a2c0*/  SEL R40, R3, R40, !P2 ;  /* 0x0000002803287207 */ /* 0x000fc40005000000 */
[C---:B------:R-:W-:Y:S02]  /*1a2d0*/  SEL R52, R3.reuse, R5, !P2 ;  /* 0x0000000503347207 */ /* 0x040fe40005000000 */
[C---:B------:R-:W-:Y:S02]  /*1a2e0*/  SEL R54, R3.reuse, R4, !P2 ;  /* 0x0000000403367207 */ /* 0x040fe40005000000 */
[----:B------:R-:W-:Y:S01]  /*1a2f0*/  SEL R55, R3, R2, !P2 ;  /* 0x0000000203377207 */ /* 0x000fe20005000000 */
[----:B------:R-:W-:Y:S01]  /*1a300*/  STL [R1+0x8430], R53 ;  /* 0x0084303501007387 */ /* 0x000fe20000100800 */
[----:B------:R-:W-:-:S03]  /*1a310*/  IADD3 R44, P1, PT, R0, UR26, RZ ;  /* 0x0000001a002c7c10 */ /* 0x000fc6000ff3e0ff */
[----:B------:R-:W-:Y:S04]  /*1a320*/  STL [R1+0x8434], R50 ;  /* 0x0084343201007387 */ /* 0x000fe80000100800 */
[----:B------:R-:W-:Y:S04]  /*1a330*/  STL [R1+0x8438], R51 ;  /* 0x0084383301007387 */ /* 0x000fe80000100800 */
[----:B------:R-:W-:Y:S04]  /*1a340*/  STL [R1+0x843c], R52 ;  /* 0x00843c3401007387 */ /* 0x000fe80000100800 */
[----:B------:R-:W-:Y:S04]  /*1a350*/  STL [R1+0x8440], R54 ;  /* 0x0084403601007387 */ /* 0x000fe80000100800 */
[----:B------:R-:W-:Y:S01]  /*1a360*/  STL [R1+0x8444], R55 ;  /* 0x0084443701007387 */ /* 0x000fe20000100800 */
[----:B---3--:R-:W-:-:S02]  /*1a370*/  IMAD R7, R48, UR66, RZ ;  /* 0x0000004230077c24 */ /* 0x008fc4000f8e02ff */
[----:B------:R-:W0:Y:S01]  /*1a380*/  S2R R48, SR_TID.X ;  /* 0x0000000000307919 */ /* 0x000e220000002100 */
[----:B--2---:R-:W-:-:S05]  /*1a390*/  SEL R56, R3, R15, !P2 ;  /* 0x0000000f03387207 */ /* 0x004fca0005000000 */
[----:B------:R-:W-:Y:S01]  /*1a3a0*/  STL [R1+0x8448], R56 ;  /* 0x0084483801007387 */ /* 0x000fe20000100800 */
[----:B----4-:R-:W-:Y:S02]  /*1a3b0*/  IMAD R9, R14, UR66, RZ ;  /* 0x000000420e097c24 */ /* 0x010fe4000f8e02ff */
[----:B-----5:R-:W-:Y:S01]  /*1a3c0*/  IMAD R5, R12, UR66, RZ ;  /* 0x000000420c057c24 */ /* 0x020fe2000f8e02ff */
[----:B0-----:R-:W-:Y:S01]  /*1a3d0*/  LOP3.LUT R48, R48, 0x1f, RZ, 0xc0, !PT ;  /* 0x0000001f30307812 */ /* 0x001fe200078ec0ff */
[----:B------:R-:W-:-:S04]  /*1a3e0*/  IMAD R3, R46, UR66, RZ ;  /* 0x000000422e037c24 */ /* 0x000fc8000f8e02ff */
[----:B------:R-:W-:Y:S02]  /*1a3f0*/  IMAD R48, R48, R43, RZ ;  /* 0x0000002b30307224 */ /* 0x000fe400078e02ff */
[----:B------:R-:W-:Y:S01]  /*1a400*/  IMAD R46, R43, 0x20, R47 ;  /* 0x000000202b2e7824 */ /* 0x000fe200078e022f */
[----:B------:R-:W-:Y:S02]  /*1a410*/  IADD3 R43, P2, PT, R47, UR26, RZ ;  /* 0x0000001a2f2b7c10 */ /* 0x000fe4000ff5e0ff */
[----:B------:R-:W-:Y:S02]  /*1a420*/  IADD3 R45, P0, PT, R48, UR26, RZ ;  /* 0x0000001a302d7c10 */ /* 0x000fe4000ff1e0ff */
[----:B------:R-:W-:Y:S01]  /*1a430*/  IADD3 R42, P3, PT, R46, UR26, RZ ;  /* 0x0000001a2e2a7c10 */ /* 0x000fe2000ff7e0ff */
[----:B------:R-:W-:Y:S01]  /*1a440*/  IMAD R4, R11, UR66, RZ ;  /* 0x000000420b047c24 */ /* 0x000fe2000f8e02ff */
[----:B------:R-:W-:Y:S01]  /*1a450*/  LEA.HI.X.SX32 R49, R48, UR27, 0x1, P0 ;  /* 0x0000001b30317c11 */ /* 0x000fe200080f0eff */
[----:B------:R-:W-:Y:S01]  /*1a460*/  STL [R1+0x83a8], R45 ;  /* 0x0083a82d01007387 */ /* 0x000fe20000100800 */
[----:B------:R-:W-:Y:S01]  /*1a470*/  LEA.HI.X.SX32 R48, R0, UR27, 0x1, P1 ;  /* 0x0000001b00307c11 */ /* 0x000fe200088f0eff */
[----:B------:R-:W-:Y:S01]  /*1a480*/  IMAD R2, R10, UR66, RZ ;  /* 0x000000420a027c24 */ /* 0x000fe2000f8e02ff */
[----:B------:R-:W-:Y:S01]  /*1a490*/  LEA.HI.X.SX32 R47, R47, UR27, 0x1, P2 ;  /* 0x0000001b2f2f7c11 */ /* 0x000fe200090f0eff */
[----:B------:R-:W-:Y:S01]  /*1a4a0*/  STL [R1+0x83ac], R44 ;  /* 0x0083ac2c01007387 */ /* 0x000fe20000100800 */
[----:B------:R-:W-:Y:S01]  /*1a4b0*/  LEA.HI.X.SX32 R46, R46, UR27, 0x1, P3 ;  /* 0x0000001b2e2e7c11 */ /* 0x000fe200098f0eff */
[----:B------:R-:W-:Y:S01]  /*1a4c0*/  IMAD R8, R8, UR66, RZ ;  /* 0x0000004208087c24 */ /* 0x000fe2000f8e02ff */
[----:B------:R-:W-:Y:S01]  /*1a4d0*/  IADD3 R0, P4, PT, R7, UR24, RZ ;  /* 0x0000001807007c10 */ /* 0x000fe2000ff9e0ff */
[----:B------:R-:W-:Y:S01]  /*1a4e0*/  STL [R1+0x83b0], R43 ;  /* 0x0083b02b01007387 */ /* 0x000fe20000100800 */
[----:B------:R-:W-:Y:S01]  /*1a4f0*/  IADD3 R11, P5, PT, R9, UR24, RZ ;  /* 0x00000018090b7c10 */ /* 0x000fe2000ffbe0ff */
[----:B------:R-:W-:Y:S01]  /*1a500*/  IMAD R6, R41, UR66, RZ ;  /* 0x0000004229067c24 */ /* 0x000fe2000f8e02ff */
[----:B------:R-:W-:Y:S01]  /*1a510*/  IADD3 R10, P3, PT, R5, UR24, RZ ;  /* 0x00000018050a7c10 */ /* 0x000fe2000ff7e0ff */
[----:B------:R-:W-:Y:S01]  /*1a520*/  STL [R1+0x83b4], R42 ;  /* 0x0083b42a01007387 */ /* 0x000fe20000100800 */
[----:B------:R-:W-:-:S02]  /*1a530*/  UIMAD UR51, UR51, 0x6e, URZ ;  /* 0x0000006e333378a4 */ /* 0x000fc4000f8e02ff */
[----:B------:R-:W-:Y:S01]  /*1a540*/  UIMAD UR53, UR53, 0x6d, URZ ;  /* 0x0000006d353578a4 */ /* 0x000fe2000f8e02ff */
[----:B------:R-:W-:Y:S01]  /*1a550*/  STL [R1+0x839c], R49 ;  /* 0x00839c3101007387 */ /* 0x000fe20000100800 */
[----:B------:R-:W-:Y:S02]  /*1a560*/  UIMAD UR55, UR55, 0x6c, URZ ;  /* 0x0000006c373778a4 */ /* 0x000fe4000f8e02ff */
[----:B------:R-:W-:Y:S01]  /*1a570*/  UIMAD UR57, UR57, 0x6b, URZ ;  /* 0x0000006b393978a4 */ /* 0x000fe2000f8e02ff */
[----:B------:R-:W-:Y:S01]  /*1a580*/  STL [R1+0x83a0], R48 ;  /* 0x0083a03001007387 */ /* 0x000fe20000100800 */
[----:B------:R-:W-:Y:S02]  /*1a590*/  UIMAD UR59, UR59, 0x6a, URZ ;  /* 0x0000006a3b3b78a4 */ /* 0x000fe4000f8e02ff */
[----:B------:R-:W-:Y:S01]  /*1a5a0*/  UIMAD UR61, UR61, 0x69, URZ ;  /* 0x000000693d3d78a4 */ /* 0x000fe2000f8e02ff */
[----:B------:R-:W-:Y:S01]  /*1a5b0*/  STL [R1+0x83a4], R47 ;  /* 0x0083a42f01007387 */ /* 0x000fe20000100800 */
[----:B------:R-:W-:-:S02]  /*1a5c0*/  UIMAD UR63, UR63, 0x68, URZ ;  /* 0x000000683f3f78a4 */ /* 0x000fc4000f8e02ff */
[----:B------:R-:W-:Y:S01]  /*1a5d0*/  UIMAD UR65, UR65, 0x67, URZ ;  /* 0x00000067414178a4 */ /* 0x000fe2000f8e02ff */
[----:B------:R-:W-:Y:S01]  /*1a5e0*/  STL [R1+0x83b8], R46 ;  /* 0x0083b82e01007387 */ /* 0x000fe20000100800 */
[----:B------:R-:W-:Y:S02]  /*1a5f0*/  UIMAD UR67, UR67, 0x66, URZ ;  /* 0x00000066434378a4 */ /* 0x000fe4000f8e02ff */
[----:B------:R-:W-:Y:S01]  /*1a600*/  UIMAD UR69, UR69, 0x65, URZ ;  /* 0x00000065454578a4 */ /* 0x000fe2000f8e02ff */
[----:B------:R0:W-:Y:S01]  /*1a610*/  STL [R1+0x39b0], R0 ;  /* 0x0039b00001007387 */ /* 0x0001e20000100800 */
[----:B------:R-:W-:Y:S02]  /*1a620*/  UIMAD UR70, UR70, 0x64, URZ ;  /* 0x00000064464678a4 */ /* 0x000fe4000f8e02ff */
[----:B------:R-:W-:Y:S01]  /*1a630*/  UIMAD UR72, UR72, 0x63, URZ ;  /* 0x00000063484878a4 */ /* 0x000fe2000f8e02ff */
[----:B------:R1:W-:Y:S01]  /*1a640*/  STL [R1+0x39b4], R11 ;  /* 0x0039b40b01007387 */ /* 0x0003e20000100800 */
[----:B------:R-:W-:-:S02]  /*1a650*/  UIMAD UR73, UR73, 0x62, URZ ;  /* 0x00000062494978a4 */ /* 0x000fc4000f8e02ff */
[----:B------:R-:W-:Y:S02]  /*1a660*/  UIMAD UR75, UR75, 0x61, URZ ;  /* 0x000000614b4b78a4 */ /* 0x000fe4000f8e02ff */
[----:B------:R-:W-:Y:S01]  /*1a670*/  UIMAD UR16, UR16, 0x60, URZ ;  /* 0x00000060101078a4 */ /* 0x000fe2000f8e02ff */
[----:B0-----:R-:W-:Y:S01]  /*1a680*/  IADD3 R0, P2, PT, R4, UR24, RZ ;  /* 0x0000001804007c10 */ /* 0x001fe2000ff5e0ff */
[----:B------:R0:W-:Y:S01]  /*1a690*/  STL [R1+0x39b8], R10 ;  /* 0x0039b80a01007387 */ /* 0x0001e20000100800 */
[----:B------:R-:W-:Y:S01]  /*1a6a0*/  UIMAD UR17, UR17, 0x5f, URZ ;  /* 0x0000005f111178a4 */ /* 0x000fe2000f8e02ff */
[----:B-1----:R-:W-:Y:S02]  /*1a6b0*/  IADD3 R11, P1, PT, R8, UR24, RZ ;  /* 0x00000018080b7c10 */ /* 0x002fe4000ff3e0ff */
[----:B------:R1:W-:Y:S01]  /*1a6c0*/  STL [R1+0x39bc], R0 ;  /* 0x0039bc0001007387 */ /* 0x0003e20000100800 */
[----:B------:R-:W-:Y:S02]  /*1a6d0*/  UIMAD UR18, UR18, 0x5e, URZ ;  /* 0x0000005e121278a4 */ /* 0x000fe4000f8e02ff */
[----:B------:R-:W-:-:S02]  /*1a6e0*/  UIMAD UR19, UR19, 0x5d, URZ ;  /* 0x0000005d131378a4 */ /* 0x000fc4000f8e02ff */
[----:B------:R-:W-:Y:S01]  /*1a6f0*/  UIMAD UR20, UR20, 0x5c, URZ ;  /* 0x0000005c141478a4 */ /* 0x000fe2000f8e02ff */
[----:B0-----:R-:W-:Y:S01]  /*1a700*/  IADD3 R10, P0, PT, R2, UR24, RZ ;  /* 0x00000018020a7c10 */ /* 0x001fe2000ff1e0ff */
[----:B------:R-:W-:Y:S01]  /*1a710*/  STL [R1+0x39c0], R11 ;  /* 0x0039c00b01007387 */ /* 0x000fe20000100800 */
[----:B------:R-:W-:Y:S01]  /*1a720*/  UIMAD UR21, UR21, 0x5b, URZ ;  /* 0x0000005b151578a4 */ /* 0x000fe2000f8e02ff */
[----:B-1----:R-:W-:Y:S02]  /*1a730*/  LEA.HI.X.SX32 R0, R7, UR25, 0x1, P4 ;  /* 0x0000001907007c11 */ /* 0x002fe4000a0f0eff */
[----:B------:R-:W-:Y:S01]  /*1a740*/  STL [R1+0x39c4], R10 ;  /* 0x0039c40a01007387 */ /* 0x000fe20000100800 */
[----:B------:R-:W-:Y:S01]  /*1a750*/  IADD3 R7, P4, PT, R6, UR24, RZ ;  /* 0x0000001806077c10 */ /* 0x000fe2000ff9e0ff */
[----:B------:R-:W-:Y:S02]  /*1a760*/  UIMAD UR22, UR22, 0x5a, URZ ;  /* 0x0000005a161678a4 */ /* 0x000fe4000f8e02ff */
[----:B------:R-:W2:Y:S01]  /*1a770*/  LDL.LU R18, [R1+0xe8] ;  /* 0x0000e80001127983 */ /* 0x000ea20000300800 */
[----:B------:R-:W-:-:S02]  /*1a780*/  UIMAD UR23, UR23, 0x59, URZ ;  /* 0x00000059171778a4 */ /* 0x000fc4000f8e02ff */
[----:B------:R-:W-:Y:S01]  /*1a790*/  UIMAD UR28, UR28, 0x58, URZ ;  /* 0x000000581c1c78a4 */ /* 0x000fe2000f8e02ff */
[----:B------:R0:W-:Y:S01]  /*1a7a0*/  STL [R1+0x39a8], R0 ;  /* 0x0039a80001007387 */ /* 0x0001e20000100800 */
[----:B------:R-:W-:Y:S02]  /*1a7b0*/  UIMAD UR29, UR29, 0x57, URZ ;  /* 0x000000571d1d78a4 */ /* 0x000fe4000f8e02ff */
[----:B------:R-:W-:Y:S01]  /*1a7c0*/  UIMAD UR30, UR30, 0x56, URZ ;  /* 0x000000561e1e78a4 */ /* 0x000fe2000f8e02ff */
[----:B------:R-:W-:Y:S01]  /*1a7d0*/  STL [R1+0x39ac], R7 ;  /* 0x0039ac0701007387 */ /* 0x000fe20000100800 */
[----:B------:R-:W-:Y:S02]  /*1a7e0*/  UIMAD UR31, UR31, 0x55, URZ ;  /* 0x000000551f1f78a4 */ /* 0x000fe4000f8e02ff */
[----:B------:R-:W-:Y:S01]  /*1a7f0*/  UIMAD UR32, UR32, 0x54, URZ ;  /* 0x00000054202078a4 */ /* 0x000fe2000f8e02ff */
[----:B------:R-:W3:Y:S01]  /*1a800*/  LDL.LU R13, [R1+0xe4] ;  /* 0x0000e400010d7983 */ /* 0x000ee20000300800 */
[----:B------:R-:W-:Y:S01]  /*1a810*/  UIMAD UR33, UR33, 0x53, URZ ;  /* 0x00000053212178a4 */ /* 0x000fe2000f8e02ff */
[----:B0-----:R-:W-:Y:S01]  /*1a820*/  LEA.HI.X.SX32 R0, R9, UR25, 0x1, P5 ;  /* 0x0000001909007c11 */ /* 0x001fe2000a8f0eff */
[----:B------:R-:W-:Y:S01]  /*1a830*/  UIMAD UR34, UR34, 0x52, URZ ;  /* 0x00000052222278a4 */ /* 0x000fe2000f8e02ff */
[----:B------:R-:W4:Y:S01]  /*1a840*/  LDL.LU R39, [R1+0xe0] ;  /* 0x0000e00001277983 */ /* 0x000f220000300800 */
[----:B------:R-:W-:-:S02]  /*1a850*/  UIMAD UR35, UR35, 0x51, URZ ;  /* 0x00000051232378a4 */ /* 0x000fc4000f8e02ff */
[----:B------:R-:W-:Y:S01]  /*1a860*/  UIMAD UR36, UR36, 0x50, URZ ;  /* 0x00000050242478a4 */ /* 0x000fe2000f8e02ff */
[----:B------:R0:W-:Y:S01]  /*1a870*/  STL [R1+0x39a0], R0 ;  /* 0x0039a00001007387 */ /* 0x0001e20000100800 */
[----:B------:R-:W-:Y:S02]  /*1a880*/  UIMAD UR37, UR37, 0x4f, URZ ;  /* 0x0000004f252578a4 */ /* 0x000fe4000f8e02ff */
[----:B------:R-:W-:Y:S01]  /*1a890*/  UIMAD UR38, UR38, 0x4e, URZ ;  /* 0x0000004e262678a4 */ /* 0x000fe2000f8e02ff */
[----:B------:R-:W5:Y:S01]  /*1a8a0*/  LDL.LU R27, [R1+0xdc] ;  /* 0x0000dc00011b7983 */ /* 0x000f620000300800 */
[----:B------:R-:W-:Y:S02]  /*1a8b0*/  UIMAD UR39, UR39, 0x4d, URZ ;  /* 0x0000004d272778a4 */ /* 0x000fe4000f8e02ff */
[----:B------:R-:W-:Y:S01]  /*1a8c0*/  UIMAD UR40, UR40, 0x4c, URZ ;  /* 0x0000004c282878a4 */ /* 0x000fe2000f8e02ff */
[----:B------:R-:W5:Y:S01]  /*1a8d0*/  LDL.LU R36, [R1+0xd4] ;  /* 0x0000d40001247983 */ /* 0x000f620000300800 */
[----:B------:R-:W-:-:S02]  /*1a8e0*/  UIMAD UR41, UR41, 0x4b, URZ ;  /* 0x0000004b292978a4 */ /* 0x000fc4000f8e02ff */
[----:B------:R-:W-:Y:S01]  /*1a8f0*/  UIMAD UR42, UR42, 0x4a, URZ ;  /* 0x0000004a2a2a78a4 */ /* 0x000fe2000f8e02ff */
[----:B------:R-:W5:Y:S01]  /*1a900*/  LDL.LU R28, [R1+0xd0] ;  /* 0x0000d000011c7983 */ /* 0x000f620000300800 */
[----:B------:R-:W-:Y:S02]  /*1a910*/  UIMAD UR43, UR43, 0x49, URZ ;  /* 0x000000492b2b78a4 */ /* 0x000fe4000f8e02ff */
[----:B------:R-:W-:Y:S01]  /*1a920*/  UIMAD UR44, UR44, 0x48, URZ ;  /* 0x000000482c2c78a4 */ /* 0x000fe2000f8e02ff */
[----:B------:R-:W5:Y:S01]  /*1a930*/  LDL.LU R38, [R1+0xcc] ;  /* 0x0000cc0001267983 */ /* 0x000f620000300800 */
[----:B------:R-:W-:Y:S02]  /*1a940*/  UIMAD UR45, UR45, 0x47, URZ ;  /* 0x000000472d2d78a4 */ /* 0x000fe4000f8e02ff */
[----:B------:R-:W-:Y:S01]  /*1a950*/  UIMAD UR46, UR46, 0x46, URZ ;  /* 0x000000462e2e78a4 */ /* 0x000fe2000f8e02ff */
[----:B------:R-:W5:Y:S01]  /*1a960*/  LDL.LU R34, [R1+0xc8] ;  /* 0x0000c80001227983 */ /* 0x000f620000300800 */
[----:B0-----:R-:W-:Y:S01]  /*1a970*/  IADD3 R0, P5, PT, R3, UR24, RZ ;  /* 0x0000001803007c10 */ /* 0x001fe2000ffbe0ff */
[----:B------:R-:W-:-:S02]  /*1a980*/  UIMAD UR47, UR47, 0x45, URZ ;  /* 0x000000452f2f78a4 */ /* 0x000fc4000f8e02ff */
[----:B------:R-:W5:Y:S01]  /*1a990*/  LDL.LU R32, [R1+0xc4] ;  /* 0x0000c40001207983 */ /* 0x000f620000300800 */
[----:B------:R-:W-:Y:S01]  /*1a9a0*/  LEA.HI.X.SX32 R7, R5, UR25, 0x1, P3 ;  /* 0x0000001905077c11 */ /* 0x000fe200098f0eff */
[----:B------:R-:W-:Y:S02]  /*1a9b0*/  UIMAD UR48, UR48, 0x44, URZ ;  /* 0x00000044303078a4 */ /* 0x000fe4000f8e02ff */
[----:B------:R-:W5:Y:S01]  /*1a9c0*/  LDL.LU R12, [R1+0xc0] ;  /* 0x0000c000010c7983 */ /* 0x000f620000300800 */
[----:B------:R-:W-:Y:S02]  /*1a9d0*/  UIMAD UR7, UR7, 0x43, URZ ;  /* 0x00000043070778a4 */ /* 0x000fe4000f8e02ff */
[----:B------:R-:W-:Y:S01]  /*1a9e0*/  UIMAD UR8, UR8, 0x42, URZ ;  /* 0x00000042080878a4 */ /* 0x000fe2000f8e02ff */
[----:B------:R-:W5:Y:S01]  /*1a9f0*/  LDL.LU R30, [R1+0xbc] ;  /* 0x0000bc00011e7983 */ /* 0x000f620000300800 */
[----:B------:R-:W-:Y:S02]  /*1aa00*/  UIMAD UR9, UR9, 0x41, URZ ;  /* 0x00000041090978a4 */ /* 0x000fe4000f8e02ff */
[----:B------:R-:W-:Y:S01]  /*1aa10*/  USHF.L.U32 UR10, UR10, 0x6, URZ ;  /* 0x000000060a0a7899 */ /* 0x000fe200080006ff */
[----:B------:R-:W5:Y:S01]  /*1aa20*/  LDL.LU R25, [R1+0xb8] ;  /* 0x0000b80001197983 */ /* 0x000f620000300800 */
        /* <DEDUP_REMOVED lines=24> */
[----:B------:R-:W1:Y:S03]  /*1abb0*/  LDCU UR66, c[0x0][0x3a8] ;  /* 0x00007500ff4277ac */ /* 0x000e660008000800 */
[----:B------:R-:W5:Y:S01]  /*1abc0*/  LDL.LU R10, [R1+0x14] ;  /* 0x00001400010a7983 */ /* 0x000f620000300800 */
[----:B------:R-:W1:Y:S03]  /*1abd0*/  LDCU UR26, c[0x0][0x3a8] ;  /* 0x00007500ff1a77ac */ /* 0x000e660008000800 */
[----:B------:R-:W5:Y:S01]  /*1abe0*/  LDL.LU R41, [R1+0x10] ;  /* 0x0000100001297983 */ /* 0x000f620000300800 */
[----:B------:R-:W-:Y:S01]  /*1abf0*/  LEA.HI.X.SX32 R5, R4, UR25, 0x1, P2 ;  /* 0x0000001904057c11 */ /* 0x000fe200090f0eff */
[----:B------:R-:W1:Y:S01]  /*1ac00*/  LDCU UR27, c[0x0][0x3a8] ;  /* 0x00007500ff1b77ac */ /* 0x000e620008000800 */
[----:B0-----:R-:W-:Y:S01]  /*1ac10*/  LEA.HI.X.SX32 R0, R8, UR25, 0x1, P1 ;  /* 0x0000001908007c11 */ /* 0x001fe200088f0eff */
[----:B------:R-:W-:Y:S01]  /*1ac20*/  STL [R1+0x399c], R7 ;  /* 0x00399c0701007387 */ /* 0x000fe20000100800 */
[----:B------:R-:W-:Y:S01]  /*1ac30*/  LEA.HI.X.SX32 R4, R2, UR25, 0x1, P0 ;  /* 0x0000001902047c11 */ /* 0x000fe200080f0eff */
[----:B------:R-:W0:Y:S01]  /*1ac40*/  LDCU UR24, c[0x0][0x3a8] ;  /* 0x00007500ff1877ac */ /* 0x000e220008000800 */
[----:B------:R-:W-:Y:S01]  /*1ac50*/  LEA.HI.X.SX32 R2, R6, UR25, 0x1, P4 ;  /* 0x0000001906027c11 */ /* 0x000fe2000a0f0eff */
[----:B------:R-:W-:Y:S04]  /*1ac60*/  STL [R1+0x3998], R5 ;  /* 0x0039980501007387 */ /* 0x000fe80000100800 */
[----:B------:R1:W-:Y:S04]  /*1ac70*/  STL [R1+0x3994], R0 ;  /* 0x0039940001007387 */ /* 0x0003e80000100800 */
[----:B------:R-:W-:Y:S01]  /*1ac80*/  STL [R1+0x3990], R4 ;  /* 0x0039900401007387 */ /* 0x000fe20000100800 */
[----:B-1----:R-:W-:-:S03]  /*1ac90*/  LEA.HI.X.SX32 R0, R3, UR25, 0x1, P5 ;  /* 0x0000001903007c11 */ /* 0x002fc6000a8f0eff */
[----:B------:R4:W-:Y:S04]  /*1aca0*/  STL [R1+0x398c], R2 ;  /* 0x00398c0201007387 */ /* 0x0009e80000100800 */
[----:B------:R5:W-:Y:S01]  /*1acb0*/  STL [R1+0x3988], R0 ;  /* 0x0039880001007387 */ /* 0x000be20000100800 */
[----:B--2---:R-:W-:-:S05]  /*1acc0*/  IMAD R49, R18, UR77, RZ ;  /* 0x0000004d12317c24 */ /* 0x004fca000f8e02ff */
[----:B------:R-:W-:Y:S01]  /*1acd0*/  STL [R1+0x8414], R49 ;  /* 0x0084143101007387 */ /* 0x000fe20000100800 */
[----:B---3--:R-:W-:Y:S02]  /*1ace0*/  IMAD R3, R13, UR77, RZ ;  /* 0x0000004d0d037c24 */ /* 0x008fe4000f8e02ff */
[----:B----4-:R-:W-:-:S03]  /*1acf0*/  IMAD R2, R39, UR77, RZ ;  /* 0x0000004d27027c24 */ /* 0x010fc6000f8e02ff */
[----:B------:R1:W-:Y:S01]  /*1ad00*/  STL [R1+0x154], R3 ;  /* 0x0001540301007387 */ /* 0x0003e20000100800 */
[----:B-----5:R-:W-:-:S03]  /*1ad10*/  IMAD R0, R27, UR77, RZ ;  /* 0x0000004d1b007c24 */ /* 0x020fc6000f8e02ff */
[----:B------:R2:W-:Y:S01]  /*1ad20*/  STL [R1+0x150], R2 ;  /* 0x0001500201007387 */ /* 0x0005e20000100800 */
[----:B-1----:R-:W-:-:S03]  /*1ad30*/  IMAD R3, R36, UR77, RZ ;  /* 0x0000004d24037c24 */ /* 0x002fc6000f8e02ff */
[----:B------:R1:W-:Y:S04]  /*1ad40*/  STL [R1+0x14c], R0 ;  /* 0x00014c0001007387 */ /* 0x0003e80000100800 */
[----:B------:R3:W-:Y:S01]  /*1ad50*/  STL [R1+0x148], R3 ;  /* 0x0001480301007387 */ /* 0x0007e20000100800 */
[----:B--2---:R-:W-:Y:S02]  /*1ad60*/  IMAD R2, R28, UR77, RZ ;  /* 0x0000004d1c027c24 */ /* 0x004fe4000f8e02ff */
[----:B-1----:R-:W-:-:S03]  /*1ad70*/  IMAD R0, R38, UR77, RZ ;  /* 0x0000004d26007c24 */ /* 0x002fc6000f8e02ff */
[----:B------:R1:W-:Y:S01]  /*1ad80*/  STL [R1+0x144], R2 ;  /* 0x0001440201007387 */ /* 0x0003e20000100800 */
[----:B---3--:R-:W-:-:S03]  /*1ad90*/  IMAD R3, R34, UR77, RZ ;  /* 0x0000004d22037c24 */ /* 0x008fc6000f8e02ff */
[----:B------:R2:W-:Y:S04]  /*1ada0*/  STL [R1+0x140], R0 ;  /* 0x0001400001007387 */ /* 0x0005e80000100800 */
[----:B------:R3:W-:Y:S01]  /*1adb0*/  STL [R1+0x13c], R3 ;  /* 0x00013c0301007387 */ /* 0x0007e20000100800 */
[----:B-1----:R-:W-:Y:S02]  /*1adc0*/  IMAD R2, R32, UR77, RZ ;  /* 0x0000004d20027c24 */ /* 0x002fe4000f8e02ff */
[----:B--2---:R-:W-:Y:S02]  /*1add0*/  IMAD R0, R12, UR77, RZ ;  /* 0x0000004d0c007c24 */ /* 0x004fe4000f8e02ff */
[----:B------:R-:W2:Y:S01]  /*1ade0*/  LDL.LU R12, [R1+0xec] ;  /* 0x0000ec00010c7983 */ /* 0x000ea20000300800 */
[----:B---3--:R-:W-:-:S03]  /*1adf0*/  IMAD R3, R30, UR77, RZ ;  /* 0x0000004d1e037c24 */ /* 0x008fc6000f8e02ff */
[----:B------:R1:W-:Y:S04]  /*1ae00*/  STL [R1+0x138], R2 ;  /* 0x0001380201007387 */ /* 0x0003e80000100800 */
[----:B------:R3:W-:Y:S04]  /*1ae10*/  STL [R1+0x134], R0 ;  /* 0x0001340001007387 */ /* 0x0007e80000100800 */
[----:B------:R4:W-:Y:S01]  /*1ae20*/  STL [R1+0x130], R3 ;  /* 0x0001300301007387 */ /* 0x0009e20000100800 */
[----:B-1----:R-:W-:Y:S02]  /*1ae30*/  IMAD R2, R22, UR77, RZ ;  /* 0x0000004d16027c24 */ /* 0x002fe4000f8e02ff */
[----:B---3--:R-:W-:-:S02]  /*1ae40*/  IMAD R0, R25, UR77, RZ ;  /* 0x0000004d19007c24 */ /* 0x008fc4000f8e02ff */
[----:B----4-:R-:W-:-:S03]  /*1ae50*/  IMAD R3, R20, UR77, RZ ;  /* 0x0000004d14037c24 */ /* 0x010fc6000f8e02ff */
[----:B------:R1:W-:Y:S04]  /*1ae60*/  STL [R1+0x12c], R0 ;  /* 0x00012c0001007387 */ /* 0x0003e80000100800 */
[----:B------:R3:W-:Y:S04]  /*1ae70*/  STL [R1+0x128], R2 ;  /* 0x0001280201007387 */ /* 0x0007e80000100800 */
[----:B------:R4:W-:Y:S01]  /*1ae80*/  STL [R1+0x124], R3 ;  /* 0x0001240301007387 */ /* 0x0009e20000100800 */
[----:B-1----:R-:W-:Y:S02]  /*1ae90*/  IMAD R0, R17, UR77, RZ ;  /* 0x0000004d11007c24 */ /* 0x002fe4000f8e02ff */
[----:B---3--:R-:W-:-:S03]  /*1aea0*/  IMAD R2, R16, UR77, RZ ;  /* 0x0000004d10027c24 */ /* 0x008fc6000f8e02ff */
[----:B------:R1:W-:Y:S01]  /*1aeb0*/  STL [R1+0x120], R0 ;  /* 0x0001200001007387 */ /* 0x0003e20000100800 */
[----:B----4-:R-:W-:-:S03]  /*1aec0*/  IMAD R3, R15, UR77, RZ ;  /* 0x0000004d0f037c24 */ /* 0x010fc6000f8e02ff */
        /* <DEDUP_REMOVED lines=13> */
[----:B------:R4:W-:Y:S04]  /*1afa0*/  STL [R1+0x100], R3 ;  /* 0x0001000301007387 */ /* 0x0009e80000100800 */
[----:B------:R-:W5:Y:S01]  /*1afb0*/  LDL.LU R41, [R1+0xf0] ;  /* 0x0000f00001297983 */ /* 0x000f620000300800 */
[----:B-1----:R-:W-:Y:S02]  /*1afc0*/  IMAD R0, R31, UR77, RZ ;  /* 0x0000004d1f007c24 */ /* 0x002fe4000f8e02ff */
[----:B---3--:R-:W-:-:S03]  /*1afd0*/  IMAD R2, R33, UR77, RZ ;  /* 0x0000004d21027c24 */ /* 0x008fc6000f8e02ff */
[----:B------:R1:W-:Y:S01]  /*1afe0*/  STL [R1+0xfc], R0 ;  /* 0x0000fc0001007387 */ /* 0x0003e20000100800 */
[----:B----4-:R-:W-:-:S03]  /*1aff0*/  IMAD R3, R40, UR77, RZ ;  /* 0x0000004d28037c24 */ /* 0x010fc6000f8e02ff */
[----:B------:R3:W-:Y:S01]  /*1b000*/  STL [R1+0xf8], R2 ;  /* 0x0000f80201007387 */ /* 0x0007e20000100800 */
[----:B------:R-:W-:-:S03]  /*1b010*/  IMAD R4, R23, UR77, RZ ;  /* 0x0000004d17047c24 */ /* 0x000fc6000f8e02ff */
[----:B------:R-:W4:Y:S01]  /*1b020*/  LDL.LU R60, [R1+0x15c] ;  /* 0x00015c00013c7983 */ /* 0x000f220000300800 */
[----:B-1----:R-:W-:-:S03]  /*1b030*/  IMAD R0, R35, UR77, RZ ;  /* 0x0000004d23007c24 */ /* 0x002fc6000f8e02ff */
[----:B------:R-:W4:Y:S01]  /*1b040*/  LDL.LU R10, [R1+0x160] ;  /* 0x00016000010a7983 */ /* 0x000f220000300800 */
[----:B---3--:R-:W-:-:S03]  /*1b050*/  IMAD R2, R37, UR77, RZ ;  /* 0x0000004d25027c24 */ /* 0x008fc6000f8e02ff */
[----:B------:R-:W-:Y:S01]  /*1b060*/  STL [R1+0xf4], R0 ;  /* 0x0000f40001007387 */ /* 0x000fe20000100800 */
[----:B------:R-:W-:Y:S02]  /*1b070*/  IMAD R5, R21, UR77, RZ ;  /* 0x0000004d15057c24 */ /* 0x000fe4000f8e02ff */
[----:B------:R-:W-:Y:S01]  /*1b080*/  IMAD R6, R19, UR77, RZ ;  /* 0x0000004d13067c24 */ /* 0x000fe2000f8e02ff */
[----:B------:R-:W3:Y:S04]  /*1b090*/  LDL.LU R11, [R1+0x164] ;  /* 0x00016400010b7983 */ /* 0x000ee80000300800 */
[----:B------:R-:W-:Y:S04]  /*1b0a0*/  STL [R1+0x8400], R2 ;  /* 0x0084000201007387 */ /* 0x000fe80000100800 */
[----:B------:R1:W-:Y:S04]  /*1b0b0*/  STL [R1+0x8404], R3 ;  /* 0x0084040301007387 */ /* 0x0003e80000100800 */
[----:B------:R0:W-:Y:S04]  /*1b0c0*/  STL [R1+0x8408], R4 ;  /* 0x0084080401007387 */ /* 0x0001e80000100800 */
[----:B------:R-:W-:Y:S04]  /*1b0d0*/  STL [R1+0x840c], R5 ;  /* 0x00840c0501007387 */ /* 0x000fe80000100800 */
[----:B------:R-:W-:Y:S01]  /*1b0e0*/  STL [R1+0x8410], R6 ;  /* 0x0084100601007387 */ /* 0x000fe20000100800 */
[----:B--2---:R-:W-:-:S03]  /*1b0f0*/  IMAD R7, R12, UR77, RZ ;  /* 0x0000004d0c077c24 */ /* 0x004fc6000f8e02ff */
[----:B------:R-:W2:Y:S04]  /*1b100*/  LDL.LU R12, [R1+0x168] ;  /* 0x00016800010c7983 */ /* 0x000ea80000300800 */
        /* <DEDUP_REMOVED lines=13> */
[----:B------:R-:W-:Y:S04]  /*1b1e0*/  STL [R1+0x8418], R7 ;  /* 0x0084180701007387 */ /* 0x000fe80000100800 */
[----:B------:R-:W2:Y:S04]  /*1b1f0*/  LDL.LU R39, [R1+0x258] ;  /* 0x0002580001277983 */ /* 0x000ea80000300800 */
[----:B------:R-:W2:Y:S04]  /*1b200*/  LDL.LU R27, [R1+0x288] ;  /* 0x00028800011b7983 */ /* 0x000ea80000300800 */
[----:B------:R-:W2:Y:S04]  /*1b210*/  LDL.LU R28, [R1+0x294] ;  /* 0x00029400011c7983 */ /* 0x000ea80000300800 */
[----:B------:R-:W2:Y:S04]  /*1b220*/  LDL.LU R36, [R1+0x29c] ;  /* 0x00029c0001247983 */ /* 0x000ea80000300800 */
[----:B------:R-:W2:Y:S01]  /*1b230*/  LDL.LU R30, [R1+0x2a4] ;  /* 0x0002a400011e7983 */ /* 0x000ea20000300800 */
[----:B-----5:R-:W-:-:S03]  /*1b240*/  IMAD R8, R41, UR77, RZ ;  /* 0x0000004d29087c24 */ /* 0x020fc6000f8e02ff */
[----:B------:R-:W5:Y:S04]  /*1b250*/  LDL.LU R38, [R1+0x2b0] ;  /* 0x0002b00001267983 */ /* 0x000f680000300800 */
[----:B------:R-:W5:Y:S04]  /*1b260*/  LDL.LU R32, [R1+0x2c8] ;  /* 0x0002c80001207983 */ /* 0x000f680000300800 */
[----:B------:R-:W5:Y:S01]  /*1b270*/  LDL.LU R41, [R1+0x2d8] ;  /* 0x0002d80001297983 */ /* 0x000f620000300800 */
[----:B----4-:R-:W-:-:S03]  /*1b280*/  IMAD R9, R60, UR77, RZ ;  /* 0x0000004d3c097c24 */ /* 0x010fc6000f8e02ff */
[----:B------:R-:W-:Y:S01]  /*1b290*/  STL [R1+0x844c], R8 ;  /* 0x00844c0801007387 */ /* 0x000fe20000100800 */
[----:B------:R-:W-:-:S03]  /*1b2a0*/  IMAD R10, R10, UR77, RZ ;  /* 0x0000004d0a0a7c24 */ /* 0x000fc6000f8e02ff */
[----:B------:R-:W-:Y:S01]  /*1b2b0*/  STL [R1+0x8450], R9 ;  /* 0x0084500901007387 */ /* 0x000fe20000100800 */
[----:B---3--:R-:W-:-:S03]  /*1b2c0*/  IMAD R11, R11, UR77, RZ ;  /* 0x0000004d0b0b7c24 */ /* 0x008fc6000f8e02ff */
[----:B------:R-:W-:Y:S04]  /*1b2d0*/  STL [R1+0x8454], R10 ;  /* 0x0084540a01007387 */ /* 0x000fe80000100800 */
[----:B------:R-:W-:Y:S01]  /*1b2e0*/  STL [R1+0x8458], R11 ;  /* 0x0084580b01007387 */ /* 0x000fe20000100800 */
[----:B--2---:R-:W-:Y:S02]  /*1b2f0*/  IMAD R21, R24, UR77, RZ ;  /* 0x0000004d18157c24 */ /* 0x004fe4000f8e02ff */
[----:B------:R-:W-:Y:S02]  /*1b300*/  IMAD R24, R34, UR77, RZ ;  /* 0x0000004d22187c24 */ /* 0x000fe4000f8e02ff */
[----:B------:R-:W2:Y:S04]  /*1b310*/  LDL.LU R34, [R1+0x2e0] ;  /* 0x0002e00001227983 */ /* 0x000ea80000300800 */
[----:B------:R-:W3:Y:S01]  /*1b320*/  LDL.LU R60, [R1+0x2e8] ;  /* 0x0002e800013c7983 */ /* 0x000ee20000300800 */
[----:B------:R-:W-:-:S02]  /*1b330*/  IMAD R26, R39, UR77, RZ ;  /* 0x0000004d271a7c24 */ /* 0x000fc4000f8e02ff */
[----:B------:R-:W-:Y:S02]  /*1b340*/  IMAD R29, R36, UR77, RZ ;  /* 0x0000004d241d7c24 */ /* 0x000fe4000f8e02ff */
[----:B------:R-:W4:Y:S04]  /*1b350*/  LDL.LU R36, [R1+0x2f4] ;  /* 0x0002f40001247983 */ /* 0x000f280000300800 */
[----:B------:R-:W2:Y:S01]  /*1b360*/  LDL.LU R37, [R1+0x30c] ;  /* 0x00030c0001257983 */ /* 0x000ea20000300800 */
[----:B-----5:R-:W-:-:S03]  /*1b370*/  IMAD R31, R38, UR77, RZ ;  /* 0x0000004d261f7c24 */ /* 0x020fc6000f8e02ff */
[----:B------:R-:W5:Y:S04]  /*1b380*/  LDL.LU R38, [R1+0x314] ;  /* 0x0003140001267983 */ /* 0x000f680000300800 */
[----:B------:R-:W2:Y:S01]  /*1b390*/  LDL.LU R39, [R1+0x320] ;  /* 0x0003200001277983 */ /* 0x000ea20000300800 */
[----:B------:R-:W-:-:S03]  /*1b3a0*/  IMAD R33, R41, UR77, RZ ;  /* 0x0000004d29217c24 */ /* 0x000fc6000f8e02ff */
[----:B------:R-:W2:Y:S04]  /*1b3b0*/  LDL.LU R40, [R1+0x32c] ;  /* 0x00032c0001287983 */ /* 0x000ea80000300800 */
[----:B------:R-:W2:Y:S04]  /*1b3c0*/  LDL.LU R41, [R1+0x34c] ;  /* 0x00034c0001297983 */ /* 0x000ea80000300800 */
[----:B-1----:R-:W2:Y:S04]  /*1b3d0*/  LDL.LU R3, [R1+0x410] ;  /* 0x0004100001037983 */ /* 0x002ea80000300800 */
[----:B------:R-:W4:Y:S04]  /*1b3e0*/  LDL.LU R2, [R1+0x40c] ;  /* 0x00040c0001027983 */ /* 0x000f280000300800 */
[----:B------:R-:W0:Y:S04]  /*1b3f0*/  LDL.LU R49, [R1+0x408] ;  /* 0x0004080001317983 */ /* 0x000e280000300800 */
[----:B------:R-:W5:Y:S04]  /*1b400*/  LDL.LU R46, [R1+0x404] ;  /* 0x00040400012e7983 */ /* 0x000f680000300800 */
[----:B------:R-:W5:Y:S04]  /*1b410*/  LDL.LU R47, [R1+0x400] ;  /* 0x00040000012f7983 */ /* 0x000f680000300800 */
[----:B------:R-:W5:Y:S04]  /*1b420*/  LDL.LU R48, [R1+0x3fc] ;  /* 0x0003fc0001307983 */ /* 0x000f680000300800 */
[----:B------:R-:W5:Y:S04]  /*1b430*/  LDL.LU R0, [R1+0x3f8] ;  /* 0x0003f80001007983 */ /* 0x000f680000300800 */
[----:B------:R-:W5:Y:S04]  /*1b440*/  LDL.LU R42, [R1+0x3f4] ;  /* 0x0003f400012a7983 */ /* 0x000f680000300800 */
[----:B------:R-:W5:Y:S04]  /*1b450*/  LDL.LU R43, [R1+0x3f0] ;  /* 0x0003f000012b7983 */ /* 0x000f680000300800 */
[----:B------:R-:W5:Y:S04]  /*1b460*/  LDL.LU R44, [R1+0x3ec] ;  /* 0x0003ec00012c7983 */ /* 0x000f680000300800 */
[----:B------:R-:W5:Y:S01]  /*1b470*/  LDL.LU R45, [R1+0x3e8] ;  /* 0x0003e800012d7983 */ /* 0x000f620000300800 */
[----:B------:R-:W-:-:S03]  /*1b480*/  IMAD R19, R57, UR77, RZ ;  /* 0x0000004d39137c24 */ /* 0x000fc6000f8e02ff */
[----:B------:R-:W5:Y:S04]  /*1b490*/  LDL.LU R56, [R1+0x3e4] ;  /* 0x0003e40001387983 */ /* 0x000f680000300800 */
[----:B------:R-:W5:Y:S04]  /*1b4a0*/  LDL.LU R55, [R1+0x3e0] ;  /* 0x0003e00001377983 */ /* 0x000f680000300800 */
[----:B------:R-:W5:Y:S01]  /*1b4b0*/  LDL.LU R57, [R1+0x3dc] ;  /* 0x0003dc0001397983 */ /* 0x000f620000300800 */
[----:B------:R-:W-:-:S03]  /*1b4c0*/  IMAD R23, R61, UR77, RZ ;  /* 0x0000004d3d177c24 */ /* 0x000fc6000f8e02ff */
        /* <DEDUP_REMOVED lines=8> */
[----:B---3--:R-:W-:-:S03]  /*1b550*/  IMAD R35, R60, UR77, RZ ;  /* 0x0000004d3c237c24 */ /* 0x008fc6000f8e02ff */
[----:B------:R-:W3:Y:S01]  /*1b560*/  LDL.LU R60, [R1+0x3b8] ;  /* 0x0003b800013c7983 */ /* 0x000ee20000300800 */
[----:B--2---:R-:W-:Y:S02]  /*1b570*/  IMAD R3, R3, UR77, RZ ;  /* 0x0000004d03037c24 */ /* 0x004fe4000f8e02ff */
[----:B----4-:R-:W-:-:S03]  /*1b580*/  IMAD R2, R2, UR77, RZ ;  /* 0x0000004d02027c24 */ /* 0x010fc6000f8e02ff */
[----:B------:R5:W-:Y:S01]  /*1b590*/  STL [R1+0x160], R3 ;  /* 0x0001600301007387 */ /* 0x000be20000100800 */
[----:B0-----:R-:W-:-:S03]  /*1b5a0*/  IMAD R4, R49, UR77, RZ ;  /* 0x0000004d31047c24 */ /* 0x001fc6000f8e02ff */
[----:B------:R0:W-:Y:S01]  /*1b5b0*/  STL [R1+0x168], R2 ;  /* 0x0001680201007387 */ /* 0x0001e20000100800 */
[----:B-----5:R-:W-:-:S03]  /*1b5c0*/  IMAD R3, R46, UR77, RZ ;  /* 0x0000004d2e037c24 */ /* 0x020fc6000f8e02ff */
[----:B------:R1:W-:Y:S01]  /*1b5d0*/  STL [R1+0x170], R4 ;  /* 0x0001700401007387 */ /* 0x0003e20000100800 */
[----:B0-----:R-:W-:-:S03]  /*1b5e0*/  IMAD R2, R47, UR77, RZ ;  /* 0x0000004d2f027c24 */ /* 0x001fc6000f8e02ff */
[----:B------:R0:W-:Y:S04]  /*1b5f0*/  STL [R1+0x178], R3 ;  /* 0x0001780301007387 */ /* 0x0001e80000100800 */
[----:B------:R2:W-:Y:S01]  /*1b600*/  STL [R1+0x1bc], R2 ;  /* 0x0001bc0201007387 */ /* 0x0005e20000100800 */
[----:B-1----:R-:W-:Y:S02]  /*1b610*/  IMAD R4, R48, UR77, RZ ;  /* 0x0000004d30047c24 */ /* 0x002fe4000f8e02ff */
[----:B0-----:R-:W-:-:S03]  /*1b620*/  IMAD R3, R0, UR77, RZ ;  /* 0x0000004d00037c24 */ /* 0x001fc6000f8e02ff */
[----:B------:R-:W-:Y:S01]  /*1b630*/  STL [R1+0x1c4], R4 ;  /* 0x0001c40401007387 */ /* 0x000fe20000100800 */
[----:B--2---:R-:W-:-:S03]  /*1b640*/  IMAD R2, R42, UR77, RZ ;  /* 0x0000004d2a027c24 */ /* 0x004fc6000f8e02ff */
[----:B------:R0:W-:Y:S01]  /*1b650*/  STL [R1+0x1cc], R3 ;  /* 0x0001cc0301007387 */ /* 0x0001e20000100800 */
[----:B------:R-:W-:-:S03]  /*1b660*/  IMAD R0, R43, UR77, RZ ;  /* 0x0000004d2b007c24 */ /* 0x000fc6000f8e02ff */
[----:B------:R1:W-:Y:S01]  /*1b670*/  STL [R1+0x1fc], R2 ;  /* 0x0001fc0201007387 */ /* 0x0003e20000100800 */
[----:B0-----:R-:W-:-:S03]  /*1b680*/  IMAD R3, R44, UR77, RZ ;  /* 0x0000004d2c037c24 */ /* 0x001fc6000f8e02ff */
[----:B------:R0:W-:Y:S01]  /*1b690*/  STL [R1+0x204], R0 ;  /* 0x0002040001007387 */ /* 0x0001e20000100800 */
[----:B-1----:R-:W-:-:S03]  /*1b6a0*/  IMAD R2, R45, UR77, RZ ;  /* 0x0000004d2d027c24 */ /* 0x002fc6000f8e02ff */
[----:B------:R1:W-:Y:S04]  /*1b6b0*/  STL [R1+0x210], R3 ;  /* 0x0002100301007387 */ /* 0x0003e80000100800 */
[----:B------:R2:W-:Y:S01]  /*1b6c0*/  STL [R1+0x220], R2 ;  /* 0x0002200201007387 */ /* 0x0005e20000100800 */
[----:B0-----:R-:W-:Y:S02]  /*1b6d0*/  IMAD R0, R56, UR77, RZ ;  /* 0x0000004d38007c24 */ /* 0x001fe4000f8e02ff */
[----:B-1----:R-:W-:-:S03]  /*1b6e0*/  IMAD R3, R55, UR77, RZ ;  /* 0x0000004d37037c24 */ /* 0x002fc6000f8e02ff */
[----:B------:R0:W-:Y:S01]  /*1b6f0*/  STL [R1+0x234], R0 ;  /* 0x0002340001007387 */ /* 0x0001e20000100800 */
[----:B--2---:R-:W-:-:S03]  /*1b700*/  IMAD R2, R57, UR77, RZ ;  /* 0x0000004d39027c24 */ /* 0x004fc6000f8e02ff */
[----:B------:R1:W-:Y:S04]  /*1b710*/  STL [R1+0x23c], R3 ;  /* 0x00023c0301007387 */ /* 0x0003e80000100800 */
[----:B------:R-:W2:Y:S01]  /*1b720*/  LDL.LU R57, [R1+0x3b4] ;  /* 0x0003b40001397983 */ /* 0x000ea20000300800 */
[----:B0-----:R-:W-:-:S03]  /*1b730*/  IMAD R0, R61, UR77, RZ ;  /* 0x0000004d3d007c24 */ /* 0x001fc6000f8e02ff */
[----:B------:R0:W-:Y:S04]  /*1b740*/  STL [R1+0x24c], R2 ;  /* 0x00024c0201007387 */ /* 0x0001e80000100800 */
[----:B------:R-:W4:Y:S01]  /*1b750*/  LDL.LU R61, [R1+0x3b0] ;  /* 0x0003b000013d7983 */ /* 0x000f220000300800 */
[----:B-1----:R-:W-:-:S03]  /*1b760*/  IMAD R3, R51, UR77, RZ ;  /* 0x0000004d33037c24 */ /* 0x002fc6000f8e02ff */
[----:B------:R1:W-:Y:S01]  /*1b770*/  STL [R1+0x250], R0 ;  /* 0x0002500001007387 */ /* 0x0003e20000100800 */
[----:B0-----:R-:W-:-:S05]  /*1b780*/  IMAD R2, R54, UR77, RZ ;  /* 0x0000004d36027c24 */ /* 0x001fca000f8e02ff */
[----:B------:R0:W-:Y:S01]  /*1b790*/  STL [R1+0x258], R2 ;  /* 0x0002580201007387 */ /* 0x0001e20000100800 */
[----:B-1----:R-:W-:-:S05]  /*1b7a0*/  IMAD R0, R52, UR77, RZ ;  /* 0x0000004d34007c24 */ /* 0x002fca000f8e02ff */
[----:B------:R1:W-:Y:S01]  /*1b7b0*/  STL [R1+0x288], R0 ;  /* 0x0002880001007387 */ /* 0x0003e20000100800 */
[----:B0-----:R-:W-:-:S03]  /*1b7c0*/  IMAD R2, R50, UR77, RZ ;  /* 0x0000004d32027c24 */ /* 0x001fc6000f8e02ff */
[----:B------:R0:W-:Y:S01]  /*1b7d0*/  STL [R1+0x294], R3 ;  /* 0x0002940301007387 */ /* 0x0001e20000100800 */
[----:B-1----:R-:W-:-:S03]  /*1b7e0*/  IMAD R0, R53, UR77, RZ ;  /* 0x0000004d35007c24 */ /* 0x002fc6000f8e02ff */
[----:B------:R1:W-:Y:S01]  /*1b7f0*/  STL [R1+0x29c], R2 ;  /* 0x00029c0201007387 */ /* 0x0003e20000100800 */
[----:B0-----:R-:W-:-:S03]  /*1b800*/  IMAD R3, R58, UR77, RZ ;  /* 0x0000004d3a037c24 */ /* 0x001fc6000f8e02ff */
[----:B------:R3:W-:Y:S01]  /*1b810*/  STL [R1+0x2a4], R0 ;  /* 0x0002a40001007387 */ /* 0x0007e20000100800 */
[----:B-1----:R-:W-:-:S03]  /*1b820*/  IMAD R2, R59, UR77, RZ ;  /* 0x0000004d3b027c24 */ /* 0x002fc6000f8e02ff */
[----:B------:R0:W-:Y:S04]  /*1b830*/  STL [R1+0x2b0], R3 ;  /* 0x0002b00301007387 */ /* 0x0001e80000100800 */
[----:B------:R-:W5:Y:S04]  /*1b840*/  LDL.LU R9, [R1+0x3ac] ;  /* 0x0003ac0001097983 */ /* 0x000f680000300800 */
[----:B------:R1:W-:Y:S04]  /*1b850*/  STL [R1+0x2c8], R2 ;  /* 0x0002c80201007387 */ /* 0x0003e80000100800 */
[----:B------:R-:W5:Y:S01]  /*1b860*/  LDL.LU R8, [R1+0x3a8] ;  /* 0x0003a80001087983 */ /* 0x000f620000300800 */
[----:B---3--:R-:W-:-:S05]  /*1b870*/  IMAD R0, R60, UR77, RZ ;  /* 0x0000004d3c007c24 */ /* 0x008fca000f8e02ff */
[----:B------:R3:W-:Y:S04]  /*1b880*/  STL [R1+0x2d8], R0 ;  /* 0x0002d80001007387 */ /* 0x0007e80000100800 */
[----:B------:R-:W5:Y:S04]  /*1b890*/  LDL.LU R7, [R1+0x3a4] ;  /* 0x0003a40001077983 */ /* 0x000f680000300800 */
[----:B------:R-:W5:Y:S04]  /*1b8a0*/  LDL.LU R6, [R1+0x3a0] ;  /* 0x0003a00001067983 */ /* 0x000f680000300800 */
[----:B------:R-:W5:Y:S04]  /*1b8b0*/  LDL.LU R5, [R1+0x39c] ;  /* 0x00039c0001057983 */ /* 0x000f680000300800 */
[----:B------:R-:W5:Y:S04]  /*1b8c0*/  LDL.LU R4, [R1+0x398] ;  /* 0x0003980001047983 */ /* 0x000f680000300800 */
[----:B0-----:R-:W5:Y:S04]  /*1b8d0*/  LDL.LU R3, [R1+0x394] ;  /* 0x0003940001037983 */ /* 0x001f680000300800 */
[----:B-1----:R-:W5:Y:S04]  /*1b8e0*/  LDL.LU R2, [R1+0x390] ;  /* 0x0003900001027983 */ /* 0x002f680000300800 */
[----:B------:R-:W5:Y:S04]  /*1b8f0*/  LDL.LU R49, [R1+0x38c] ;  /* 0x00038c0001317983 */ /* 0x000f680000300800 */
[----:B------:R-:W5:Y:S04]  /*1b900*/  LDL.LU R46, [R1+0x388] ;  /* 0x00038800012e7983 */ /* 0x000f680000300800 */
[----:B------:R-:W5:Y:S04]  /*1b910*/  LDL.LU R47, [R1+0x384] ;  /* 0x00038400012f7983 */ /* 0x000f680000300800 */
[----:B------:R-:W5:Y:S04]  /*1b920*/  LDL.LU R48, [R1+0x380] ;  /* 0x0003800001307983 */ /* 0x000f680000300800 */
[----:B---3--:R-:W3:Y:S04]  /*1b930*/  LDL.LU R0, [R1+0x37c] ;  /* 0x00037c0001007983 */ /* 0x008ee80000300800 */
        /* <DEDUP_REMOVED lines=8> */
[----:B------:R-:W3:Y:S01]  /*1b9c0*/  LDL.LU R54, [R1+0x358] ;  /* 0x0003580001367983 */ /* 0x000ee20000300800 */
[----:B--2---:R-:W-:-:S05]  /*1b9d0*/  IMAD R11, R57, UR77, RZ ;  /* 0x0000004d390b7c24 */ /* 0x004fca000f8e02ff */
[----:B------:R-:W-:Y:S01]  /*1b9e0*/  STL [R1+0x2e0], R11 ;  /* 0x0002e00b01007387 */ /* 0x000fe20000100800 */
[----:B----4-:R-:W-:-:S03]  /*1b9f0*/  IMAD R10, R61, UR77, RZ ;  /* 0x0000004d3d0a7c24 */ /* 0x010fc6000f8e02ff */
[----:B------:R-:W2:Y:S04]  /*1ba00*/  LDL.LU R52, [R1+0x354] ;  /* 0x0003540001347983 */ /* 0x000ea80000300800 */
[----:B------:R-:W-:Y:S04]  /*1ba10*/  STL [R1+0x2e8], R10 ;  /* 0x0002e80a01007387 */ /* 0x000fe80000100800 */
[----:B------:R-:W4:Y:S04]  /*1ba20*/  LDL.LU R51, [R1+0x350] ;  /* 0x0003500001337983 */ /* 0x000f280000300800 */
[----:B------:R-:W4:Y:S04]  /*1ba30*/  LDL.LU R50, [R1+0x348] ;  /* 0x0003480001327983 */ /* 0x000f280000300800 */
[----:B------:R-:W4:Y:S04]  /*1ba40*/  LDL.LU R53, [R1+0x344] ;  /* 0x0003440001357983 */ /* 0x000f280000300800 */
[----:B------:R-:W4:Y:S04]  /*1ba50*/  LDL.LU R58, [R1+0x340] ;  /* 0x00034000013a7983 */ /* 0x000f280000300800 */
[----:B------:R-:W4:Y:S04]  /*1ba60*/  LDL.LU R57, [R1+0x33c] ;  /* 0x00033c0001397983 */ /* 0x000f280000300800 */
[----:B------:R-:W4:Y:S01]  /*1ba70*/  LDL.LU R61, [R1+0x338] ;  /* 0x00033800013d7983 */ /* 0x000f220000300800 */
[----:B-----5:R-:W-:-:S02]  /*1ba80*/  IMAD R9, R9, UR77, RZ ;  /* 0x0000004d09097c24 */ /* 0x020fc4000f8e02ff */
[----:B------:R-:W-:-:S03]  /*1ba90*/  IMAD R8, R8, UR77, RZ ;  /* 0x0000004d08087c24 */ /* 0x000fc6000f8e02ff */
[----:B------:R-:W-:Y:S04]  /*1baa0*/  STL [R1+0x2f4], R9 ;  /* 0x0002f40901007387 */ /* 0x000fe80000100800 */
[----:B------:R-:W-:Y:S01]  /*1bab0*/  STL [R1+0x30c], R8 ;  /* 0x00030c0801007387 */ /* 0x000fe20000100800 */
[----:B------:R-:W-:Y:S02]  /*1bac0*/  IMAD R7, R7, UR77, RZ ;  /* 0x0000004d07077c24 */ /* 0x000fe4000f8e02ff */
[----:B------:R-:W-:-:S03]  /*1bad0*/  IMAD R6, R6, UR77, RZ ;  /* 0x0000004d06067c24 */ /* 0x000fc6000f8e02ff */
[----:B------:R-:W-:Y:S01]  /*1bae0*/  STL [R1+0x314], R7 ;  /* 0x0003140701007387 */ /* 0x000fe20000100800 */
[----:B------:R-:W-:-:S03]  /*1baf0*/  IMAD R5, R5, UR77, RZ ;  /* 0x0000004d05057c24 */ /* 0x000fc6000f8e02ff */
[----:B------:R-:W-:Y:S01]  /*1bb00*/  STL [R1+0x320], R6 ;  /* 0x0003200601007387 */ /* 0x000fe20000100800 */
[----:B------:R-:W-:-:S03]  /*1bb10*/  IMAD R4, R4, UR77, RZ ;  /* 0x0000004d04047c24 */ /* 0x000fc6000f8e02ff */
[----:B------:R-:W-:Y:S01]  /*1bb20*/  STL [R1+0x32c], R5 ;  /* 0x00032c0501007387 */ /* 0x000fe20000100800 */
[----:B------:R-:W-:-:S03]  /*1bb30*/  IMAD R3, R3, UR77, RZ ;  /* 0x0000004d03037c24 */ /* 0x000fc6000f8e02ff */
[----:B------:R0:W-:Y:S01]  /*1bb40*/  STL [R1+0x34c], R4 ;  /* 0x00034c0401007387 */ /* 0x0001e20000100800 */
[----:B------:R-:W-:-:S03]  /*1bb50*/  IMAD R2, R2, UR77, RZ ;  /* 0x0000004d02027c24 */ /* 0x000fc6000f8e02ff */
[----:B------:R1:W-:Y:S04]  /*1bb60*/  STL [R1+0x394], R3 ;  /* 0x0003940301007387 */ /* 0x0003e80000100800 */
[----:B------:R5:W-:Y:S01]  /*1bb70*/  STL [R1+0x390], R2 ;  /* 0x0003900201007387 */ /* 0x000be20000100800 */
[----:B0-----:R-:W-:Y:S02]  /*1bb80*/  IMAD R4, R49, UR77, RZ ;  /* 0x0000004d31047c24 */ /* 0x001fe4000f8e02ff */
[----:B-1----:R-:W-:-:S03]  /*1bb90*/  IMAD R3, R46, UR77, RZ ;  /* 0x0000004d2e037c24 */ /* 0x002fc6000f8e02ff */
[----:B------:R0:W-:Y:S01]  /*1bba0*/  STL [R1+0x38c], R4 ;  /* 0x00038c0401007387 */ /* 0x0001e20000100800 */
[----:B-----5:R-:W-:-:S03]  /*1bbb0*/  IMAD R2, R47, UR77, RZ ;  /* 0x0000004d2f027c24 */ /* 0x020fc6000f8e02ff */
[----:B------:R3:W-:Y:S04]  /*1bbc0*/  STL [R1+0x388], R3 ;  /* 0x0003880301007387 */ /* 0x0007e80000100800 */
[----:B------:R1:W-:Y:S01]  /*1bbd0*/  STL [R1+0x384], R2 ;  /* 0x0003840201007387 */ /* 0x0003e20000100800 */
[----:B0-----:R-:W-:Y:S02]  /*1bbe0*/  IMAD R4, R48, UR77, RZ ;  /* 0x0000004d30047c24 */ /* 0x001fe4000f8e02ff */
[----:B---3--:R-:W-:-:S03]  /*1bbf0*/  IMAD R3, R0, UR77, RZ ;  /* 0x0000004d00037c24 */ /* 0x008fc6000f8e02ff */
[----:B------:R-:W-:Y:S01]  /*1bc00*/  STL [R1+0x380], R4 ;  /* 0x0003800401007387 */ /* 0x000fe20000100800 */
[----:B------:R-:W-:Y:S02]  /*1bc10*/  IMAD R0, R43, UR77, RZ ;  /* 0x0000004d2b007c24 */ /* 0x000fe4000f8e02ff */
[----:B-1----:R-:W-:Y:S01]  /*1bc20*/  IMAD R2, R42, UR77, RZ ;  /* 0x0000004d2a027c24 */ /* 0x002fe2000f8e02ff */
[----:B------:R0:W-:Y:S04]  /*1bc30*/  STL [R1+0x37c], R3 ;  /* 0x00037c0301007387 */ /* 0x0001e80000100800 */
        /* <DEDUP_REMOVED lines=8> */
[----:B------:R1:W-:Y:S01]  /*1bcc0*/  STL [R1+0x368], R0 ;  /* 0x0003680001007387 */ /* 0x0003e20000100800 */
[----:B0-----:R-:W-:-:S03]  /*1bcd0*/  IMAD R2, R59, UR77, RZ ;  /* 0x0000004d3b027c24 */ /* 0x001fc6000f8e02ff */
[----:B------:R-:W-:Y:S01]  /*1bce0*/  STL [R1+0x364], R3 ;  /* 0x0003640301007387 */ /* 0x000fe20000100800 */
[----:B-1----:R-:W-:-:S03]  /*1bcf0*/  IMAD R0, R60, UR77, RZ ;  /* 0x0000004d3c007c24 */ /* 0x002fc6000f8e02ff */
[----:B------:R-:W3:Y:S04]  /*1bd00*/  LDL.LU R59, [R1+0x334] ;  /* 0x00033400013b7983 */ /* 0x000ee80000300800 */
[----:B------:R0:W-:Y:S04]  /*1bd10*/  STL [R1+0x360], R2 ;  /* 0x0003600201007387 */ /* 0x0001e80000100800 */
[----:B------:R-:W5:Y:S04]  /*1bd20*/  LDL.LU R60, [R1+0x330] ;  /* 0x00033000013c7983 */ /* 0x000f680000300800 */
[----:B------:R2:W-:Y:S01]  /*1bd30*/  STL [R1+0x35c], R0 ;  /* 0x00035c0001007387 */ /* 0x0005e20000100800 */
[----:B0-----:R-:W-:-:S05]  /*1bd40*/  IMAD R2, R54, UR77, RZ ;  /* 0x0000004d36027c24 */ /* 0x001fca000f8e02ff */
[----:B------:R0:W-:Y:S01]  /*1bd50*/  STL [R1+0x358], R2 ;  /* 0x0003580201007387 */ /* 0x0001e20000100800 */
[----:B--2---:R-:W-:-:S05]  /*1bd60*/  IMAD R0, R52, UR77, RZ ;  /* 0x0000004d34007c24 */ /* 0x004fca000f8e02ff */
[----:B------:R1:W-:Y:S01]  /*1bd70*/  STL [R1+0x354], R0 ;  /* 0x0003540001007387 */ /* 0x0003e20000100800 */
[----:B----4-:R-:W-:Y:S02]  /*1bd80*/  IMAD R3, R51, UR77, RZ ;  /* 0x0000004d33037c24 */ /* 0x010fe4000f8e02ff */
        /* <DEDUP_REMOVED lines=8> */
[----:B------:R-:W2:Y:S01]  /*1be10*/  LDL.LU R9, [R1+0x328] ;  /* 0x0003280001097983 */ /* 0x000ea20000300800 */
[----:B0-----:R-:W-:-:S03]  /*1be20*/  IMAD R0, R61, UR77, RZ ;  /* 0x0000004d3d007c24 */ /* 0x001fc6000f8e02ff */
[----:B------:R0:W-:Y:S04]  /*1be30*/  STL [R1+0x33c], R2 ;  /* 0x00033c0201007387 */ /* 0x0001e80000100800 */
[----:B------:R-:W4:Y:S04]  /*1be40*/  LDL.LU R8, [R1+0x324] ;  /* 0x0003240001087983 */ /* 0x000f280000300800 */
[----:B------:R0:W-:Y:S04]  /*1be50*/  STL [R1+0x338], R0 ;  /* 0x0003380001007387 */ /* 0x0001e80000100800 */
[----:B------:R-:W4:Y:S04]  /*1be60*/  LDL.LU R7, [R1+0x31c] ;  /* 0x00031c0001077983 */ /* 0x000f280000300800 */
[----:B------:R-:W4:Y:S04]  /*1be70*/  LDL.LU R6, [R1+0x318] ;  /* 0x0003180001067983 */ /* 0x000f280000300800 */
[----:B------:R-:W4:Y:S04]  /*1be80*/  LDL.LU R5, [R1+0x310] ;  /* 0x0003100001057983 */ /* 0x000f280000300800 */
[----:B------:R-:W4:Y:S04]  /*1be90*/  LDL.LU R4, [R1+0x308] ;  /* 0x0003080001047983 */ /* 0x000f280000300800 */
[----:B-1----:R-:W4:Y:S04]  /*1bea0*/  LDL.LU R3, [R1+0x304] ;  /* 0x0003040001037983 */ /* 0x002f280000300800 */
        /* <DEDUP_REMOVED lines=15> */
[----:B---3--:R-:W-:-:S05]  /*1bfa0*/  IMAD R11, R59, UR77, RZ ;  /* 0x0000004d3b0b7c24 */ /* 0x008fca000f8e02ff */
[----:B------:R-:W-:Y:S01]  /*1bfb0*/  STL [R1+0x334], R11 ;  /* 0x0003340b01007387 */ /* 0x000fe20000100800 */
[----:B-----5:R-:W-:-:S03]  /*1bfc0*/  IMAD R10, R60, UR77, RZ ;  /* 0x0000004d3c0a7c24 */ /* 0x020fc6000f8e02ff */
[----:B------:R-:W3:Y:S04]  /*1bfd0*/  LDL.LU R52, [R1+0x2ac] ;  /* 0x0002ac0001347983 */ /* 0x000ee80000300800 */
[----:B------:R-:W-:Y:S04]  /*1bfe0*/  STL [R1+0x330], R10 ;  /* 0x0003300a01007387 */ /* 0x000fe80000100800 */
[----:B------:R-:W5:Y:S04]  /*1bff0*/  LDL.LU R51, [R1+0x2a8] ;  /* 0x0002a80001337983 */ /* 0x000f680000300800 */
[----:B------:R-:W5:Y:S04]  /*1c000*/  LDL.LU R50, [R1+0x2a0] ;  /* 0x0002a00001327983 */ /* 0x000f680000300800 */
[----:B------:R-:W5:Y:S04]  /*1c010*/  LDL.LU R53, [R1+0x298] ;  /* 0x0002980001357983 */ /* 0x000f680000300800 */
[----:B------:R-:W5:Y:S04]  /*1c020*/  LDL.LU R58, [R1+0x290] ;  /* 0x00029000013a7983 */ /* 0x000f680000300800 */
[----:B------:R-:W5:Y:S04]  /*1c030*/  LDL.LU R59, [R1+0x28c] ;  /* 0x00028c00013b7983 */ /* 0x000f680000300800 */
[----:B------:R-:W5:Y:S01]  /*1c040*/  LDL.LU R60, [R1+0x284] ;  /* 0x00028400013c7983 */ /* 0x000f620000300800 */
[----:B--2---:R-:W-:-:S02]  /*1c050*/  IMAD R9, R9, UR77, RZ ;  /* 0x0000004d09097c24 */ /* 0x004fc4000f8e02ff */
[----:B----4-:R-:W-:-:S03]  /*1c060*/  IMAD R8, R8, UR77, RZ ;  /* 0x0000004d08087c24 */ /* 0x010fc6000f8e02ff */
[----:B------:R-:W-:Y:S01]  /*1c070*/  STL [R1+0x328], R9 ;  /* 0x0003280901007387 */ /* 0x000fe20000100800 */
[----:B------:R-:W-:-:S03]  /*1c080*/  IMAD R7, R7, UR77, RZ ;  /* 0x0000004d07077c24 */ /* 0x000fc6000f8e02ff */
        /* <DEDUP_REMOVED lines=15> */
[----:B--2---:R-:W-:-:S03]  /*1c180*/  IMAD R2, R47, UR77, RZ ;  /* 0x0000004d2f027c24 */ /* 0x004fc6000f8e02ff */
[----:B------:R1:W-:Y:S04]  /*1c190*/  STL [R1+0x2f8], R3 ;  /* 0x0002f80301007387 */ /* 0x0003e80000100800 */
[----:B------:R2:W-:Y:S01]  /*1c1a0*/  STL [R1+0x2f0], R2 ;  /* 0x0002f00201007387 */ /* 0x0005e20000100800 */
[----:B0-----:R-:W-:Y:S02]  /*1c1b0*/  IMAD R4, R48, UR77, RZ ;  /* 0x0000004d30047c24 */ /* 0x001fe4000f8e02ff */
[----:B-1----:R-:W-:-:S03]  /*1c1c0*/  IMAD R3, R0, UR77, RZ ;  /* 0x0000004d00037c24 */ /* 0x002fc6000f8e02ff */
        /* <DEDUP_REMOVED lines=14> */
[----:B------:R-:W-:Y:S04]  /*1c2b0*/  STL [R1+0x2c0], R3 ;  /* 0x0002c00301007387 */ /* 0x000fe80000100800 */
[----:B------:R-:W2:Y:S01]  /*1c2c0*/  LDL.LU R57, [R1+0x280] ;  /* 0x0002800001397983 */ /* 0x000ea20000300800 */
[----:B0-----:R-:W-:-:S03]  /*1c2d0*/  IMAD R0, R61, UR77, RZ ;  /* 0x0000004d3d007c24 */ /* 0x001fc6000f8e02ff */
[----:B------:R0:W-:Y:S04]  /*1c2e0*/  STL [R1+0x2bc], R2 ;  /* 0x0002bc0201007387 */ /* 0x0001e80000100800 */
[----:B------:R-:W4:Y:S04]  /*1c2f0*/  LDL.LU R61, [R1+0x27c] ;  /* 0x00027c00013d7983 */ /* 0x000f280000300800 */
[----:B------:R3:W-:Y:S01]  /*1c300*/  STL [R1+0x2b8], R0 ;  /* 0x0002b80001007387 */ /* 0x0007e20000100800 */
[----:B0-----:R-:W-:-:S05]  /*1c310*/  IMAD R2, R54, UR77, RZ ;  /* 0x0000004d36027c24 */ /* 0x001fca000f8e02ff */
[----:B------:R0:W-:Y:S01]  /*1c320*/  STL [R1+0x2b4], R2 ;  /* 0x0002b40201007387 */ /* 0x0001e20000100800 */
[----:B---3--:R-:W-:-:S05]  /*1c330*/  IMAD R0, R52, UR77, RZ ;  /* 0x0000004d34007c24 */ /* 0x008fca000f8e02ff */
[----:B------:R1:W-:Y:S01]  /*1c340*/  STL [R1+0x2ac], R0 ;  /* 0x0002ac0001007387 */ /* 0x0003e20000100800 */
[----:B-----5:R-:W-:Y:S02]  /*1c350*/  IMAD R3, R51, UR77, RZ ;  /* 0x0000004d33037c24 */ /* 0x020fe4000f8e02ff */
        /* <DEDUP_REMOVED lines=8> */
[----:B------:R-:W3:Y:S01]  /*1c3e0*/  LDL.LU R9, [R1+0x278] ;  /* 0x0002780001097983 */ /* 0x000ee20000300800 */
[----:B0-----:R-:W-:-:S03]  /*1c3f0*/  IMAD R0, R60, UR77, RZ ;  /* 0x0000004d3c007c24 */ /* 0x001fc6000f8e02ff */
[----:B------:R0:W-:Y:S04]  /*1c400*/  STL [R1+0x3b8], R2 ;  /* 0x0003b80201007387 */ /* 0x0001e80000100800 */
[----:B------:R-:W5:Y:S04]  /*1c410*/  LDL.LU R8, [R1+0x274] ;  /* 0x0002740001087983 */ /* 0x000f680000300800 */
[----:B------:R0:W-:Y:S04]  /*1c420*/  STL [R1+0x3c0], R0 ;  /* 0x0003c00001007387 */ /* 0x0001e80000100800 */
[----:B------:R-:W5:Y:S04]  /*1c430*/  LDL.LU R7, [R1+0x270] ;  /* 0x0002700001077983 */ /* 0x000f680000300800 */
[----:B------:R-:W5:Y:S04]  /*1c440*/  LDL.LU R6, [R1+0x26c] ;  /* 0x00026c0001067983 */ /* 0x000f680000300800 */
[----:B------:R-:W5:Y:S04]  /*1c450*/  LDL.LU R5, [R1+0x268] ;  /* 0x0002680001057983 */ /* 0x000f680000300800 */
[----:B------:R-:W5:Y:S04]  /*1c460*/  LDL.LU R4, [R1+0x264] ;  /* 0x0002640001047983 */ /* 0x000f680000300800 */
[----:B-1----:R-:W5:Y:S04]  /*1c470*/  LDL.LU R3, [R1+0x260] ;  /* 0x0002600001037983 */ /* 0x002f680000300800 */
        /* <DEDUP_REMOVED lines=15> */
[----:B--2---:R-:W-:-:S05]  /*1c570*/  IMAD R11, R57, UR77, RZ ;  /* 0x0000004d390b7c24 */ /* 0x004fca000f8e02ff */
[----:B------:R3:W-:Y:S01]  /*1c580*/  STL [R1+0x3c8], R11 ;  /* 0x0003c80b01007387 */ /* 0x0007e20000100800 */
[----:B----4-:R-:W-:-:S03]  /*1c590*/  IMAD R10, R61, UR77, RZ ;  /* 0x0000004d3d0a7c24 */ /* 0x010fc6000f8e02ff */
[----:B------:R-:W2:Y:S04]  /*1c5a0*/  LDL.LU R50, [R1+0x200] ;  /* 0x0002000001327983 */ /* 0x000ea80000300800 */
[----:B------:R5:W-:Y:S04]  /*1c5b0*/  STL [R1+0x3d0], R10 ;  /* 0x0003d00a01007387 */ /* 0x000be80000100800 */
[----:B------:R-:W4:Y:S04]  /*1c5c0*/  LDL.LU R53, [R1+0x1f8] ;  /* 0x0001f80001357983 */ /* 0x000f280000300800 */
[----:B------:R-:W4:Y:S04]  /*1c5d0*/  LDL.LU R58, [R1+0x1f4] ;  /* 0x0001f400013a7983 */ /* 0x000f280000300800 */
[----:B------:R-:W4:Y:S04]  /*1c5e0*/  LDL.LU R59, [R1+0x1f0] ;  /* 0x0001f000013b7983 */ /* 0x000f280000300800 */
[----:B------:R-:W4:Y:S04]  /*1c5f0*/  LDL.LU R60, [R1+0x1ec] ;  /* 0x0001ec00013c7983 */ /* 0x000f280000300800 */
[----:B------:R-:W4:Y:S04]  /*1c600*/  LDL.LU R57, [R1+0x1e8] ;  /* 0x0001e80001397983 */ /* 0x000f280000300800 */
[----:B------:R-:W4:Y:S01]  /*1c610*/  LDL.LU R61, [R1+0x1e4] ;  /* 0x0001e400013d7983 */ /* 0x000f220000300800 */
[----:B---3--:R-:W-:-:S02]  /*1c620*/  IMAD R11, R9, UR77, RZ ;  /* 0x0000004d090b7c24 */ /* 0x008fc4000f8e02ff */
[----:B-----5:R-:W-:-:S03]  /*1c630*/  IMAD R10, R8, UR77, RZ ;  /* 0x0000004d080a7c24 */ /* 0x020fc6000f8e02ff */
        /* <DEDUP_REMOVED lines=20> */
[----:B------:R-:W-:Y:S01]  /*1c780*/  STL [R1+0x424], R4 ;  /* 0x0004240401007387 */ /* 0x000fe20000100800 */
[----:B---3--:R-:W-:-:S03]  /*1c790*/  IMAD R2, R0, UR77, RZ ;  /* 0x0000004d00027c24 */ /* 0x008fc6000f8e02ff */
[----:B------:R0:W-:Y:S01]  /*1c7a0*/  STL [R1+0x428], R3 ;  /* 0x0004280301007387 */ /* 0x0001e20000100800 */
[----:B------:R-:W-:-:S03]  /*1c7b0*/  IMAD R0, R42, UR77, RZ ;  /* 0x0000004d2a007c24 */ /* 0x000fc6000f8e02ff */
[----:B------:R1:W-:Y:S01]  /*1c7c0*/  STL [R1+0x430], R2 ;  /* 0x0004300201007387 */ /* 0x0003e20000100800 */
[----:B0-----:R-:W-:-:S03]  /*1c7d0*/  IMAD R3, R43, UR77, RZ ;  /* 0x0000004d2b037c24 */ /* 0x001fc6000f8e02ff */
[----:B------:R0:W-:Y:S01]  /*1c7e0*/  STL [R1+0x438], R0 ;  /* 0x0004380001007387 */ /* 0x0001e20000100800 */
[----:B-1----:R-:W-:-:S03]  /*1c7f0*/  IMAD R2, R44, UR77, RZ ;  /* 0x0000004d2c027c24 */ /* 0x002fc6000f8e02ff */
[----:B------:R1:W-:Y:S01]  /*1c800*/  STL [R1+0x440], R3 ;  /* 0x0004400301007387 */ /* 0x0003e20000100800 */
[----:B------:R-:W-:Y:S02]  /*1c810*/  IMAD R48, R56, UR77, RZ ;  /* 0x0000004d38307c24 */ /* 0x000fe4000f8e02ff */
[----:B0-----:R-:W-:Y:S01]  /*1c820*/  IMAD R0, R45, UR77, RZ ;  /* 0x0000004d2d007c24 */ /* 0x001fe2000f8e02ff */
[----:B------:R0:W-:Y:S01]  /*1c830*/  STL [R1+0x448], R2 ;  /* 0x0004480201007387 */ /* 0x0001e20000100800 */
[----:B-1----:R-:W-:-:S03]  /*1c840*/  IMAD R3, R55, UR77, RZ ;  /* 0x0000004d37037c24 */ /* 0x002fc6000f8e02ff */
[----:B------:R1:W-:Y:S01]  /*1c850*/  STL [R1+0x44c], R0 ;  /* 0x00044c0001007387 */ /* 0x0003e20000100800 */
[----:B0-----:R-:W-:-:S03]  /*1c860*/  IMAD R2, R54, UR77, RZ ;  /* 0x0000004d36027c24 */ /* 0x001fc6000f8e02ff */
[----:B------:R-:W-:Y:S01]  /*1c870*/  STL [R1+0x458], R3 ;  /* 0x0004580301007387 */ /* 0x000fe20000100800 */
[----:B-1----:R-:W-:-:S03]  /*1c880*/  IMAD R0, R52, UR77, RZ ;  /* 0x0000004d34007c24 */ /* 0x002fc6000f8e02ff */
[----:B------:R-:W-:Y:S04]  /*1c890*/  STL [R1+0x6dc], R48 ;  /* 0x0006dc3001007387 */ /* 0x000fe80000100800 */
[----:B------:R0:W-:Y:S04]  /*1c8a0*/  STL [R1+0x460], R2 ;  /* 0x0004600201007387 */ /* 0x0001e80000100800 */
[----:B------:R-:W-:Y:S04]  /*1c8b0*/  STL [R1+0x83bc], R48 ;  /* 0x0083bc3001007387 */ /* 0x000fe80000100800 */
[----:B------:R2:W-:Y:S01]  /*1c8c0*/  STL [R1+0x468], R0 ;  /* 0x0004680001007387 */ /* 0x0005e20000100800 */
[----:B0-----:R-:W-:-:S05]  /*1c8d0*/  IMAD R2, R51, UR77, RZ ;  /* 0x0000004d33027c24 */ /* 0x001fca000f8e02ff */
[----:B------:R0:W-:Y:S01]  /*1c8e0*/  STL [R1+0x46c], R2 ;  /* 0x00046c0201007387 */ /* 0x0001e20000100800 */
[----:B--2---:R-:W-:Y:S02]  /*1c8f0*/  IMAD R0, R50, UR77, RZ ;  /* 0x0000004d32007c24 */ /* 0x004fe4000f8e02ff */
[----:B----4-:R-:W-:-:S03]  /*1c900*/  IMAD R3, R53, UR77, RZ ;  /* 0x0000004d35037c24 */ /* 0x010fc6000f8e02ff */
[----:B------:R1:W-:Y:S01]  /*1c910*/  STL [R1+0x474], R0 ;  /* 0x0004740001007387 */ /* 0x0003e20000100800 */
[----:B0-----:R-:W-:-:S03]  /*1c920*/  IMAD R2, R58, UR77, RZ ;  /* 0x0000004d3a027c24 */ /* 0x001fc6000f8e02ff */
[----:B------:R0:W-:Y:S01]  /*1c930*/  STL [R1+0x47c], R3 ;  /* 0x00047c0301007387 */ /* 0x0001e20000100800 */
[----:B-1----:R-:W-:-:S03]  /*1c940*/  IMAD R0, R59, UR77, RZ ;  /* 0x0000004d3b007c24 */ /* 0x002fc6000f8e02ff */
[----:B------:R1:W-:Y:S01]  /*1c950*/  STL [R1+0x484], R2 ;  /* 0x0004840201007387 */ /* 0x0003e20000100800 */
[----:B0-----:R-:W-:-:S03]  /*1c960*/  IMAD R3, R60, UR77, RZ ;  /* 0x0000004d3c037c24 */ /* 0x001fc6000f8e02ff */
[----:B------:R0:W-:Y:S04]  /*1c970*/  STL [R1+0x48c], R0 ;  /* 0x00048c0001007387 */ /* 0x0001e80000100800 */
[----:B------:R2:W-:Y:S01]  /*1c980*/  STL [R1+0x490], R3 ;  /* 0x0004900301007387 */ /* 0x0005e20000100800 */
[----:B-1----:R-:W-:-:S03]  /*1c990*/  IMAD R2, R57, UR77, RZ ;  /* 0x0000004d39027c24 */ /* 0x002fc6000f8e02ff */
[----:B------:R-:W3:Y:S01]  /*1c9a0*/  LDL.LU R48, [R1+0x1e0] ;  /* 0x0001e00001307983 */ /* 0x000ee20000300800 */
[----:B0-----:R-:W-:-:S03]  /*1c9b0*/  IMAD R0, R61, UR77, RZ ;  /* 0x0000004d3d007c24 */ /* 0x001fc6000f8e02ff */
[----:B------:R0:W-:Y:S04]  /*1c9c0*/  STL [R1+0x498], R2 ;  /* 0x0004980201007387 */ /* 0x0001e80000100800 */
[----:B------:R-:W4:Y:S04]  /*1c9d0*/  LDL.LU R11, [R1+0x1dc] ;  /* 0x0001dc00010b7983 */ /* 0x000f280000300800 */
        /* <DEDUP_REMOVED lines=8> */
[----:B--2---:R-:W2:Y:S04]  /*1ca60*/  LDL.LU R3, [R1+0x1b0] ;  /* 0x0001b00001037983 */ /* 0x004ea80000300800 */
[----:B0-----:R-:W2:Y:S04]  /*1ca70*/  LDL.LU R2, [R1+0x1ac] ;  /* 0x0001ac0001027983 */ /* 0x001ea80000300800 */
[----:B------:R-:W2:Y:S04]  /*1ca80*/  LDL.LU R49, [R1+0x1a8] ;  /* 0x0001a80001317983 */ /* 0x000ea80000300800 */
[----:B------:R-:W2:Y:S04]  /*1ca90*/  LDL.LU R46, [R1+0x1a4] ;  /* 0x0001a400012e7983 */ /* 0x000ea80000300800 */
[----:B------:R-:W2:Y:S04]  /*1caa0*/  LDL.LU R47, [R1+0x1a0] ;  /* 0x0001a000012f7983 */ /* 0x000ea80000300800 */
[----:B-1----:R-:W2:Y:S04]  /*1cab0*/  LDL.LU R0, [R1+0x19c] ;  /* 0x00019c0001007983 */ /* 0x002ea80000300800 */
        /* <DEDUP_REMOVED lines=15> */
[----:B------:R-:W2:Y:S01]  /*1cbb0*/  LDL.LU R61, [R1+0x90] ;  /* 0x00009000013d7983 */ /* 0x000ea20000300800 */
[----:B---3--:R-:W-:-:S05]  /*1cbc0*/  IMAD R48, R48, UR77, RZ ;  /* 0x0000004d30307c24 */ /* 0x008fca000f8e02ff */
[----:B------:R4:W-:Y:S02]  /*1cbd0*/  STL [R1+0x4a8], R48 ;  /* 0x0004a83001007387 */ /* 0x0009e40000100800 */
[----:B----4-:R-:W-:Y:S02]  /*1cbe0*/  IMAD R48, R11, UR77, RZ ;  /* 0x0000004d0b307c24 */ /* 0x010fe4000f8e02ff */
[----:B-----5:R-:W-:Y:S02]  /*1cbf0*/  IMAD R11, R10, UR77, RZ ;  /* 0x0000004d0a0b7c24 */ /* 0x020fe4000f8e02ff */
[----:B------:R-:W-:Y:S01]  /*1cc00*/  IMAD R10, R9, UR77, RZ ;  /* 0x0000004d090a7c24 */ /* 0x000fe2000f8e02ff */
        /* <DEDUP_REMOVED lines=11> */
[----:B--2---:R-:W-:-:S03]  /*1ccc0*/  IMAD R4, R3, UR77, RZ ;  /* 0x0000004d03047c24 */ /* 0x004fc6000f8e02ff */
[----:B------:R-:W-:Y:S01]  /*1ccd0*/  STL [R1+0x4dc], R6 ;  /* 0x0004dc0601007387 */ /* 0x000fe20000100800 */
[----:B------:R-:W-:-:S03]  /*1cce0*/  IMAD R3, R2, UR77, RZ ;  /* 0x0000004d02037c24 */ /* 0x000fc6000f8e02ff */
[----:B------:R-:W-:Y:S01]  /*1ccf0*/  STL [R1+0x4e0], R5 ;  /* 0x0004e00501007387 */ /* 0x000fe20000100800 */
[----:B------:R-:W-:-:S03]  /*1cd00*/  IMAD R2, R49, UR77, RZ ;  /* 0x0000004d31027c24 */ /* 0x000fc6000f8e02ff */
[----:B------:R0:W-:Y:S04]  /*1cd10*/  STL [R1+0x4e8], R4 ;  /* 0x0004e80401007387 */ /* 0x0001e80000100800 */
        /* <DEDUP_REMOVED lines=40> */
[----:B------:R-:W3:Y:S04]  /*1cfa0*/  LDL.LU R10, [R1+0x88] ;  /* 0x00008800010a7983 */ /* 0x000ee80000300800 */
        /* <DEDUP_REMOVED lines=25> */
[----:B----4-:R-:W4:Y:S04]  /*1d140*/  LDL.LU R0, [R1+0x24] ;  /* 0x0000240001007983 */ /* 0x010f280000300800 */
[----:B------:R-:W4:Y:S04]  /*1d150*/  LDL.LU R42, [R1+0xc] ;  /* 0x00000c00012a7983 */ /* 0x000f280000300800 */
[----:B------:R-:W4:Y:S04]  /*1d160*/  LDL.LU R43, [R1+0x8] ;  /* 0x00000800012b7983 */ /* 0x000f280000300800 */
[----:B------:R-:W4:Y:S04]  /*1d170*/  LDL.LU R44, [R1+0x4] ;  /* 0x00000400012c7983 */ /* 0x000f280000300800 */
[----:B------:R-:W4:Y:S01]  /*1d180*/  LDL.LU R45, [R1] ;  /* 0x00000000012d7983 */ /* 0x000f220000300800 */
[----:B--2---:R-:W-:-:S05]  /*1d190*/  IMAD R11, R11, UR77, RZ ;  /* 0x0000004d0b0b7c24 */ /* 0x004fca000f8e02ff */
[----:B------:R0:W-:Y:S01]  /*1d1a0*/  STL [R1+0x588], R11 ;  /* 0x0005880b01007387 */ /* 0x0001e20000100800 */
[----:B---3--:R-:W-:-:S03]  /*1d1b0*/  IMAD R10, R10, UR77, RZ ;  /* 0x0000004d0a0a7c24 */ /* 0x008fc6000f8e02ff */
[----:B0-----:R-:W2:Y:S01]  /*1d1c0*/  LDL.LU R11, [R1+0x8458] ;  /* 0x00845800010b7983 */ /* 0x001ea20000300800 */
[----:B-----5:R-:W-:-:S03]  /*1d1d0*/  IMAD R9, R9, UR77, RZ ;  /* 0x0000004d09097c24 */ /* 0x020fc6000f8e02ff */
[----:B------:R0:W-:Y:S01]  /*1d1e0*/  STL [R1+0x590], R10 ;  /* 0x0005900a01007387 */ /* 0x0001e20000100800 */
[----:B------:R-:W-:Y:S02]  /*1d1f0*/  IMAD R8, R8, UR77, RZ ;  /* 0x0000004d08087c24 */ /* 0x000fe4000f8e02ff */
[----:B------:R-:W-:Y:S01]  /*1d200*/  IMAD R56, R56, UR77, RZ ;  /* 0x0000004d38387c24 */ /* 0x000fe2000f8e02ff */
[----:B0-----:R-:W3:Y:S01]  /*1d210*/  LDL.LU R10, [R1+0x8454] ;  /* 0x00845400010a7983 */ /* 0x001ee20000300800 */
[----:B------:R-:W-:-:S03]  /*1d220*/  IMAD R55, R55, UR77, RZ ;  /* 0x0000004d37377c24 */ /* 0x000fc6000f8e02ff */
[----:B------:R0:W-:Y:S01]  /*1d230*/  STL [R1+0x598], R9 ;  /* 0x0005980901007387 */ /* 0x0001e20000100800 */
[----:B------:R-:W-:Y:S02]  /*1d240*/  IMAD R54, R54, UR77, RZ ;  /* 0x0000004d36367c24 */ /* 0x000fe4000f8e02ff */
[----:B------:R-:W-:Y:S01]  /*1d250*/  IMAD R52, R52, UR77, RZ ;  /* 0x0000004d34347c24 */ /* 0x000fe2000f8e02ff */
[----:B0-----:R-:W5:Y:S04]  /*1d260*/  LDL.LU R9, [R1+0x8450] ;  /* 0x0084500001097983 */ /* 0x001f680000300800 */
[----:B------:R0:W-:Y:S01]  /*1d270*/  STL [R1+0x59c], R8 ;  /* 0x00059c0801007387 */ /* 0x0001e20000100800 */
[----:B------:R-:W-:Y:S02]  /*1d280*/  IMAD R51, R51, UR77, RZ ;  /* 0x0000004d33337c24 */ /* 0x000fe4000f8e02ff */
[----:B------:R-:W-:Y:S01]  /*1d290*/  IMAD R50, R50, UR77, RZ ;  /* 0x0000004d32327c24 */ /* 0x000fe2000f8e02ff */
[----:B0-----:R-:W2:Y:S04]  /*1d2a0*/  LDL.LU R8, [R1+0x844c] ;  /* 0x00844c0001087983 */ /* 0x001ea80000300800 */
[----:B------:R0:W-:Y:S01]  /*1d2b0*/  STL [R1+0x5a4], R56 ;  /* 0x0005a43801007387 */ /* 0x0001e20000100800 */
[----:B------:R-:W-:-:S03]  /*1d2c0*/  IMAD R53, R53, UR77, RZ ;  /* 0x0000004d35357c24 */ /* 0x000fc6000f8e02ff */
        /* <DEDUP_REMOVED lines=12> */
[----:B0-----:R-:W3:Y:S04]  /*1d390*/  LDL.LU R51, [R1+0x8438] ;  /* 0x0084380001337983 */ /* 0x001ee80000300800 */
[----:B------:R0:W-:Y:S01]  /*1d3a0*/  STL [R1+0x5c8], R50 ;  /* 0x0005c83201007387 */ /* 0x0001e20000100800 */
[----:B------:R-:W-:-:S03]  /*1d3b0*/  IMAD R61, R61, UR77, RZ ;  /* 0x0000004d3d3d7c24 */ /* 0x000fc6000f8e02ff */
[----:B0-----:R-:W3:Y:S04]  /*1d3c0*/  LDL.LU R50, [R1+0x8434] ;  /* 0x0084340001327983 */ /* 0x001ee80000300800 */
[----:B------:R0:W-:Y:S04]  /*1d3d0*/  STL [R1+0x5d0], R53 ;  /* 0x0005d03501007387 */ /* 0x0001e80000100800 */
[----:B0-----:R-:W3:Y:S04]  /*1d3e0*/  LDL.LU R53, [R1+0x8430] ;  /* 0x0084300001357983 */ /* 0x001ee80000300800 */
[----:B------:R0:W-:Y:S04]  /*1d3f0*/  STL [R1+0x5d8], R58 ;  /* 0x0005d83a01007387 */ /* 0x0001e80000100800 */
[----:B0-----:R-:W3:Y:S04]  /*1d400*/  LDL.LU R58, [R1+0x842c] ;  /* 0x00842c00013a7983 */ /* 0x001ee80000300800 */
[----:B------:R0:W-:Y:S04]  /*1d410*/  STL [R1+0x5e0], R59 ;  /* 0x0005e03b01007387 */ /* 0x0001e80000100800 */
[----:B0-----:R-:W5:Y:S04]  /*1d420*/  LDL.LU R59, [R1+0x8428] ;  /* 0x00842800013b7983 */ /* 0x001f680000300800 */
[----:B------:R0:W-:Y:S04]  /*1d430*/  STL [R1+0x5e8], R60 ;  /* 0x0005e83c01007387 */ /* 0x0001e80000100800 */
[----:B0-----:R-:W5:Y:S04]  /*1d440*/  LDL.LU R60, [R1+0x8424] ;  /* 0x00842400013c7983 */ /* 0x001f680000300800 */
[----:B------:R0:W-:Y:S04]  /*1d450*/  STL [R1+0x5ec], R57 ;  /* 0x0005ec3901007387 */ /* 0x0001e80000100800 */
[----:B0-----:R-:W5:Y:S04]  /*1d460*/  LDL.LU R57, [R1+0x8420] ;  /* 0x0084200001397983 */ /* 0x001f680000300800 */
[----:B------:R0:W-:Y:S04]  /*1d470*/  STL [R1+0x5f4], R61 ;  /* 0x0005f43d01007387 */ /* 0x0001e80000100800 */
[----:B0-----:R-:W5:Y:S01]  /*1d480*/  LDL.LU R61, [R1+0x841c] ;  /* 0x00841c00013d7983 */ /* 0x001f620000300800 */
[----:B------:R-:W-:-:S05]  /*1d490*/  IMAD R48, R48, UR77, RZ ;  /* 0x0000004d30307c24 */ /* 0x000fca000f8e02ff */
[----:B------:R0:W-:Y:S02]  /*1d4a0*/  STL [R1+0x5fc], R48 ;  /* 0x0005fc3001007387 */ /* 0x0001e40000100800 */
[----:B0-----:R-:W-:Y:S02]  /*1d4b0*/  IMAD R48, R7, UR77, RZ ;  /* 0x0000004d07307c24 */ /* 0x001fe4000f8e02ff */
[----:B------:R-:W-:Y:S02]  /*1d4c0*/  IMAD R7, R6, UR77, RZ ;  /* 0x0000004d06077c24 */ /* 0x000fe4000f8e02ff */
[----:B------:R-:W-:Y:S02]  /*1d4d0*/  IMAD R6, R5, UR77, RZ ;  /* 0x0000004d05067c24 */ /* 0x000fe4000f8e02ff */
[----:B------:R-:W-:Y:S01]  /*1d4e0*/  IMAD R5, R4, UR77, RZ ;  /* 0x0000004d04057c24 */ /* 0x000fe2000f8e02ff */
[----:B------:R-:W-:Y:S01]  /*1d4f0*/  STL [R1+0x604], R48 ;  /* 0x0006043001007387 */ /* 0x000fe20000100800 */
[----:B------:R-:W-:-:S02]  /*1d500*/  IMAD R4, R3, UR77, RZ ;  /* 0x0000004d03047c24 */ /* 0x000fc4000f8e02ff */
[----:B------:R-:W-:Y:S01]  /*1d510*/  IMAD R3, R2, UR77, RZ ;  /* 0x0000004d02037c24 */ /* 0x000fe2000f8e02ff */
[----:B------:R-:W-:Y:S01]  /*1d520*/  STL [R1+0x60c], R7 ;  /* 0x00060c0701007387 */ /* 0x000fe20000100800 */
[----:B------:R-:W-:-:S03]  /*1d530*/  IMAD R2, R49, UR77, RZ ;  /* 0x0000004d31027c24 */ /* 0x000fc6000f8e02ff */
[----:B------:R-:W-:Y:S04]  /*1d540*/  STL [R1+0x610], R6 ;  /* 0x0006100601007387 */ /* 0x000fe80000100800 */
[----:B------:R-:W-:Y:S04]  /*1d550*/  STL [R1+0x618], R5 ;  /* 0x0006180501007387 */ /* 0x000fe80000100800 */
[----:B------:R0:W-:Y:S04]  /*1d560*/  STL [R1+0x620], R4 ;  /* 0x0006200401007387 */ /* 0x0001e80000100800 */
[----:B------:R1:W-:Y:S04]  /*1d570*/  STL [R1+0x628], R3 ;  /* 0x0006280301007387 */ /* 0x0003e80000100800 */
[----:B------:R4:W-:Y:S01]  /*1d580*/  STL [R1+0x630], R2 ;  /* 0x0006300201007387 */ /* 0x0009e20000100800 */
[----:B0-----:R-:W-:-:S02]  /*1d590*/  IMAD R4, R46, UR77, RZ ;  /* 0x0000004d2e047c24 */ /* 0x001fc4000f8e02ff */
[----:B-1----:R-:W-:-:S03]  /*1d5a0*/  IMAD R3, R47, UR77, RZ ;  /* 0x0000004d2f037c24 */ /* 0x002fc6000f8e02ff */
[----:B------:R-:W-:Y:S01]  /*1d5b0*/  STL [R1+0x634], R4 ;  /* 0x0006340401007387 */ /* 0x000fe20000100800 */
[----:B----4-:R-:W-:Y:S02]  /*1d5c0*/  IMAD R2, R0, UR77, RZ ;  /* 0x0000004d00027c24 */ /* 0x010fe4000f8e02ff */
[----:B------:R-:W-:Y:S01]  /*1d5d0*/  IMAD R0, R42, UR77, RZ ;  /* 0x0000004d2a007c24 */ /* 0x000fe2000f8e02ff */
[----:B------:R0:W-:Y:S04]  /*1d5e0*/  STL [R1+0x63c], R3 ;  /* 0x00063c0301007387 */ /* 0x0001e80000100800 */
[----:B------:R1:W-:Y:S04]  /*1d5f0*/  STL [R1+0x644], R2 ;  /* 0x0006440201007387 */ /* 0x0003e80000100800 */
[----:B------:R4:W-:Y:S01]  /*1d600*/  STL [R1+0x64c], R0 ;  /* 0x00064c0001007387 */ /* 0x0009e20000100800 */
[----:B0-----:R-:W-:-:S02]  /*1d610*/  IMAD R3, R43, UR77, RZ ;  /* 0x0000004d2b037c24 */ /* 0x001fc4000f8e02ff */
[----:B-1----:R-:W-:-:S03]  /*1d620*/  IMAD R2, R44, UR77, RZ ;  /* 0x0000004d2c027c24 */ /* 0x002fc6000f8e02ff */
[----:B------:R-:W-:Y:S01]  /*1d630*/  STL [R1+0x654], R3 ;  /* 0x0006540301007387 */ /* 0x000fe20000100800 */
[----:B----4-:R-:W-:-:S03]  /*1d640*/  IMAD R0, R45, UR77, RZ ;  /* 0x0000004d2d007c24 */ /* 0x010fc6000f8e02ff */
[----:B------:R-:W-:Y:S04]  /*1d650*/  STL [R1+0x658], R2 ;  /* 0x0006580201007387 */ /* 0x000fe80000100800 */
[----:B------:R0:W-:Y:S01]  /*1d660*/  STL [R1+0x660], R0 ;  /* 0x0006600001007387 */ /* 0x0001e20000100800 */
[----:B--2---:R-:W-:Y:S02]  /*1d670*/  IMAD R44, R52, UR77, RZ ;  /* 0x0000004d342c7c24 */ /* 0x004fe4000f8e02ff */
[----:B---3--:R-:W-:Y:S02]  /*1d680*/  IMAD R46, R58, UR77, RZ ;  /* 0x0000004d3a2e7c24 */ /* 0x008fe4000f8e02ff */
[----:B-----5:R-:W-:Y:S02]  /*1d690*/  IMAD R48, R59, UR77, RZ ;  /* 0x0000004d3b307c24 */ /* 0x020fe4000f8e02ff */
[----:B0-----:R-:W-:-:S02]  /*1d6a0*/  IMAD R0, R60, UR77, RZ ;  /* 0x0000004d3c007c24 */ /* 0x001fc4000f8e02ff */
[----:B------:R-:W-:Y:S02]  /*1d6b0*/  IMAD R2, R57, UR77, RZ ;  /* 0x0000004d39027c24 */ /* 0x000fe4000f8e02ff */
[----:B------:R-:W-:-:S05]  /*1d6c0*/  IMAD R3, R61, UR77, RZ ;  /* 0x0000004d3d037c24 */ /* 0x000fca000f8e02ff */
[----:B------:R-:W-:Y:S04]  /*1d6d0*/  STL [R1+0x668], R3 ;  /* 0x0006680301007387 */ /* 0x000fe80000100800 */
[----:B------:R-:W-:Y:S04]  /*1d6e0*/  STL [R1+0x670], R2 ;  /* 0x0006700201007387 */ /* 0x000fe80000100800 */
[----:B------:R0:W-:Y:S04]  /*1d6f0*/  STL [R1+0x678], R0 ;  /* 0x0006780001007387 */ /* 0x0001e80000100800 */
[----:B------:R-:W2:Y:S01]  /*1d700*/  LDL R58, [R1+0x39bc] ;  /* 0x0039bc00013a7983 */ /* 0x000ea20000100800 */
[----:B0-----:R-:W-:-:S03]  /*1d710*/  IMAD R0, R53, UR77, RZ ;  /* 0x0000004d35007c24 */ /* 0x001fc6000f8e02ff */
[----:B------:R-:W3:Y:S04]  /*1d720*/  LDL R53, [R1+0x39c0] ;  /* 0x0039c00001357983 */ /* 0x000ee80000100800 */
[----:B------:R-:W-:Y:S04]  /*1d730*/  STL [R1+0x6b8], R0 ;  /* 0x0006b80001007387 */ /* 0x000fe80000100800 */
[----:B------:R-:W4:Y:S04]  /*1d740*/  LDL R59, [R1+0x39b8] ;  /* 0x0039b800013b7983 */ /* 0x000f280000100800 */
[----:B------:R-:W5:Y:S04]  /*1d750*/  LDL R60, [R1+0x39b4] ;  /* 0x0039b400013c7983 */ /* 0x000f680000100800 */
[----:B------:R-:W2:Y:S04]  /*1d760*/  LDL R57, [R1+0x3988] ;  /* 0x0039880001397983 */ /* 0x000ea80000100800 */
        /* <DEDUP_REMOVED lines=8> */
[----:B------:R-:W-:Y:S04]  /*1d7f0*/  STL [R1+0x680], R48 ;  /* 0x0006803001007387 */ /* 0x000fe80000100800 */
[----:B------:R0:W-:Y:S04]  /*1d800*/  STL [R1+0x83c0], R48 ;  /* 0x0083c03001007387 */ /* 0x0001e80000100800 */
[----:B0-----:R-:W2:Y:S04]  /*1d810*/  LDL R48, [R1+0x39c4] ;  /* 0x0039c40001307983 */ /* 0x001ea80000100800 */
[----:B------:R-:W-:Y:S04]  /*1d820*/  STL [R1+0x684], R46 ;  /* 0x0006842e01007387 */ /* 0x000fe80000100800 */
[----:B------:R0:W-:Y:S04]  /*1d830*/  STL [R1+0x83c4], R46 ;  /* 0x0083c42e01007387 */ /* 0x0001e80000100800 */
[----:B------:R-:W4:Y:S04]  /*1d840*/  LDL R52, [R1+0x39a4] ;  /* 0x0039a40001347983 */ /* 0x000f280000100800 */
[----:B0-----:R-:W5:Y:S01]  /*1d850*/  LDL R46, [R1+0x39ac] ;  /* 0x0039ac00012e7983 */ /* 0x001f620000100800 */
[----:B------:R-:W-:-:S02]  /*1d860*/  IMAD R42, R50, UR77, RZ ;  /* 0x0000004d322a7c24 */ /* 0x000fc4000f8e02ff */
[----:B------:R-:W-:Y:S01]  /*1d870*/  IMAD R43, R51, UR77, RZ ;  /* 0x0000004d332b7c24 */ /* 0x000fe2000f8e02ff */
[----:B------:R-:W-:Y:S01]  /*1d880*/  UIMAD UR25, UR76, 0x7f, URZ ;  /* 0x0000007f4c1978a4 */ /* 0x000fe2000f8e02ff */
[----:B------:R-:W-:Y:S01]  /*1d890*/  IMAD R0, R56, UR77, RZ ;  /* 0x0000004d38007c24 */ /* 0x000fe2000f8e02ff */
[----:B------:R-:W-:Y:S01]  /*1d8a0*/  STL [R1+0x68c], R42 ;  /* 0x00068c2a01007387 */ /* 0x000fe20000100800 */
[----:B------:R-:W-:-:S03]  /*1d8b0*/  IMAD R45, R54, UR77, RZ ;  /* 0x0000004d362d7c24 */ /* 0x000fc6000f8e02ff */
[----:B------:R-:W-:Y:S01]  /*1d8c0*/  STL [R1+0x83c8], R42 ;  /* 0x0083c82a01007387 */ /* 0x000fe20000100800 */
[----:B------:R-:W-:-:S03]  /*1d8d0*/  IMAD R47, R55, UR77, RZ ;  /* 0x0000004d372f7c24 */ /* 0x000fc6000f8e02ff */
[----:B------:R-:W-:Y:S04]  /*1d8e0*/  STL [R1+0x694], R43 ;  /* 0x0006942b01007387 */ /* 0x000fe80000100800 */
[----:B------:R3:W-:Y:S04]  /*1d8f0*/  STL [R1+0x83cc], R43 ;  /* 0x0083cc2b01007387 */ /* 0x0007e80000100800 */
[----:B------:R-:W-:Y:S04]  /*1d900*/  STL [R1+0x69c], R44 ;  /* 0x00069c2c01007387 */ /* 0x000fe80000100800 */
[----:B------:R-:W-:Y:S04]  /*1d910*/  STL [R1+0x83d0], R44 ;  /* 0x0083d02c01007387 */ /* 0x000fe80000100800 */
[----:B------:R4:W-:Y:S04]  /*1d920*/  STL [R1+0x3f8], R0 ;  /* 0x0003f80001007387 */ /* 0x0009e80000100800 */
[----:B------:R-:W-:Y:S04]  /*1d930*/  STL [R1+0x6a0], R45 ;  /* 0x0006a02d01007387 */ /* 0x000fe80000100800 */
[----:B------:R-:W-:Y:S04]  /*1d940*/  STL [R1+0x83d4], R45 ;  /* 0x0083d42d01007387 */ /* 0x000fe80000100800 */
[----:B------:R-:W-:Y:S04]  /*1d950*/  STL [R1+0x6a8], R47 ;  /* 0x0006a82f01007387 */ /* 0x000fe80000100800 */
[----:B------:R-:W-:Y:S01]  /*1d960*/  STL [R1+0x83d8], R47 ;  /* 0x0083d82f01007387 */ /* 0x000fe20000100800 */
[----:B------:R-:W-:-:S02]  /*1d970*/  IMAD R12, R12, UR77, RZ ;  /* 0x0000004d0c0c7c24 */ /* 0x000fc4000f8e02ff */
[----:B------:R-:W-:Y:S02]  /*1d980*/  IMAD R13, R13, UR77, RZ ;  /* 0x0000004d0d0d7c24 */ /* 0x000fe4000f8e02ff */
[----:B------:R-:W-:Y:S02]  /*1d990*/  IMAD R14, R14, UR77, RZ ;  /* 0x0000004d0e0e7c24 */ /* 0x000fe4000f8e02ff */
[----:B------:R-:W-:Y:S02]  /*1d9a0*/  IMAD R15, R15, UR77, RZ ;  /* 0x0000004d0f0f7c24 */ /* 0x000fe4000f8e02ff */
[----:B------:R-:W-:Y:S02]  /*1d9b0*/  IMAD R16, R16, UR77, RZ ;  /* 0x0000004d10107c24 */ /* 0x000fe4000f8e02ff */
[----:B------:R-:W-:Y:S02]  /*1d9c0*/  IMAD R17, R17, UR77, RZ ;  /* 0x0000004d11117c24 */ /* 0x000fe4000f8e02ff */
        /* <DEDUP_REMOVED lines=14> */
[----:B------:R-:W-:Y:S01]  /*1dab0*/  IMAD R41, R41, UR77, RZ ;  /* 0x0000004d29297c24 */ /* 0x000fe2000f8e02ff */
[----:B------:R-:W-:Y:S02]  /*1dac0*/  USHF.R.S32.HI UR77, URZ, 0x1f, UR25 ;  /* 0x0000001fff4d7899 */ /* 0x000fe40008011419 */
[----:B---3--:R-:W-:Y:S02]  /*1dad0*/  IADD3 R43, P3, PT, R53, UR25, RZ ;  /* 0x00000019352b7c10 */ /* 0x008fe4000ff7e0ff */
[----:B--2---:R-:W-:Y:S02]  /*1dae0*/  IADD3 R42, P4, PT, R48, UR25, RZ ;  /* 0x00000019302a7c10 */ /* 0x004fe4000ff9e0ff */
[----:B----4-:R-:W-:-:S05]  /*1daf0*/  IADD3 R0, P6, PT, R52, UR25, RZ ;  /* 0x0000001934007c10 */ /* 0x010fca000ffde0ff */
[----:B------:R5:W-:Y:S02]  /*1db00*/  STL [R1+0x6c68], R0 ;  /* 0x006c680001007387 */ /* 0x000be40000100800 */
[----:B-----5:R-:W-:-:S05]  /*1db10*/  IADD3 R0, P5, PT, R46, UR25, RZ ;  /* 0x000000192e007c10 */ /* 0x020fca000ffbe0ff */
[----:B------:R0:W-:Y:S04]  /*1db20*/  STL [R1+0x6c70], R0 ;  /* 0x006c700001007387 */ /* 0x0001e80000100800 */
[----:B------:R1:W-:Y:S01]  /*1db30*/  STL [R1+0x6c78], R42 ;  /* 0x006c782a01007387 */ /* 0x0003e20000100800 */
[----:B0-----:R-:W-:-:S03]  /*1db40*/  IADD3 R0, P2, PT, R58, UR25, RZ ;  /* 0x000000193a007c10 */ /* 0x001fc6000ff5e0ff */
[----:B------:R0:W-:Y:S01]  /*1db50*/  STL [R1+0x6c80], R43 ;  /* 0x006c802b01007387 */ /* 0x0001e20000100800 */
[----:B-1----:R-:W-:-:S03]  /*1db60*/  IADD3 R42, P1, PT, R59, UR25, RZ ;  /* 0x000000193b2a7c10 */ /* 0x002fc6000ff3e0ff */
[----:B------:R1:W-:Y:S01]  /*1db70*/  STL [R1+0x6c88], R0 ;  /* 0x006c880001007387 */ /* 0x0003e20000100800 */
[----:B0-----:R-:W-:-:S03]  /*1db80*/  IADD3 R43, P0, PT, R60, UR25, RZ ;  /* 0x000000193c2b7c10 */ /* 0x001fc6000ff1e0ff */
[----:B------:R0:W-:Y:S01]  /*1db90*/  STL [R1+0x6c90], R42 ;  /* 0x006c902a01007387 */ /* 0x0001e20000100800 */
[----:B-1----:R-:W-:-:S03]  /*1dba0*/  IADD3.X R0, PT, PT, R57, UR77, RZ, P6, !PT ;  /* 0x0000004d39007c10 */ /* 0x002fc6000b7fe4ff */
[----:B------:R1:W-:Y:S04]  /*1dbb0*/  STL [R1+0x6c98], R43 ;  /* 0x006c982b01007387 */ /* 0x0003e80000100800 */
[----:B------:R2:W-:Y:S01]  /*1dbc0*/  STL [R1+0x6c64], R0 ;  /* 0x006c640001007387 */ /* 0x0005e20000100800 */
[----:B0-----:R-:W-:Y:S02]  /*1dbd0*/  IADD3 R42, P6, PT, R61, UR25, RZ ;  /* 0x000000193d2a7c10 */ /* 0x001fe4000ffde0ff */
[----:B-1----:R-:W-:Y:S02]  /*1dbe0*/  IADD3.X R43, PT, PT, R4, UR77, RZ, P4, !PT ;  /* 0x0000004d042b7c10 */ /* 0x002fe4000a7fe4ff */
[----:B--2---:R-:W-:Y:S01]  /*1dbf0*/  IADD3.X R0, PT, PT, R5, UR77, RZ, P5, !PT ;  /* 0x0000004d05007c10 */ /* 0x004fe2000affe4ff */
[----:B------:R0:W-:Y:S04]  /*1dc00*/  STL [R1+0x6ca0], R42 ;  /* 0x006ca02a01007387 */ /* 0x0001e80000100800 */
[----:B------:R1:W-:Y:S01]  /*1dc10*/  STL [R1+0x6c6c], R0 ;  /* 0x006c6c0001007387 */ /* 0x0003e20000100800 */
[----:B0-----:R-:W-:-:S03]  /*1dc20*/  IADD3.X R42, PT, PT, R3, UR77, RZ, P3, !PT ;  /* 0x0000004d032a7c10 */ /* 0x001fc60009ffe4ff */
[----:B------:R0:W-:Y:S01]  /*1dc30*/  STL [R1+0x6c74], R43 ;  /* 0x006c742b01007387 */ /* 0x0001e20000100800 */
[----:B-1----:R-:W-:-:S03]  /*1dc40*/  IADD3.X R0, PT, PT, R2, UR77, RZ, P2, !PT ;  /* 0x0000004d02007c10 */ /* 0x002fc600097fe4ff */
[----:B------:R1:W-:Y:S01]  /*1dc50*/  STL [R1+0x6c7c], R42 ;  /* 0x006c7c2a01007387 */ /* 0x0003e20000100800 */
[----:B------:R-:W-:-:S03]  /*1dc60*/  UIMAD UR25, UR76, 0x7e, URZ ;  /* 0x0000007e4c1978a4 */ /* 0x000fc6000f8e02ff */
[----:B------:R2:W-:Y:S01]  /*1dc70*/  STL [R1+0x6c84], R0 ;  /* 0x006c840001007387 */ /* 0x0005e20000100800 */
[----:B0-----:R-:W-:Y:S02]  /*1dc80*/  IADD3.X R43, PT, PT, R7, UR77, RZ, P1, !PT ;  /* 0x0000004d072b7c10 */ /* 0x001fe40008ffe4ff */
[----:B-1----:R-:W-:-:S03]  /*1dc90*/  IADD3.X R42, PT, PT, R49, UR77, RZ, P0, !PT ;  /* 0x0000004d312a7c10 */ /* 0x002fc600087fe4ff */
[----:B------:R0:W-:Y:S01]  /*1dca0*/  STL [R1+0x6c8c], R43 ;  /* 0x006c8c2b01007387 */ /* 0x0001e20000100800 */
[----:B--2---:R-:W-:-:S03]  /*1dcb0*/  IADD3.X R0, PT, PT, R6, UR77, RZ, P6, !PT ;  /* 0x0000004d06007c10 */ /* 0x004fc6000b7fe4ff */
[----:B------:R1:W-:Y:S04]  /*1dcc0*/  STL [R1+0x6c94], R42 ;  /* 0x006c942a01007387 */ /* 0x0003e80000100800 */
[----:B------:R2:W-:Y:S01]  /*1dcd0*/  STL [R1+0x6c9c], R0 ;  /* 0x006c9c0001007387 */ /* 0x0005e20000100800 */
[----:B0-----:R-:W-:Y:S01]  /*1dce0*/  IADD3 R43, P6, PT, R52, UR25, RZ ;  /* 0x00000019342b7c10 */ /* 0x001fe2000ffde0ff */
[----:B------:R-:W-:Y:S02]  /*1dcf0*/  USHF.R.S32.HI UR77, URZ, 0x1f, UR25 ;  /* 0x0000001fff4d7899 */ /* 0x000fe40008011419 */
[----:B-1----:R-:W-:Y:S02]  /*1dd00*/  IADD3 R42, P4, PT, R48, UR25, RZ ;  /* 0x00000019302a7c10 */ /* 0x002fe4000ff9e0ff */
[----:B--2---:R-:W-:Y:S01]  /*1dd10*/  IADD3 R0, P5, PT, R46, UR25, RZ ;  /* 0x000000192e007c10 */ /* 0x004fe2000ffbe0ff */
[----:B------:R0:W-:Y:S04]  /*1dd20*/  STL [R1+0x6ca8], R43 ;  /* 0x006ca82b01007387 */ /* 0x0001e80000100800 */
[----:B------:R1:W-:Y:S01]  /*1dd30*/  STL [R1+0x6cb0], R0 ;  /* 0x006cb00001007387 */ /* 0x0003e20000100800 */
[----:B0-----:R-:W-:-:S03]  /*1dd40*/  IADD3 R43, P3, PT, R53, UR25, RZ ;  /* 0x00000019352b7c10 */ /* 0x001fc6000ff7e0ff */
[----:B------:R0:W-:Y:S01]  /*1dd50*/  STL [R1+0x6cb8], R42 ;  /* 0x006cb82a01007387 */ /* 0x0001e20000100800 */
[----:B-1----:R-:W-:-:S03]  /*1dd60*/  IADD3 R0, P2, PT, R58, UR25, RZ ;  /* 0x000000193a007c10 */ /* 0x002fc6000ff5e0ff */
[----:B------:R1:W-:Y:S04]  /*1dd70*/  STL [R1+0x6cc0], R43 ;  /* 0x006cc02b01007387 */ /* 0x0003e80000100800 */
[----:B------:R2:W-:Y:S01]  /*1dd80*/  STL [R1+0x6cc8], R0 ;  /* 0x006cc80001007387 */ /* 0x0005e20000100800 */
[----:B0-----:R-:W-:Y:S02]  /*1dd90*/  IADD3 R42, P1, PT, R59, UR25, RZ ;  /* 0x000000193b2a7c10 */ /* 0x001fe4000ff3e0ff */
[----:B-1----:R-:W-:-:S03]  /*1dda0*/  IADD3 R43, P0, PT, R60, UR25, RZ ;  /* 0x000000193c2b7c10 */ /* 0x002fc6000ff1e0ff */
[----:B------:R0:W-:Y:S01]  /*1ddb0*/  STL [R1+0x6cd0], R42 ;  /* 0x006cd02a01007387 */ /* 0x0001e20000100800 */
[----:B--2---:R-:W-:-:S03]  /*1ddc0*/  IADD3.X R0, PT, PT, R57, UR77, RZ, P6, !PT ;  /* 0x0000004d39007c10 */ /* 0x004fc6000b7fe4ff */
        /* <DEDUP_REMOVED lines=483> */
[----:B------:R-:W-:Y:S01]  /*1fc00*/  UIMAD UR25, UR76, 0x6f, URZ ;  /* 0x0000006f4c1978a4 */ /* 0x000fe2000f8e02ff */
[----:B0-----:R-:W-:-:S02]  /*1fc10*/  IADD3.X R42, PT, PT, R3, UR77, RZ, P3, !PT ;  /* 0x0000004d032a7c10 */ /* 0x001fc40009ffe4ff */
[----:B------:R0:W-:Y:S01]  /*1fc20*/  STL [R1+0x7034], R43 ;  /* 0x0070342b01007387 */ /* 0x0001e20000100800 */
[----:B-1----:R-:W-:-:S03]  /*1fc30*/  IADD3.X R0, PT, PT, R2, UR77, RZ, P2, !PT ;  /* 0x0000004d02007c10 */ /* 0x002fc600097fe4ff */
[----:B------:R1:W-:Y:S04]  /*1fc40*/  STL [R1+0x703c], R42 ;  /* 0x00703c2a01007387 */ /* 0x0003e80000100800 */
[----:B------:R2:W-:Y:S01]  /*1fc50*/  STL [R1+0x7044], R0 ;  /* 0x0070440001007387 */ /* 0x0005e20000100800 */
[----:B0-----:R-:W-:Y:S02]  /*1fc60*/  IADD3.X R43, PT, PT, R7, UR77, RZ, P1, !PT ;  /* 0x0000004d072b7c10 */ /* 0x001fe40008ffe4ff */
[----:B-1----:R-:W-:-:S03]  /*1fc70*/  IADD3.X R42, PT, PT, R49, UR77, RZ, P0, !PT ;  /* 0x0000004d312a7c10 */ /* 0x002fc600087fe4ff */
[----:B------:R0:W-:Y:S01]  /*1fc80*/  STL [R1+0x704c], R43 ;  /* 0x00704c2b01007387 */ /* 0x0001e20000100800 */
[----:B--2---:R-:W-:-:S03]  /*1fc90*/  IADD3.X R0, PT, PT, R6, UR77, RZ, P6, !PT ;  /* 0x0000004d06007c10 */ /* 0x004fc6000b7fe4ff */
[----:B------:R1:W-:Y:S04]  /*1fca0*/  STL [R1+0x7054], R42 ;  /* 0x0070542a01007387 */ /* 0x0003e80000100800 */
[----:B------:R2:W-:Y:S01]  /*1fcb0*/  STL [R1+0x705c], R0 ;  /* 0x00705c0001007387 */ /* 0x0005e20000100800 */
[----:B0-----:R-:W-:Y:S02]  /*1fcc0*/  IADD3 R43, P6, PT, R52, UR25, RZ ;  /* 0x00000019342b7c10 */ /* 0x001fe4000ffde0ff */
[----:B-1----:R-:W-:-:S03]  /*1fcd0*/  IADD3 R42, P5, PT, R46, UR25, RZ ;  /* 0x000000192e2a7c10 */ /* 0x002fc6000ffbe0ff */
[----:B------:R0:W-:Y:S01]  /*1fce0*/  STL [R1+0x7068], R43 ;  /* 0x0070682b01007387 */ /* 0x0001e20000100800 */
[----:B--2---:R-:W-:-:S03]  /*1fcf0*/  IADD3 R0, P4, PT, R48, UR25, RZ ;  /* 0x0000001930007c10 */ /* 0x004fc6000ff9e0ff */
[----:B------:R1:W-:Y:S01]  /*1fd00*/  STL [R1+0x7070], R42 ;  /* 0x0070702a01007387 */ /* 0x0003e20000100800 */
[----:B------:R-:W-:-:S03]  /*1fd10*/  USHF.R.S32.HI UR77, URZ, 0x1f, UR25 ;  /* 0x0000001fff4d7899 */ /* 0x000fc60008011419 */
[----:B------:R2:W-:Y:S01]  /*1fd20*/  STL [R1+0x7078], R0 ;  /* 0x0070780001007387 */ /* 0x0005e20000100800 */
[----:B0-----:R-:W-:Y:S02]  /*1fd30*/  IADD3 R43, P3, PT, R53, UR25, RZ ;  /* 0x00000019352b7c10 */ /* 0x001fe4000ff7e0ff */
[----:B-1----:R-:W-:-:S03]  /*1fd40*/  IADD3 R42, P2, PT, R58, UR25, RZ ;  /* 0x000000193a2a7c10 */ /* 0x002fc6000ff5e0ff */
[----:B------:R0:W-:Y:S01]  /*1fd50*/  STL [R1+0x7080], R43 ;  /* 0x0070802b01007387 */ /* 0x0001e20000100800 */
[----:B--2---:R-:W-:-:S03]  /*1fd60*/  IADD3 R0, P1, PT, R59, UR25, RZ ;  /* 0x000000193b007c10 */ /* 0x004fc6000ff3e0ff */
[----:B------:R1:W-:Y:S04]  /*1fd70*/  STL [R1+0x7088], R42 ;  /* 0x0070882a01007387 */ /* 0x0003e80000100800 */
[----:B------:R2:W-:Y:S01]  /*1fd80*/  STL [R1+0x7090], R0 ;  /* 0x0070900001007387 */ /* 0x0005e20000100800 */
[----:B0-----:R-:W-:Y:S02]  /*1fd90*/  IADD3 R43, P0, PT, R60, UR25, RZ ;  /* 0x000000193c2b7c10 */ /* 0x001fe4000ff1e0ff */
[----:B-1----:R-:W-:-:S03]  /*1fda0*/  IADD3.X R42, PT, PT, R57, UR77, RZ, P6, !PT ;  /* 0x0000004d392a7c10 */ /* 0x002fc6000b7fe4ff */
[----:B------:R0:W-:Y:S01]  /*1fdb0*/  STL [R1+0x7098], R43 ;  /* 0x0070982b01007387 */ /* 0x0001e20000100800 */
[----:B--2---:R-:W-:-:S03]  /*1fdc0*/  IADD3 R0, P6, PT, R61, UR25, RZ ;  /* 0x000000193d007c10 */ /* 0x004fc6000ffde0ff */
[----:B------:R-:W-:Y:S01]  /*1fdd0*/  STL [R1+0x7064], R42 ;  /* 0x0070642a01007387 */ /* 0x000fe20000100800 */
[----:B------:R-:W-:Y:S02]  /*1fde0*/  UIMAD UR66, UR66, 0x2f, URZ ;  /* 0x0000002f424278a4 */ /* 0x000fe4000f8e02ff */
[----:B------:R-:W-:Y:S01]  /*1fdf0*/  UIMAD UR26, UR26, 0x2e, URZ ;  /* 0x0000002e1a1a78a4 */ /* 0x000fe2000f8e02ff */
[----:B------:R1:W-:Y:S01]  /*1fe00*/  STL [R1+0x70a0], R0 ;  /* 0x0070a00001007387 */ /* 0x0003e20000100800 */
[----:B------:R-:W-:Y:S01]  /*1fe10*/  UIMAD UR27, UR27, 0x2d, URZ ;  /* 0x0000002d1b1b78a4 */ /* 0x000fe2000f8e02ff */
[----:B0-----:R-:W-:Y:S01]  /*1fe20*/  IADD3.X R43, PT, PT, R4, UR77, RZ, P4, !PT ;  /* 0x0000004d042b7c10 */ /* 0x001fe2000a7fe4ff */
[----:B------:R-:W-:Y:S01]  /*1fe30*/  UIMAD UR24, UR24, 0x2c, URZ ;  /* 0x0000002c181878a4 */ /* 0x000fe2000f8e02ff */
[----:B------:R-:W0:Y:S01]  /*1fe40*/  S2R R51, SR_TID.X ;  /* 0x0000000000337919 */ /* 0x000e220000002100 */
[----:B------:R-:W2:Y:S01]  /*1fe50*/  LDCU UR25, c[0x0][0x3a8] ;  /* 0x00007500ff1977ac */ /* 0x000ea20008000800 */
[----:B-1----:R-:W-:-:S02]  /*1fe60*/  IADD3.X R0, PT, PT, R5, UR77, RZ, P5, !PT ;  /* 0x0000004d05007c10 */ /* 0x002fc4000affe4ff */
[----:B------:R-:W-:-:S03]  /*1fe70*/  IADD3.X R42, PT, PT, R3, UR77, RZ, P3, !PT ;  /* 0x0000004d032a7c10 */ /* 0x000fc60009ffe4ff */
[----:B------:R1:W-:Y:S04]  /*1fe80*/  STL [R1+0x706c], R0 ;  /* 0x00706c0001007387 */ /* 0x0003e80000100800 */
[----:B------:R3:W-:Y:S01]  /*1fe90*/  STL [R1+0x7074], R43 ;  /* 0x0070742b01007387 */ /* 0x0007e20000100800 */
[----:B-1----:R-:W-:-:S03]  /*1fea0*/  IADD3.X R0, PT, PT, R2, UR77, RZ, P2, !PT ;  /* 0x0000004d02007c10 */ /* 0x002fc600097fe4ff */
[----:B------:R1:W-:Y:S01]  /*1feb0*/  STL [R1+0x707c], R42 ;  /* 0x00707c2a01007387 */ /* 0x0003e20000100800 */
[----:B---3--:R-:W-:-:S03]  /*1fec0*/  IADD3.X R43, PT, PT, R7, UR77, RZ, P1, !PT ;  /* 0x0000004d072b7c10 */ /* 0x008fc60008ffe4ff */
[----:B------:R3:W-:Y:S01]  /*1fed0*/  STL [R1+0x7084], R0 ;  /* 0x0070840001007387 */ /* 0x0007e20000100800 */
[----:B-1----:R-:W-:-:S03]  /*1fee0*/  IADD3.X R42, PT, PT, R49, UR77, RZ, P0, !PT ;  /* 0x0000004d312a7c10 */ /* 0x002fc600087fe4ff */
[----:B------:R1:W-:Y:S01]  /*1fef0*/  STL [R1+0x708c], R43 ;  /* 0x00708c2b01007387 */ /* 0x0003e20000100800 */
[----:B---3--:R-:W-:-:S03]  /*1ff00*/  IADD3.X R0, PT, PT, R6, UR77, RZ, P6, !PT ;  /* 0x0000004d06007c10 */ /* 0x008fc6000b7fe4ff */
[----:B------:R3:W-:Y:S04]  /*1ff10*/  STL [R1+0x7094], R42 ;  /* 0x0070942a01007387 */ /* 0x0007e80000100800 */
[----:B------:R4:W-:Y:S01]  /*1ff20*/  STL [R1+0x709c], R0 ;  /* 0x00709c0001007387 */ /* 0x0009e20000100800 */
[----:B-1----:R-:W-:Y:S02]  /*1ff30*/  IADD3 R43, P6, PT, R52, UR51, RZ ;  /* 0x00000033342b7c10 */ /* 0x002fe4000ffde0ff */
[----:B---3--:R-:W-:-:S03]  /*1ff40*/  IADD3 R42, P5, PT, R46, UR51, RZ ;  /* 0x000000332e2a7c10 */ /* 0x008fc6000ffbe0ff */
[----:B------:R1:W-:Y:S01]  /*1ff50*/  STL [R1+0x70a8], R43 ;  /* 0x0070a82b01007387 */ /* 0x0003e20000100800 */
[----:B----4-:R-:W-:-:S03]  /*1ff60*/  IADD3 R0, P4, PT, R48, UR51, RZ ;  /* 0x0000003330007c10 */ /* 0x010fc6000ff9e0ff */
[----:B------:R3:W-:Y:S01]  /*1ff70*/  STL [R1+0x70b0], R42 ;  /* 0x0070b02a01007387 */ /* 0x0007e20000100800 */
[----:B------:R-:W-:-:S03]  /*1ff80*/  USHF.R.S32.HI UR77, URZ, 0x1f, UR51 ;  /* 0x0000001fff4d7899 */ /* 0x000fc60008011433 */
[----:B------:R4:W-:Y:S01]  /*1ff90*/  STL [R1+0x70b8], R0 ;  /* 0x0070b80001007387 */ /* 0x0009e20000100800 */
[----:B-1----:R-:W-:Y:S02]  /*1ffa0*/  IADD3 R43, P3, PT, R53, UR51, RZ ;  /* 0x00000033352b7c10 */ /* 0x002fe4000ff7e0ff */
[----:B---3--:R-:W-:-:S03]  /*1ffb0*/  IADD3 R42, P2, PT, R58, UR51, RZ ;  /* 0x000000333a2a7c10 */ /* 0x008fc6000ff5e0ff */
[----:B------:R1:W-:Y:S01]  /*1ffc0*/  STL [R1+0x70c0], R43 ;  /* 0x0070c02b01007387 */ /* 0x0003e20000100800 */
[----:B----4-:R-:W-:-:S03]  /*1ffd0*/  IADD3 R0, P1, PT, R59, UR51, RZ ;  /* 0x000000333b007c10 */ /* 0x010fc6000ff3e0ff */
[----:B------:R3:W-:Y:S04]  /*1ffe0*/  STL [R1+0x70c8], R42 ;  /* 0x0070c82a01007387 */ /* 0x0007e80000100800 */
[----:B------:R4:W-:Y:S01]  /*1fff0*/  STL [R1+0x70d0], R0 ;  /* 0x0070d00001007387 */ /* 0x0009e20000100800 */
[----:B-1----:R-:W-:Y:S02]  /*20000*/  IADD3 R43, P0, PT, R60, UR51, RZ ;  /* 0x000000333c2b7c10 */ /* 0x002fe4000ff1e0ff */
[----:B---3--:R-:W-:-:S03]  /*20010*/  IADD3.X R42, PT, PT, R57, UR77, RZ, P6, !PT ;  /* 0x0000004d392a7c10 */ /* 0x008fc6000b7fe4ff */
[----:B------:R1:W-:Y:S01]  /*20020*/  STL [R1+0x70d8], R43 ;  /* 0x0070d82b01007387 */ /* 0x0003e20000100800 */
[----:B----4-:R-:W-:-:S03]  /*20030*/  IADD3 R0, P6, PT, R61, UR51, RZ ;  /* 0x000000333d007c10 */ /* 0x010fc6000ffde0ff */
[----:B------:R-:W-:Y:S01]  /*20040*/  STL [R1+0x70a4], R42 ;  /* 0x0070a42a01007387 */ /* 0x000fe20000100800 */
[----:B0-----:R-:W-:Y:S01]  /*20050*/  LOP3.LUT R50, R51, 0x3, RZ, 0xc0, !PT ;  /* 0x0000000333327812 */ /* 0x001fe200078ec0ff */
[----:B--2---:R-:W-:Y:S02]  /*20060*/  UIMAD UR25, UR25, 0x2b, URZ ;  /* 0x0000002b191978a4 */ /* 0x004fe4000f8e02ff */
[----:B------:R0:W-:Y:S01]  /*20070*/  STL [R1+0x70e0], R0 ;  /* 0x0070e00001007387 */ /* 0x0001e20000100800 */
[----:B------:R-:W2:Y:S01]  /*20080*/  LDCU UR51, c[0x0][0x3a8] ;  /* 0x00007500ff3377ac */ /* 0x000ea20008000800 */
[----:B-1----:R-:W-:Y:S02]  /*20090*/  IADD3.X R43, PT, PT, R4, UR77, RZ, P4, !PT ;  /* 0x0000004d042b7c10 */ /* 0x002fe4000a7fe4ff */
[----:B0-----:R-:W-:Y:S02]  /*200a0*/  IADD3.X R0, PT, PT, R5, UR77, RZ, P5, !PT ;  /* 0x0000004d05007c10 */ /* 0x001fe4000affe4ff */
[----:B------:R-:W-:-:S03]  /*200b0*/  IADD3.X R42, PT, PT, R3, UR77, RZ, P3, !PT ;  /* 0x0000004d032a7c10 */ /* 0x000fc60009ffe4ff */
[----:B------:R0:W-:Y:S04]  /*200c0*/  STL [R1+0x70ac], R0 ;  /* 0x0070ac0001007387 */ /* 0x0001e80000100800 */
[----:B------:R1:W-:Y:S01]  /*200d0*/  STL [R1+0x70b4], R43 ;  /* 0x0070b42b01007387 */ /* 0x0003e20000100800 */
[----:B0-----:R-:W-:-:S03]  /*200e0*/  IADD3.X R0, PT, PT, R2, UR77, RZ, P2, !PT ;  /* 0x0000004d02007c10 */ /* 0x001fc600097fe4ff */
[----:B------:R0:W-:Y:S01]  /*200f0*/  STL [R1+0x70bc], R42 ;  /* 0x0070bc2a01007387 */ /* 0x0001e20000100800 */
[----:B-1----:R-:W-:-:S03]  /*20100*/  IADD3.X R43, PT, PT, R7, UR77, RZ, P1, !PT ;  /* 0x0000004d072b7c10 */ /* 0x002fc60008ffe4ff */
[----:B------:R1:W-:Y:S01]  /*20110*/  STL [R1+0x70c4], R0 ;  /* 0x0070c40001007387 */ /* 0x0003e20000100800 */
[----:B0-----:R-:W-:-:S03]  /*20120*/  IADD3.X R42, PT, PT, R49, UR77, RZ, P0, !PT ;  /* 0x0000004d312a7c10 */ /* 0x001fc600087fe4ff */
[----:B------:R0:W-:Y:S01]  /*20130*/  STL [R1+0x70cc], R43 ;  /* 0x0070cc2b01007387 */ /* 0x0001e20000100800 */
[----:B-1----:R-:W-:-:S03]  /*20140*/  IADD3.X R0, PT, PT, R6, UR77, RZ, P6, !PT ;  /* 0x0000004d06007c10 */ /* 0x002fc6000b7fe4ff */
[----:B------:R1:W-:Y:S04]  /*20150*/  STL [R1+0x70d4], R42 ;  /* 0x0070d42a01007387 */ /* 0x0003e80000100800 */
[----:B------:R3:W-:Y:S01]  /*20160*/  STL [R1+0x70dc], R0 ;  /* 0x0070dc0001007387 */ /* 0x0007e20000100800 */
[----:B0-----:R-:W-:Y:S02]  /*20170*/  IADD3 R43, P6, PT, R52, UR53, RZ ;  /* 0x00000035342b7c10 */ /* 0x001fe4000ffde0ff */
[----:B-1----:R-:W-:-:S03]  /*20180*/  IADD3 R42, P5, PT, R46, UR53, RZ ;  /* 0x000000352e2a7c10 */ /* 0x002fc6000ffbe0ff */
[----:B------:R0:W-:Y:S01]  /*20190*/  STL [R1+0x70e8], R43 ;  /* 0x0070e82b01007387 */ /* 0x0001e20000100800 */
[----:B---3--:R-:W-:-:S03]  /*201a0*/  IADD3 R0, P4, PT, R48, UR53, RZ ;  /* 0x0000003530007c10 */ /* 0x008fc6000ff9e0ff */
[----:B------:R1:W-:Y:S01]  /*201b0*/  STL [R1+0x70f0], R42 ;  /* 0x0070f02a01007387 */ /* 0x0003e20000100800 */
[----:B------:R-:W-:-:S03]  /*201c0*/  USHF.R.S32.HI UR77, URZ, 0x1f, UR53 ;  /* 0x0000001fff4d7899 */ /* 0x000fc60008011435 */
[----:B------:R3:W-:Y:S01]  /*201d0*/  STL [R1+0x70f8], R0 ;  /* 0x0070f80001007387 */ /* 0x0007e20000100800 */
[----:B0-----:R-:W-:Y:S02]  /*201e0*/  IADD3 R43, P3, PT, R53, UR53, RZ ;  /* 0x00000035352b7c10 */ /* 0x001fe4000ff7e0ff */
[----:B-1----:R-:W-:-:S03]  /*201f0*/  IADD3 R42, P2, PT, R58, UR53, RZ ;  /* 0x000000353a2a7c10 */ /* 0x002fc6000ff5e0ff */
[----:B------:R0:W-:Y:S01]  /*20200*/  STL [R1+0x7100], R43 ;  /* 0x0071002b01007387 */ /* 0x0001e20000100800 */
[----:B---3--:R-:W-:-:S03]  /*20210*/  IADD3 R0, P1, PT, R59, UR53, RZ ;  /* 0x000000353b007c10 */ /* 0x008fc6000ff3e0ff */
[----:B------:R1:W-:Y:S04]  /*20220*/  STL [R1+0x7108], R42 ;  /* 0x0071082a01007387 */ /* 0x0003e80000100800 */
[----:B------:R3:W-:Y:S01]  /*20230*/  STL [R1+0x7110], R0 ;  /* 0x0071100001007387 */ /* 0x0007e20000100800 */
[----:B0-----:R-:W-:Y:S02]  /*20240*/  IADD3 R43, P0, PT, R60, UR53, RZ ;  /* 0x000000353c2b7c10 */ /* 0x001fe4000ff1e0ff */
[----:B-1----:R-:W-:-:S03]  /*20250*/  IADD3.X R42, PT, PT, R57, UR77, RZ, P6, !PT ;  /* 0x0000004d392a7c10 */ /* 0x002fc6000b7fe4ff */
[----:B------:R0:W-:Y:S01]  /*20260*/  STL [R1+0x7118], R43 ;  /* 0x0071182b01007387 */ /* 0x0001e20000100800 */
[----:B---3--:R-:W-:-:S03]  /*20270*/  IADD3 R0, P6, PT, R61, UR53, RZ ;  /* 0x000000353d007c10 */ /* 0x008fc6000ffde0ff */
[----:B------:R-:W-:Y:S01]  /*20280*/  STL [R1+0x70e4], R42 ;  /* 0x0070e42a01007387 */ /* 0x000fe20000100800 */
[----:B------:R-:W-:Y:S01]  /*20290*/  IMAD R50, R50, 0x420, RZ ;  /* 0x0000042032327824 */ /* 0x000fe200078e02ff */
[----:B--2---:R-:W-:Y:S02]  /*202a0*/  UIMAD UR51, UR51, 0x2a, URZ ;  /* 0x0000002a333378a4 */ /* 0x004fe4000f8e02ff */
[----:B------:R1:W-:Y:S01]  /*202b0*/  STL [R1+0x7120], R0 ;  /* 0x0071200001007387 */ /* 0x0003e20000100800 */
[----:B------:R-:W2:Y:S01]  /*202c0*/  LDCU UR53, c[0x0][0x3a8] ;  /* 0x00007500ff3577ac */ /* 0x000ea20008000800 */
[----:B0-----:R-:W-:Y:S02]  /*202d0*/  IADD3.X R43, PT, PT, R4, UR77, RZ, P4, !PT ;  /* 0x0000004d042b7c10 */ /* 0x001fe4000a7fe4ff */
[----:B-1----:R-:W-:Y:S02]  /*202e0*/  IADD3.X R0, PT, PT, R5, UR77, RZ, P5, !PT ;  /* 0x0000004d05007c10 */ /* 0x002fe4000affe4ff */
        /* <DEDUP_REMOVED lines=30> */
[----:B--2---:R-:W-:Y:S01]  /*204d0*/  UIMAD UR53, UR53, 0x29, URZ ;  /* 0x00000029353578a4 */ /* 0x004fe2000f8e02ff */
[----:B------:R-:W1:Y:S02]  /*204e0*/  LDCU UR55, c[0x0][0x3a8] ;  /* 0x00007500ff3777ac */ /* 0x000e640008000800 */
[----:B------:R2:W-:Y:S01]  /*204f0*/  STL [R1+0x7160], R0 ;  /* 0x0071600001007387 */ /* 0x0005e20000100800 */
[----:B0-----:R-:W-:Y:S02]  /*20500*/  IADD3.X R43, PT, PT, R4, UR77, RZ, P4, !PT ;  /* 0x0000004d042b7c10 */ /* 0x001fe4000a7fe4ff */
[----:B--2---:R-:W-:Y:S02]  /*20510*/  IADD3.X R0, PT, PT, R5, UR77, RZ, P5, !PT ;  /* 0x0000004d05007c10 */ /* 0x004fe4000affe4ff */
[----:B------:R-:W-:-:S03]  /*20520*/  IADD3.X R42, PT, PT, R3, UR77, RZ, P3, !PT ;  /* 0x0000004d032a7c10 */ /* 0x000fc60009ffe4ff */
[----:B------:R0:W-:Y:S04]  /*20530*/  STL [R1+0x712c], R0 ;  /* 0x00712c0001007387 */ /* 0x0001e80000100800 */
[----:B------:R2:W-:Y:S01]  /*20540*/  STL [R1+0x7134], R43 ;  /* 0x0071342b01007387 */ /* 0x0005e20000100800 */
[----:B0-----:R-:W-:-:S03]  /*20550*/  IADD3.X R0, PT, PT, R2, UR77, RZ, P2, !PT ;  /* 0x0000004d02007c10 */ /* 0x001fc600097fe4ff */
[----:B------:R0:W-:Y:S01]  /*20560*/  STL [R1+0x713c], R42 ;  /* 0x00713c2a01007387 */ /* 0x0001e20000100800 */
[----:B--2---:R-:W-:-:S03]  /*20570*/  IADD3.X R43, PT, PT, R7, UR77, RZ, P1, !PT ;  /* 0x0000004d072b7c10 */ /* 0x004fc60008ffe4ff */
[----:B------:R2:W-:Y:S01]  /*20580*/  STL [R1+0x7144], R0 ;  /* 0x0071440001007387 */ /* 0x0005e20000100800 */
[----:B0-----:R-:W-:-:S03]  /*20590*/  IADD3.X R42, PT, PT, R49, UR77, RZ, P0, !PT ;  /* 0x0000004d312a7c10 */ /* 0x001fc600087fe4ff */
[----:B------:R0:W-:Y:S01]  /*205a0*/  STL [R1+0x714c], R43 ;  /* 0x00714c2b01007387 */ /* 0x0001e20000100800 */
[----:B--2---:R-:W-:-:S03]  /*205b0*/  IADD3.X R0, PT, PT, R6, UR77, RZ, P6, !PT ;  /* 0x0000004d06007c10 */ /* 0x004fc6000b7fe4ff */
[----:B------:R2:W-:Y:S04]  /*205c0*/  STL [R1+0x7154], R42 ;  /* 0x0071542a01007387 */ /* 0x0005e80000100800 */
[----:B------:R3:W-:Y:S01]  /*205d0*/  STL [R1+0x715c], R0 ;  /* 0x00715c0001007387 */ /* 0x0007e20000100800 */
[----:B0-----:R-:W-:Y:S02]  /*205e0*/  IADD3 R43, P6, PT, R52, UR57, RZ ;  /* 0x00000039342b7c10 */ /* 0x001fe4000ffde0ff */
[----:B--2---:R-:W-:-:S03]  /*205f0*/  IADD3 R42, P5, PT, R46, UR57, RZ ;  /* 0x000000392e2a7c10 */ /* 0x004fc6000ffbe0ff */
[----:B------:R0:W-:Y:S01]  /*20600*/  STL [R1+0x7168], R43 ;  /* 0x0071682b01007387 */ /* 0x0001e20000100800 */
[----:B---3--:R-:W-:-:S03]  /*20610*/  IADD3 R0, P4, PT, R48, UR57, RZ ;  /* 0x0000003930007c10 */ /* 0x008fc6000ff9e0ff */
[----:B------:R2:W-:Y:S01]  /*20620*/  STL [R1+0x7170], R42 ;  /* 0x0071702a01007387 */ /* 0x0005e20000100800 */
[----:B------:R-:W-:-:S03]  /*20630*/  USHF.R.S32.HI UR77, URZ, 0x1f, UR57 ;  /* 0x0000001fff4d7899 */ /* 0x000fc60008011439 */
[----:B------:R3:W-:Y:S01]  /*20640*/  STL [R1+0x7178], R0 ;  /* 0x0071780001007387 */ /* 0x0007e20000100800 */
[----:B0-----:R-:W-:Y:S02]  /*20650*/  IADD3 R43, P3, PT, R53, UR57, RZ ;  /* 0x00000039352b7c10 */ /* 0x001fe4000ff7e0ff */
[----:B--2---:R-:W-:-:S03]  /*20660*/  IADD3 R42, P2, PT, R58, UR57, RZ ;  /* 0x000000393a2a7c10 */ /* 0x004fc6000ff5e0ff */
[----:B------:R0:W-:Y:S01]  /*20670*/  STL [R1+0x7180], R43 ;  /* 0x0071802b01007387 */ /* 0x0001e20000100800 */
[----:B---3--:R-:W-:-:S03]  /*20680*/  IADD3 R0, P1, PT, R59, UR57, RZ ;  /* 0x000000393b007c10 */ /* 0x008fc6000ff3e0ff */
[----:B------:R2:W-:Y:S04]  /*20690*/  STL [R1+0x7188], R42 ;  /* 0x0071882a01007387 */ /* 0x0005e80000100800 */
[----:B------:R3:W-:Y:S01]  /*206a0*/  STL [R1+0x7190], R0 ;  /* 0x0071900001007387 */ /* 0x0007e20000100800 */
[----:B0-----:R-:W-:Y:S02]  /*206b0*/  IADD3 R43, P0, PT, R60, UR57, RZ ;  /* 0x000000393c2b7c10 */ /* 0x001fe4000ff1e0ff */
[----:B--2---:R-:W-:-:S03]  /*206c0*/  IADD3.X R42, PT, PT, R57, UR77, RZ, P6, !PT ;  /* 0x0000004d392a7c10 */ /* 0x004fc6000b7fe4ff */
[----:B------:R0:W-:Y:S01]  /*206d0*/  STL [R1+0x7198], R43 ;  /* 0x0071982b01007387 */ /* 0x0001e20000100800 */
[----:B---3--:R-:W-:-:S03]  /*206e0*/  IADD3 R0, P6, PT, R61, UR57, RZ ;  /* 0x000000393d007c10 */ /* 0x008fc6000ffde0ff */
[----:B------:R-:W-:Y:S01]  /*206f0*/  STL [R1+0x7164], R42 ;  /* 0x0071642a01007387 */ /* 0x000fe20000100800 */
[----:B-1----:R-:W-:Y:S01]  /*20700*/  UIMAD UR55, UR55, 0x28, URZ ;  /* 0x00000028373778a4 */ /* 0x002fe2000f8e02ff */
        /* <DEDUP_REMOVED lines=279> */
[----:B-1----:R-:W-:Y:S01]  /*21880*/  USHF.L.U32 UR70, UR70, 0x5, URZ ;  /* 0x0000000546467899 */ /* 0x002fe200080006ff */
        /* <DEDUP_REMOVED lines=69> */
[----:B------:R-:W2:Y:S03]  /*21ce0*/  LDCU UR75, c[0x0][0x3a8] ;  /* 0x00007500ff4b77ac */ /* 0x000ea60008000800 */
[----:B------:R3:W-:Y:S01]  /*21cf0*/  STL [R1+0x7420], R0 ;  /* 0x0074200001007387 */ /* 0x0007e20000100800 */
[----:B0-----:R-:W-:Y:S02]  /*21d00*/  IADD3.X R43, PT, PT, R4, UR77, RZ, P4, !PT ;  /* 0x0000004d042b7c10 */ /* 0x001fe4000a7fe4ff */
[----:B---3--:R-:W-:Y:S02]  /*21d10*/  IADD3.X R0, PT, PT, R5, UR77, RZ, P5, !PT ;  /* 0x0000004d05007c10 */ /* 0x008fe4000affe4ff */
[----:B------:R-:W-:-:S03]  /*21d20*/  IADD3.X R42, PT, PT, R3, UR77, RZ, P3, !PT ;  /* 0x0000004d032a7c10 */ /* 0x000fc60009ffe4ff */
[----:B------:R0:W-:Y:S04]  /*21d30*/  STL [R1+0x73ec], R0 ;  /* 0x0073ec0001007387 */ /* 0x0001e80000100800 */
[----:B------:R3:W-:Y:S01]  /*21d40*/  STL [R1+0x73f4], R43 ;  /* 0x0073f42b01007387 */ /* 0x0007e20000100800 */
[----:B0-----:R-:W-:-:S03]  /*21d50*/  IADD3.X R0, PT, PT, R2, UR77, RZ, P2, !PT ;  /* 0x0000004d02007c10 */ /* 0x001fc600097fe4ff */
[----:B------:R0:W-:Y:S01]  /*21d60*/  STL [R1+0x73fc], R42 ;  /* 0x0073fc2a01007387 */ /* 0x0001e20000100800 */
[----:B---3--:R-:W-:-:S03]  /*21d70*/  IADD3.X R43, PT, PT, R7, UR77, RZ, P1, !PT ;  /* 0x0000004d072b7c10 */ /* 0x008fc60008ffe4ff */
[----:B------:R3:W-:Y:S01]  /*21d80*/  STL [R1+0x7404], R0 ;  /* 0x0074040001007387 */ /* 0x0007e20000100800 */
[----:B0-----:R-:W-:-:S03]  /*21d90*/  IADD3.X R42, PT, PT, R49, UR77, RZ, P0, !PT ;  /* 0x0000004d312a7c10 */ /* 0x001fc600087fe4ff */
[----:B------:R0:W-:Y:S01]  /*21da0*/  STL [R1+0x740c], R43 ;  /* 0x00740c2b01007387 */ /* 0x0001e20000100800 */
[----:B---3--:R-:W-:-:S03]  /*21db0*/  IADD3.X R0, PT, PT, R6, UR77, RZ, P6, !PT ;  /* 0x0000004d06007c10 */ /* 0x008fc6000b7fe4ff */
[----:B------:R3:W-:Y:S04]  /*21dc0*/  STL [R1+0x7414], R42 ;  /* 0x0074142a01007387 */ /* 0x0007e80000100800 */
[----:B------:R4:W-:Y:S01]  /*21dd0*/  STL [R1+0x741c], R0 ;  /* 0x00741c0001007387 */ /* 0x0009e20000100800 */
[----:B0-----:R-:W-:Y:S02]  /*21de0*/  IADD3 R43, P6, PT, R52, UR16, RZ ;  /* 0x00000010342b7c10 */ /* 0x001fe4000ffde0ff */
[----:B---3--:R-:W-:-:S03]  /*21df0*/  IADD3 R42, P5, PT, R46, UR16, RZ ;  /* 0x000000102e2a7c10 */ /* 0x008fc6000ffbe0ff */
[----:B------:R0:W-:Y:S01]  /*21e00*/  STL [R1+0x7428], R43 ;  /* 0x0074282b01007387 */ /* 0x0001e20000100800 */
[----:B----4-:R-:W-:-:S03]  /*21e10*/  IADD3 R0, P4, PT, R48, UR16, RZ ;  /* 0x0000001030007c10 */ /* 0x010fc6000ff9e0ff */
[----:B------:R3:W-:Y:S01]  /*21e20*/  STL [R1+0x7430], R42 ;  /* 0x0074302a01007387 */ /* 0x0007e20000100800 */
[----:B------:R-:W-:-:S03]  /*21e30*/  USHF.R.S32.HI UR77, URZ, 0x1f, UR16 ;  /* 0x0000001fff4d7899 */ /* 0x000fc60008011410 */
[----:B------:R4:W-:Y:S01]  /*21e40*/  STL [R1+0x7438], R0 ;  /* 0x0074380001007387 */ /* 0x0009e20000100800 */
[----:B0-----:R-:W-:Y:S02]  /*21e50*/  IADD3 R43, P3, PT, R53, UR16, RZ ;  /* 0x00000010352b7c10 */ /* 0x001fe4000ff7e0ff */
[----:B---3--:R-:W-:-:S03]  /*21e60*/  IADD3 R42, P2, PT, R58, UR16, RZ ;  /* 0x000000103a2a7c10 */ /* 0x008fc6000ff5e0ff */
[----:B------:R0:W-:Y:S01]  /*21e70*/  STL [R1+0x7440], R43 ;  /* 0x0074402b01007387 */ /* 0x0001e20000100800 */
[----:B----4-:R-:W-:-:S03]  /*21e80*/  IADD3 R0, P1, PT, R59, UR16, RZ ;  /* 0x000000103b007c10 */ /* 0x010fc6000ff3e0ff */
[----:B------:R3:W-:Y:S04]  /*21e90*/  STL [R1+0x7448], R42 ;  /* 0x0074482a01007387 */ /* 0x0007e80000100800 */
[----:B------:R4:W-:Y:S01]  /*21ea0*/  STL [R1+0x7450], R0 ;  /* 0x0074500001007387 */ /* 0x0009e20000100800 */
[----:B0-----:R-:W-:Y:S02]  /*21eb0*/  IADD3 R43, P0, PT, R60, UR16, RZ ;  /* 0x000000103c2b7c10 */ /* 0x001fe4000ff1e0ff */
[----:B---3--:R-:W-:-:S03]  /*21ec0*/  IADD3.X R42, PT, PT, R57, UR77, RZ, P6, !PT ;  /* 0x0000004d392a7c10 */ /* 0x008fc6000b7fe4ff */
[----:B------:R0:W-:Y:S01]  /*21ed0*/  STL [R1+0x7458], R43 ;  /* 0x0074582b01007387 */ /* 0x0001e20000100800 */
[----:B----4-:R-:W-:-:S03]  /*21ee0*/  IADD3 R0, P6, PT, R61, UR16, RZ ;  /* 0x000000103d007c10 */ /* 0x010fc6000ffde0ff */
[----:B------:R-:W-:Y:S01]  /*21ef0*/  STL [R1+0x7424], R42 ;  /* 0x0074242a01007387 */ /* 0x000fe20000100800 */
[----:B------:R-:W3:Y:S03]  /*21f00*/  LDCU UR16, c[0x0][0x3a8] ;  /* 0x00007500ff1077ac */ /* 0x000ee60008000800 */
[----:B------:R4:W-:Y:S01]  /*21f10*/  STL [R1+0x7460], R0 ;  /* 0x0074600001007387 */ /* 0x0009e20000100800 */
[----:B0-----:R-:W-:Y:S02]  /*21f20*/  IADD3.X R43, PT, PT, R4, UR77, RZ, P4, !PT ;  /* 0x0000004d042b7c10 */ /* 0x001fe4000a7fe4ff */
[----:B----4-:R-:W-:Y:S02]  /*21f30*/  IADD3.X R0, PT, PT, R5, UR77, RZ, P5, !PT ;  /* 0x0000004d05007c10 */ /* 0x010fe4000affe4ff */
[----:B------:R-:W-:-:S03]  /*21f40*/  IADD3.X R42, PT, PT, R3, UR77, RZ, P3, !PT ;  /* 0x0000004d032a7c10 */ /* 0x000fc60009ffe4ff */
[----:B------:R0:W-:Y:S04]  /*21f50*/  STL [R1+0x742c], R0 ;  /* 0x00742c0001007387 */ /* 0x0001e80000100800 */
[----:B------:R4:W-:Y:S01]  /*21f60*/  STL [R1+0x7434], R43 ;  /* 0x0074342b01007387 */ /* 0x0009e20000100800 */
[----:B0-----:R-:W-:-:S03]  /*21f70*/  IADD3.X R0, PT, PT, R2, UR77, RZ, P2, !PT ;  /* 0x0000004d02007c10 */ /* 0x001fc600097fe4ff */
[----:B------:R0:W-:Y:S01]  /*21f80*/  STL [R1+0x743c], R42 ;  /* 0x00743c2a01007387 */ /* 0x0001e20000100800 */
[----:B----4-:R-:W-:-:S03]  /*21f90*/  IADD3.X R43, PT, PT, R7, UR77, RZ, P1, !PT ;  /* 0x0000004d072b7c10 */ /* 0x010fc60008ffe4ff */
[----:B------:R4:W-:Y:S01]  /*21fa0*/  STL [R1+0x7444], R0 ;  /* 0x0074440001007387 */ /* 0x0009e20000100800 */
[----:B0-----:R-:W-:-:S03]  /*21fb0*/  IADD3.X R42, PT, PT, R49, UR77, RZ, P0, !PT ;  /* 0x0000004d312a7c10 */ /* 0x001fc600087fe4ff */
[----:B------:R0:W-:Y:S01]  /*21fc0*/  STL [R1+0x744c], R43 ;  /* 0x00744c2b01007387 */ /* 0x0001e20000100800 */
[----:B----4-:R-:W-:-:S03]  /*21fd0*/  IADD3.X R0, PT, PT, R6, UR77, RZ, P6, !PT ;  /* 0x0000004d06007c10 */ /* 0x010fc6000b7fe4ff */
[----:B------:R4:W-:Y:S04]  /*21fe0*/  STL [R1+0x7454], R42 ;  /* 0x0074542a01007387 */ /* 0x0009e80000100800 */
[----:B------:R5:W-:Y:S01]  /*21ff0*/  STL [R1+0x745c], R0 ;  /* 0x00745c0001007387 */ /* 0x000be20000100800 */
[----:B0-----:R-:W-:Y:S02]  /*22000*/  IADD3 R43, P6, PT, R52, UR17, RZ ;  /* 0x00000011342b7c10 */ /* 0x001fe4000ffde0ff */
[----:B----4-:R-:W-:-:S03]  /*22010*/  IADD3 R42, P5, PT, R46, UR17, RZ ;  /* 0x000000112e2a7c10 */ /* 0x010fc6000ffbe0ff */
[----:B------:R0:W-:Y:S01]  /*22020*/  STL [R1+0x7468], R43 ;  /* 0x0074682b01007387 */ /* 0x0001e20000100800 */
[----:B-----5:R-:W-:-:S03]  /*22030*/  IADD3 R0, P4, PT, R48, UR17, RZ ;  /* 0x0000001130007c10 */ /* 0x020fc6000ff9e0ff */
[----:B------:R4:W-:Y:S01]  /*22040*/  STL [R1+0x7470], R42 ;  /* 0x0074702a01007387 */ /* 0x0009e20000100800 */
[----:B------:R-:W-:-:S03]  /*22050*/  USHF.R.S32.HI UR77, URZ, 0x1f, UR17 ;  /* 0x0000001fff4d7899 */ /* 0x000fc60008011411 */
[----:B------:R5:W-:Y:S01]  /*22060*/  STL [R1+0x7478], R0 ;  /* 0x0074780001007387 */ /* 0x000be20000100800 */
[----:B0-----:R-:W-:Y:S02]  /*22070*/  IADD3 R43, P3, PT, R53, UR17, RZ ;  /* 0x00000011352b7c10 */ /* 0x001fe4000ff7e0ff */
[----:B----4-:R-:W-:-:S03]  /*22080*/  IADD3 R42, P2, PT, R58, UR17, RZ ;  /* 0x000000113a2a7c10 */ /* 0x010fc6000ff5e0ff */
[----:B------:R0:W-:Y:S01]  /*22090*/  STL [R1+0x7480], R43 ;  /* 0x0074802b01007387 */ /* 0x0001e20000100800 */
[----:B-----5:R-:W-:-:S03]  /*220a0*/  IADD3 R0, P1, PT, R59, UR17, RZ ;  /* 0x000000113b007c10 */ /* 0x020fc6000ff3e0ff */
[----:B------:R4:W-:Y:S04]  /*220b0*/  STL [R1+0x7488], R42 ;  /* 0x0074882a01007387 */ /* 0x0009e80000100800 */
[----:B------:R5:W-:Y:S01]  /*220c0*/  STL [R1+0x7490], R0 ;  /* 0x0074900001007387 */ /* 0x000be20000100800 */
[----:B0-----:R-:W-:Y:S02]  /*220d0*/  IADD3 R43, P0, PT, R60, UR17, RZ ;  /* 0x000000113c2b7c10 */ /* 0x001fe4000ff1e0ff */
[----:B----4-:R-:W-:-:S03]  /*220e0*/  IADD3.X R42, PT, PT, R57, UR77, RZ, P6, !PT ;  /* 0x0000004d392a7c10 */ /* 0x010fc6000b7fe4ff */
[----:B------:R0:W-:Y:S01]  /*220f0*/  STL [R1+0x7498], R43 ;  /* 0x0074982b01007387 */ /* 0x0001e20000100800 */
[----:B-----5:R-:W-:-:S03]  /*22100*/  IADD3 R0, P6, PT, R61, UR17, RZ ;  /* 0x000000113d007c10 */ /* 0x020fc6000ffde0ff */
[----:B------:R-:W-:Y:S01]  /*22110*/  STL [R1+0x7464], R42 ;  /* 0x0074642a01007387 */ /* 0x000fe20000100800 */
[----:B------:R-:W4:Y:S03]  /*22120*/  LDCU UR17, c[0x0][0x3a8] ;  /* 0x00007500ff1177ac */ /* 0x000f260008000800 */
[----:B------:R5:W-:Y:S01]  /*22130*/  STL [R1+0x74a0], R0 ;  /* 0x0074a00001007387 */ /* 0x000be20000100800 */
[----:B0-----:R-:W-:Y:S02]  /*22140*/  IADD3.X R43, PT, PT, R4, UR77, RZ, P4, !PT ;  /* 0x0000004d042b7c10 */ /* 0x001fe4000a7fe4ff */
[----:B-----5:R-:W-:Y:S02]  /*22150*/  IADD3.X R0, PT, PT, R5, UR77, RZ, P5, !PT ;  /* 0x0000004d05007c10 */ /* 0x020fe4000affe4ff */
[----:B------:R-:W-:-:S03]  /*22160*/  IADD3.X R42, PT, PT, R3, UR77, RZ, P3, !PT ;  /* 0x0000004d032a7c10 */ /* 0x000fc60009ffe4ff */
[----:B------:R0:W-:Y:S04]  /*22170*/  STL [R1+0x746c], R0 ;  /* 0x00746c0001007387 */ /* 0x0001e80000100800 */
[----:B------:R5:W-:Y:S01]  /*22180*/  STL [R1+0x7474], R43 ;  /* 0x0074742b01007387 */ /* 0x000be20000100800 */
[----:B0-----:R-:W-:-:S03]  /*22190*/  IADD3.X R0, PT, PT, R2, UR77, RZ, P2, !PT ;  /* 0x0000004d02007c10 */ /* 0x001fc600097fe4ff */
[----:B------:R0:W-:Y:S01]  /*221a0*/  STL [R1+0x747c], R42 ;  /* 0x00747c2a01007387 */ /* 0x0001e20000100800 */
[----:B-----5:R-:W-:-:S03]  /*221b0*/  IADD3.X R43, PT, PT, R7, UR77, RZ, P1, !PT ;  /* 0x0000004d072b7c10 */ /* 0x020fc60008ffe4ff */
[----:B------:R5:W-:Y:S01]  /*221c0*/  STL [R1+0x7484], R0 ;  /* 0x0074840001007387 */ /* 0x000be20000100800 */
[----:B0-----:R-:W-:-:S03]  /*221d0*/  IADD3.X R42, PT, PT, R49, UR77, RZ, P0, !PT ;  /* 0x0000004d312a7c10 */ /* 0x001fc600087fe4ff */
[----:B------:R0:W-:Y:S01]  /*221e0*/  STL [R1+0x748c], R43 ;  /* 0x00748c2b01007387 */ /* 0x0001e20000100800 */
[----:B-----5:R-:W-:-:S03]  /*221f0*/  IADD3.X R0, PT, PT, R6, UR77, RZ, P6, !PT ;  /* 0x0000004d06007c10 */ /* 0x020fc6000b7fe4ff */
[----:B------:R5:W-:Y:S04]  /*22200*/  STL [R1+0x7494], R42 ;  /* 0x0074942a01007387 */ /* 0x000be80000100800 */
[----:B------:R1:W-:Y:S01]  /*22210*/  STL [R1+0x749c], R0 ;  /* 0x00749c0001007387 */ /* 0x0003e20000100800 */
[----:B0-----:R-:W-:Y:S02]  /*22220*/  IADD3 R43, P6, PT, R52, UR18, RZ ;  /* 0x00000012342b7c10 */ /* 0x001fe4000ffde0ff */
[----:B-----5:R-:W-:-:S03]  /*22230*/  IADD3 R42, P5, PT, R46, UR18, RZ ;  /* 0x000000122e2a7c10 */ /* 0x020fc6000ffbe0ff */
[----:B------:R0:W-:Y:S01]  /*22240*/  STL [R1+0x74a8], R43 ;  /* 0x0074a82b01007387 */ /* 0x0001e20000100800 */
[----:B-1----:R-:W-:-:S03]  /*22250*/  IADD3 R0, P4, PT, R48, UR18, RZ ;  /* 0x0000001230007c10 */ /* 0x002fc6000ff9e0ff */
[----:B------:R1:W-:Y:S01]  /*22260*/  STL [R1+0x74b0], R42 ;  /* 0x0074b02a01007387 */ /* 0x0003e20000100800 */
[----:B------:R-:W-:-:S03]  /*22270*/  USHF.R.S32.HI UR77, URZ, 0x1f, UR18 ;  /* 0x0000001fff4d7899 */ /* 0x000fc60008011412 */
[----:B------:R5:W-:Y:S01]  /*22280*/  STL [R1+0x74b8], R0 ;  /* 0x0074b80001007387 */ /* 0x000be20000100800 */
[----:B0-----:R-:W-:Y:S02]  /*22290*/  IADD3 R43, P3, PT, R53, UR18, RZ ;  /* 0x00000012352b7c10 */ /* 0x001fe4000ff7e0ff */
[----:B-1----:R-:W-:-:S03]  /*222a0*/  IADD3 R42, P2, PT, R58, UR18, RZ ;  /* 0x000000123a2a7c10 */ /* 0x002fc6000ff5e0ff */
[----:B------:R0:W-:Y:S01]  /*222b0*/  STL [R1+0x74c0], R43 ;  /* 0x0074c02b01007387 */ /* 0x0001e20000100800 */
[----:B-----5:R-:W-:-:S03]  /*222c0*/  IADD3 R0, P1, PT, R59, UR18, RZ ;  /* 0x000000123b007c10 */ /* 0x020fc6000ff3e0ff */
[----:B------:R1:W-:Y:S04]  /*222d0*/  STL [R1+0x74c8], R42 ;  /* 0x0074c82a01007387 */ /* 0x0003e80000100800 */
[----:B------:R5:W-:Y:S01]  /*222e0*/  STL [R1+0x74d0], R0 ;  /* 0x0074d00001007387 */ /* 0x000be20000100800 */
[----:B0-----:R-:W-:Y:S02]  /*222f0*/  IADD3 R43, P0, PT, R60, UR18, RZ ;  /* 0x000000123c2b7c10 */ /* 0x001fe4000ff1e0ff */
[----:B-1----:R-:W-:-:S03]  /*22300*/  IADD3.X R42, PT, PT, R57, UR77, RZ, P6, !PT ;  /* 0x0000004d392a7c10 */ /* 0x002fc6000b7fe4ff */
[----:B------:R0:W-:Y:S01]  /*22310*/  STL [R1+0x74d8], R43 ;  /* 0x0074d82b01007387 */ /* 0x0001e20000100800 */
[----:B-----5:R-:W-:-:S03]  /*22320*/  IADD3 R0, P6, PT, R61, UR18, RZ ;  /* 0x000000123d007c10 */ /* 0x020fc6000ffde0ff */
[----:B------:R-:W-:Y:S01]  /*22330*/  STL [R1+0x74a4], R42 ;  /* 0x0074a42a01007387 */ /* 0x000fe20000100800 */
[----:B------:R-:W1:Y:S03]  /*22340*/  LDCU UR18, c[0x0][0x3a8] ;  /* 0x00007500ff1277ac */ /* 0x000e660008000800 */
        /* <DEDUP_REMOVED lines=848> */
[----:B------:R1:W-:Y:S01]  /*25850*/  STL [R1+0x7ae4], R42 ;  /* 0x007ae42a01007387 */ /* 0x0003e20000100800 */
[----:B------:R-:W5:Y:S03]  /*25860*/  LDCU UR47, c[0x0][0x3a8] ;  /* 0x00007500ff2f77ac */ /* 0x000f660008000800 */
[----:B------:R2:W-:Y:S01]  /*25870*/  STL [R1+0x7b20], R0 ;  /* 0x007b200001007387 */ /* 0x0005e20000100800 */
[----:B0-----:R-:W-:Y:S02]  /*25880*/  IADD3.X R43, PT, PT, R4, UR77, RZ, P4, !PT ;  /* 0x0000004d042b7c10 */ /* 0x001fe4000a7fe4ff */
[----:B-1----:R-:W-:Y:S02]  /*25890*/  IADD3.X R42, PT, PT, R3, UR77, RZ, P3, !PT ;  /* 0x0000004d032a7c10 */ /* 0x002fe40009ffe4ff */
[----:B--2---:R-:W-:-:S05]  /*258a0*/  IADD3.X R0, PT, PT, R5, UR77, RZ, P5, !PT ;  /* 0x0000004d05007c10 */ /* 0x004fca000affe4ff */
        /* <DEDUP_REMOVED lines=28> */
[----:B------:R1:W-:Y:S01]  /*25a70*/  STL [R1+0x7b24], R42 ;  /* 0x007b242a01007387 */ /* 0x0003e20000100800 */
[----:B------:R-:W-:Y:S02]  /*25a80*/  USHF.L.U32 UR76, UR76, 0x7, URZ ;  /* 0x000000074c4c7899 */ /* 0x000fe400080006ff */
[----:B------:R-:W-:Y:S01]  /*25a90*/  UIMAD UR73, UR73, 0x1e, URZ ;  /* 0x0000001e494978a4 */ /* 0x000fe2000f8e02ff */
[----:B------:R2:W-:Y:S01]  /*25aa0*/  STL [R1+0x7b60], R0 ;  /* 0x007b600001007387 */ /* 0x0005e20000100800 */
[----:B------:R-:W-:Y:S01]  /*25ab0*/  UIMAD UR75, UR75, 0x1d, URZ ;  /* 0x0000001d4b4b78a4 */ /* 0x000fe2000f8e02ff */
[----:B0-----:R-:W-:Y:S01]  /*25ac0*/  IADD3.X R43, PT, PT, R4, UR77, RZ, P4, !PT ;  /* 0x0000004d042b7c10 */ /* 0x001fe2000a7fe4ff */
[----:B---3--:R-:W-:Y:S02]  /*25ad0*/  UIMAD UR16, UR16, 0x1c, URZ ;  /* 0x0000001c101078a4 */ /* 0x008fe4000f8e02ff */
[----:B----4-:R-:W-:Y:S01]  /*25ae0*/  UIMAD UR17, UR17, 0x1b, URZ ;  /* 0x0000001b111178a4 */ /* 0x010fe2000f8e02ff */
[----:B-1----:R-:W-:Y:S01]  /*25af0*/  IADD3.X R42, PT, PT, R5, UR77, RZ, P5, !PT ;  /* 0x0000004d052a7c10 */ /* 0x002fe2000affe4ff */
[----:B------:R-:W-:-:S02]  /*25b00*/  UIMAD UR18, UR18, 0x1a, URZ ;  /* 0x0000001a121278a4 */ /* 0x000fc4000f8e02ff */
[----:B------:R-:W-:Y:S01]  /*25b10*/  UIMAD UR19, UR19, 0x19, URZ ;  /* 0x00000019131378a4 */ /* 0x000fe2000f8e02ff */
[----:B--2---:R-:W-:Y:S01]  /*25b20*/  IADD3.X R0, PT, PT, R3, UR77, RZ, P3, !PT ;  /* 0x0000004d03007c10 */ /* 0x004fe20009ffe4ff */
[----:B------:R0:W-:Y:S01]  /*25b30*/  STL [R1+0x7b2c], R42 ;  /* 0x007b2c2a01007387 */ /* 0x0001e20000100800 */
[----:B------:R-:W-:Y:S02]  /*25b40*/  UIMAD UR20, UR20, 0x18, URZ ;  /* 0x00000018141478a4 */ /* 0x000fe4000f8e02ff */
[----:B------:R-:W-:Y:S01]  /*25b50*/  UIMAD UR21, UR21, 0x17, URZ ;  /* 0x00000017151578a4 */ /* 0x000fe2000f8e02ff */
[----:B------:R1:W-:Y:S01]  /*25b60*/  STL [R1+0x7b34], R43 ;  /* 0x007b342b01007387 */ /* 0x0003e20000100800 */
[----:B------:R-:W-:Y:S02]  /*25b70*/  UIMAD UR22, UR22, 0x16, URZ ;  /* 0x00000016161678a4 */ /* 0x000fe4000f8e02ff */
[----:B------:R-:W-:Y:S01]  /*25b80*/  UIMAD UR23, UR23, 0x15, URZ ;  /* 0x00000015171778a4 */ /* 0x000fe2000f8e02ff */
[----:B------:R2:W-:Y:S01]  /*25b90*/  STL [R1+0x7b3c], R0 ;  /* 0x007b3c0001007387 */ /* 0x0005e20000100800 */
[----:B------:R-:W-:Y:S01]  /*25ba0*/  UIMAD UR28, UR28, 0x14, URZ ;  /* 0x000000141c1c78a4 */ /* 0x000fe2000f8e02ff */
[----:B0-----:R-:W-:Y:S01]  /*25bb0*/  IADD3.X R42, PT, PT, R2, UR77, RZ, P2, !PT ;  /* 0x0000004d022a7c10 */ /* 0x001fe200097fe4ff */
[----:B------:R-:W-:-:S02]  /*25bc0*/  UIMAD UR29, UR29, 0x13, URZ ;  /* 0x000000131d1d78a4 */ /* 0x000fc4000f8e02ff */
[----:B------:R-:W-:Y:S01]  /*25bd0*/  UIMAD UR30, UR30, 0x12, URZ ;  /* 0x000000121e1e78a4 */ /* 0x000fe2000f8e02ff */
[----:B-1----:R-:W-:Y:S01]  /*25be0*/  IADD3.X R43, PT, PT, R7, UR77, RZ, P1, !PT ;  /* 0x0000004d072b7c10 */ /* 0x002fe20008ffe4ff */
[----:B------:R0:W-:Y:S01]  /*25bf0*/  STL [R1+0x7b44], R42 ;  /* 0x007b442a01007387 */ /* 0x0001e20000100800 */
[----:B------:R-:W-:Y:S01]  /*25c00*/  UIMAD UR31, UR31, 0x11, URZ ;  /* 0x000000111f1f78a4 */ /* 0x000fe2000f8e02ff */
[----:B--2---:R-:W-:Y:S02]  /*25c10*/  IADD3.X R0, PT, PT, R49, UR77, RZ, P0, !PT ;  /* 0x0000004d31007c10 */ /* 0x004fe400087fe4ff */
[----:B------:R1:W-:Y:S01]  /*25c20*/  STL [R1+0x7b4c], R43 ;  /* 0x007b4c2b01007387 */ /* 0x0003e20000100800 */
[----:B------:R-:W-:Y:S02]  /*25c30*/  USHF.L.U32 UR32, UR32, 0x4, URZ ;  /* 0x0000000420207899 */ /* 0x000fe400080006ff */
[----:B------:R-:W-:Y:S01]  /*25c40*/  UIMAD UR33, UR33, 0xf, URZ ;  /* 0x0000000f212178a4 */ /* 0x000fe2000f8e02ff */
[----:B------:R2:W-:Y:S01]  /*25c50*/  STL [R1+0x7b54], R0 ;  /* 0x007b540001007387 */ /* 0x0005e20000100800 */
[----:B------:R-:W-:Y:S01]  /*25c60*/  UIMAD UR34, UR34, 0xe, URZ ;  /* 0x0000000e222278a4 */ /* 0x000fe2000f8e02ff */
[----:B0-----:R-:W-:Y:S01]  /*25c70*/  IADD3.X R42, PT, PT, R6, UR77, RZ, P6, !PT ;  /* 0x0000004d062a7c10 */ /* 0x001fe2000b7fe4ff */
[----:B------:R-:W-:-:S02]  /*25c80*/  UIMAD UR35, UR35, 0xd, URZ ;  /* 0x0000000d232378a4 */ /* 0x000fc4000f8e02ff */
[----:B------:R-:W-:Y:S01]  /*25c90*/  UIMAD UR36, UR36, 0xc, URZ ;  /* 0x0000000c242478a4 */ /* 0x000fe2000f8e02ff */
[----:B-1----:R-:W-:Y:S01]  /*25ca0*/  IADD3 R43, P5, PT, R46, UR7, RZ ;  /* 0x000000072e2b7c10 */ /* 0x002fe2000ffbe0ff */
[----:B------:R-:W-:Y:S02]  /*25cb0*/  UIMAD UR37, UR37, 0xb, URZ ;  /* 0x0000000b252578a4 */ /* 0x000fe4000f8e02ff */
[----:B------:R-:W-:Y:S01]  /*25cc0*/  UIMAD UR38, UR38, 0xa, URZ ;  /* 0x0000000a262678a4 */ /* 0x000fe2000f8e02ff */
[----:B--2---:R-:W-:Y:S01]  /*25cd0*/  IADD3 R0, P6, PT, R52, UR7, RZ ;  /* 0x0000000734007c10 */ /* 0x004fe2000ffde0ff */
[----:B------:R0:W-:Y:S01]  /*25ce0*/  STL [R1+0x7b5c], R42 ;  /* 0x007b5c2a01007387 */ /* 0x0001e20000100800 */
[----:B------:R-:W-:Y:S02]  /*25cf0*/  UIMAD UR39, UR39, 0x9, URZ ;  /* 0x00000009272778a4 */ /* 0x000fe4000f8e02ff */
[----:B------:R-:W-:Y:S01]  /*25d00*/  USHF.L.U32 UR40, UR40, 0x3, URZ ;  /* 0x0000000328287899 */ /* 0x000fe200080006ff */
[----:B------:R1:W-:Y:S01]  /*25d10*/  STL [R1+0x7b68], R0 ;  /* 0x007b680001007387 */ /* 0x0003e20000100800 */
[----:B------:R-:W-:-:S02]  /*25d20*/  UIMAD UR41, UR41, 0x7, URZ ;  /* 0x00000007292978a4 */ /* 0x000fc4000f8e02ff */
[----:B------:R-:W-:Y:S02]  /*25d30*/  UIMAD UR42, UR42, 0x6, URZ ;  /* 0x000000062a2a78a4 */ /* 0x000fe4000f8e02ff */
[----:B------:R-:W-:Y:S01]  /*25d40*/  UIMAD UR43, UR43, 0x5, URZ ;  /* 0x000000052b2b78a4 */ /* 0x000fe2000f8e02ff */
[----:B0-----:R-:W-:Y:S01]  /*25d50*/  IADD3 R42, P4, PT, R48, UR7, RZ ;  /* 0x00000007302a7c10 */ /* 0x001fe2000ff9e0ff */
[----:B------:R0:W-:Y:S01]  /*25d60*/  STL [R1+0x7b70], R43 ;  /* 0x007b702b01007387 */ /* 0x0001e20000100800 */
[----:B------:R-:W-:Y:S01]  /*25d70*/  USHF.L.U32 UR44, UR44, 0x2, URZ ;  /* 0x000000022c2c7899 */ /* 0x000fe200080006ff */
[----:B-1----:R-:W-:Y:S02]  /*25d80*/  IADD3 R0, P3, PT, R53, UR7, RZ ;  /* 0x0000000735007c10 */ /* 0x002fe4000ff7e0ff */
[----:B------:R1:W-:Y:S01]  /*25d90*/  STL [R1+0x7b78], R42 ;  /* 0x007b782a01007387 */ /* 0x0003e20000100800 */
[----:B------:R-:W-:Y:S02]  /*25da0*/  USHF.R.S32.HI UR77, URZ, 0x1f, UR7 ;  /* 0x0000001fff4d7899 */ /* 0x000fe40008011407 */
[----:B------:R-:W-:Y:S01]  /*25db0*/  UIMAD UR45, UR45, 0x3, URZ ;  /* 0x000000032d2d78a4 */ /* 0x000fe2000f8e02ff */
[----:B------:R2:W-:Y:S01]  /*25dc0*/  STL [R1+0x7b80], R0 ;  /* 0x007b800001007387 */ /* 0x0005e20000100800 */
[----:B------:R-:W-:Y:S01]  /*25dd0*/  USHF.L.U32 UR46, UR46, 0x1, URZ ;  /* 0x000000012e2e7899 */ /* 0x000fe200080006ff */
[----:B0-----:R-:W-:Y:S01]  /*25de0*/  IADD3 R43, P2, PT, R58, UR7, RZ ;  /* 0x000000073a2b7c10 */ /* 0x001fe2000ff5e0ff */
[----:B------:R-:W0:Y:S01]  /*25df0*/  LDCU UR48, c[0x0][0x3a8] ;  /* 0x00007500ff3077ac */ /* 0x000e220008000800 */
[----:B-1----:R-:W-:-:S03]  /*25e00*/  IADD3 R42, P1, PT, R59, UR7, RZ ;  /* 0x000000073b2a7c10 */ /* 0x002fc6000ff3e0ff */
[----:B------:R-:W-:Y:S01]  /*25e10*/  STL [R1+0x7b88], R43 ;  /* 0x007b882b01007387 */ /* 0x000fe20000100800 */
[----:B--2---:R-:W-:-:S03]  /*25e20*/  IADD3 R0, P0, PT, R60, UR7, RZ ;  /* 0x000000073c007c10 */ /* 0x004fc6000ff1e0ff */
[----:B------:R1:W-:Y:S04]  /*25e30*/  STL [R1+0x7b90], R42 ;  /* 0x007b902a01007387 */ /* 0x0003e80000100800 */
[----:B------:R2:W-:Y:S01]  /*25e40*/  STL [R1+0x7b98], R0 ;  /* 0x007b980001007387 */ /* 0x0005e20000100800 */
[----:B-1----:R-:W-:Y:S02]  /*25e50*/  IADD3.X R42, PT, PT, R57, UR77, RZ, P6, !PT ;  /* 0x0000004d392a7c10 */ /* 0x002fe4000b7fe4ff */
[----:B--2---:R-:W-:-:S03]  /*25e60*/  IADD3 R0, P6, PT, R61, UR7, RZ ;  /* 0x000000073d007c10 */ /* 0x004fc6000ffde0ff */
[----:B------:R-:W-:Y:S01]  /*25e70*/  STL [R1+0x7b64], R42 ;  /* 0x007b642a01007387 */ /* 0x000fe20000100800 */
[----:B------:R-:W-:Y:S01]  /*25e80*/  IADD3.X R43, PT, PT, R4, UR77, RZ, P4, !PT ;  /* 0x0000004d042b7c10 */ /* 0x000fe2000a7fe4ff */
[----:B------:R-:W1:Y:S02]  /*25e90*/  LDCU UR7, c[0x0][0x3a8] ;  /* 0x00007500ff0777ac */ /* 0x000e640008000800 */
[----:B------:R2:W-:Y:S02]  /*25ea0*/  STL [R1+0x7ba0], R0 ;  /* 0x007ba00001007387 */ /* 0x0005e40000100800 */
[----:B--2---:R-:W-:Y:S02]  /*25eb0*/  IADD3.X R0, PT, PT, R5, UR77, RZ, P5, !PT ;  /* 0x0000004d05007c10 */ /* 0x004fe4000affe4ff */
[----:B------:R-:W-:-:S03]  /*25ec0*/  IADD3.X R42, PT, PT, R3, UR77, RZ, P3, !PT ;  /* 0x0000004d032a7c10 */ /* 0x000fc60009ffe4ff */
[----:B------:R2:W-:Y:S04]  /*25ed0*/  STL [R1+0x7b6c], R0 ;  /* 0x007b6c0001007387 */ /* 0x0005e80000100800 */
[----:B------:R3:W-:Y:S01]  /*25ee0*/  STL [R1+0x7b74], R43 ;  /* 0x007b742b01007387 */ /* 0x0007e20000100800 */
[----:B--2---:R-:W-:-:S03]  /*25ef0*/  IADD3.X R0, PT, PT, R2, UR77, RZ, P2, !PT ;  /* 0x0000004d02007c10 */ /* 0x004fc600097fe4ff */
[----:B------:R2:W-:Y:S01]  /*25f00*/  STL [R1+0x7b7c], R42 ;  /* 0x007b7c2a01007387 */ /* 0x0005e20000100800 */
[----:B---3--:R-:W-:-:S03]  /*25f10*/  IADD3.X R43, PT, PT, R7, UR77, RZ, P1, !PT ;  /* 0x0000004d072b7c10 */ /* 0x008fc60008ffe4ff */
[----:B------:R3:W-:Y:S01]  /*25f20*/  STL [R1+0x7b84], R0 ;  /* 0x007b840001007387 */ /* 0x0007e20000100800 */
[----:B--2---:R-:W-:-:S03]  /*25f30*/  IADD3.X R42, PT, PT, R49, UR77, RZ, P0, !PT ;  /* 0x0000004d312a7c10 */ /* 0x004fc600087fe4ff */
[----:B------:R2:W-:Y:S01]  /*25f40*/  STL [R1+0x7b8c], R43 ;  /* 0x007b8c2b01007387 */ /* 0x0005e20000100800 */
[----:B---3--:R-:W-:-:S03]  /*25f50*/  IADD3.X R0, PT, PT, R6, UR77, RZ, P6, !PT ;  /* 0x0000004d06007c10 */ /* 0x008fc6000b7fe4ff */
[----:B------:R3:W-:Y:S04]  /*25f60*/  STL [R1+0x7b94], R42 ;  /* 0x007b942a01007387 */ /* 0x0007e80000100800 */
[----:B------:R4:W-:Y:S01]  /*25f70*/  STL [R1+0x7b9c], R0 ;  /* 0x007b9c0001007387 */ /* 0x0009e20000100800 */
[----:B--2---:R-:W-:Y:S02]  /*25f80*/  IADD3 R43, P6, PT, R52, UR8, RZ ;  /* 0x00000008342b7c10 */ /* 0x004fe4000ffde0ff */
[----:B---3--:R-:W-:Y:S02]  /*25f90*/  IADD3 R42, P4, PT, R48, UR8, RZ ;  /* 0x00000008302a7c10 */ /* 0x008fe4000ff9e0ff */
[----:B----4-:R-:W-:Y:S01]  /*25fa0*/  IADD3 R0, P5, PT, R46, UR8, RZ ;  /* 0x000000082e007c10 */ /* 0x010fe2000ffbe0ff */
[----:B------:R2:W-:Y:S01]  /*25fb0*/  STL [R1+0x7ba8], R43 ;  /* 0x007ba82b01007387 */ /* 0x0005e20000100800 */
[----:B------:R-:W-:-:S03]  /*25fc0*/  USHF.R.S32.HI UR77, URZ, 0x1f, UR8 ;  /* 0x0000001fff4d7899 */ /* 0x000fc60008011408 */
[----:B------:R3:W-:Y:S04]  /*25fd0*/  STL [R1+0x7bb0], R0 ;  /* 0x007bb00001007387 */ /* 0x0007e80000100800 */
[----:B------:R4:W-:Y:S01]  /*25fe0*/  STL [R1+0x7bb8], R42 ;  /* 0x007bb82a01007387 */ /* 0x0009e20000100800 */
[----:B--2---:R-:W-:Y:S02]  /*25ff0*/  IADD3 R43, P3, PT, R53, UR8, RZ ;  /* 0x00000008352b7c10 */ /* 0x004fe4000ff7e0ff */
[----:B---3--:R-:W-:-:S03]  /*26000*/  IADD3 R0, P2, PT, R58, UR8, RZ ;  /* 0x000000083a007c10 */ /* 0x008fc6000ff5e0ff */
[----:B------:R2:W-:Y:S01]  /*26010*/  STL [R1+0x7bc0], R43 ;  /* 0x007bc02b01007387 */ /* 0x0005e20000100800 */
[----:B----4-:R-:W-:-:S03]  /*26020*/  IADD3 R42, P1, PT, R59, UR8, RZ ;  /* 0x000000083b2a7c10 */ /* 0x010fc6000ff3e0ff */
[----:B------:R3:W-:Y:S04]  /*26030*/  STL [R1+0x7bc8], R0 ;  /* 0x007bc80001007387 */ /* 0x0007e80000100800 */
[----:B------:R4:W-:Y:S01]  /*26040*/  STL [R1+0x7bd0], R42 ;  /* 0x007bd02a01007387 */ /* 0x0009e20000100800 */
[----:B--2---:R-:W-:Y:S02]  /*26050*/  IADD3 R43, P0, PT, R60, UR8, RZ ;  /* 0x000000083c2b7c10 */ /* 0x004fe4000ff1e0ff */
[----:B---3--:R-:W-:-:S03]  /*26060*/  IADD3.X R0, PT, PT, R57, UR77, RZ, P6, !PT ;  /* 0x0000004d39007c10 */ /* 0x008fc6000b7fe4ff */
[----:B------:R2:W-:Y:S01]  /*26070*/  STL [R1+0x7bd8], R43 ;  /* 0x007bd82b01007387 */ /* 0x0005e20000100800 */
[----:B----4-:R-:W-:-:S03]  /*26080*/  IADD3 R42, P6, PT, R61, UR8, RZ ;  /* 0x000000083d2a7c10 */ /* 0x010fc6000ffde0ff */
[----:B------:R-:W-:Y:S01]  /*26090*/  STL [R1+0x7ba4], R0 ;  /* 0x007ba40001007387 */ /* 0x000fe20000100800 */
[----:B------:R-:W-:Y:S01]  /*260a0*/  IADD3.X R44, PT, PT, R4, UR77, RZ, P4, !PT ;  /* 0x0000004d042c7c10 */ /* 0x000fe2000a7fe4ff */
[----:B------:R-:W3:Y:S02]  /*260b0*/  LDCU UR8, c[0x0][0x3a8] ;  /* 0x00007500ff0877ac */ /* 0x000ee40008000800 */
[----:B------:R4:W-:Y:S01]  /*260c0*/  STL [R1+0x7be0], R42 ;  /* 0x007be02a01007387 */ /* 0x0009e20000100800 */
[----:B--2---:R-:W-:Y:S02]  /*260d0*/  IADD3.X R43, PT, PT, R3, UR77, RZ, P3, !PT ;  /* 0x0000004d032b7c10 */ /* 0x004fe40009ffe4ff */
[----:B----4-:R-:W-:-:S05]  /*260e0*/  IADD3.X R42, PT, PT, R5, UR77, RZ, P5, !PT ;  /* 0x0000004d052a7c10 */ /* 0x010fca000affe4ff */
[----:B------:R2:W-:Y:S04]  /*260f0*/  STL [R1+0x7bac], R42 ;  /* 0x007bac2a01007387 */ /* 0x0005e80000100800 */
[----:B------:R4:W-:Y:S01]  /*26100*/  STL [R1+0x7bb4], R44 ;  /* 0x007bb42c01007387 */ /* 0x0009e20000100800 */
[----:B--2---:R-:W-:-:S03]  /*26110*/  IADD3.X R42, PT, PT, R2, UR77, RZ, P2, !PT ;  /* 0x0000004d022a7c10 */ /* 0x004fc600097fe4ff */
[----:B------:R2:W-:Y:S01]  /*26120*/  STL [R1+0x7bbc], R43 ;  /* 0x007bbc2b01007387 */ /* 0x0005e20000100800 */
[----:B----4-:R-:W-:-:S03]  /*26130*/  IADD3.X R44, PT, PT, R7, UR77, RZ, P1, !PT ;  /* 0x0000004d072c7c10 */ /* 0x010fc60008ffe4ff */
[----:B------:R4:W-:Y:S01]  /*26140*/  STL [R1+0x7bc4], R42 ;  /* 0x007bc42a01007387 */ /* 0x0009e20000100800 */
[----:B--2---:R-:W-:-:S03]  /*26150*/  IADD3.X R43, PT, PT, R49, UR77, RZ, P0, !PT ;  /* 0x0000004d312b7c10 */ /* 0x004fc600087fe4ff */
[----:B------:R2:W-:Y:S01]  /*26160*/  STL [R1+0x7bcc], R44 ;  /* 0x007bcc2c01007387 */ /* 0x0005e20000100800 */
[----:B----4-:R-:W-:-:S03]  /*26170*/  IADD3.X R42, PT, PT, R6, UR77, RZ, P6, !PT ;  /* 0x0000004d062a7c10 */ /* 0x010fc6000b7fe4ff */
[----:B------:R4:W-:Y:S04]  /*26180*/  STL [R1+0x7bd4], R43 ;  /* 0x007bd42b01007387 */ /* 0x0009e80000100800 */
[----:B------:R0:W-:Y:S01]  /*26190*/  STL [R1+0x7bdc], R42 ;  /* 0x007bdc2a01007387 */ /* 0x0001e20000100800 */
[----:B--2---:R-:W-:Y:S02]  /*261a0*/  IADD3 R44, P6, PT, R52, UR9, RZ ;  /* 0x00000009342c7c10 */ /* 0x004fe4000ffde0ff */
[----:B----4-:R-:W-:-:S03]  /*261b0*/  IADD3 R43, P5, PT, R46, UR9, RZ ;  /* 0x000000092e2b7c10 */ /* 0x010fc6000ffbe0ff */
[----:B------:R2:W-:Y:S01]  /*261c0*/  STL [R1+0x7be8], R44 ;  /* 0x007be82c01007387 */ /* 0x0005e20000100800 */
[----:B0-----:R-:W-:-:S03]  /*261d0*/  IADD3 R42, P4, PT, R48, UR9, RZ ;  /* 0x00000009302a7c10 */ /* 0x001fc6000ff9e0ff */
[----:B------:R0:W-:Y:S01]  /*261e0*/  STL [R1+0x7bf0], R43 ;  /* 0x007bf02b01007387 */ /* 0x0001e20000100800 */
[----:B------:R-:W-:Y:S01]  /*261f0*/  SHF.R.U32.HI R0, RZ, 0x2, R51 ;  /* 0x00000002ff007819 */ /* 0x000fe20000011633 */
[----:B------:R-:W-:Y:S02]  /*26200*/  USHF.R.S32.HI UR77, URZ, 0x1f, UR9 ;  /* 0x0000001fff4d7899 */ /* 0x000fe40008011409 */
[----:B------:R4:W-:Y:S01]  /*26210*/  STL [R1+0x7bf8], R42 ;  /* 0x007bf82a01007387 */ /* 0x0009e20000100800 */
[----:B--2---:R-:W-:Y:S02]  /*26220*/  IADD3 R44, P3, PT, R53, UR9, RZ ;  /* 0x00000009352c7c10 */ /* 0x004fe4000ff7e0ff */
[----:B0-----:R-:W-:-:S03]  /*26230*/  IADD3 R43, P2, PT, R58, UR9, RZ ;  /* 0x000000093a2b7c10 */ /* 0x001fc6000ff5e0ff */
[----:B------:R0:W-:Y:S01]  /*26240*/  STL [R1+0x7c00], R44 ;  /* 0x007c002c01007387 */ /* 0x0001e20000100800 */
[----:B----4-:R-:W-:-:S03]  /*26250*/  IADD3 R42, P1, PT, R59, UR9, RZ ;  /* 0x000000093b2a7c10 */ /* 0x010fc6000ff3e0ff */
[----:B------:R2:W-:Y:S01]  /*26260*/  STL [R1+0x7c08], R43 ;  /* 0x007c082b01007387 */ /* 0x0005e20000100800 */
[----:B------:R-:W-:-:S03]  /*26270*/  SGXT.U32 R0, R0, 0x3 ;  /* 0x000000030000781a */ /* 0x000fc60000000000 */
[----:B------:R4:W-:Y:S01]  /*26280*/  STL [R1+0x7c10], R42 ;  /* 0x007c102a01007387 */ /* 0x0009e20000100800 */
[----:B0-----:R-:W-:Y:S02]  /*26290*/  IADD3 R44, P0, PT, R60, UR9, RZ ;  /* 0x000000093c2c7c10 */ /* 0x001fe4000ff1e0ff */
[----:B------:R-:W-:Y:S02]  /*262a0*/  LOP3.LUT R0, R50, R0, RZ, 0xfc, !PT ;  /* 0x0000000032007212 */ /* 0x000fe400078efcff */
[----:B--2---:R-:W-:Y:S01]  /*262b0*/  IADD3.X R43, PT, PT, R57, UR77, RZ, P6, !PT ;  /* 0x0000004d392b7c10 */ /* 0x004fe2000b7fe4ff */
[----:B------:R-:W-:Y:S01]  /*262c0*/  STL [R1+0x7c18], R44 ;  /* 0x007c182c01007387 */ /* 0x000fe20000100800 */
[----:B----4-:R-:W-:-:S03]  /*262d0*/  IADD3 R42, P6, PT, R61, UR9, RZ ;  /* 0x000000093d2a7c10 */ /* 0x010fc6000ffde0ff */
[----:B------:R0:W-:Y:S01]  /*262e0*/  STL [R1+0x7be4], R43 ;  /* 0x007be42b01007387 */ /* 0x0001e20000100800 */
[----:B------:R-:W-:Y:S01]  /*262f0*/  LOP3.LUT R50, R51, 0x7, RZ, 0xc0, !PT ;  /* 0x0000000733327812 */ /* 0x000fe200078ec0ff */
[----:B------:R-:W2:Y:S02]  /*26300*/  LDCU UR9, c[0x0][0x3a8] ;  /* 0x00007500ff0977ac */ /* 0x000ea40008000800 */
[----:B------:R-:W-:Y:S04]  /*26310*/  STL [R1+0x7c20], R42 ;  /* 0x007c202a01007387 */ /* 0x000fe80000100800 */
[----:B------:R4:W-:Y:S01]  /*26320*/  STL [R1+0x8370], R0 ;  /* 0x0083700001007387 */ /* 0x0009e20000100800 */
[----:B0-----:R-:W-:Y:S02]  /*26330*/  IADD3.X R43, PT, PT, R4, UR77, RZ, P4, !PT ;  /* 0x0000004d042b7c10 */ /* 0x001fe4000a7fe4ff */
[----:B----4-:R-:W-:-:S02]  /*26340*/  IADD3.X R0, PT, PT, R5, UR77, RZ, P5, !PT ;  /* 0x0000004d05007c10 */ /* 0x010fc4000affe4ff */
        /* <DEDUP_REMOVED lines=22> */
[----:B----4-:R-:W-:-:S03]  /*264b0*/  IADD3 R0, P1, PT, R59, UR10, RZ ;  /* 0x0000000a3b007c10 */ /* 0x010fc6000ff3e0ff */
[----:B------:R1:W-:Y:S04]  /*264c0*/  STL [R1+0x7c48], R42 ;  /* 0x007c482a01007387 */ /* 0x0003e80000100800 */
[----:B------:R4:W-:Y:S01]  /*264d0*/  STL [R1+0x7c50], R0 ;  /* 0x007c500001007387 */ /* 0x0009e20000100800 */
[----:B0-----:R-:W-:Y:S02]  /*264e0*/  IADD3 R43, P0, PT, R60, UR10, RZ ;  /* 0x0000000a3c2b7c10 */ /* 0x001fe4000ff1e0ff */
[----:B-1----:R-:W-:-:S03]  /*264f0*/  IADD3.X R42, PT, PT, R57, UR77, RZ, P6, !PT ;  /* 0x0000004d392a7c10 */ /* 0x002fc6000b7fe4ff */
[----:B------:R0:W-:Y:S01]  /*26500*/  STL [R1+0x7c58], R43 ;  /* 0x007c582b01007387 */ /* 0x0001e20000100800 */
[----:B----4-:R-:W-:-:S03]  /*26510*/  IADD3 R0, P6, PT, R61, UR10, RZ ;  /* 0x0000000a3d007c10 */ /* 0x010fc6000ffde0ff */
[----:B------:R-:W-:Y:S01]  /*26520*/  STL [R1+0x7c24], R42 ;  /* 0x007c242a01007387 */ /* 0x000fe20000100800 */
[----:B------:R-:W-:Y:S01]  /*26530*/  IMAD.SHL.U32 R51, R51, 0x2, RZ ;  /* 0x0000000233337824 */ /* 0x000fe200078e00ff */
[----:B------:R-:W1:Y:S02]  /*26540*/  LDCU UR10, c[0x0][0x3a8] ;  /* 0x00007500ff0a77ac */ /* 0x000e640008000800 */
        /* <DEDUP_REMOVED lines=33> */
[----:B------:R-:W-:Y:S01]  /*26760*/  IMAD R50, R50, 0x90, RZ ;  /* 0x0000009032327824 */ /* 0x000fe200078e02ff */
        /* <DEDUP_REMOVED lines=31> */
[----:B------:R-:W-:Y:S01]  /*26960*/  STL [R1+0x7cd8], R43 ;  /* 0x007cd82b01007387 */ /* 0x000fe20000100800 */
[----:B----4-:R-:W-:-:S03]  /*26970*/  IADD3 R0, P6, PT, R61, UR12, RZ ;  /* 0x0000000c3d007c10 */ /* 0x010fc6000ffde0ff */
[----:B------:R0:W-:Y:S01]  /*26980*/  STL [R1+0x7ca4], R42 ;  /* 0x007ca42a01007387 */ /* 0x0001e20000100800 */
[----:B------:R-:W-:Y:S01]  /*26990*/  IADD3.X R4, PT, PT, R4, UR77, RZ, P4, !PT ;  /* 0x0000004d04047c10 */ /* 0x000fe2000a7fe4ff */
[----:B------:R-:W1:Y:S02]  /*269a0*/  LDCU UR12, c[0x0][0x3a8] ;  /* 0x00007500ff0c77ac */ /* 0x000e640008000800 */
[----:B------:R4:W-:Y:S01]  /*269b0*/  STL [R1+0x7ce0], R0 ;  /* 0x007ce00001007387 */ /* 0x0009e20000100800 */
[----:B------:R-:W-:Y:S02]  /*269c0*/  IADD3.X R3, PT, PT, R3, UR77, RZ, P3, !PT ;  /* 0x0000004d03037c10 */ /* 0x000fe40009ffe4ff */
[----:B0-----:R-:W-:Y:S02]  /*269d0*/  LOP3.LUT R42, R50, 0x30, R51, 0x78, !PT ;  /* 0x00000030322a7812 */ /* 0x001fe400078e7833 */
[----:B----4-:R-:W-:-:S03]  /*269e0*/  IADD3.X R0, PT, PT, R5, UR77, RZ, P5, !PT ;  /* 0x0000004d05007c10 */ /* 0x010fc6000affe4ff */
[----:B------:R-:W-:Y:S01]  /*269f0*/  STL [R1+0xa2c], R42 ;  /* 0x000a2c2a01007387 */ /* 0x000fe20000100800 */
[----:B------:R-:W-:-:S03]  /*26a00*/  IADD3.X R7, PT, PT, R7, UR77, RZ, P1, !PT ;  /* 0x0000004d07077c10 */ /* 0x000fc60008ffe4ff */
[----:B------:R0:W-:Y:S01]  /*26a10*/  STL [R1+0x7cac], R0 ;  /* 0x007cac0001007387 */ /* 0x0001e20000100800 */
[----:B------:R-:W-:-:S03]  /*26a20*/  IADD3.X R49, PT, PT, R49, UR77, RZ, P0, !PT ;  /* 0x0000004d31317c10 */ /* 0x000fc600087fe4ff */
[----:B------:R4:W-:Y:S04]  /*26a30*/  STL [R1+0x7cb4], R4 ;  /* 0x007cb40401007387 */ /* 0x0009e80000100800 */
[----:B------:R-:W2:Y:S01]  /*26a40*/  LDL R5, [R1+0x154] ;  /* 0x0001540001057983 */ /* 0x000ea20000100800 */
[----:B0-----:R-:W-:-:S03]  /*26a50*/  IADD3.X R0, PT, PT, R2, UR77, RZ, P2, !PT ;  /* 0x0000004d02007c10 */ /* 0x001fc600097fe4ff */
[----:B------:R0:W-:Y:S04]  /*26a60*/  STL [R1+0x7cbc], R3 ;  /* 0x007cbc0301007387 */ /* 0x0001e80000100800 */
[----:B----4-:R-:W4:Y:S04]  /*26a70*/  LDL R4, [R1+0x150] ;  /* 0x0001500001047983 */ /* 0x010f280000100800 */
[----:B------:R1:W-:Y:S04]  /*26a80*/  STL [R1+0x7cc4], R0 ;  /* 0x007cc40001007387 */ /* 0x0003e80000100800 */
[----:B0-----:R-:W3:Y:S04]  /*26a90*/  LDL R3, [R1+0x14c] ;  /* 0x00014c0001037983 */ /* 0x001ee80000100800 */
[----:B------:R-:W5:Y:S04]  /*26aa0*/  LDL R2, [R1+0x148] ;  /* 0x0001480001027983 */ /* 0x000f680000100800 */
[----:B------:R-:W5:Y:S04]  /*26ab0*/  LDL R50, [R1+0x140] ;  /* 0x0001400001327983 */ /* 0x000f680000100800 */
[----:B------:R-:W5:Y:S04]  /*26ac0*/  LDL R51, [R1+0x13c] ;  /* 0x00013c0001337983 */ /* 0x000f680000100800 */
[----:B-1----:R-:W5:Y:S04]  /*26ad0*/  LDL R0, [R1+0x138] ;  /* 0x0001380001007983 */ /* 0x002f680000100800 */
[----:B------:R-:W5:Y:S04]  /*26ae0*/  LDL R47, [R1+0x134] ;  /* 0x00013400012f7983 */ /* 0x000f680000100800 */
        /* <DEDUP_REMOVED lines=16> */
[----:B------:R0:W-:Y:S04]  /*26bf0*/  STL [R1+0x7ccc], R7 ;  /* 0x007ccc0701007387 */ /* 0x0001e80000100800 */
[----:B0-----:R-:W5:Y:S04]  /*26c00*/  LDL.LU R7, [R1+0x8418] ;  /* 0x0084180001077983 */ /* 0x001f680000300800 */
[----:B------:R0:W-:Y:S04]  /*26c10*/  STL [R1+0x7cd4], R49 ;  /* 0x007cd43101007387 */ /* 0x0001e80000100800 */
[----:B0-----:R-:W5:Y:S01]  /*26c20*/  LDL.LU R49, [R1+0x8414] ;  /* 0x0084140001317983 */ /* 0x001f620000300800 */
[----:B------:R-:W-:-:S05]  /*26c30*/  IADD3.X R6, PT, PT, R6, UR77, RZ, P6, !PT ;  /* 0x0000004d06067c10 */ /* 0x000fca000b7fe4ff */
[----:B------:R0:W-:Y:S01]  /*26c40*/  STL [R1+0x7cdc], R6 ;  /* 0x007cdc0601007387 */ /* 0x0001e20000100800 */
[----:B--2---:R-:W-:Y:S02]  /*26c50*/  SHF.R.S32.HI R5, RZ, 0x1f, R5 ;  /* 0x0000001fff057819 */ /* 0x004fe40000011405 */
[----:B----4-:R-:W-:Y:S02]  /*26c60*/  SHF.R.S32.HI R4, RZ, 0x1f, R4 ;  /* 0x0000001fff047819 */ /* 0x010fe40000011404 */
[----:B---3--:R-:W-:Y:S02]  /*26c70*/  SHF.R.S32.HI R3, RZ, 0x1f, R3 ;  /* 0x0000001fff037819 */ /* 0x008fe40000011403 */
[----:B-----5:R-:W-:Y:S02]  /*26c80*/  SHF.R.S32.HI R2, RZ, 0x1f, R2 ;  /* 0x0000001fff027819 */ /* 0x020fe40000011402 */
[----:B0-----:R-:W-:-:S05]  /*26c90*/  SHF.R.S32.HI R6, RZ, 0x1f, R49 ;  /* 0x0000001fff067819 */ /* 0x001fca0000011431 */
[----:B------:R0:W-:Y:S04]  /*26ca0*/  STL [R1+0xf0], R6 ;  /* 0x0000f00601007387 */ /* 0x0001e80000100800 */
[----:B0-----:R-:W2:Y:S04]  /*26cb0*/  LDL.LU R6, [R1+0x8410] ;  /* 0x0084100001067983 */ /* 0x001ea80000300800 */
[----:B------:R0:W-:Y:S04]  /*26cc0*/  STL [R1+0x83dc], R49 ;  /* 0x0083dc3101007387 */ /* 0x0001e80000100800 */
[----:B0-----:R-:W3:Y:S04]  /*26cd0*/  LDL R49, [R1+0x144] ;  /* 0x0001440001317983 */ /* 0x001ee80000100800 */
[----:B------:R0:W-:Y:S04]  /*26ce0*/  STL [R1+0xec], R5 ;  /* 0x0000ec0501007387 */ /* 0x0001e80000100800 */
[----:B0-----:R-:W4:Y:S04]  /*26cf0*/  LDL.LU R5, [R1+0x840c] ;  /* 0x00840c0001057983 */ /* 0x001f280000300800 */
[----:B------:R0:W-:Y:S04]  /*26d00*/  STL [R1+0xe8], R4 ;  /* 0x0000e80401007387 */ /* 0x0001e80000100800 */
[----:B0-----:R-:W5:Y:S04]  /*26d10*/  LDL.LU R4, [R1+0x8408] ;  /* 0x0084080001047983 */ /* 0x001f680000300800 */
[----:B------:R0:W-:Y:S04]  /*26d20*/  STL [R1+0xe4], R3 ;  /* 0x0000e40301007387 */ /* 0x0001e80000100800 */
[----:B0-----:R-:W2:Y:S04]  /*26d30*/  LDL.LU R3, [R1+0x8404] ;  /* 0x0084040001037983 */ /* 0x001ea80000300800 */
[----:B------:R0:W-:Y:S04]  /*26d40*/  STL [R1+0xe0], R2 ;  /* 0x0000e00201007387 */ /* 0x0001e80000100800 */
[----:B0-----:R-:W2:Y:S01]  /*26d50*/  LDL.LU R2, [R1+0x8400] ;  /* 0x0084000001027983 */ /* 0x001ea20000300800 */
[----:B------:R-:W-:-:S02]  /*26d60*/  SHF.R.S32.HI R47, RZ, 0x1f, R47 ;  /* 0x0000001fff2f7819 */ /* 0x000fc4000001142f */
[----:B------:R-:W-:Y:S02]  /*26d70*/  SHF.R.S32.HI R44, RZ, 0x1f, R44 ;  /* 0x0000001fff2c7819 */ /* 0x000fe4000001142c */
[----:B---3--:R-:W-:-:S05]  /*26d80*/  SHF.R.S32.HI R49, RZ, 0x1f, R49 ;  /* 0x0000001fff317819 */ /* 0x008fca0000011431 */
[----:B------:R0:W-:Y:S02]  /*26d90*/  STL [R1+0xdc], R49 ;  /* 0x0000dc3101007387 */ /* 0x0001e40000100800 */
[----:B0-----:R-:W-:Y:S02]  /*26da0*/  SHF.R.S32.HI R49, RZ, 0x1f, R50 ;  /* 0x0000001fff317819 */ /* 0x001fe40000011432 */
[----:B------:R-:W-:-:S03]  /*26db0*/  SHF.R.S32.HI R50, RZ, 0x1f, R51 ;  /* 0x0000001fff327819 */ /* 0x000fc60000011433 */
[----:B------:R0:W-:Y:S04]  /*26dc0*/  STL [R1+0xd8], R49 ;  /* 0x0000d83101007387 */ /* 0x0001e80000100800 */
[----:B------:R-:W-:Y:S01]  /*26dd0*/  STL [R1+0xd4], R50 ;  /* 0x0000d43201007387 */ /* 0x000fe20000100800 */
[----:B0-----:R-:W-:Y:S02]  /*26de0*/  SHF.R.S32.HI R49, RZ, 0x1f, R0 ;  /* 0x0000001fff317819 */ /* 0x001fe40000011400 */
[----:B------:R-:W-:-:S03]  /*26df0*/  SHF.R.S32.HI R0, RZ, 0x1f, R45 ;  /* 0x0000001fff007819 */ /* 0x000fc6000001142d */
[----:B------:R-:W-:Y:S01]  /*26e00*/  STL [R1+0xd0], R49 ;  /* 0x0000d03101007387 */ /* 0x000fe20000100800 */
[----:B------:R-:W-:-:S03]  /*26e10*/  SHF.R.S32.HI R45, RZ, 0x1f, R56 ;  /* 0x0000001fff2d7819 */ /* 0x000fc60000011438 */
[----:B------:R-:W-:Y:S04]  /*26e20*/  STL [R1+0xcc], R47 ;  /* 0x0000cc2f01007387 */ /* 0x000fe80000100800 */
[----:B------:R0:W-:Y:S04]  /*26e30*/  STL [R1+0xc8], R0 ;  /* 0x0000c80001007387 */ /* 0x0001e80000100800 */
[----:B------:R1:W-:Y:S01]  /*26e40*/  STL [R1+0xc4], R44 ;  /* 0x0000c42c01007387 */ /* 0x0003e20000100800 */
[----:B0-----:R-:W-:-:S03]  /*26e50*/  SHF.R.S32.HI R0, RZ, 0x1f, R43 ;  /* 0x0000001fff007819 */ /* 0x001fc6000001142b */
[----:B------:R-:W-:Y:S01]  /*26e60*/  STL [R1+0xc0], R45 ;  /* 0x0000c02d01007387 */ /* 0x000fe20000100800 */
[----:B------:R-:W-:Y:S02]  /*26e70*/  SHF.R.S32.HI R43, RZ, 0x1f, R42 ;  /* 0x0000001fff2b7819 */ /* 0x000fe4000001142a */
[----:B-1----:R-:W-:Y:S01]  /*26e80*/  SHF.R.S32.HI R44, RZ, 0x1f, R55 ;  /* 0x0000001fff2c7819 */ /* 0x002fe20000011437 */
[----:B------:R0:W-:Y:S01]  /*26e90*/  STL [R1+0xbc], R0 ;  /* 0x0000bc0001007387 */ /* 0x0001e20000100800 */
[----:B------:R-:W-:-:S03]  /*26ea0*/  SHF.R.S32.HI R42, RZ, 0x1f, R52 ;  /* 0x0000001fff2a7819 */ /* 0x000fc60000011434 */
[----:B------:R-:W-:Y:S01]  /*26eb0*/  STL [R1+0xb8], R44 ;  /* 0x0000b82c01007387 */ /* 0x000fe20000100800 */
[----:B0-----:R-:W-:-:S03]  /*26ec0*/  SHF.R.S32.HI R0, RZ, 0x1f, R54 ;  /* 0x0000001fff007819 */ /* 0x001fc60000011436 */
[----:B------:R0:W-:Y:S04]  /*26ed0*/  STL [R1+0xb4], R43 ;  /* 0x0000b42b01007387 */ /* 0x0001e80000100800 */
[----:B------:R1:W-:Y:S01]  /*26ee0*/  STL [R1+0xb0], R0 ;  /* 0x0000b00001007387 */ /* 0x0003e20000100800 */
[----:B0-----:R-:W-:-:S03]  /*26ef0*/  SHF.R.S32.HI R43, RZ, 0x1f, R46 ;  /* 0x0000001fff2b7819 */ /* 0x001fc6000001142e */
[----:B------:R0:W-:Y:S01]  /*26f00*/  STL [R1+0xac], R42 ;  /* 0x0000ac2a01007387 */ /* 0x0001e20000100800 */
[----:B-1----:R-:W-:-:S03]  /*26f10*/  SHF.R.S32.HI R0, RZ, 0x1f, R48 ;  /* 0x0000001fff007819 */ /* 0x002fc60000011430 */
[----:B------:R1:W-:Y:S04]  /*26f20*/  STL [R1+0xa8], R43 ;  /* 0x0000a82b01007387 */ /* 0x0003e80000100800 */
[----:B------:R3:W-:Y:S01]  /*26f30*/  STL [R1+0xa4], R0 ;  /* 0x0000a40001007387 */ /* 0x0007e20000100800 */
[----:B0-----:R-:W-:Y:S02]  /*26f40*/  SHF.R.S32.HI R42, RZ, 0x1f, R53 ;  /* 0x0000001fff2a7819 */ /* 0x001fe40000011435 */
[----:B-1----:R-:W-:-:S03]  /*26f50*/  SHF.R.S32.HI R43, RZ, 0x1f, R58 ;  /* 0x0000001fff2b7819 */ /* 0x002fc6000001143a */
[----:B------:R0:W-:Y:S01]  /*26f60*/  STL [R1+0xa0], R42 ;  /* 0x0000a02a01007387 */ /* 0x0001e20000100800 */
[----:B---3--:R-:W-:-:S03]  /*26f70*/  SHF.R.S32.HI R0, RZ, 0x1f, R59 ;  /* 0x0000001fff007819 */ /* 0x008fc6000001143b */
[----:B------:R1:W-:Y:S04]  /*26f80*/  STL [R1+0x9c], R43 ;  /* 0x00009c2b01007387 */ /* 0x0003e80000100800 */
[----:B------:R3:W-:Y:S01]  /*26f90*/  STL [R1+0x98], R0 ;  /* 0x0000980001007387 */ /* 0x0007e20000100800 */
[----:B0-----:R-:W-:Y:S02]  /*26fa0*/  SHF.R.S32.HI R42, RZ, 0x1f, R60 ;  /* 0x0000001fff2a7819 */ /* 0x001fe4000001143c */
[----:B-1----:R-:W-:-:S03]  /*26fb0*/  SHF.R.S32.HI R43, RZ, 0x1f, R57 ;  /* 0x0000001fff2b7819 */ /* 0x002fc60000011439 */
[----:B------:R0:W-:Y:S01]  /*26fc0*/  STL [R1+0x94], R42 ;  /* 0x0000942a01007387 */ /* 0x0001e20000100800 */
[----:B---3--:R-:W-:-:S03]  /*26fd0*/  SHF.R.S32.HI R0, RZ, 0x1f, R61 ;  /* 0x0000001fff007819 */ /* 0x008fc6000001143d */
[----:B------:R-:W-:Y:S04]  /*26fe0*/  STL [R1+0x90], R43 ;  /* 0x0000902b01007387 */ /* 0x000fe80000100800 */
[----:B--2---:R5:W-:Y:S01]  /*26ff0*/  STL [R1+0x838c], R2 ;  /* 0x00838c0201007387 */ /* 0x004be20000100800 */
[----:B0-----:R-:W-:-:S03]  /*27000*/  SHF.R.S32.HI R42, RZ, 0x1f, R2 ;  /* 0x0000001fff2a7819 */ /* 0x001fc60000011402 */
[----:B------:R0:W-:Y:S04]  /*27010*/  STL [R1+0x8c], R0 ;  /* 0x00008c0001007387 */ /* 0x0001e80000100800 */
[----:B------:R-:W-:Y:S01]  /*27020*/  STL [R1+0x88], R42 ;  /* 0x0000882a01007387 */ /* 0x000fe20000100800 */
[----:B-----5:R-:W-:Y:S02]  /*27030*/  SHF.R.S32.HI R2, RZ, 0x1f, R4 ;  /* 0x0000001fff027819 */ /* 0x020fe40000011404 */
[----:B0-----:R-:W-:Y:S01]  /*27040*/  SHF.R.S32.HI R0, RZ, 0x1f, R3 ;  /* 0x0000001fff007819 */ /* 0x001fe20000011403 */
[----:B------:R-:W-:Y:S04]  /*27050*/  STL [R1+0x8384], R3 ;  /* 0x0083840301007387 */ /* 0x000fe80000100800 */
[----:B------:R4:W-:Y:S04]  /*27060*/  STL [R1+0x84], R0 ;  /* 0x0000840001007387 */ /* 0x0009e80000100800 */
[----:B------:R-:W-:Y:S01]  /*27070*/  STL [R1+0x8388], R4 ;  /* 0x0083880401007387 */ /* 0x000fe20000100800 */
[----:B----4-:R-:W-:-:S03]  /*27080*/  SHF.R.S32.HI R0, RZ, 0x1f, R5 ;  /* 0x0000001fff007819 */ /* 0x010fc60000011405 */
[----:B------:R0:W-:Y:S04]  /*27090*/  STL [R1+0x80], R2 ;  /* 0x0000800201007387 */ /* 0x0001e80000100800 */
[----:B------:R-:W-:Y:S04]  /*270a0*/  STL [R1+0x837c], R5 ;  /* 0x00837c0501007387 */ /* 0x000fe80000100800 */
[----:B------:R1:W-:Y:S01]  /*270b0*/  STL [R1+0x7c], R0 ;  /* 0x00007c0001007387 */ /* 0x0003e20000100800 */
[----:B0-----:R-:W-:-:S03]  /*270c0*/  SHF.R.S32.HI R2, RZ, 0x1f, R6 ;  /* 0x0000001fff027819 */ /* 0x001fc60000011406 */
[----:B------:R-:W-:Y:S01]  /*270d0*/  STL [R1+0x8378], R6 ;  /* 0x0083780601007387 */ /* 0x000fe20000100800 */
[----:B-1----:R-:W-:-:S03]  /*270e0*/  SHF.R.S32.HI R0, RZ, 0x1f, R7 ;  /* 0x0000001fff007819 */ /* 0x002fc60000011407 */
        /* <DEDUP_REMOVED lines=37> */
[----:B------:R-:W-:Y:S01]  /*27340*/  STL [R1+0x83fc], R19 ;  /* 0x0083fc1301007387 */ /* 0x000fe20000100800 */
[----:B------:R-:W-:-:S03]  /*27350*/  SHF.R.S32.HI R3, RZ, 0x1f, R22 ;  /* 0x0000001fff037819 */ /* 0x000fc60000011416 */
[----:B------:R1:W-:Y:S01]  /*27360*/  STL [R1+0x44], R0 ;  /* 0x0000440001007387 */ /* 0x0003e20000100800 */
[----:B0-----:R-:W-:-:S05]  /*27370*/  SHF.R.S32.HI R2, RZ, 0x1f, R20 ;  /* 0x0000001fff027819 */ /* 0x001fca0000011414 */
[----:B------:R0:W-:Y:S01]  /*27380*/  STL [R1+0x40], R2 ;  /* 0x0000400201007387 */ /* 0x0001e20000100800 */
[----:B-1----:R-:W-:-:S05]  /*27390*/  SHF.R.S32.HI R0, RZ, 0x1f, R21 ;  /* 0x0000001fff007819 */ /* 0x002fca0000011415 */
[----:B------:R1:W-:Y:S01]  /*273a0*/  STL [R1+0x3c], R0 ;  /* 0x00003c0001007387 */ /* 0x0003e20000100800 */
[----:B0-----:R-:W-:-:S03]  /*273b0*/  SHF.R.S32.HI R2, RZ, 0x1f, R23 ;  /* 0x0000001fff027819 */ /* 0x001fc60000011417 */
[----:B------:R0:W-:Y:S01]  /*273c0*/  STL [R1+0x38], R3 ;  /* 0x0000380301007387 */ /* 0x0001e20000100800 */
[----:B-1----:R-:W-:-:S03]  /*273d0*/  SHF.R.S32.HI R0, RZ, 0x1f, R24 ;  /* 0x0000001fff007819 */ /* 0x002fc60000011418 */
        /* <DEDUP_REMOVED lines=22> */
[----:B------:R0:W-:Y:S04]  /*27540*/  STL [R1+0x8], R3 ;  /* 0x0000080301007387 */ /* 0x0001e80000100800 */
[----:B------:R-:W2:Y:S01]  /*27550*/  LDL R54, [R1+0x160] ;  /* 0x0001600001367983 */ /* 0x000ea20000100800 */
[----:B-1----:R-:W-:-:S03]  /*27560*/  SHF.R.S32.HI R0, RZ, 0x1f, R36 ;  /* 0x0000001fff007819 */ /* 0x002fc60000011424 */
[----:B------:R1:W-:Y:S04]  /*27570*/  STL [R1+0x4], R2 ;  /* 0x0000040201007387 */ /* 0x0003e80000100800 */
[----:B------:R-:W3:Y:S04]  /*27580*/  LDL R55, [R1+0x168] ;  /* 0x0001680001377983 */ /* 0x000ee80000100800 */
[----:B------:R4:W-:Y:S04]  /*27590*/  STL [R1], R0 ;  /* 0x0000000001007387 */ /* 0x0009e80000100800 */
[----:B------:R-:W5:Y:S04]  /*275a0*/  LDL R11, [R1+0x1fc] ;  /* 0x0001fc00010b7983 */ /* 0x000f680000100800 */
[----:B------:R-:W2:Y:S04]  /*275b0*/  LDL R10, [R1+0x204] ;  /* 0x00020400010a7983 */ /* 0x000ea80000100800 */
[----:B------:R-:W3:Y:S04]  /*275c0*/  LDL R9, [R1+0x210] ;  /* 0x0002100001097983 */ /* 0x000ee80000100800 */
[----:B------:R-:W3:Y:S04]  /*275d0*/  LDL R8, [R1+0x220] ;  /* 0x0002200001087983 */ /* 0x000ee80000100800 */
[----:B------:R-:W3:Y:S04]  /*275e0*/  LDL R7, [R1+0x234] ;  /* 0x0002340001077983 */ /* 0x000ee80000100800 */
[----:B------:R-:W3:Y:S04]  /*275f0*/  LDL R42, [R1+0x24c] ;  /* 0x00024c00012a7983 */ /* 0x000ee80000100800 */
[----:B------:R-:W3:Y:S04]  /*27600*/  LDL R6, [R1+0x23c] ;  /* 0x00023c0001067983 */ /* 0x000ee80000100800 */
[----:B------:R-:W3:Y:S04]  /*27610*/  LDL R5, [R1+0x250] ;  /* 0x0002500001057983 */ /* 0x000ee80000100800 */
[----:B------:R-:W3:Y:S04]  /*27620*/  LDL R46, [R1+0x258] ;  /* 0x00025800012e7983 */ /* 0x000ee80000100800 */
[----:B------:R-:W3:Y:S04]  /*27630*/  LDL R4, [R1+0x288] ;  /* 0x0002880001047983 */ /* 0x000ee80000100800 */
[----:B0-----:R-:W3:Y:S04]  /*27640*/  LDL R3, [R1+0x294] ;  /* 0x0002940001037983 */ /* 0x001ee80000100800 */
[----:B-1----:R-:W3:Y:S04]  /*27650*/  LDL R2, [R1+0x29c] ;  /* 0x00029c0001027983 */ /* 0x002ee80000100800 */
[----:B------:R-:W3:Y:S04]  /*27660*/  LDL R48, [R1+0x2b0] ;  /* 0x0002b00001307983 */ /* 0x000ee80000100800 */
[----:B------:R-:W3:Y:S04]  /*27670*/  LDL R49, [R1+0x2a4] ;  /* 0x0002a40001317983 */ /* 0x000ee80000100800 */
[----:B----4-:R-:W4:Y:S04]  /*27680*/  LDL R0, [R1+0x2c8] ;  /* 0x0002c80001007983 */ /* 0x010f280000100800 */
[----:B------:R-:W4:Y:S04]  /*27690*/  LDL R47, [R1+0x2d8] ;  /* 0x0002d800012f7983 */ /* 0x000f280000100800 */
[----:B------:R-:W4:Y:S04]  /*276a0*/  LDL R44, [R1+0x2e0] ;  /* 0x0002e000012c7983 */ /* 0x000f280000100800 */
[----:B------:R-:W4:Y:S04]  /*276b0*/  LDL R45, [R1+0x2e8] ;  /* 0x0002e800012d7983 */ /* 0x000f280000100800 */
[----:B------:R-:W4:Y:S04]  /*276c0*/  LDL R43, [R1+0x2f4] ;  /* 0x0002f400012b7983 */ /* 0x000f280000100800 */
[----:B------:R-:W4:Y:S04]  /*276d0*/  LDL R56, [R1+0x170] ;  /* 0x0001700001387983 */ /* 0x000f280000100800 */
[----:B------:R-:W4:Y:S04]  /*276e0*/  LDL R57, [R1+0x178] ;  /* 0x0001780001397983 */ /* 0x000f280000100800 */
[----:B------:R-:W4:Y:S04]  /*276f0*/  LDL R58, [R1+0x1bc] ;  /* 0x0001bc00013a7983 */ /* 0x000f280000100800 */
[----:B------:R-:W4:Y:S04]  /*27700*/  LDL R59, [R1+0x1c4] ;  /* 0x0001c400013b7983 */ /* 0x000f280000100800 */
[----:B------:R-:W4:Y:S01]  /*27710*/  LDL R60, [R1+0x1cc] ;  /* 0x0001cc00013c7983 */ /* 0x000f220000100800 */
[----:B-----5:R-:W-:-:S02]  /*27720*/  SHF.R.S32.HI R12, RZ, 0x1f, R11 ;  /* 0x0000001fff0c7819 */ /* 0x020fc4000001140b */
[----:B--2---:R-:W-:-:S03]  /*27730*/  SHF.R.S32.HI R11, RZ, 0x1f, R10 ;  /* 0x0000001fff0b7819 */ /* 0x004fc6000001140a */
[----:B------:R-:W-:Y:S01]  /*27740*/  STL [R1+0x15c], R12 ;  /* 0x00015c0c01007387 */ /* 0x000fe20000100800 */
[----:B---3--:R-:W-:-:S03]  /*27750*/  SHF.R.S32.HI R10, RZ, 0x1f, R9 ;  /* 0x0000001fff0a7819 */ /* 0x008fc60000011409 */
[----:B------:R-:W-:Y:S01]  /*27760*/  STL [R1+0x164], R11 ;  /* 0x0001640b01007387 */ /* 0x000fe20000100800 */
[----:B------:R-:W-:-:S03]  /*27770*/  SHF.R.S32.HI R9, RZ, 0x1f, R8 ;  /* 0x0000001fff097819 */ /* 0x000fc60000011408 */
[----:B------:R-:W-:Y:S01]  /*27780*/  STL [R1+0x16c], R10 ;  /* 0x00016c0a01007387 */ /* 0x000fe20000100800 */
[----:B------:R-:W-:-:S03]  /*27790*/  SHF.R.S32.HI R8, RZ, 0x1f, R7 ;  /* 0x0000001fff087819 */ /* 0x000fc60000011407 */
[----:B------:R-:W-:Y:S01]  /*277a0*/  STL [R1+0x174], R9 ;  /* 0x0001740901007387 */ /* 0x000fe20000100800 */
[----:B------:R-:W-:-:S03]  /*277b0*/  SHF.R.S32.HI R7, RZ, 0x1f, R42 ;  /* 0x0000001fff077819 */ /* 0x000fc6000001142a */
[----:B------:R-:W-:Y:S01]  /*277c0*/  STL [R1+0x17c], R8 ;  /* 0x00017c0801007387 */ /* 0x000fe20000100800 */
[----:B------:R-:W-:-:S03]  /*277d0*/  SHF.R.S32.HI R6, RZ, 0x1f, R6 ;  /* 0x0000001fff067819 */ /* 0x000fc60000011406 */
[----:B------:R-:W2:Y:S04]  /*277e0*/  LDL R42, [R1+0x30c] ;  /* 0x00030c00012a7983 */ /* 0x000ea80000100800 */
[----:B------:R0:W-:Y:S04]  /*277f0*/  STL [R1+0x180], R6 ;  /* 0x0001800601007387 */ /* 0x0001e80000100800 */
[----:B------:R-:W-:Y:S01]  /*27800*/  STL [R1+0x184], R7 ;  /* 0x0001840701007387 */ /* 0x000fe20000100800 */
[----:B0-----:R-:W-:Y:S02]  /*27810*/  SHF.R.S32.HI R6, RZ, 0x1f, R5 ;  /* 0x0000001fff067819 */ /* 0x001fe40000011405 */
[----:B------:R-:W-:-:S02]  /*27820*/  SHF.R.S32.HI R5, RZ, 0x1f, R46 ;  /* 0x0000001fff057819 */ /* 0x000fc4000001142e */
[----:B------:R-:W3:Y:S04]  /*27830*/  LDL R46, [R1+0x314] ;  /* 0x00031400012e7983 */ /* 0x000ee80000100800 */
[----:B------:R0:W-:Y:S04]  /*27840*/  STL [R1+0x188], R6 ;  /* 0x0001880601007387 */ /* 0x0001e80000100800 */
[----:B------:R1:W-:Y:S01]  /*27850*/  STL [R1+0x18c], R5 ;  /* 0x00018c0501007387 */ /* 0x0003e20000100800 */
[----:B0-----:R-:W-:Y:S02]  /*27860*/  SHF.R.S32.HI R6, RZ, 0x1f, R4 ;  /* 0x0000001fff067819 */ /* 0x001fe40000011404 */
[----:B------:R-:W-:-:S02]  /*27870*/  SHF.R.S32.HI R4, RZ, 0x1f, R2 ;  /* 0x0000001fff047819 */ /* 0x000fc40000011402 */
[----:B-1----:R-:W-:Y:S01]  /*27880*/  SHF.R.S32.HI R5, RZ, 0x1f, R3 ;  /* 0x0000001fff057819 */ /* 0x002fe20000011403 */
[----:B------:R-:W-:Y:S01]  /*27890*/  STL [R1+0x190], R6 ;  /* 0x0001900601007387 */ /* 0x000fe20000100800 */
[----:B------:R-:W-:-:S03]  /*278a0*/  SHF.R.S32.HI R2, RZ, 0x1f, R48 ;  /* 0x0000001fff027819 */ /* 0x000fc60000011430 */
[----:B------:R-:W-:Y:S04]  /*278b0*/  STL [R1+0x194], R5 ;  /* 0x0001940501007387 */ /* 0x000fe80000100800 */
[----:B------:R-:W-:Y:S04]  /*278c0*/  STL [R1+0x198], R4 ;  /* 0x0001980401007387 */ /* 0x000fe80000100800 */
[----:B------:R-:W5:Y:S01]  /*278d0*/  LDL R48, [R1+0x320] ;  /* 0x0003200001307983 */ /* 0x000f620000100800 */
[----:B------:R-:W-:-:S05]  /*278e0*/  SHF.R.S32.HI R3, RZ, 0x1f, R49 ;  /* 0x0000001fff037819 */ /* 0x000fca0000011431 */
[----:B------:R4:W-:Y:S04]  /*278f0*/  STL [R1+0x19c], R3 ;  /* 0x00019c0301007387 */ /* 0x0009e80000100800 */
[----:B------:R0:W-:Y:S01]  /*27900*/  STL [R1+0x1a0], R2 ;  /* 0x0001a00201007387 */ /* 0x0001e20000100800 */
[----:B----4-:R-:W-:Y:S02]  /*27910*/  SHF.R.S32.HI R3, RZ, 0x1f, R0 ;  /* 0x0000001fff037819 */ /* 0x010fe40000011400 */
[----:B------:R-:W-:Y:S02]  /*27920*/  SHF.R.S32.HI R0, RZ, 0x1f, R44 ;  /* 0x0000001fff007819 */ /* 0x000fe4000001142c */
[----:B0-----:R-:W-:Y:S01]  /*27930*/  SHF.R.S32.HI R2, RZ, 0x1f, R47 ;  /* 0x0000001fff027819 */ /* 0x001fe2000001142f */
[----:B------:R-:W-:Y:S04]  /*27940*/  STL [R1+0x1a4], R3 ;  /* 0x0001a40301007387 */ /* 0x000fe80000100800 */
[----:B------:R-:W4:Y:S04]  /*27950*/  LDL R44, [R1+0x32c] ;  /* 0x00032c00012c7983 */ /* 0x000f280000100800 */
[----:B------:R0:W-:Y:S04]  /*27960*/  STL [R1+0x1a8], R2 ;  /* 0x0001a80201007387 */ /* 0x0001e80000100800 */
[----:B------:R1:W-:Y:S04]  /*27970*/  STL [R1+0x1ac], R0 ;  /* 0x0001ac0001007387 */ /* 0x0003e80000100800 */
[----:B------:R-:W4:Y:S01]  /*27980*/  LDL R19, [R1+0x34c] ;  /* 0x00034c0001137983 */ /* 0x000f220000100800 */
[----:B0-----:R-:W-:-:S02]  /*27990*/  SHF.R.S32.HI R2, RZ, 0x1f, R45 ;  /* 0x0000001fff027819 */ /* 0x001fc4000001142d */
[----:B-1----:R-:W-:-:S03]  /*279a0*/  SHF.R.S32.HI R0, RZ, 0x1f, R43 ;  /* 0x0000001fff007819 */ /* 0x002fc6000001142b */
[----:B------:R-:W-:Y:S04]  /*279b0*/  STL [R1+0x1b0], R2 ;  /* 0x0001b00201007387 */ /* 0x000fe80000100800 */
[----:B------:R-:W4:Y:S04]  /*279c0*/  LDL R18, [R1+0x394] ;  /* 0x0003940001127983 */ /* 0x000f280000100800 */
[----:B------:R2:W-:Y:S04]  /*279d0*/  STL [R1+0x1b4], R0 ;  /* 0x0001b40001007387 */ /* 0x0005e80000100800 */
        /* <DEDUP_REMOVED lines=14> */
[----:B--2---:R-:W-:-:S03]  /*27ac0*/  SHF.R.S32.HI R0, RZ, 0x1f, R42 ;  /* 0x0000001fff007819 */ /* 0x004fc6000001142a */
[----:B------:R-:W2:Y:S04]  /*27ad0*/  LDL R42, [R1+0x358] ;  /* 0x00035800012a7983 */ /* 0x000ea80000100800 */
[----:B------:R3:W-:Y:S04]  /*27ae0*/  STL [R1+0x1b8], R0 ;  /* 0x0001b80001007387 */ /* 0x0007e80000100800 */
[----:B------:R-:W2:Y:S04]  /*27af0*/  LDL R4, [R1+0x354] ;  /* 0x0003540001047983 */ /* 0x000ea80000100800 */
[----:B------:R-:W2:Y:S01]  /*27b00*/  LDL R3, [R1+0x350] ;  /* 0x0003500001037983 */ /* 0x000ea20000100800 */
[----:B---3--:R-:W-:-:S05]  /*27b10*/  SHF.R.S32.HI R0, RZ, 0x1f, R46 ;  /* 0x0000001fff007819 */ /* 0x008fca000001142e */
[----:B------:R0:W-:Y:S04]  /*27b20*/  STL [R1+0x1c0], R0 ;  /* 0x0001c00001007387 */ /* 0x0001e80000100800 */
[----:B------:R-:W3:Y:S04]  /*27b30*/  LDL R2, [R1+0x348] ;  /* 0x0003480001027983 */ /* 0x000ee80000100800 */
[----:B------:R-:W3:Y:S04]  /*27b40*/  LDL R49, [R1+0x344] ;  /* 0x0003440001317983 */ /* 0x000ee80000100800 */
[----:B------:R-:W3:Y:S04]  /*27b50*/  LDL R46, [R1+0x340] ;  /* 0x00034000012e7983 */ /* 0x000ee80000100800 */
[----:B0-----:R-:W3:Y:S04]  /*27b60*/  LDL R0, [R1+0x33c] ;  /* 0x00033c0001007983 */ /* 0x001ee80000100800 */
[----:B------:R-:W3:Y:S01]  /*27b70*/  LDL R47, [R1+0x338] ;  /* 0x00033800012f7983 */ /* 0x000ee20000100800 */
[----:B-----5:R-:W-:-:S05]  /*27b80*/  SHF.R.S32.HI R45, RZ, 0x1f, R48 ;  /* 0x0000001fff2d7819 */ /* 0x020fca0000011430 */
[----:B------:R0:W-:Y:S04]  /*27b90*/  STL [R1+0x1c8], R45 ;  /* 0x0001c82d01007387 */ /* 0x0001e80000100800 */
[----:B------:R-:W5:Y:S04]  /*27ba0*/  LDL R48, [R1+0x334] ;  /* 0x0003340001307983 */ /* 0x000f680000100800 */
[----:B0-----:R-:W5:Y:S01]  /*27bb0*/  LDL R45, [R1+0x330] ;  /* 0x00033000012d7983 */ /* 0x001f620000100800 */
[----:B----4-:R-:W-:-:S05]  /*27bc0*/  SHF.R.S32.HI R44, RZ, 0x1f, R44 ;  /* 0x0000001fff2c7819 */ /* 0x010fca000001142c */
[----:B------:R0:W-:Y:S01]  /*27bd0*/  STL [R1+0x1d0], R44 ;  /* 0x0001d02c01007387 */ /* 0x0001e20000100800 */
[----:B------:R-:W-:-:S03]  /*27be0*/  SHF.R.S32.HI R19, RZ, 0x1f, R19 ;  /* 0x0000001fff137819 */ /* 0x000fc60000011413 */
[----:B0-----:R-:W4:Y:S04]  /*27bf0*/  LDL R44, [R1+0x328] ;  /* 0x00032800012c7983 */ /* 0x001f280000100800 */
[----:B------:R0:W-:Y:S02]  /*27c00*/  STL [R1+0x1d4], R19 ;  /* 0x0001d41301007387 */ /* 0x0001e40000100800 */
[----:B0-----:R-:W-:Y:S02]  /*27c10*/  SHF.R.S32.HI R19, RZ, 0x1f, R18 ;  /* 0x0000001fff137819 */ /* 0x001fe40000011412 */
[----:B------:R-:W-:Y:S02]  /*27c20*/  SHF.R.S32.HI R18, RZ, 0x1f, R17 ;  /* 0x0000001fff127819 */ /* 0x000fe40000011411 */
[----:B------:R-:W-:Y:S01]  /*27c30*/  SHF.R.S32.HI R17, RZ, 0x1f, R16 ;  /* 0x0000001fff117819 */ /* 0x000fe20000011410 */
        /* <DEDUP_REMOVED lines=22> */
[----:B------:R-:W-:Y:S04]  /*27da0*/  STL [R1+0x20c], R8 ;  /* 0x00020c0801007387 */ /* 0x000fe80000100800 */
[----:B------:R-:W4:Y:S04]  /*27db0*/  LDL R43, [R1+0x324] ;  /* 0x00032400012b7983 */ /* 0x000f280000100800 */
[----:B------:R0:W-:Y:S04]  /*27dc0*/  STL [R1+0x214], R6 ;  /* 0x0002140601007387 */ /* 0x0001e80000100800 */
[----:B------:R-:W-:Y:S01]  /*27dd0*/  STL [R1+0x218], R7 ;  /* 0x0002180701007387 */ /* 0x000fe20000100800 */
[----:B0-----:R-:W-:-:S02]  /*27de0*/  SHF.R.S32.HI R6, RZ, 0x1f, R5 ;  /* 0x0000001fff067819 */ /* 0x001fc40000011405 */
[----:B--2---:R-:W-:Y:S02]  /*27df0*/  SHF.R.S32.HI R5, RZ, 0x1f, R42 ;  /* 0x0000001fff057819 */ /* 0x004fe4000001142a */
[----:B------:R-:W2:Y:S04]  /*27e00*/  LDL R42, [R1+0x31c] ;  /* 0x00031c00012a7983 */ /* 0x000ea80000100800 */
[----:B------:R0:W-:Y:S04]  /*27e10*/  STL [R1+0x21c], R6 ;  /* 0x00021c0601007387 */ /* 0x0001e80000100800 */
[----:B------:R1:W-:Y:S01]  /*27e20*/  STL [R1+0x224], R5 ;  /* 0x0002240501007387 */ /* 0x0003e20000100800 */
[----:B0-----:R-:W-:-:S02]  /*27e30*/  SHF.R.S32.HI R6, RZ, 0x1f, R4 ;  /* 0x0000001fff067819 */ /* 0x001fc40000011404 */
[----:B-1----:R-:W-:-:S03]  /*27e40*/  SHF.R.S32.HI R5, RZ, 0x1f, R3 ;  /* 0x0000001fff057819 */ /* 0x002fc60000011403 */
[----:B------:R-:W-:Y:S01]  /*27e50*/  STL [R1+0x228], R6 ;  /* 0x0002280601007387 */ /* 0x000fe20000100800 */
[----:B---3--:R-:W-:-:S03]  /*27e60*/  SHF.R.S32.HI R4, RZ, 0x1f, R2 ;  /* 0x0000001fff047819 */ /* 0x008fc60000011402 */
[----:B------:R-:W-:Y:S01]  /*27e70*/  STL [R1+0x22c], R5 ;  /* 0x00022c0501007387 */ /* 0x000fe20000100800 */
[----:B------:R-:W-:-:S03]  /*27e80*/  SHF.R.S32.HI R3, RZ, 0x1f, R49 ;  /* 0x0000001fff037819 */ /* 0x000fc60000011431 */
[----:B------:R-:W-:Y:S01]  /*27e90*/  STL [R1+0x230], R4 ;  /* 0x0002300401007387 */ /* 0x000fe20000100800 */
[----:B------:R-:W-:-:S03]  /*27ea0*/  SHF.R.S32.HI R2, RZ, 0x1f, R46 ;  /* 0x0000001fff027819 */ /* 0x000fc6000001142e */
[----:B------:R-:W3:Y:S04]  /*27eb0*/  LDL R46, [R1+0x318] ;  /* 0x00031800012e7983 */ /* 0x000ee80000100800 */
[----:B------:R0:W-:Y:S04]  /*27ec0*/  STL [R1+0x238], R3 ;  /* 0x0002380301007387 */ /* 0x0001e80000100800 */
[----:B------:R1:W-:Y:S01]  /*27ed0*/  STL [R1+0x240], R2 ;  /* 0x0002400201007387 */ /* 0x0003e20000100800 */
[----:B0-----:R-:W-:-:S05]  /*27ee0*/  SHF.R.S32.HI R3, RZ, 0x1f, R0 ;  /* 0x0000001fff037819 */ /* 0x001fca0000011400 */
[----:B------:R-:W-:Y:S01]  /*27ef0*/  STL [R1+0x244], R3 ;  /* 0x0002440301007387 */ /* 0x000fe20000100800 */
[----:B-----5:R-:W-:-:S03]  /*27f00*/  SHF.R.S32.HI R0, RZ, 0x1f, R48 ;  /* 0x0000001fff007819 */ /* 0x020fc60000011430 */
[----:B------:R-:W5:Y:S01]  /*27f10*/  LDL R48, [R1+0x310] ;  /* 0x0003100001307983 */ /* 0x000f620000100800 */
[----:B-1----:R-:W-:-:S05]  /*27f20*/  SHF.R.S32.HI R2, RZ, 0x1f, R47 ;  /* 0x0000001fff027819 */ /* 0x002fca000001142f */
[----:B------:R0:W-:Y:S04]  /*27f30*/  STL [R1+0x248], R2 ;  /* 0x0002480201007387 */ /* 0x0001e80000100800 */
[----:B------:R4:W-:Y:S04]  /*27f40*/  STL [R1+0x254], R0 ;  /* 0x0002540001007387 */ /* 0x0009e80000100800 */
[----:B------:R-:W5:Y:S01]  /*27f50*/  LDL R19, [R1+0x308] ;  /* 0x0003080001137983 */ /* 0x000f620000100800 */
[----:B0-----:R-:W-:-:S05]  /*27f60*/  SHF.R.S32.HI R2, RZ, 0x1f, R45 ;  /* 0x0000001fff027819 */ /* 0x001fca000001142d */
[----:B------:R-:W-:Y:S04]  /*27f70*/  STL [R1+0x25c], R2 ;  /* 0x00025c0201007387 */ /* 0x000fe80000100800 */
[----:B------:R-:W5:Y:S01]  /*27f80*/  LDL R18, [R1+0x304] ;  /* 0x0003040001127983 */ /* 0x000f620000100800 */
[----:B----4-:R-:W-:-:S05]  /*27f90*/  SHF.R.S32.HI R0, RZ, 0x1f, R44 ;  /* 0x0000001fff007819 */ /* 0x010fca000001142c */
        /* <DEDUP_REMOVED lines=15> */
[----:B0-----:R-:W-:-:S03]  /*28090*/  SHF.R.S32.HI R0, RZ, 0x1f, R43 ;  /* 0x0000001fff007819 */ /* 0x001fc6000001142b */
[----:B------:R-:W4:Y:S04]  /*280a0*/  LDL R43, [R1+0x2b4] ;  /* 0x0002b400012b7983 */ /* 0x000f280000100800 */
[----:B------:R2:W-:Y:S04]  /*280b0*/  STL [R1+0x264], R0 ;  /* 0x0002640001007387 */ /* 0x0005e80000100800 */
[----:B------:R-:W4:Y:S04]  /*280c0*/  LDL R4, [R1+0x2ac] ;  /* 0x0002ac0001047983 */ /* 0x000f280000100800 */
[----:B------:R-:W4:Y:S01]  /*280d0*/  LDL R3, [R1+0x39c] ;  /* 0x00039c0001037983 */ /* 0x000f220000100800 */
[----:B--2---:R-:W-:-:S05]  /*280e0*/  SHF.R.S32.HI R0, RZ, 0x1f, R42 ;  /* 0x0000001fff007819 */ /* 0x004fca000001142a */
[----:B------:R0:W-:Y:S04]  /*280f0*/  STL [R1+0x268], R0 ;  /* 0x0002680001007387 */ /* 0x0001e80000100800 */
[----:B------:R-:W2:Y:S04]  /*28100*/  LDL R2, [R1+0x3a4] ;  /* 0x0003a40001027983 */ /* 0x000ea80000100800 */
[----:B------:R-:W2:Y:S04]  /*28110*/  LDL R42, [R1+0x3b0] ;  /* 0x0003b000012a7983 */ /* 0x000ea80000100800 */
[----:B------:R-:W2:Y:S04]  /*28120*/  LDL R49, [R1+0x3ac] ;  /* 0x0003ac0001317983 */ /* 0x000ea80000100800 */
[----:B0-----:R-:W2:Y:S04]  /*28130*/  LDL R0, [R1+0x3b8] ;  /* 0x0003b80001007983 */ /* 0x001ea80000100800 */
[----:B------:R-:W2:Y:S01]  /*28140*/  LDL R47, [R1+0x3c0] ;  /* 0x0003c000012f7983 */ /* 0x000ea20000100800 */
[----:B---3--:R-:W-:-:S05]  /*28150*/  SHF.R.S32.HI R45, RZ, 0x1f, R46 ;  /* 0x0000001fff2d7819 */ /* 0x008fca000001142e */
[----:B------:R0:W-:Y:S04]  /*28160*/  STL [R1+0x26c], R45 ;  /* 0x00026c2d01007387 */ /* 0x0001e80000100800 */
[----:B------:R-:W3:Y:S04]  /*28170*/  LDL R46, [R1+0x3c8] ;  /* 0x0003c800012e7983 */ /* 0x000ee80000100800 */
[----:B0-----:R-:W3:Y:S01]  /*28180*/  LDL R45, [R1+0x3d0] ;  /* 0x0003d000012d7983 */ /* 0x001ee20000100800 */
[----:B-----5:R-:W-:-:S05]  /*28190*/  SHF.R.S32.HI R48, RZ, 0x1f, R48 ;  /* 0x0000001fff307819 */ /* 0x020fca0000011430 */
[----:B------:R0:W-:Y:S04]  /*281a0*/  STL [R1+0x270], R48 ;  /* 0x0002703001007387 */ /* 0x0001e80000100800 */
[----:B0-----:R-:W5:Y:S01]  /*281b0*/  LDL R48, [R1+0x3d8] ;  /* 0x0003d80001307983 */ /* 0x001f620000100800 */
[----:B------:R-:W-:-:S05]  /*281c0*/  SHF.R.S32.HI R19, RZ, 0x1f, R19 ;  /* 0x0000001fff137819 */ /* 0x000fca0000011413 */
[----:B------:R0:W-:Y:S02]  /*281d0*/  STL [R1+0x274], R19 ;  /* 0x0002741301007387 */ /* 0x0001e40000100800 */
[----:B0-----:R-:W-:Y:S02]  /*281e0*/  SHF.R.S32.HI R19, RZ, 0x1f, R18 ;  /* 0x0000001fff137819 */ /* 0x001fe40000011412 */
[----:B----4-:R-:W-:-:S03]  /*281f0*/  SHF.R.S32.HI R18, RZ, 0x1f, R17 ;  /* 0x0000001fff127819 */ /* 0x010fc60000011411 */
        /* <DEDUP_REMOVED lines=24> */
[----:B------:R-:W4:Y:S04]  /*28380*/  LDL R44, [R1+0x3dc] ;  /* 0x0003dc00012c7983 */ /* 0x000f280000100800 */
[----:B------:R0:W-:Y:S04]  /*28390*/  STL [R1+0x3b4], R6 ;  /* 0x0003b40601007387 */ /* 0x0001e80000100800 */
[----:B------:R-:W-:Y:S01]  /*283a0*/  STL [R1+0x3bc], R7 ;  /* 0x0003bc0701007387 */ /* 0x000fe20000100800 */
[----:B0-----:R-:W-:Y:S02]  /*283b0*/  SHF.R.S32.HI R6, RZ, 0x1f, R5 ;  /* 0x0000001fff067819 */ /* 0x001fe40000011405 */
[----:B------:R-:W-:-:S02]  /*283c0*/  SHF.R.S32.HI R5, RZ, 0x1f, R43 ;  /* 0x0000001fff057819 */ /* 0x000fc4000001142b */
[----:B------:R-:W4:Y:S04]  /*283d0*/  LDL R43, [R1+0x3e4] ;  /* 0x0003e400012b7983 */ /* 0x000f280000100800 */
[----:B------:R0:W-:Y:S04]  /*283e0*/  STL [R1+0x3c4], R6 ;  /* 0x0003c40601007387 */ /* 0x0001e80000100800 */
[----:B------:R1:W-:Y:S01]  /*283f0*/  STL [R1+0x3cc], R5 ;  /* 0x0003cc0501007387 */ /* 0x0003e20000100800 */
[----:B0-----:R-:W-:Y:S02]  /*28400*/  SHF.R.S32.HI R6, RZ, 0x1f, R4 ;  /* 0x0000001fff067819 */ /* 0x001fe40000011404 */
[----:B-1----:R-:W-:-:S03]  /*28410*/  SHF.R.S32.HI R5, RZ, 0x1f, R3 ;  /* 0x0000001fff057819 */ /* 0x002fc60000011403 */
[----:B------:R-:W-:Y:S04]  /*28420*/  STL [R1+0x3d4], R6 ;  /* 0x0003d40601007387 */ /* 0x000fe80000100800 */
[----:B------:R-:W-:Y:S01]  /*28430*/  STL [R1+0x3e0], R5 ;  /* 0x0003e00501007387 */ /* 0x000fe20000100800 */
[----:B--2---:R-:W-:Y:S02]  /*28440*/  SHF.R.S32.HI R4, RZ, 0x1f, R2 ;  /* 0x0000001fff047819 */ /* 0x004fe40000011402 */
[----:B------:R-:W-:-:S03]  /*28450*/  SHF.R.S32.HI R2, RZ, 0x1f, R42 ;  /* 0x0000001fff027819 */ /* 0x000fc6000001142a */
[----:B------:R-:W-:Y:S04]  /*28460*/  STL [R1+0x3e8], R4 ;  /* 0x0003e80401007387 */ /* 0x000fe80000100800 */
[----:B------:R-:W2:Y:S01]  /*28470*/  LDL R42, [R1+0x3ec] ;  /* 0x0003ec00012a7983 */ /* 0x000ea20000100800 */
[----:B------:R-:W-:-:S05]  /*28480*/  SHF.R.S32.HI R3, RZ, 0x1f, R49 ;  /* 0x0000001fff037819 */ /* 0x000fca0000011431 */
[----:B------:R0:W-:Y:S04]  /*28490*/  STL [R1+0x3f0], R3 ;  /* 0x0003f00301007387 */ /* 0x0001e80000100800 */
[----:B------:R1:W-:Y:S01]  /*284a0*/  STL [R1+0x3fc], R2 ;  /* 0x0003fc0201007387 */ /* 0x0003e20000100800 */
[----:B0-----:R-:W-:-:S05]  /*284b0*/  SHF.R.S32.HI R3, RZ, 0x1f, R0 ;  /* 0x0000001fff037819 */ /* 0x001fca0000011400 */
[----:B------:R-:W-:Y:S01]  /*284c0*/  STL [R1+0x408], R3 ;  /* 0x0004080301007387 */ /* 0x000fe20000100800 */
[----:B---3--:R-:W-:-:S03]  /*284d0*/  SHF.R.S32.HI R0, RZ, 0x1f, R46 ;  /* 0x0000001fff007819 */ /* 0x008fc6000001142e */
[----:B------:R-:W3:Y:S01]  /*284e0*/  LDL R46, [R1+0x3f4] ;  /* 0x0003f400012e7983 */ /* 0x000ee20000100800 */
[----:B-1----:R-:W-:-:S05]  /*284f0*/  SHF.R.S32.HI R2, RZ, 0x1f, R47 ;  /* 0x0000001fff027819 */ /* 0x002fca000001142f */
[----:B------:R0:W-:Y:S04]  /*28500*/  STL [R1+0x410], R2 ;  /* 0x0004100201007387 */ /* 0x0001e80000100800 */
[----:B------:R5:W-:Y:S04]  /*28510*/  STL [R1+0x418], R0 ;  /* 0x0004180001007387 */ /* 0x000be80000100800 */
[----:B------:R-:W3:Y:S01]  /*28520*/  LDL R19, [R1+0x400] ;  /* 0x0004000001137983 */ /* 0x000ee20000100800 */
[----:B0-----:R-:W-:-:S05]  /*28530*/  SHF.R.S32.HI R2, RZ, 0x1f, R45 ;  /* 0x0000001fff027819 */ /* 0x001fca000001142d */
[----:B------:R-:W-:Y:S04]  /*28540*/  STL [R1+0x420], R2 ;  /* 0x0004200201007387 */ /* 0x000fe80000100800 */
[----:B------:R-:W3:Y:S01]  /*28550*/  LDL R18, [R1+0x404] ;  /* 0x0004040001127983 */ /* 0x000ee20000100800 */
[----:B-----5:R-:W-:-:S05]  /*28560*/  SHF.R.S32.HI R0, RZ, 0x1f, R48 ;  /* 0x0000001fff007819 */ /* 0x020fca0000011430 */
[----:B------:R4:W-:Y:S04]  /*28570*/  STL [R1+0x42c], R0 ;  /* 0x00042c0001007387 */ /* 0x0009e80000100800 */
        /* <DEDUP_REMOVED lines=13> */
[----:B------:R-:W5:Y:S01]  /*28650*/  LDL R5, [R1+0x468] ;  /* 0x0004680001057983 */ /* 0x000f620000100800 */
[----:B----4-:R-:W-:-:S03]  /*28660*/  SHF.R.S32.HI R0, RZ, 0x1f, R44 ;  /* 0x0000001fff007819 */ /* 0x010fc6000001142c */
[----:B------:R-:W4:Y:S04]  /*28670*/  LDL R44, [R1+0x46c] ;  /* 0x00046c00012c7983 */ /* 0x000f280000100800 */
[----:B------:R0:W-:Y:S04]  /*28680*/  STL [R1+0x434], R0 ;  /* 0x0004340001007387 */ /* 0x0001e80000100800 */
[----:B------:R-:W4:Y:S04]  /*28690*/  LDL R4, [R1+0x474] ;  /* 0x0004740001047983 */ /* 0x000f280000100800 */
[----:B------:R-:W4:Y:S01]  /*286a0*/  LDL R3, [R1+0x47c] ;  /* 0x00047c0001037983 */ /* 0x000f220000100800 */
[----:B0-----:R-:W-:-:S05]  /*286b0*/  SHF.R.S32.HI R0, RZ, 0x1f, R43 ;  /* 0x0000001fff007819 */ /* 0x001fca000001142b */
[----:B------:R0:W-:Y:S04]  /*286c0*/  STL [R1+0x43c], R0 ;  /* 0x00043c0001007387 */ /* 0x0001e80000100800 */
[----:B------:R-:W4:Y:S04]  /*286d0*/  LDL R2, [R1+0x484] ;  /* 0x0004840001027983 */ /* 0x000f280000100800 */
[----:B------:R-:W4:Y:S04]  /*286e0*/  LDL R49, [R1+0x48c] ;  /* 0x00048c0001317983 */ /* 0x000f280000100800 */
[----:B------:R-:W4:Y:S04]  /*286f0*/  LDL R43, [R1+0x490] ;  /* 0x00049000012b7983 */ /* 0x000f280000100800 */
[----:B0-----:R-:W4:Y:S04]  /*28700*/  LDL R0, [R1+0x498] ;  /* 0x0004980001007983 */ /* 0x001f280000100800 */
[----:B------:R-:W4:Y:S01]  /*28710*/  LDL R47, [R1+0x4a0] ;  /* 0x0004a000012f7983 */ /* 0x000f220000100800 */
[----:B--2---:R-:W-:-:S05]  /*28720*/  SHF.R.S32.HI R42, RZ, 0x1f, R42 ;  /* 0x0000001fff2a7819 */ /* 0x004fca000001142a */
[----:B------:R0:W-:Y:S04]  /*28730*/  STL [R1+0x444], R42 ;  /* 0x0004442a01007387 */ /* 0x0001e80000100800 */
[----:B------:R-:W2:Y:S04]  /*28740*/  LDL R45, [R1+0x4b0] ;  /* 0x0004b000012d7983 */ /* 0x000ea80000100800 */
[----:B0-----:R-:W2:Y:S01]  /*28750*/  LDL R42, [R1+0x4a8] ;  /* 0x0004a800012a7983 */ /* 0x001ea20000100800 */
[----:B---3--:R-:W-:-:S05]  /*28760*/  SHF.R.S32.HI R46, RZ, 0x1f, R46 ;  /* 0x0000001fff2e7819 */ /* 0x008fca000001142e */
[----:B------:R0:W-:Y:S04]  /*28770*/  STL [R1+0x450], R46 ;  /* 0x0004502e01007387 */ /* 0x0001e80000100800 */
[----:B0-----:R-:W3:Y:S01]  /*28780*/  LDL R46, [R1+0x4b8] ;  /* 0x0004b800012e7983 */ /* 0x001ee20000100800 */
[----:B------:R-:W-:-:S05]  /*28790*/  SHF.R.S32.HI R19, RZ, 0x1f, R19 ;  /* 0x0000001fff137819 */ /* 0x000fca0000011413 */
[----:B------:R0:W-:Y:S02]  /*287a0*/  STL [R1+0x454], R19 ;  /* 0x0004541301007387 */ /* 0x0001e40000100800 */
[----:B0-----:R-:W-:Y:S02]  /*287b0*/  SHF.R.S32.HI R19, RZ, 0x1f, R18 ;  /* 0x0000001fff137819 */ /* 0x001fe40000011412 */
[----:B-----5:R-:W-:-:S03]  /*287c0*/  SHF.R.S32.HI R18, RZ, 0x1f, R17 ;  /* 0x0000001fff127819 */ /* 0x020fc60000011411 */
        /* <DEDUP_REMOVED lines=23> */
[----:B------:R-:W5:Y:S01]  /*28940*/  LDL R48, [R1+0x4bc] ;  /* 0x0004bc0001307983 */ /* 0x000f620000100800 */
[----:B------:R-:W-:-:S05]  /*28950*/  SHF.R.S32.HI R6, RZ, 0x1f, R6 ;  /* 0x0000001fff067819 */ /* 0x000fca0000011406 */
[----:B------:R0:W-:Y:S04]  /*28960*/  STL [R1+0x4c8], R6 ;  /* 0x0004c80601007387 */ /* 0x0001e80000100800 */
[----:B------:R-:W-:Y:S01]  /*28970*/  STL [R1+0x4d0], R7 ;  /* 0x0004d00701007387 */ /* 0x000fe20000100800 */
[----:B0-----:R-:W-:Y:S02]  /*28980*/  SHF.R.S32.HI R6, RZ, 0x1f, R5 ;  /* 0x0000001fff067819 */ /* 0x001fe40000011405 */
[----:B----4-:R-:W-:Y:S02]  /*28990*/  SHF.R.S32.HI R5, RZ, 0x1f, R44 ;  /* 0x0000001fff057819 */ /* 0x010fe4000001142c */
[----:B------:R-:W4:Y:S04]  /*289a0*/  LDL R44, [R1+0x4c4] ;  /* 0x0004c400012c7983 */ /* 0x000f280000100800 */
[----:B------:R0:W-:Y:S04]  /*289b0*/  STL [R1+0x4d8], R6 ;  /* 0x0004d80601007387 */ /* 0x0001e80000100800 */
[----:B------:R1:W-:Y:S01]  /*289c0*/  STL [R1+0x4e4], R5 ;  /* 0x0004e40501007387 */ /* 0x0003e20000100800 */
[----:B0-----:R-:W-:-:S02]  /*289d0*/  SHF.R.S32.HI R6, RZ, 0x1f, R4 ;  /* 0x0000001fff067819 */ /* 0x001fc40000011404 */
[----:B-1----:R-:W-:-:S03]  /*289e0*/  SHF.R.S32.HI R5, RZ, 0x1f, R3 ;  /* 0x0000001fff057819 */ /* 0x002fc60000011403 */
        /* <DEDUP_REMOVED lines=8> */
[----:B------:R1:W-:Y:S01]  /*28a70*/  STL [R1+0x510], R2 ;  /* 0x0005100201007387 */ /* 0x0003e20000100800 */
[----:B0-----:R-:W-:-:S05]  /*28a80*/  SHF.R.S32.HI R3, RZ, 0x1f, R0 ;  /* 0x0000001fff037819 */ /* 0x001fca0000011400 */
[----:B------:R-:W-:Y:S01]  /*28a90*/  STL [R1+0x518], R3 ;  /* 0x0005180301007387 */ /* 0x000fe20000100800 */
[----:B-1----:R-:W-:Y:S02]  /*28aa0*/  SHF.R.S32.HI R2, RZ, 0x1f, R47 ;  /* 0x0000001fff027819 */ /* 0x002fe4000001142f */
[----:B--2---:R-:W-:Y:S02]  /*28ab0*/  SHF.R.S32.HI R0, RZ, 0x1f, R42 ;  /* 0x0000001fff007819 */ /* 0x004fe4000001142a */
[----:B------:R-:W2:Y:S04]  /*28ac0*/  LDL R42, [R1+0x4d4] ;  /* 0x0004d400012a7983 */ /* 0x000ea80000100800 */
[----:B------:R0:W-:Y:S04]  /*28ad0*/  STL [R1+0x520], R2 ;  /* 0x0005200201007387 */ /* 0x0001e80000100800 */
[----:B------:R3:W-:Y:S04]  /*28ae0*/  STL [R1+0x528], R0 ;  /* 0x0005280001007387 */ /* 0x0007e80000100800 */
[----:B------:R-:W2:Y:S01]  /*28af0*/  LDL R19, [R1+0x4dc] ;  /* 0x0004dc0001137983 */ /* 0x000ea20000100800 */
[----:B0-----:R-:W-:-:S05]  /*28b00*/  SHF.R.S32.HI R2, RZ, 0x1f, R45 ;  /* 0x0000001fff027819 */ /* 0x001fca000001142d */
[----:B------:R-:W-:Y:S04]  /*28b10*/  STL [R1+0x534], R2 ;  /* 0x0005340201007387 */ /* 0x000fe80000100800 */
[----:B------:R-:W2:Y:S01]  /*28b20*/  LDL R18, [R1+0x4e0] ;  /* 0x0004e00001127983 */ /* 0x000ea20000100800 */
[----:B---3--:R-:W-:-:S05]  /*28b30*/  SHF.R.S32.HI R0, RZ, 0x1f, R46 ;  /* 0x0000001fff007819 */ /* 0x008fca000001142e */
[----:B------:R5:W-:Y:S04]  /*28b40*/  STL [R1+0x53c], R0 ;  /* 0x00053c0001007387 */ /* 0x000be80000100800 */
        /* <DEDUP_REMOVED lines=13> */
[----:B------:R-:W3:Y:S01]  /*28c20*/  LDL R5, [R1+0x548] ;  /* 0x0005480001057983 */ /* 0x000ee20000100800 */
[----:B-----5:R-:W-:-:S03]  /*28c30*/  SHF.R.S32.HI R0, RZ, 0x1f, R48 ;  /* 0x0000001fff007819 */ /* 0x020fc60000011430 */
[----:B------:R-:W5:Y:S04]  /*28c40*/  LDL R48, [R1+0x550] ;  /* 0x0005500001307983 */ /* 0x000f680000100800 */
[----:B------:R4:W-:Y:S04]  /*28c50*/  STL [R1+0x544], R0 ;  /* 0x0005440001007387 */ /* 0x0009e80000100800 */
[----:B------:R-:W5:Y:S04]  /*28c60*/  LDL R4, [R1+0x554] ;  /* 0x0005540001047983 */ /* 0x000f680000100800 */
[----:B------:R-:W5:Y:S01]  /*28c70*/  LDL R3, [R1+0x55c] ;  /* 0x00055c0001037983 */ /* 0x000f620000100800 */
[----:B----4-:R-:W-:-:S05]  /*28c80*/  SHF.R.S32.HI R0, RZ, 0x1f, R44 ;  /* 0x0000001fff007819 */ /* 0x010fca000001142c */
[----:B------:R0:W-:Y:S04]  /*28c90*/  STL [R1+0x54c], R0 ;  /* 0x00054c0001007387 */ /* 0x0001e80000100800 */
[----:B------:R-:W4:Y:S04]  /*28ca0*/  LDL R2, [R1+0x564] ;  /* 0x0005640001027983 */ /* 0x000f280000100800 */
[----:B------:R-:W4:Y:S04]  /*28cb0*/  LDL R49, [R1+0x56c] ;  /* 0x00056c0001317983 */ /* 0x000f280000100800 */
[----:B0-----:R-:W4:Y:S04]  /*28cc0*/  LDL R0, [R1+0x574] ;  /* 0x0005740001007983 */ /* 0x001f280000100800 */
[----:B------:R-:W4:Y:S04]  /*28cd0*/  LDL R47, [R1+0x578] ;  /* 0x00057800012f7983 */ /* 0x000f280000100800 */
[----:B------:R-:W4:Y:S01]  /*28ce0*/  LDL R45, [R1+0x580] ;  /* 0x00058000012d7983 */ /* 0x000f220000100800 */
[----:B------:R-:W-:-:S05]  /*28cf0*/  SHF.R.S32.HI R43, RZ, 0x1f, R43 ;  /* 0x0000001fff2b7819 */ /* 0x000fca000001142b */
[----:B------:R0:W-:Y:S04]  /*28d00*/  STL [R1+0x558], R43 ;  /* 0x0005582b01007387 */ /* 0x0001e80000100800 */
[----:B------:R-:W4:Y:S04]  /*28d10*/  LDL R44, [R1+0x588] ;  /* 0x00058800012c7983 */ /* 0x000f280000100800 */
[----:B0-----:R-:W4:Y:S01]  /*28d20*/  LDL R43, [R1+0x590] ;  /* 0x00059000012b7983 */ /* 0x001f220000100800 */
[----:B--2---:R-:W-:-:S05]  /*28d30*/  SHF.R.S32.HI R42, RZ, 0x1f, R42 ;  /* 0x0000001fff2a7819 */ /* 0x004fca000001142a */
[----:B------:R0:W-:Y:S04]  /*28d40*/  STL [R1+0x560], R42 ;  /* 0x0005602a01007387 */ /* 0x0001e80000100800 */
[----:B0-----:R-:W2:Y:S01]  /*28d50*/  LDL R42, [R1+0x598] ;  /* 0x00059800012a7983 */ /* 0x001ea20000100800 */
[----:B------:R-:W-:-:S05]  /*28d60*/  SHF.R.S32.HI R19, RZ, 0x1f, R19 ;  /* 0x0000001fff137819 */ /* 0x000fca0000011413 */
[----:B------:R0:W-:Y:S02]  /*28d70*/  STL [R1+0x568], R19 ;  /* 0x0005681301007387 */ /* 0x0001e40000100800 */
[----:B0-----:R-:W-:Y:S02]  /*28d80*/  SHF.R.S32.HI R19, RZ, 0x1f, R18 ;  /* 0x0000001fff137819 */ /* 0x001fe40000011412 */
[----:B---3--:R-:W-:Y:S02]  /*28d90*/  SHF.R.S32.HI R18, RZ, 0x1f, R17 ;  /* 0x0000001fff127819 */ /* 0x008fe40000011411 */
        /* <DEDUP_REMOVED lines=24> */
[----:B------:R-:W3:Y:S04]  /*28f20*/  LDL R46, [R1+0x59c] ;  /* 0x00059c00012e7983 */ /* 0x000ee80000100800 */
[----:B------:R0:W-:Y:S04]  /*28f30*/  STL [R1+0x5dc], R6 ;  /* 0x0005dc0601007387 */ /* 0x0001e80000100800 */
[----:B------:R-:W-:Y:S01]  /*28f40*/  STL [R1+0x5e4], R7 ;  /* 0x0005e40701007387 */ /* 0x000fe20000100800 */
[----:B0-----:R-:W-:-:S02]  /*28f50*/  SHF.R.S32.HI R6, RZ, 0x1f, R5 ;  /* 0x0000001fff067819 */ /* 0x001fc40000011405 */
[----:B-----5:R-:W-:Y:S02]  /*28f60*/  SHF.R.S32.HI R5, RZ, 0x1f, R48 ;  /* 0x0000001fff057819 */ /* 0x020fe40000011430 */
[----:B------:R-:W5:Y:S01]  /*28f70*/  LDL R48, [R1+0x5a4] ;  /* 0x0005a40001307983 */ /* 0x000f620000100800 */
[----:B------:R-:W-:Y:S02]  /*28f80*/  SHF.R.S32.HI R4, RZ, 0x1f, R4 ;  /* 0x0000001fff047819 */ /* 0x000fe40000011404 */
[----:B------:R-:W-:Y:S01]  /*28f90*/  SHF.R.S32.HI R3, RZ, 0x1f, R3 ;  /* 0x0000001fff037819 */ /* 0x000fe20000011403 */
[----:B------:R-:W-:Y:S04]  /*28fa0*/  STL [R1+0x5f0], R6 ;  /* 0x0005f00601007387 */ /* 0x000fe80000100800 */
[----:B------:R-:W-:Y:S04]  /*28fb0*/  STL [R1+0x5f8], R5 ;  /* 0x0005f80501007387 */ /* 0x000fe80000100800 */
[----:B------:R0:W-:Y:S01]  /*28fc0*/  STL [R1+0x600], R4 ;  /* 0x0006000401007387 */ /* 0x0001e20000100800 */
[----:B----4-:R-:W-:-:S03]  /*28fd0*/  SHF.R.S32.HI R2, RZ, 0x1f, R2 ;  /* 0x0000001fff027819 */ /* 0x010fc60000011402 */
[----:B------:R1:W-:Y:S01]  /*28fe0*/  STL [R1+0x608], R3 ;  /* 0x0006080301007387 */ /* 0x0003e20000100800 */
[----:B0-----:R-:W-:-:S03]  /*28ff0*/  SHF.R.S32.HI R4, RZ, 0x1f, R49 ;  /* 0x0000001fff047819 */ /* 0x001fc60000011431 */
[----:B------:R0:W-:Y:S01]  /*29000*/  STL [R1+0x614], R2 ;  /* 0x0006140201007387 */ /* 0x0001e20000100800 */
[----:B-1----:R-:W-:Y:S02]  /*29010*/  SHF.R.S32.HI R3, RZ, 0x1f, R0 ;  /* 0x0000001fff037819 */ /* 0x002fe40000011400 */
[----:B------:R-:W-:Y:S01]  /*29020*/  SHF.R.S32.HI R0, RZ, 0x1f, R47 ;  /* 0x0000001fff007819 */ /* 0x000fe2000001142f */
[----:B0-----:R-:W4:Y:S04]  /*29030*/  LDL R2, [R1+0x5ac] ;  /* 0x0005ac0001027983 */ /* 0x001f280000100800 */
[----:B------:R0:W-:Y:S04]  /*29040*/  STL [R1+0x61c], R4 ;  /* 0x00061c0401007387 */ /* 0x0001e80000100800 */
[----:B------:R1:W-:Y:S01]  /*29050*/  STL [R1+0x624], R3 ;  /* 0x0006240301007387 */ /* 0x0003e20000100800 */
[----:B0-----:R-:W-:-:S03]  /*29060*/  SHF.R.S32.HI R4, RZ, 0x1f, R45 ;  /* 0x0000001fff047819 */ /* 0x001fc6000001142d */
[----:B------:R0:W-:Y:S01]  /*29070*/  STL [R1+0x62c], R0 ;  /* 0x00062c0001007387 */ /* 0x0001e20000100800 */
[----:B-1----:R-:W-:-:S03]  /*29080*/  SHF.R.S32.HI R3, RZ, 0x1f, R44 ;  /* 0x0000001fff037819 */ /* 0x002fc6000001142c */
[----:B0-----:R-:W4:Y:S04]  /*29090*/  LDL R0, [R1+0x5b4] ;  /* 0x0005b40001007983 */ /* 0x001f280000100800 */
[----:B------:R0:W-:Y:S04]  /*290a0*/  STL [R1+0x638], R4 ;  /* 0x0006380401007387 */ /* 0x0001e80000100800 */
[----:B------:R2:W-:Y:S04]  /*290b0*/  STL [R1+0x640], R3 ;  /* 0x0006400301007387 */ /* 0x0005e80000100800 */
[----:B------:R-:W4:Y:S01]  /*290c0*/  LDL R19, [R1+0x5bc] ;  /* 0x0005bc0001137983 */ /* 0x000f220000100800 */
[----:B0-----:R-:W-:-:S05]  /*290d0*/  SHF.R.S32.HI R4, RZ, 0x1f, R43 ;  /* 0x0000001fff047819 */ /* 0x001fca000001142b */
[----:B------:R-:W-:Y:S04]  /*290e0*/  STL [R1+0x648], R4 ;  /* 0x0006480401007387 */ /* 0x000fe80000100800 */
[----:B------:R-:W4:Y:S01]  /*290f0*/  LDL R18, [R1+0x5c0] ;  /* 0x0005c00001127983 */ /* 0x000f220000100800 */
[----:B--2---:R-:W-:-:S05]  /*29100*/  SHF.R.S32.HI R3, RZ, 0x1f, R42 ;  /* 0x0000001fff037819 */ /* 0x004fca000001142a */
[----:B------:R0:W-:Y:S04]  /*29110*/  STL [R1+0x650], R3 ;  /* 0x0006500301007387 */ /* 0x0001e80000100800 */
        /* <DEDUP_REMOVED lines=12> */
[----:B0-----:R-:W2:Y:S04]  /*291e0*/  LDL R3, [R1+0x620] ;  /* 0x0006200001037983 */ /* 0x001ea80000100800 */
[----:B------:R-:W2:Y:S01]  /*291f0*/  LDL R9, [R1+0x630] ;  /* 0x0006300001097983 */ /* 0x000ea20000100800 */
[----:B---3--:R-:W-:-:S03]  /*29200*/  SHF.R.S32.HI R4, RZ, 0x1f, R46 ;  /* 0x0000001fff047819 */ /* 0x008fc6000001142e */
[----:B------:R-:W3:Y:S04]  /*29210*/  LDL R46, [R1+0x628] ;  /* 0x00062800012e7983 */ /* 0x000ee80000100800 */
[----:B------:R5:W-:Y:S04]  /*29220*/  STL [R1+0x65c], R4 ;  /* 0x00065c0401007387 */ /* 0x000be80000100800 */
[----:B------:R-:W3:Y:S01]  /*29230*/  LDL R11, [R1+0x63c] ;  /* 0x00063c00010b7983 */ /* 0x000ee20000100800 */
[----:B-----5:R-:W-:-:S03]  /*29240*/  SHF.R.S32.HI R4, RZ, 0x1f, R48 ;  /* 0x0000001fff047819 */ /* 0x020fc60000011430 */
[----:B------:R-:W5:Y:S04]  /*29250*/  LDL R48, [R1+0x634] ;  /* 0x0006340001307983 */ /* 0x000f680000100800 */
[----:B------:R0:W-:Y:S04]  /*29260*/  STL [R1+0x664], R4 ;  /* 0x0006640401007387 */ /* 0x0001e80000100800 */
[----:B------:R-:W3:Y:S04]  /*29270*/  LDL R10, [R1+0x644] ;  /* 0x00064400010a7983 */ /* 0x000ee80000100800 */
[----:B------:R-:W3:Y:S04]  /*29280*/  LDL R8, [R1+0x64c] ;  /* 0x00064c0001087983 */ /* 0x000ee80000100800 */
[----:B------:R-:W3:Y:S04]  /*29290*/  LDL R7, [R1+0x654] ;  /* 0x0006540001077983 */ /* 0x000ee80000100800 */
[----:B------:R-:W5:Y:S04]  /*292a0*/  LDL R6, [R1+0x658] ;  /* 0x0006580001067983 */ /* 0x000f680000100800 */
[----:B------:R-:W5:Y:S01]  /*292b0*/  LDL R5, [R1+0x660] ;  /* 0x0006600001057983 */ /* 0x000f620000100800 */
[----:B----4-:R-:W-:-:S05]  /*292c0*/  SHF.R.S32.HI R2, RZ, 0x1f, R2 ;  /* 0x0000001fff027819 */ /* 0x010fca0000011402 */
[----:B------:R1:W-:Y:S04]  /*292d0*/  STL [R1+0x66c], R2 ;  /* 0x00066c0201007387 */ /* 0x0003e80000100800 */
[----:B0-----:R-:W4:Y:S04]  /*292e0*/  LDL R4, [R1+0x668] ;  /* 0x0006680001047983 */ /* 0x001f280000100800 */
[----:B-1----:R-:W4:Y:S01]  /*292f0*/  LDL R2, [R1+0x670] ;  /* 0x0006700001027983 */ /* 0x002f220000100800 */
[----:B------:R-:W-:-:S05]  /*29300*/  SHF.R.S32.HI R0, RZ, 0x1f, R0 ;  /* 0x0000001fff007819 */ /* 0x000fca0000011400 */
[----:B------:R0:W-:Y:S01]  /*29310*/  STL [R1+0x674], R0 ;  /* 0x0006740001007387 */ /* 0x0001e20000100800 */
[----:B------:R-:W-:-:S03]  /*29320*/  SHF.R.S32.HI R19, RZ, 0x1f, R19 ;  /* 0x0000001fff137819 */ /* 0x000fc60000011413 */
[----:B0-----:R-:W4:Y:S04]  /*29330*/  LDL R0, [R1+0x678] ;  /* 0x0006780001007983 */ /* 0x001f280000100800 */
[----:B------:R0:W-:Y:S01]  /*29340*/  STL [R1+0x67c], R19 ;  /* 0x00067c1301007387 */ /* 0x0001e20000100800 */
[----:B------:R-:W-:-:S03]  /*29350*/  SHF.R.S32.HI R18, RZ, 0x1f, R18 ;  /* 0x0000001fff127819 */ /* 0x000fc60000011412 */
[----:B0-----:R-:W4:Y:S04]  /*29360*/  LDL.LU R19, [R1+0x83fc] ;  /* 0x0083fc0001137983 */ /* 0x001f280000300800 */
[----:B------:R0:W-:Y:S04]  /*29370*/  STL [R1+0x688], R18 ;  /* 0x0006881201007387 */ /* 0x0001e80000100800 */
[----:B0-----:R-:W4:Y:S01]  /*29380*/  LDL.LU R18, [R1+0x83f8] ;  /* 0x0083f80001127983 */ /* 0x001f220000300800 */
[----:B--2---:R-:W-:Y:S02]  /*29390*/  SHF.R.S32.HI R17, RZ, 0x1f, R17 ;  /* 0x0000001fff117819 */ /* 0x004fe40000011411 */
[----:B------:R-:W-:-:S03]  /*293a0*/  SHF.R.S32.HI R16, RZ, 0x1f, R16 ;  /* 0x0000001fff107819 */ /* 0x000fc60000011410 */
[----:B------:R0:W-:Y:S01]  /*293b0*/  STL [R1+0x690], R17 ;  /* 0x0006901101007387 */ /* 0x0001e20000100800 */
[----:B------:R-:W-:Y:S02]  /*293c0*/  SHF.R.S32.HI R15, RZ, 0x1f, R15 ;  /* 0x0000001fff0f7819 */ /* 0x000fe4000001140f */
[----:B------:R-:W-:Y:S01]  /*293d0*/  SHF.R.S32.HI R14, RZ, 0x1f, R14 ;  /* 0x0000001fff0e7819 */ /* 0x000fe2000001140e */
[----:B0-----:R-:W2:Y:S01]  /*293e0*/  LDL.LU R17, [R1+0x83f4] ;  /* 0x0083f40001117983 */ /* 0x001ea20000300800 */
[----:B------:R-:W-:-:S03]  /*293f0*/  SHF.R.S32.HI R13, RZ, 0x1f, R13 ;  /* 0x0000001fff0d7819 */ /* 0x000fc6000001140d */
[----:B------:R0:W-:Y:S01]  /*29400*/  STL [R1+0x698], R16 ;  /* 0x0006981001007387 */ /* 0x0001e20000100800 */
[----:B------:R-:W-:Y:S02]  /*29410*/  SHF.R.S32.HI R12, RZ, 0x1f, R12 ;  /* 0x0000001fff0c7819 */ /* 0x000fe4000001140c */
[----:B------:R-:W-:Y:S01]  /*29420*/  SHF.R.S32.HI R49, RZ, 0x1f, R49 ;  /* 0x0000001fff317819 */ /* 0x000fe20000011431 */
[----:B0-----:R-:W2:Y:S04]  /*29430*/  LDL.LU R16, [R1+0x83f0] ;  /* 0x0083f00001107983 */ /* 0x001ea80000300800 */
[----:B------:R0:W-:Y:S01]  /*29440*/  STL [R1+0x6a4], R15 ;  /* 0x0006a40f01007387 */ /* 0x0001e20000100800 */
[----:B------:R-:W-:Y:S02]  /*29450*/  SHF.R.S32.HI R47, RZ, 0x1f, R47 ;  /* 0x0000001fff2f7819 */ /* 0x000fe4000001142f */
[----:B------:R-:W-:Y:S01]  /*29460*/  SHF.R.S32.HI R45, RZ, 0x1f, R45 ;  /* 0x0000001fff2d7819 */ /* 0x000fe2000001142d */
[----:B0-----:R-:W2:Y:S04]  /*29470*/  LDL.LU R15, [R1+0x83ec] ;  /* 0x0083ec00010f7983 */ /* 0x001ea80000300800 */
[----:B------:R0:W-:Y:S01]  /*29480*/  STL [R1+0x6ac], R14 ;  /* 0x0006ac0e01007387 */ /* 0x0001e20000100800 */
[----:B------:R-:W-:-:S03]  /*29490*/  SHF.R.S32.HI R44, RZ, 0x1f, R44 ;  /* 0x0000001fff2c7819 */ /* 0x000fc6000001142c */
        /* <DEDUP_REMOVED lines=11> */
[----:B---3--:R-:W-:-:S03]  /*29550*/  SHF.R.S32.HI R46, RZ, 0x1f, R46 ;  /* 0x0000001fff2e7819 */ /* 0x008fc6000001142e */
[----:B0-----:R-:W3:Y:S04]  /*29560*/  LDL.LU R47, [R1+0x83d8] ;  /* 0x0083d800012f7983 */ /* 0x001ee80000300800 */
[----:B------:R0:W-:Y:S01]  /*29570*/  STL [R1+0x6c4], R45 ;  /* 0x0006c42d01007387 */ /* 0x0001e20000100800 */
[----:B------:R-:W-:-:S03]  /*29580*/  SHF.R.S32.HI R9, RZ, 0x1f, R9 ;  /* 0x0000001fff097819 */ /* 0x000fc60000011409 */
[----:B0-----:R-:W2:Y:S04]  /*29590*/  LDL.LU R45, [R1+0x83d4] ;  /* 0x0083d400012d7983 */ /* 0x001ea80000300800 */
[----:B------:R0:W-:Y:S01]  /*295a0*/  STL [R1+0x6c8], R44 ;  /* 0x0006c82c01007387 */ /* 0x0001e20000100800 */
[----:B-----5:R-:W-:-:S03]  /*295b0*/  SHF.R.S32.HI R48, RZ, 0x1f, R48 ;  /* 0x0000001fff307819 */ /* 0x020fc60000011430 */
[----:B0-----:R-:W5:Y:S04]  /*295c0*/  LDL.LU R44, [R1+0x83d0] ;  /* 0x0083d000012c7983 */ /* 0x001f680000300800 */
        /* <DEDUP_REMOVED lines=12> */
[----:B------:R-:W-:-:S02]  /*29690*/  SHF.R.S32.HI R11, RZ, 0x1f, R11 ;  /* 0x0000001fff0b7819 */ /* 0x000fc4000001140b */
[----:B------:R-:W-:-:S03]  /*296a0*/  SHF.R.S32.HI R8, RZ, 0x1f, R8 ;  /* 0x0000001fff087819 */ /* 0x000fc60000011408 */
[----:B------:R0:W-:Y:S02]  /*296b0*/  STL [R1+0x6e8], R11 ;  /* 0x0006e80b01007387 */ /* 0x0001e40000100800 */
[----:B0-----:R-:W-:Y:S02]  /*296c0*/  SHF.R.S32.HI R11, RZ, 0x1f, R10 ;  /* 0x0000001fff0b7819 */ /* 0x001fe4000001140a */
[----:B------:R-:W-:-:S03]  /*296d0*/  SHF.R.S32.HI R10, RZ, 0x1f, R7 ;  /* 0x0000001fff0a7819 */ /* 0x000fc60000011407 */
[----:B------:R-:W-:Y:S04]  /*296e0*/  STL [R1+0x6ec], R11 ;  /* 0x0006ec0b01007387 */ /* 0x000fe80000100800 */
[----:B------:R-:W3:Y:S04]  /*296f0*/  LDL.LU R7, [R1+0x150] ;  /* 0x0001500001077983 */ /* 0x000ee80000300800 */
[----:B------:R0:W-:Y:S01]  /*29700*/  STL [R1+0x6f0], R8 ;  /* 0x0006f00801007387 */ /* 0x0001e20000100800 */
[----:B----4-:R-:W-:-:S03]  /*29710*/  SHF.R.S32.HI R0, RZ, 0x1f, R0 ;  /* 0x0000001fff007819 */ /* 0x010fc60000011400 */
[----:B------:R-:W-:Y:S01]  /*29720*/  STL [R1+0x6f4], R10 ;  /* 0x0006f40a01007387 */ /* 0x000fe20000100800 */
[----:B0-----:R-:W-:Y:S02]  /*29730*/  SHF.R.S32.HI R8, RZ, 0x1f, R6 ;  /* 0x0000001fff087819 */ /* 0x001fe40000011406 */
[----:B------:R-:W-:Y:S02]  /*29740*/  SHF.R.S32.HI R6, RZ, 0x1f, R5 ;  /* 0x0000001fff067819 */ /* 0x000fe40000011405 */
[----:B------:R-:W-:Y:S01]  /*29750*/  SHF.R.S32.HI R5, RZ, 0x1f, R4 ;  /* 0x0000001fff057819 */ /* 0x000fe20000011404 */
[----:B------:R0:W-:Y:S01]  /*29760*/  STL [R1+0x6f8], R8 ;  /* 0x0006f80801007387 */ /* 0x0001e20000100800 */
[----:B------:R-:W-:-:S03]  /*29770*/  SHF.R.S32.HI R4, RZ, 0x1f, R2 ;  /* 0x0000001fff047819 */ /* 0x000fc60000011402 */
[----:B0-----:R-:W4:Y:S04]  /*29780*/  LDL.LU R8, [R1+0xec] ;  /* 0x0000ec0001087983 */ /* 0x001f280000300800 */
[----:B------:R-:W-:Y:S04]  /*29790*/  STL [R1+0x6fc], R6 ;  /* 0x0006fc0601007387 */ /* 0x000fe80000100800 */
[----:B------:R-:W-:Y:S04]  /*297a0*/  STL [R1+0x700], R5 ;  /* 0x0007000501007387 */ /* 0x000fe80000100800 */
[----:B------:R-:W-:Y:S01]  /*297b0*/  STL [R1+0x704], R4 ;  /* 0x0007040401007387 */ /* 0x000fe20000100800 */
[----:B--2---:R-:W-:-:S03]  /*297c0*/  SHF.R.S32.HI R2, RZ, 0x1f, R48 ;  /* 0x0000001fff027819 */ /* 0x004fc60000011430 */
[----:B------:R-:W2:Y:S04]  /*297d0*/  LDL.LU R48, [R1+0x83bc] ;  /* 0x0083bc0001307983 */ /* 0x000ea80000300800 */
[----:B------:R0:W-:Y:S02]  /*297e0*/  STL [R1+0x708], R0 ;  /* 0x0007080001007387 */ /* 0x0001e40000100800 */
[----:B0-----:R-:W-:Y:S02]  /*297f0*/  SHF.R.S32.HI R0, RZ, 0x1f, R46 ;  /* 0x0000001fff007819 */ /* 0x001fe4000001142e */
[----:B------:R-:W4:Y:S04]  /*29800*/  LDL.LU R46, [R1+0x83b8] ;  /* 0x0083b800012e7983 */ /* 0x000f280000300800 */
[----:B------:R0:W-:Y:S02]  /*29810*/  STL [R1+0x70c], R2 ;  /* 0x00070c0201007387 */ /* 0x0001e40000100800 */
[----:B0-----:R-:W-:-:S02]  /*29820*/  SHF.R.S32.HI R2, RZ, 0x1f, R42 ;  /* 0x0000001fff027819 */ /* 0x001fc4000001142a */
[----:B------:R-:W4:Y:S04]  /*29830*/  LDL.LU R42, [R1+0x83b4] ;  /* 0x0083b400012a7983 */ /* 0x000f280000300800 */
[----:B------:R0:W-:Y:S04]  /*29840*/  STL [R1+0x710], R0 ;  /* 0x0007100001007387 */ /* 0x0001e80000100800 */
[----:B------:R-:W4:Y:S04]  /*29850*/  LDL.LU R5, [R1+0x14c] ;  /* 0x00014c0001057983 */ /* 0x000f280000300800 */
[----:B------:R5:W-:Y:S01]  /*29860*/  STL [R1+0x714], R2 ;  /* 0x0007140201007387 */ /* 0x000be20000100800 */
[----:B0-----:R-:W-:-:S03]  /*29870*/  SHF.R.S32.HI R0, RZ, 0x1f, R43 ;  /* 0x0000001fff007819 */ /* 0x001fc6000001142b */
[----:B------:R-:W4:Y:S01]  /*29880*/  LDL.LU R43, [R1+0x83b0] ;  /* 0x0083b000012b7983 */ /* 0x000f220000300800 */
[----:B-----5:R-:W-:-:S03]  /*29890*/  SHF.R.S32.HI R2, RZ, 0x1f, R44 ;  /* 0x0000001fff027819 */ /* 0x020fc6000001142c */
[----:B------:R-:W5:Y:S04]  /*298a0*/  LDL.LU R44, [R1+0x83ac] ;  /* 0x0083ac00012c7983 */ /* 0x000f680000300800 */
[----:B------:R0:W-:Y:S02]  /*298b0*/  STL [R1+0x718], R0 ;  /* 0x0007180001007387 */ /* 0x0001e40000100800 */
[----:B0-----:R-:W-:Y:S02]  /*298c0*/  SHF.R.S32.HI R0, RZ, 0x1f, R45 ;  /* 0x0000001fff007819 */ /* 0x001fe4000001142d */
[----:B------:R-:W5:Y:S04]  /*298d0*/  LDL.LU R45, [R1+0x83a8] ;  /* 0x0083a800012d7983 */ /* 0x000f680000300800 */
[----:B------:R3:W-:Y:S04]  /*298e0*/  STL [R1+0x71c], R2 ;  /* 0x00071c0201007387 */ /* 0x0007e80000100800 */
[----:B------:R-:W5:Y:S04]  /*298f0*/  LDL.LU R6, [R1+0xe8] ;  /* 0x0000e80001067983 */ /* 0x000f680000300800 */
[----:B------:R2:W-:Y:S01]  /*29900*/  STL [R1+0x720], R0 ;  /* 0x0007200001007387 */ /* 0x0005e20000100800 */
[----:B---3--:R-:W-:-:S03]  /*29910*/  SHF.R.S32.HI R2, RZ, 0x1f, R47 ;  /* 0x0000001fff027819 */ /* 0x008fc6000001142f */
[----:B------:R-:W3:Y:S01]  /*29920*/  LDL.LU R47, [R1+0x83a4] ;  /* 0x0083a400012f7983 */ /* 0x000ee20000300800 */
[----:B--2---:R-:W-:-:S03]  /*29930*/  SHF.R.S32.HI R0, RZ, 0x1f, R48 ;  /* 0x0000001fff007819 */ /* 0x004fc60000011430 */
[----:B------:R-:W2:Y:S04]  /*29940*/  LDL.LU R48, [R1+0x83a0] ;  /* 0x0083a00001307983 */ /* 0x000ea80000300800 */
[----:B------:R4:W-:Y:S02]  /*29950*/  STL [R1+0x724], R2 ;  /* 0x0007240201007387 */ /* 0x0009e40000100800 */
[----:B----4-:R-:W-:-:S05]  /*29960*/  IADD3 R2, P1, PT, R49, R42, RZ ;  /* 0x0000002a31027210 */ /* 0x010fca0007f3e0ff */
[----:B------:R0:W-:Y:S04]  /*29970*/  STL [R1+0x6c58], R2 ;  /* 0x006c580201007387 */ /* 0x0001e80000100800 */
[----:B0-----:R-:W4:Y:S01]  /*29980*/  LDL.LU R2, [R1+0x148] ;  /* 0x0001480001027983 */ /* 0x001f220000300800 */
[C---:B------:R-:W-:Y:S02]  /*29990*/  IADD3 R4, P6, PT, R49.reuse, R43, RZ ;  /* 0x0000002b31047210 */ /* 0x040fe40007fde0ff */
[----:B-----5:R-:W-:-:S03]  /*299a0*/  IADD3 R10, P0, PT, R49, R44, RZ ;  /* 0x0000002c310a7210 */ /* 0x020fc60007f1e0ff */
[----:B------:R0:W-:Y:S04]  /*299b0*/  STL [R1+0x6c5c], R4 ;  /* 0x006c5c0401007387 */ /* 0x0001e80000100800 */
[----:B------:R-:W-:Y:S01]  /*299c0*/  STL [R1+0x6c60], R10 ;  /* 0x006c600a01007387 */ /* 0x000fe20000100800 */
[----:B0-----:R-:W-:-:S03]  /*299d0*/  IADD3 R4, P2, PT, R49, R45, RZ ;  /* 0x0000002d31047210 */ /* 0x001fc60007f5e0ff */
[----:B------:R-:W5:Y:S04]  /*299e0*/  LDL.LU R49, [R1+0x839c] ;  /* 0x00839c0001317983 */ /* 0x000f680000300800 */
[----:B------:R0:W-:Y:S01]  /*299f0*/  STL [R1+0x6c48], R4 ;  /* 0x006c480401007387 */ /* 0x0001e20000100800 */
[----:B------:R-:W-:-:S03]  /*29a00*/  IADD3 R11, P4, PT, R3, R42, RZ ;  /* 0x0000002a030b7210 */ /* 0x000fc60007f9e0ff */
[----:B0-----:R-:W4:Y:S01]  /*29a10*/  LDL.LU R4, [R1+0xe4] ;  /* 0x0000e40001047983 */ /* 0x001f220000300800 */
[----:B------:R-:W-:-:S03]  /*29a20*/  IADD3 R10, P5, PT, R3, R43, RZ ;  /* 0x0000002b030a7210 */ /* 0x000fc60007fbe0ff */
[----:B------:R0:W-:Y:S04]  /*29a30*/  STL [R1+0x6c4c], R11 ;  /* 0x006c4c0b01007387 */ /* 0x0001e80000100800 */
[----:B------:R1:W-:Y:S01]  /*29a40*/  STL [R1+0x6c50], R10 ;  /* 0x006c500a01007387 */ /* 0x0003e20000100800 */
[----:B0-----:R-:W-:Y:S01]  /*29a50*/  IMAD.X R11, R9, 0x1, R46, P1 ;  /* 0x00000001090b7824 */ /* 0x001fe200008e062e */
[----:B-1----:R-:W-:-:S04]  /*29a60*/  IADD3 R10, P3, PT, R3, R44, RZ ;  /* 0x0000002c030a7210 */ /* 0x002fc80007f7e0ff */
[----:B------:R3:W-:Y:S04]  /*29a70*/  STL [R1+0x6c40], R11 ;  /* 0x006c400b01007387 */ /* 0x0007e80000100800 */
[----:B------:R0:W-:Y:S01]  /*29a80*/  STL [R1+0x6c54], R10 ;  /* 0x006c540a01007387 */ /* 0x0001e20000100800 */
[----:B---3--:R-:W-:Y:S01]  /*29a90*/  IMAD.X R11, R9, 0x1, R47, P6 ;  /* 0x00000001090b7824 */ /* 0x008fe200030e062f */
[----:B0-----:R-:W-:-:S04]  /*29aa0*/  IADD3 R10, P1, PT, R3, R45, RZ ;  /* 0x0000002d030a7210 */ /* 0x001fc80007f3e0ff */
[----:B------:R2:W-:Y:S04]  /*29ab0*/  STL [R1+0x6c44], R11 ;  /* 0x006c440b01007387 */ /* 0x0005e80000100800 */
[----:B------:R-:W3:Y:S04]  /*29ac0*/  LDL.LU R3, [R1+0x144] ;  /* 0x0001440001037983 */ /* 0x000ee80000300800 */
[----:B------:R0:W-:Y:S01]  /*29ad0*/  STL [R1+0x6c38], R10 ;  /* 0x006c380a01007387 */ /* 0x0001e20000100800 */
[----:B--2---:R-:W-:Y:S01]  /*29ae0*/  IMAD.X R11, R9, 0x1, R48, P0 ;  /* 0x00000001090b7824 */ /* 0x004fe200000e0630 */
[----:B0-----:R-:W-:-:S04]  /*29af0*/  IADD3 R10, P0, PT, R7, R42, RZ ;  /* 0x0000002a070a7210 */ /* 0x001fc80007f1e0ff */
[----:B------:R5:W-:Y:S04]  /*29b00*/  STL [R1+0x6c34], R11 ;  /* 0x006c340b01007387 */ /* 0x000be80000100800 */
[----:B------:R0:W-:Y:S01]  /*29b10*/  STL [R1+0x6c3c], R10 ;  /* 0x006c3c0a01007387 */ /* 0x0001e20000100800 */
[----:B-----5:R-:W-:-:S03]  /*29b20*/  IMAD.X R11, R9, 0x1, R49, P2 ;  /* 0x00000001090b7824 */ /* 0x020fc600010e0631 */
[----:B------:R-:W2:Y:S01]  /*29b30*/  LDL.LU R9, [R1+0xe0] ;  /* 0x0000e00001097983 */ /* 0x000ea20000300800 */
[----:B0-----:R-:W-:-:S03]  /*29b40*/  IADD3 R10, P2, PT, R7, R43, RZ ;  /* 0x0000002b070a7210 */ /* 0x001fc60007f5e0ff */
[----:B------:R0:W-:Y:S04]  /*29b50*/  STL [R1+0x6c20], R11 ;  /* 0x006c200b01007387 */ /* 0x0001e80000100800 */
[----:B------:R1:W-:Y:S01]  /*29b60*/  STL [R1+0x6c2c], R10 ;  /* 0x006c2c0a01007387 */ /* 0x0003e20000100800 */
[----:B0-----:R-:W-:Y:S01]  /*29b70*/  IMAD.X R11, R8, 0x1, R46, P4 ;  /* 0x00000001080b7824 */ /* 0x001fe200020e062e */
[----:B-1----:R-:W-:-:S04]  /*29b80*/  IADD3 R10, P4, PT, R7, R44, RZ ;  /* 0x0000002c070a7210 */ /* 0x002fc80007f9e0ff */
[----:B------:R0:W-:Y:S04]  /*29b90*/  STL [R1+0x6c24], R11 ;  /* 0x006c240b01007387 */ /* 0x0001e80000100800 */
[----:B------:R1:W-:Y:S01]  /*29ba0*/  STL [R1+0x6c30], R10 ;  /* 0x006c300a01007387 */ /* 0x0003e20000100800 */
[----:B0-----:R-:W-:Y:S01]  /*29bb0*/  IMAD.X R11, R8, 0x1, R47, P5 ;  /* 0x00000001080b7824 */ /* 0x001fe200028e062f */
[----:B-1----:R-:W-:-:S04]  /*29bc0*/  IADD3 R10, P5, PT, R7, R45, RZ ;  /* 0x0000002d070a7210 */ /* 0x002fc80007fbe0ff */
[----:B------:R0:W-:Y:S04]  /*29bd0*/  STL [R1+0x6c28], R11 ;  /* 0x006c280b01007387 */ /* 0x0001e80000100800 */
[----:B------:R-:W5:Y:S04]  /*29be0*/  LDL.LU R7, [R1+0x140] ;  /* 0x0001400001077983 */ /* 0x000f680000300800 */
[----:B------:R1:W-:Y:S01]  /*29bf0*/  STL [R1+0x6c18], R10 ;  /* 0x006c180a01007387 */ /* 0x0003e20000100800 */
[----:B0-----:R-:W-:Y:S01]  /*29c00*/  IMAD.X R11, R8, 0x1, R48, P3 ;  /* 0x00000001080b7824 */ /* 0x001fe200018e0630 */
[----:B-1----:R-:W-:-:S04]  /*29c10*/  IADD3 R10, P3, PT, R5, R42, RZ ;  /* 0x0000002a050a7210 */ /* 0x002fc80007f7e0ff */
[----:B------:R0:W-:Y:S04]  /*29c20*/  STL [R1+0x6c14], R11 ;  /* 0x006c140b01007387 */ /* 0x0001e80000100800 */
[----:B------:R1:W-:Y:S01]  /*29c30*/  STL [R1+0x6c1c], R10 ;  /* 0x006c1c0a01007387 */ /* 0x0003e20000100800 */
[----:B0-----:R-:W-:-:S03]  /*29c40*/  IMAD.X R11, R8, 0x1, R49, P1 ;  /* 0x00000001080b7824 */ /* 0x001fc600008e0631 */
[----:B------:R-:W5:Y:S01]  /*29c50*/  LDL.LU R8, [R1+0xdc] ;  /* 0x0000dc0001087983 */ /* 0x000f620000300800 */
[----:B-1----:R-:W-:-:S03]  /*29c60*/  IADD3 R10, P1, PT, R5, R43, RZ ;  /* 0x0000002b050a7210 */ /* 0x002fc60007f3e0ff */
        /* <DEDUP_REMOVED lines=12> */
[----:B----4-:R-:W-:-:S04]  /*29d30*/  IADD3 R10, P4, PT, R2, R42, RZ ;  /* 0x0000002a020a7210 */ /* 0x010fc80007f9e0ff */
[----:B------:R0:W-:Y:S04]  /*29d40*/  STL [R1+0x6bf4], R11 ;  /* 0x006bf40b01007387 */ /* 0x0001e80000100800 */
[----:B------:R1:W-:Y:S01]  /*29d50*/  STL [R1+0x6bfc], R10 ;  /* 0x006bfc0a01007387 */ /* 0x0003e20000100800 */
[----:B0-----:R-:W-:-:S03]  /*29d60*/  IMAD.X R11, R6, 0x1, R49, P5 ;  /* 0x00000001060b7824 */ /* 0x001fc600028e0631 */
[----:B------:R-:W4:Y:S01]  /*29d70*/  LDL.LU R6, [R1+0xd8] ;  /* 0x0000d80001067983 */ /* 0x000f220000300800 */
        /* <DEDUP_REMOVED lines=10> */
[----:B------:R-:W4:Y:S04]  /*29e20*/  LDL.LU R2, [R1+0x138] ;  /* 0x0001380001027983 */ /* 0x000f280000300800 */
[----:B------:R3:W-:Y:S01]  /*29e30*/  STL [R1+0x6bd8], R10 ;  /* 0x006bd80a01007387 */ /* 0x0007e20000100800 */
[----:B0-----:R-:W-:Y:S01]  /*29e40*/  IMAD.X R11, R4, 0x1, R48, P0 ;  /* 0x00000001040b7824 */ /* 0x001fe200000e0630 */
[----:B---3--:R-:W-:-:S04]  /*29e50*/  IADD3 R10, P0, PT, R3, R42, RZ ;  /* 0x0000002a030a7210 */ /* 0x008fc80007f1e0ff */
[----:B------:R0:W-:Y:S04]  /*29e60*/  STL [R1+0x6bd4], R11 ;  /* 0x006bd40b01007387 */ /* 0x0001e80000100800 */
[----:B------:R1:W-:Y:S01]  /*29e70*/  STL [R1+0x6bdc], R10 ;  /* 0x006bdc0a01007387 */ /* 0x0003e20000100800 */
[----:B0-----:R-:W-:-:S03]  /*29e80*/  IMAD.X R11, R4, 0x1, R49, P2 ;  /* 0x00000001040b7824 */ /* 0x001fc600010e0631 */
[----:B------:R-:W3:Y:S01]  /*29e90*/  LDL.LU R4, [R1+0xd4] ;  /* 0x0000d40001047983 */ /* 0x000ee20000300800 */
[----:B-1----:R-:W-:-:S03]  /*29ea0*/  IADD3 R10, P2, PT, R3, R43, RZ ;  /* 0x0000002b030a7210 */ /* 0x002fc60007f5e0ff */
[----:B------:R2:W-:Y:S04]  /*29eb0*/  STL [R1+0x6bc0], R11 ;  /* 0x006bc00b01007387 */ /* 0x0005e80000100800 */
[----:B------:R0:W-:Y:S01]  /*29ec0*/  STL [R1+0x6bcc], R10 ;  /* 0x006bcc0a01007387 */ /* 0x0001e20000100800 */
[----:B--2---:R-:W-:Y:S01]  /*29ed0*/  IMAD.X R11, R9, 0x1, R46, P4 ;  /* 0x00000001090b7824 */ /* 0x004fe200020e062e */
[----:B0-----:R-:W-:-:S04]  /*29ee0*/  IADD3 R10, P4, PT, R3, R44, RZ ;  /* 0x0000002c030a7210 */ /* 0x001fc80007f9e0ff */
[----:B------:R0:W-:Y:S04]  /*29ef0*/  STL [R1+0x6bc4], R11 ;  /* 0x006bc40b01007387 */ /* 0x0001e80000100800 */
[----:B------:R1:W-:Y:S01]  /*29f00*/  STL [R1+0x6bd0], R10 ;  /* 0x006bd00a01007387 */ /* 0x0003e20000100800 */
[----:B0-----:R-:W-:Y:S01]  /*29f10*/  IMAD.X R11, R9, 0x1, R47, P5 ;  /* 0x00000001090b7824 */ /* 0x001fe200028e062f */
[----:B-1----:R-:W-:-:S04]  /*29f20*/  IADD3 R10, P5, PT, R3, R45, RZ ;  /* 0x0000002d030a7210 */ /* 0x002fc80007fbe0ff */
[----:B------:R0:W-:Y:S04]  /*29f30*/  STL [R1+0x6bc8], R11 ;  /* 0x006bc80b01007387 */ /* 0x0001e80000100800 */
[----:B------:R-:W2:Y:S04]  /*29f40*/  LDL.LU R3, [R1+0x134] ;  /* 0x0001340001037983 */ /* 0x000ea80000300800 */
[----:B------:R5:W-:Y:S01]  /*29f50*/  STL [R1+0x6bb8], R10 ;  /* 0x006bb80a01007387 */ /* 0x000be20000100800 */
[----:B0-----:R-:W-:Y:S01]  /*29f60*/  IMAD.X R11, R9, 0x1, R48, P3 ;  /* 0x00000001090b7824 */ /* 0x001fe200018e0630 */
[----:B-----5:R-:W-:-:S04]  /*29f70*/  IADD3 R10, P3, PT, R7, R42, RZ ;  /* 0x0000002a070a7210 */ /* 0x020fc80007f7e0ff */
        /* <DEDUP_REMOVED lines=25> */
[----:B----4-:R-:W-:Y:S01]  /*2a110*/  IMAD.X R11, R6, 0x1, R46, P3 ;  /* 0x00000001060b7824 */ /* 0x010fe200018e062e */
[----:B0-----:R-:W-:-:S04]  /*2a120*/  IADD3 R10, P3, PT, R5, R44, RZ ;  /* 0x0000002c050a7210 */ /* 0x001fc80007f7e0ff */
        /* <DEDUP_REMOVED lines=8> */
[----:B-1----:R-:W-:-:S04]  /*2a1b0*/  IADD3 R10, P0, PT, R2, R42, RZ ;  /* 0x0000002a020a7210 */ /* 0x002fc80007f1e0ff */
[----:B------:R0:W-:Y:S04]  /*2a1c0*/  STL [R1+0x6b74], R11 ;  /* 0x006b740b01007387 */ /* 0x0001e80000100800 */
[----:B------:R1:W-:Y:S01]  /*2a1d0*/  STL [R1+0x6b7c], R10 ;  /* 0x006b7c0a01007387 */ /* 0x0003e20000100800 */
[----:B0-----:R-:W-:-:S03]  /*2a1e0*/  IMAD.X R11, R6, 0x1, R49, P2 ;  /* 0x00000001060b7824 */ /* 0x001fc600010e0631 */
[----:B------:R-:W4:Y:S01]  /*2a1f0*/  LDL.LU R6, [R1+0xc8] ;  /* 0x0000c80001067983 */ /* 0x000f220000300800 */
[----:B-1----:R-:W-:-:S03]  /*2a200*/  IADD3 R10, P2, PT, R2, R43, RZ ;  /* 0x0000002b020a7210 */ /* 0x002fc60007f5e0ff */
[----:B------:R3:W-:Y:S04]  /*2a210*/  STL [R1+0x6b60], R11 ;  /* 0x006b600b01007387 */ /* 0x0007e80000100800 */
[----:B------:R0:W-:Y:S01]  /*2a220*/  STL [R1+0x6b6c], R10 ;  /* 0x006b6c0a01007387 */ /* 0x0001e20000100800 */
[----:B---3--:R-:W-:Y:S01]  /*2a230*/  IMAD.X R11, R4, 0x1, R46, P4 ;  /* 0x00000001040b7824 */ /* 0x008fe200020e062e */
[----:B0-----:R-:W-:-:S04]  /*2a240*/  IADD3 R10, P4, PT, R2, R44, RZ ;  /* 0x0000002c020a7210 */ /* 0x001fc80007f9e0ff */
[----:B------:R0:W-:Y:S04]  /*2a250*/  STL [R1+0x6b64], R11 ;  /* 0x006b640b01007387 */ /* 0x0001e80000100800 */
[----:B------:R1:W-:Y:S01]  /*2a260*/  STL [R1+0x6b70], R10 ;  /* 0x006b700a01007387 */ /* 0x0003e20000100800 */
[----:B0-----:R-:W-:Y:S01]  /*2a270*/  IMAD.X R11, R4, 0x1, R47, P5 ;  /* 0x00000001040b7824 */ /* 0x001fe200028e062f */
[----:B-1----:R-:W-:-:S04]  /*2a280*/  IADD3 R10, P5, PT, R2, R45, RZ ;  /* 0x0000002d020a7210 */ /* 0x002fc80007fbe0ff */
[----:B------:R0:W-:Y:S04]  /*2a290*/  STL [R1+0x6b68], R11 ;  /* 0x006b680b01007387 */ /* 0x0001e80000100800 */
[----:B------:R-:W3:Y:S04]  /*2a2a0*/  LDL.LU R2, [R1+0x128] ;  /* 0x0001280001027983 */ /* 0x000ee80000300800 */
[----:B------:R-:W-:Y:S01]  /*2a2b0*/  STL [R1+0x6b58], R10 ;  /* 0x006b580a01007387 */ /* 0x000fe20000100800 */
[----:B0-----:R-:W-:-:S05]  /*2a2c0*/  IMAD.X R11, R4, 0x1, R48, P3 ;  /* 0x00000001040b7824 */ /* 0x001fca00018e0630 */
[----:B------:R0:W-:Y:S02]  /*2a2d0*/  STL [R1+0x6b54], R11 ;  /* 0x006b540b01007387 */ /* 0x0001e40000100800 */
[----:B0-----:R-:W-:Y:S01]  /*2a2e0*/  IMAD.X R11, R4, 0x1, R49, P1 ;  /* 0x00000001040b7824 */ /* 0x001fe200008e0631 */
[----:B--2---:R-:W-:-:S05]  /*2a2f0*/  IADD3 R10, P3, PT, R3, R42, RZ ;  /* 0x0000002a030a7210 */ /* 0x004fca0007f7e0ff */
[----:B------:R0:W-:Y:S04]  /*2a300*/  STL [R1+0x6b5c], R10 ;  /* 0x006b5c0a01007387 */ /* 0x0001e80000100800 */
[----:B------:R-:W2:Y:S04]  /*2a310*/  LDL.LU R4, [R1+0xc4] ;  /* 0x0000c40001047983 */ /* 0x000ea80000300800 */
[----:B------:R5:W-:Y:S01]  /*2a320*/  STL [R1+0x6b40], R11 ;  /* 0x006b400b01007387 */ /* 0x000be20000100800 */
[----:B0-----:R-:W-:-:S05]  /*2a330*/  IADD3 R10, P1, PT, R3, R43, RZ ;  /* 0x0000002b030a7210 */ /* 0x001fca0007f3e0ff */
[----:B------:R0:W-:Y:S01]  /*2a340*/  STL [R1+0x6b4c], R10 ;  /* 0x006b4c0a01007387 */ /* 0x0001e20000100800 */
[----:B-----5:R-:W-:Y:S01]  /*2a350*/  IMAD.X R11, R9, 0x1, R46, P0 ;  /* 0x00000001090b7824 */ /* 0x020fe200000e062e */
[----:B0-----:R-:W-:-:S04]  /*2a360*/  IADD3 R10, P0, PT, R3, R44, RZ ;  /* 0x0000002c030a7210 */ /* 0x001fc80007f1e0ff */
        /* <DEDUP_REMOVED lines=61> */
[----:B0-----:R-:W-:-:S05]  /*2a740*/  IMAD.X R11, R4, 0x1, R48, P4 ;  /* 0x00000001040b7824 */ /* 0x001fca00020e0630 */
[----:B------:R0:W-:Y:S01]  /*2a750*/  STL [R1+0x6ad4], R11 ;  /* 0x006ad40b01007387 */ /* 0x0001e20000100800 */
[----:B-----5:R-:W-:Y:S01]  /*2a760*/  IADD3 R10, P4, PT, R3, R42, RZ ;  /* 0x0000002a030a7210 */ /* 0x020fe20007f9e0ff */
[----:B0-----:R-:W-:-:S04]  /*2a770*/  IMAD.X R11, R4, 0x1, R49, P5 ;  /* 0x00000001040b7824 */ /* 0x001fc800028e0631 */
[----:B------:R0:W-:Y:S04]  /*2a780*/  STL [R1+0x6adc], R10 ;  /* 0x006adc0a01007387 */ /* 0x0001e80000100800 */
[----:B------:R-:W5:Y:S04]  /*2a790*/  LDL.LU R4, [R1+0xb4] ;  /* 0x0000b40001047983 */ /* 0x000f680000300800 */
[----:B------:R1:W-:Y:S01]  /*2a7a0*/  STL [R1+0x6ac0], R11 ;  /* 0x006ac00b01007387 */ /* 0x0003e20000100800 */
[----:B0-----:R-:W-:-:S05]  /*2a7b0*/  IADD3 R10, P5, PT, R3, R43, RZ ;  /* 0x0000002b030a7210 */ /* 0x001fca0007fbe0ff */
[----:B------:R0:W-:Y:S01]  /*2a7c0*/  STL [R1+0x6acc], R10 ;  /* 0x006acc0a01007387 */ /* 0x0001e20000100800 */
[----:B-1----:R-:W-:Y:S01]  /*2a7d0*/  IMAD.X R11, R9, 0x1, R46, P3 ;  /* 0x00000001090b7824 */ /* 0x002fe200018e062e */
        /* <DEDUP_REMOVED lines=39> */
[C---:B0-----:R-:W-:Y:S01]  /*2aa50*/  IMAD.X R11, R6.reuse, 0x1, R47, P2 ;  /* 0x00000001060b7824 */ /* 0x041fe200010e062f */
[----:B-1----:R-:W-:Y:S02]  /*2aa60*/  IADD3 R10, P2, PT, R5, R45, RZ ;  /* 0x0000002d050a7210 */ /* 0x002fe40007f5e0ff */
[----:B------:R-:W3:Y:S04]  /*2aa70*/  LDL.LU R5, [R1+0x10c] ;  /* 0x00010c0001057983 */ /* 0x000ee80000300800 */
[----:B------:R0:W-:Y:S04]  /*2aa80*/  STL [R1+0x6a88], R11 ;  /* 0x006a880b01007387 */ /* 0x0001e80000100800 */
        /* <DEDUP_REMOVED lines=19> */
[----:B0-----:R-:W-:-:S05]  /*2abc0*/  IMAD.X R11, R4, 0x1, R48, P0 ;  /* 0x00000001040b7824 */ /* 0x001fca00000e0630 */
[----:B------:R0:W-:Y:S01]  /*2abd0*/  STL [R1+0x6a54], R11 ;  /* 0x006a540b01007387 */ /* 0x0001e20000100800 */
[----:B-1----:R-:W-:Y:S01]  /*2abe0*/  IADD3 R10, P0, PT, R3, R42, RZ ;  /* 0x0000002a030a7210 */ /* 0x002fe20007f1e0ff */
        /* <DEDUP_REMOVED lines=17> */
[----:B------:R-:W-:Y:S04]  /*2ad00*/  STL [R1+0x6a34], R11 ;  /* 0x006a340b01007387 */ /* 0x000fe80000100800 */
[----:B------:R0:W-:Y:S04]  /*2ad10*/  STL [R1+0x6a3c], R10 ;  /* 0x006a3c0a01007387 */ /* 0x0001e80000100800 */
[----:B0-----:R-:W4:Y:S01]  /*2ad20*/  LDL.LU R10, [R1+0xa0] ;  /* 0x0000a000010a7983 */ /* 0x001f220000300800 */
[----:B------:R-:W-:Y:S01]  /*2ad30*/  IMAD.X R9, R9, 0x1, R49, P1 ;  /* 0x0000000109097824 */ /* 0x000fe200008e0631 */
[----:B------:R-:W-:-:S04]  /*2ad40*/  IADD3 R11, P1, PT, R7, R43, RZ ;  /* 0x0000002b070b7210 */ /* 0x000fc80007f3e0ff */
[----:B------:R0:W-:Y:S04]  /*2ad50*/  STL [R1+0x6a20], R9 ;  /* 0x006a200901007387 */ /* 0x0001e80000100800 */
[----:B------:R1:W-:Y:S01]  /*2ad60*/  STL [R1+0x6a2c], R11 ;  /* 0x006a2c0b01007387 */ /* 0x0003e20000100800 */
[----:B0-----:R-:W-:Y:S01]  /*2ad70*/  IMAD.X R9, R8, 0x1, R46, P0 ;  /* 0x0000000108097824 */ /* 0x001fe200000e062e */
[----:B-1----:R-:W-:-:S04]  /*2ad80*/  IADD3 R11, P0, PT, R7, R44, RZ ;  /* 0x0000002c070b7210 */ /* 0x002fc80007f1e0ff */
[----:B------:R0:W-:Y:S04]  /*2ad90*/  STL [R1+0x6a24], R9 ;  /* 0x006a240901007387 */ /* 0x0001e80000100800 */
[----:B------:R1:W-:Y:S01]  /*2ada0*/  STL [R1+0x6a30], R11 ;  /* 0x006a300b01007387 */ /* 0x0003e20000100800 */
[----:B0-----:R-:W-:Y:S01]  /*2adb0*/  IMAD.X R9, R8, 0x1, R47, P2 ;  /* 0x0000000108097824 */ /* 0x001fe200010e062f */
[----:B------:R-:W-:-:S04]  /*2adc0*/  IADD3 R7, P2, PT, R7, R45, RZ ;  /* 0x0000002d07077210 */ /* 0x000fc80007f5e0ff */
[----:B------:R-:W-:Y:S04]  /*2add0*/  STL [R1+0x6a28], R9 ;  /* 0x006a280901007387 */ /* 0x000fe80000100800 */
[----:B------:R0:W-:Y:S01]  /*2ade0*/  STL [R1+0x6a18], R7 ;  /* 0x006a180701007387 */ /* 0x0001e20000100800 */
[----:B-1----:R-:W-:-:S03]  /*2adf0*/  IMAD.X R11, R8, 0x1, R48, P4 ;  /* 0x00000001080b7824 */ /* 0x002fc600020e0630 */
[----:B0-----:R-:W4:Y:S01]  /*2ae00*/  LDL.LU R7, [R1+0x100] ;  /* 0x0001000001077983 */ /* 0x001f220000300800 */
[----:B---3--:R-:W-:-:S03]  /*2ae10*/  IADD3 R9, P4, PT, R5, R42, RZ ;  /* 0x0000002a05097210 */ /* 0x008fc60007f9e0ff */
[----:B------:R-:W-:Y:S04]  /*2ae20*/  STL [R1+0x6a14], R11 ;  /* 0x006a140b01007387 */ /* 0x000fe80000100800 */
[----:B------:R0:W-:Y:S01]  /*2ae30*/  STL [R1+0x6a1c], R9 ;  /* 0x006a1c0901007387 */ /* 0x0001e20000100800 */
[----:B------:R-:W-:-:S03]  /*2ae40*/  IMAD.X R8, R8, 0x1, R49, P5 ;  /* 0x0000000108087824 */ /* 0x000fc600028e0631 */
[----:B0-----:R-:W3:Y:S01]  /*2ae50*/  LDL.LU R9, [R1+0x9c] ;  /* 0x00009c0001097983 */ /* 0x001ee20000300800 */
[----:B------:R-:W-:-:S03]  /*2ae60*/  IADD3 R11, P5, PT, R5, R43, RZ ;  /* 0x0000002b050b7210 */ /* 0x000fc60007fbe0ff */
        /* <DEDUP_REMOVED lines=9> */
[----:B------:R-:W2:Y:S01]  /*2af00*/  LDL.LU R5, [R1+0xfc] ;  /* 0x0000fc0001057983 */ /* 0x000ea20000300800 */
[----:B0-----:R-:W-:-:S03]  /*2af10*/  IMAD.X R8, R6, 0x1, R48, P0 ;  /* 0x0000000106087824 */ /* 0x001fc600000e0630 */
[----:B------:R-:W-:Y:S04]  /*2af20*/  STL [R1+0x69f8], R11 ;  /* 0x0069f80b01007387 */ /* 0x000fe80000100800 */
[----:B------:R0:W-:Y:S02]  /*2af30*/  STL [R1+0x69f4], R8 ;  /* 0x0069f40801007387 */ /* 0x0001e40000100800 */
[----:B0-----:R-:W-:Y:S02]  /*2af40*/  IMAD.X R8, R6, 0x1, R49, P2 ;  /* 0x0000000106087824 */ /* 0x001fe400010e0631 */
[----:B------:R-:W2:Y:S01]  /*2af50*/  LDL.LU R6, [R1+0x98] ;  /* 0x0000980001067983 */ /* 0x000ea20000300800 */
[----:B-----5:R-:W-:-:S05]  /*2af60*/  IADD3 R11, P0, PT, R2, R42, RZ ;  /* 0x0000002a020b7210 */ /* 0x020fca0007f1e0ff */
[----:B------:R0:W-:Y:S04]  /*2af70*/  STL [R1+0x69fc], R11 ;  /* 0x0069fc0b01007387 */ /* 0x0001e80000100800 */
[----:B------:R1:W-:Y:S01]  /*2af80*/  STL [R1+0x69e0], R8 ;  /* 0x0069e00801007387 */ /* 0x0003e20000100800 */
[----:B0-----:R-:W-:-:S05]  /*2af90*/  IADD3 R11, P2, PT, R2, R43, RZ ;  /* 0x0000002b020b7210 */ /* 0x001fca0007f5e0ff */
[----:B------:R0:W-:Y:S01]  /*2afa0*/  STL [R1+0x69ec], R11 ;  /* 0x0069ec0b01007387 */ /* 0x0001e20000100800 */
[----:B-1----:R-:W-:-:S05]  /*2afb0*/  IMAD.X R8, R4, 0x1, R46, P4 ;  /* 0x0000000104087824 */ /* 0x002fca00020e062e */
[----:B------:R1:W-:Y:S01]  /*2afc0*/  STL [R1+0x69e4], R8 ;  /* 0x0069e40801007387 */ /* 0x0003e20000100800 */
[----:B0-----:R-:W-:-:S05]  /*2afd0*/  IADD3 R11, P4, PT, R2, R44, RZ ;  /* 0x0000002c020b7210 */ /* 0x001fca0007f9e0ff */
[----:B------:R0:W-:Y:S01]  /*2afe0*/  STL [R1+0x69f0], R11 ;  /* 0x0069f00b01007387 */ /* 0x0001e20000100800 */
[----:B-1----:R-:W-:Y:S01]  /*2aff0*/  IMAD.X R8, R4, 0x1, R47, P5 ;  /* 0x0000000104087824 */ /* 0x002fe200028e062f */
[----:B0-----:R-:W-:Y:S02]  /*2b000*/  IADD3 R11, P5, PT, R2, R45, RZ ;  /* 0x0000002d020b7210 */ /* 0x001fe40007fbe0ff */
[----:B------:R-:W5:Y:S04]  /*2b010*/  LDL.LU R2, [R1+0xf8] ;  /* 0x0000f80001027983 */ /* 0x000f680000300800 */
[----:B------:R0:W-:Y:S04]  /*2b020*/  STL [R1+0x69e8], R8 ;  /* 0x0069e80801007387 */ /* 0x0001e80000100800 */
[----:B------:R1:W-:Y:S01]  /*2b030*/  STL [R1+0x69d8], R11 ;  /* 0x0069d80b01007387 */ /* 0x0003e20000100800 */
[----:B0-----:R-:W-:-:S05]  /*2b040*/  IMAD.X R8, R4, 0x1, R48, P3 ;  /* 0x0000000104087824 */ /* 0x001fca00018e0630 */
[----:B------:R0:W-:Y:S01]  /*2b050*/  STL [R1+0x69d4], R8 ;  /* 0x0069d40801007387 */ /* 0x0001e20000100800 */
[----:B-1----:R-:W-:-:S03]  /*2b060*/  IADD3 R11, P3, PT, R3, R42, RZ ;  /* 0x0000002a030b7210 */ /* 0x002fc60007f7e0ff */
[----:B0-----:R-:W5:Y:S04]  /*2b070*/  LDL.LU R8, [R1+0x94] ;  /* 0x0000940001087983 */ /* 0x001f680000300800 */
[----:B------:R0:W-:Y:S02]  /*2b080*/  STL [R1+0x69dc], R11 ;  /* 0x0069dc0b01007387 */ /* 0x0001e40000100800 */
[----:B0-----:R-:W-:Y:S01]  /*2b090*/  IMAD.X R11, R4, 0x1, R49, P1 ;  /* 0x00000001040b7824 */ /* 0x001fe200008e0631 */
[----:B------:R-:W-:-:S04]  /*2b0a0*/  IADD3 R4, P1, PT, R3, R43, RZ ;  /* 0x0000002b03047210 */ /* 0x000fc80007f3e0ff */
[----:B------:R4:W-:Y:S04]  /*2b0b0*/  STL [R1+0x69c0], R11 ;  /* 0x0069c00b01007387 */ /* 0x0009e80000100800 */
[----:B------:R0:W-:Y:S01]  /*2b0c0*/  STL [R1+0x69cc], R4 ;  /* 0x0069cc0401007387 */ /* 0x0001e20000100800 */
[----:B----4-:R-:W-:Y:S01]  /*2b0d0*/  IMAD.X R11, R10, 0x1, R46, P0 ;  /* 0x000000010a0b7824 */ /* 0x010fe200000e062e */
[----:B0-----:R-:W-:-:S04]  /*2b0e0*/  IADD3 R4, P0, PT, R3, R44, RZ ;  /* 0x0000002c03047210 */ /* 0x001fc80007f1e0ff */
[----:B------:R-:W-:Y:S04]  /*2b0f0*/  STL [R1+0x69c4], R11 ;  /* 0x0069c40b01007387 */ /* 0x000fe80000100800 */
[----:B------:R0:W-:Y:S04]  /*2b100*/  STL [R1+0x69d0], R4 ;  /* 0x0069d00401007387 */ /* 0x0001e80000100800 */
[----:B0-----:R-:W4:Y:S01]  /*2b110*/  LDL.LU R4, [R1+0xf4] ;  /* 0x0000f40001047983 */ /* 0x001f220000300800 */
[----:B------:R-:W-:Y:S01]  /*2b120*/  IMAD.X R11, R10, 0x1, R47, P2 ;  /* 0x000000010a0b7824 */ /* 0x000fe200010e062f */
[----:B------:R-:W-:-:S04]  /*2b130*/  IADD3 R3, P2, PT, R3, R45, RZ ;  /* 0x0000002d03037210 */ /* 0x000fc80007f5e0ff */
[----:B------:R0:W-:Y:S04]  /*2b140*/  STL [R1+0x69c8], R11 ;  /* 0x0069c80b01007387 */ /* 0x0001e80000100800 */
[----:B------:R1:W-:Y:S01]  /*2b150*/  STL [R1+0x69b8], R3 ;  /* 0x0069b80301007387 */ /* 0x0003e20000100800 */
[----:B0-----:R-:W-:-:S03]  /*2b160*/  IMAD.X R11, R10, 0x1, R48, P4 ;  /* 0x000000010a0b7824 */ /* 0x001fc600020e0630 */
[----:B-1----:R-:W4:Y:S01]  /*2b170*/  LDL.LU R3, [R1+0x90] ;  /* 0x0000900001037983 */ /* 0x002f220000300800 */
[----:B------:R-:W-:-:S03]  /*2b180*/  IMAD.X R10, R10, 0x1, R49, P5 ;  /* 0x000000010a0a7824 */ /* 0x000fc600028e0631 */
[----:B------:R0:W-:Y:S02]  /*2b190*/  STL [R1+0x69b4], R11 ;  /* 0x0069b40b01007387 */ /* 0x0001e40000100800 */
[----:B0-----:R-:W-:-:S05]  /*2b1a0*/  IADD3 R11, P4, PT, R7, R42, RZ ;  /* 0x0000002a070b7210 */ /* 0x001fca0007f9e0ff */
[----:B------:R0:W-:Y:S04]  /*2b1b0*/  STL [R1+0x69bc], R11 ;  /* 0x0069bc0b01007387 */ /* 0x0001e80000100800 */
[----:B0-----:R-:W4:Y:S04]  /*2b1c0*/  LDL.LU R11, [R1+0x8398] ;  /* 0x00839800010b7983 */ /* 0x001f280000300800 */
[----:B------:R0:W-:Y:S02]  /*2b1d0*/  STL [R1+0x69a0], R10 ;  /* 0x0069a00a01007387 */ /* 0x0001e40000100800 */
[----:B0-----:R-:W-:-:S05]  /*2b1e0*/  IADD3 R10, P5, PT, R7, R43, RZ ;  /* 0x0000002b070a7210 */ /* 0x001fca0007fbe0ff */
[----:B------:R3:W-:Y:S02]  /*2b1f0*/  STL [R1+0x69ac], R10 ;  /* 0x0069ac0a01007387 */ /* 0x0007e40000100800 */
[----:B---3--:R-:W-:-:S05]  /*2b200*/  IMAD.X R10, R9, 0x1, R46, P3 ;  /* 0x00000001090a7824 */ /* 0x008fca00018e062e */
[----:B------:R0:W-:Y:S02]  /*2b210*/  STL [R1+0x69a4], R10 ;  /* 0x0069a40a01007387 */ /* 0x0001e40000100800 */
[----:B0-----:R-:W-:-:S05]  /*2b220*/  IADD3 R10, P3, PT, R7, R44, RZ ;  /* 0x0000002c070a7210 */ /* 0x001fca0007f7e0ff */
[----:B------:R0:W-:Y:S02]  /*2b230*/  STL [R1+0x69b0], R10 ;  /* 0x0069b00a01007387 */ /* 0x0001e40000100800 */
[----:B0-----:R-:W-:Y:S01]  /*2b240*/  IMAD.X R10, R9, 0x1, R47, P1 ;  /* 0x00000001090a7824 */ /* 0x001fe200008e062f */
[----:B------:R-:W-:-:S04]  /*2b250*/  IADD3 R7, P1, PT, R7, R45, RZ ;  /* 0x0000002d07077210 */ /* 0x000fc80007f3e0ff */
[----:B------:R0:W-:Y:S04]  /*2b260*/  STL [R1+0x69a8], R10 ;  /* 0x0069a80a01007387 */ /* 0x0001e80000100800 */
[----:B------:R1:W-:Y:S01]  /*2b270*/  STL [R1+0x6998], R7 ;  /* 0x0069980701007387 */ /* 0x0003e20000100800 */
[----:B0-----:R-:W-:-:S03]  /*2b280*/  IMAD.X R10, R9, 0x1, R48, P0 ;  /* 0x00000001090a7824 */ /* 0x001fc600000e0630 */
[----:B-1----:R-:W3:Y:S01]  /*2b290*/  LDL.LU R7, [R1+0x8c] ;  /* 0x00008c0001077983 */ /* 0x002ee20000300800 */
[----:B------:R-:W-:-:S03]  /*2b2a0*/  IMAD.X R9, R9, 0x1, R49, P2 ;  /* 0x0000000109097824 */ /* 0x000fc600010e0631 */
[----:B------:R2:W-:Y:S02]  /*2b2b0*/  STL [R1+0x6994], R10 ;  /* 0x0069940a01007387 */ /* 0x0005e40000100800 */
[----:B--2---:R-:W-:-:S05]  /*2b2c0*/  IADD3 R10, P0, PT, R5, R42, RZ ;  /* 0x0000002a050a7210 */ /* 0x004fca0007f1e0ff */
[----:B------:R0:W-:Y:S04]  /*2b2d0*/  STL [R1+0x699c], R10 ;  /* 0x00699c0a01007387 */ /* 0x0001e80000100800 */
[----:B0-----:R-:W2:Y:S04]  /*2b2e0*/  LDL.LU R10, [R1+0x8394] ;  /* 0x00839400010a7983 */ /* 0x001ea80000300800 */
[----:B------:R0:W-:Y:S02]  /*2b2f0*/  STL [R1+0x6980], R9 ;  /* 0x0069800901007387 */ /* 0x0001e40000100800 */
[----:B0-----:R-:W-:-:S05]  /*2b300*/  IADD3 R9, P2, PT, R5, R43, RZ ;  /* 0x0000002b05097210 */ /* 0x001fca0007f5e0ff */
[----:B------:R0:W-:Y:S02]  /*2b310*/  STL [R1+0x698c], R9 ;  /* 0x00698c0901007387 */ /* 0x0001e40000100800 */
[----:B0-----:R-:W-:-:S05]  /*2b320*/  IMAD.X R9, R6, 0x1, R46, P4 ;  /* 0x0000000106097824 */ /* 0x001fca00020e062e */
[----:B------:R0:W-:Y:S02]  /*2b330*/  STL [R1+0x6984], R9 ;  /* 0x0069840901007387 */ /* 0x0001e40000100800 */
[----:B0-----:R-:W-:-:S05]  /*2b340*/  IADD3 R9, P4, PT, R5, R44, RZ ;  /* 0x0000002c05097210 */ /* 0x001fca0007f9e0ff */
[----:B------:R0:W-:Y:S02]  /*2b350*/  STL [R1+0x6990], R9 ;  /* 0x0069900901007387 */ /* 0x0001e40000100800 */
[----:B0-----:R-:W-:-:S05]  /*2b360*/  IMAD.X R9, R6, 0x1, R47, P5 ;  /* 0x0000000106097824 */ /* 0x001fca00028e062f */
[----:B------:R0:W-:Y:S02]  /*2b370*/  STL [R1+0x6988], R9 ;  /* 0x0069880901007387 */ /* 0x0001e40000100800 */
[----:B0-----:R-:W-:Y:S02]  /*2b380*/  IADD3 R9, P5, PT, R5, R45, RZ ;  /* 0x0000002d05097210 */ /* 0x001fe40007fbe0ff */
[----:B------:R-:W2:Y:S04]  /*2b390*/  LDL.LU R5, [R1+0x88] ;  /* 0x0000880001057983 */ /* 0x000ea80000300800 */
[----:B------:R0:W-:Y:S02]  /*2b3a0*/  STL [R1+0x6978], R9 ;  /* 0x0069780901007387 */ /* 0x0001e40000100800 */
[----:B0-----:R-:W-:-:S02]  /*2b3b0*/  IMAD.X R9, R6, 0x1, R48, P3 ;  /* 0x0000000106097824 */ /* 0x001fc400018e0630 */
[----:B------:R-:W-:-:S03]  /*2b3c0*/  IMAD.X R6, R6, 0x1, R49, P1 ;  /* 0x0000000106067824 */ /* 0x000fc600008e0631 */
[----:B------:R5:W-:Y:S02]  /*2b3d0*/  STL [R1+0x6974], R9 ;  /* 0x0069740901007387 */ /* 0x000be40000100800 */
[----:B-----5:R-:W-:-:S05]  /*2b3e0*/  IADD3 R9, P3, PT, R2, R42, RZ ;  /* 0x0000002a02097210 */ /* 0x020fca0007f7e0ff */
[----:B------:R0:W-:Y:S04]  /*2b3f0*/  STL [R1+0x697c], R9 ;  /* 0x00697c0901007387 */ /* 0x0001e80000100800 */
[----:B0-----:R-:W5:Y:S04]  /*2b400*/  LDL.LU R9, [R1+0x8390] ;  /* 0x0083900001097983 */ /* 0x001f680000300800 */
        /* <DEDUP_REMOVED lines=9> */
[----:B0-----:R-:W-:Y:S01]  /*2b4a0*/  IADD3 R6, P2, PT, R2, R45, RZ ;  /* 0x0000002d02067210 */ /* 0x001fe20007f5e0ff */
[----:B------:R-:W-:-:S04]  /*2b4b0*/  IMAD.X R2, R8, 0x1, R48, P4 ;  /* 0x0000000108027824 */ /* 0x000fc800020e0630 */
[----:B------:R0:W-:Y:S04]  /*2b4c0*/  STL [R1+0x6958], R6 ;  /* 0x0069580601007387 */ /* 0x0001e80000100800 */
[----:B0-----:R-:W2:Y:S04]  /*2b4d0*/  LDL.LU R6, [R1+0x84] ;  /* 0x0000840001067983 */ /* 0x001ea80000300800 */
[----:B------:R4:W-:Y:S02]  /*2b4e0*/  STL [R1+0x6954], R2 ;  /* 0x0069540201007387 */ /* 0x0009e40000100800 */
[----:B----4-:R-:W-:-:S05]  /*2b4f0*/  IADD3 R2, P4, PT, R4, R42, RZ ;  /* 0x0000002a04027210 */ /* 0x010fca0007f9e0ff */
[----:B------:R0:W-:Y:S04]  /*2b500*/  STL [R1+0x695c], R2 ;  /* 0x00695c0201007387 */ /* 0x0001e80000100800 */
[----:B0-----:R-:W4:Y:S01]  /*2b510*/  LDL.LU R2, [R1+0x838c] ;  /* 0x00838c0001027983 */ /* 0x001f220000300800 */
[----:B------:R-:W-:-:S05]  /*2b520*/  IMAD.X R8, R8, 0x1, R49, P5 ;  /* 0x0000000108087824 */ /* 0x000fca00028e0631 */
[----:B------:R0:W-:Y:S02]  /*2b530*/  STL [R1+0x6940], R8 ;  /* 0x0069400801007387 */ /* 0x0001e40000100800 */
[----:B0-----:R-:W-:-:S05]  /*2b540*/  IADD3 R8, P5, PT, R4, R43, RZ ;  /* 0x0000002b04087210 */ /* 0x001fca0007fbe0ff */
[----:B------:R0:W-:Y:S02]  /*2b550*/  STL [R1+0x694c], R8 ;  /* 0x00694c0801007387 */ /* 0x0001e40000100800 */
[----:B0-----:R-:W-:-:S05]  /*2b560*/  IMAD.X R8, R3, 0x1, R46, P3 ;  /* 0x0000000103087824 */ /* 0x001fca00018e062e */
[----:B------:R0:W-:Y:S02]  /*2b570*/  STL [R1+0x6944], R8 ;  /* 0x0069440801007387 */ /* 0x0001e40000100800 */
[----:B0-----:R-:W-:-:S05]  /*2b580*/  IADD3 R8, P3, PT, R4, R44, RZ ;  /* 0x0000002c04087210 */ /* 0x001fca0007f7e0ff */
[----:B------:R0:W-:Y:S02]  /*2b590*/  STL [R1+0x6950], R8 ;  /* 0x0069500801007387 */ /* 0x0001e40000100800 */
[----:B0-----:R-:W-:Y:S01]  /*2b5a0*/  IMAD.X R8, R3, 0x1, R47, P1 ;  /* 0x0000000103087824 */ /* 0x001fe200008e062f */
[----:B------:R-:W-:-:S04]  /*2b5b0*/  IADD3 R4, P1, PT, R4, R45, RZ ;  /* 0x0000002d04047210 */ /* 0x000fc80007f3e0ff */
[----:B------:R0:W-:Y:S04]  /*2b5c0*/  STL [R1+0x6948], R8 ;  /* 0x0069480801007387 */ /* 0x0001e80000100800 */
[----:B0-----:R-:W2:Y:S04]  /*2b5d0*/  LDL.LU R8, [R1+0x80] ;  /* 0x0000800001087983 */ /* 0x001ea80000300800 */
[----:B------:R0:W-:Y:S02]  /*2b5e0*/  STL [R1+0x6938], R4 ;  /* 0x0069380401007387 */ /* 0x0001e40000100800 */
[----:B0-----:R-:W-:-:S02]  /*2b5f0*/  IMAD.X R4, R3, 0x1, R48, P0 ;  /* 0x0000000103047824 */ /* 0x001fc400000e0630 */
[----:B------:R-:W-:-:S03]  /*2b600*/  IMAD.X R3, R3, 0x1, R49, P2 ;  /* 0x0000000103037824 */ /* 0x000fc600010e0631 */
[----:B------:R4:W-:Y:S02]  /*2b610*/  STL [R1+0x6934], R4 ;  /* 0x0069340401007387 */ /* 0x0009e40000100800 */
[----:B----4-:R-:W-:-:S05]  /*2b620*/  IADD3 R4, P0, PT, R2, R42, RZ ;  /* 0x0000002a02047210 */ /* 0x010fca0007f1e0ff */
        /* <DEDUP_REMOVED lines=9> */
[----:B0-----:R-:W-:-:S05]  /*2b6c0*/  IMAD.X R3, R7, 0x1, R47, P5 ;  /* 0x0000000107037824 */ /* 0x001fca00028e062f */
[----:B------:R0:W-:Y:S04]  /*2b6d0*/  STL [R1+0x6928], R3 ;  /* 0x0069280301007387 */ /* 0x0001e80000100800 */
[----:B0-----:R-:W3:Y:S01]  /*2b6e0*/  LDL.LU R3, [R1+0x8384] ;  /* 0x0083840001037983 */ /* 0x001ee20000300800 */
[----:B------:R-:W-:-:S05]  /*2b6f0*/  IADD3 R2, P5, PT, R2, R45, RZ ;  /* 0x0000002d02027210 */ /* 0x000fca0007fbe0ff */
[----:B------:R0:W-:Y:S02]  /*2b700*/  STL [R1+0x6918], R2 ;  /* 0x0069180201007387 */ /* 0x0001e40000100800 */
[----:B0-----:R-:W-:-:S05]  /*2b710*/  IMAD.X R2, R7, 0x1, R48, P3 ;  /* 0x0000000107027824 */ /* 0x001fca00018e0630 */
[----:B------:R3:W-:Y:S01]  /*2b720*/  STL [R1+0x6914], R2 ;  /* 0x0069140201007387 */ /* 0x0007e20000100800 */
[----:B------:R-:W-:Y:S01]  /*2b730*/  IMAD.X R7, R7, 0x1, R49, P1 ;  /* 0x0000000107077824 */ /* 0x000fe200008e0631 */
[----:B---3--:R-:W-:-:S05]  /*2b740*/  IADD3 R2, P3, PT, R3, R42, RZ ;  /* 0x0000002a03027210 */ /* 0x008fca0007f7e0ff */
[----:B------:R0:W-:Y:S04]  /*2b750*/  STL [R1+0x691c], R2 ;  /* 0x00691c0201007387 */ /* 0x0001e80000100800 */
[----:B------:R2:W-:Y:S01]  /*2b760*/  STL [R1+0x6900], R7 ;  /* 0x0069000701007387 */ /* 0x0005e20000100800 */
[----:B0-----:R-:W-:Y:S01]  /*2b770*/  IADD3 R2, P1, PT, R3, R43, RZ ;  /* 0x0000002b03027210 */ /* 0x001fe20007f3e0ff */
[----:B--2---:R-:W-:-:S04]  /*2b780*/  IMAD.X R7, R5, 0x1, R46, P0 ;  /* 0x0000000105077824 */ /* 0x004fc800000e062e */
[----:B------:R0:W-:Y:S04]  /*2b790*/  STL [R1+0x690c], R2 ;  /* 0x00690c0201007387 */ /* 0x0001e80000100800 */
[----:B------:R1:W-:Y:S01]  /*2b7a0*/  STL [R1+0x6904], R7 ;  /* 0x0069040701007387 */ /* 0x0003e20000100800 */
[----:B0-----:R-:W-:Y:S01]  /*2b7b0*/  IADD3 R2, P0, PT, R3, R44, RZ ;  /* 0x0000002c03027210 */ /* 0x001fe20007f1e0ff */
[----:B-1----:R-:W-:-:S04]  /*2b7c0*/  IMAD.X R7, R5, 0x1, R47, P2 ;  /* 0x0000000105077824 */ /* 0x002fc800010e062f */
[----:B------:R0:W-:Y:S02]  /*2b7d0*/  STL [R1+0x6910], R2 ;  /* 0x0069100201007387 */ /* 0x0001e40000100800 */
[----:B0-----:R-:W-:Y:S02]  /*2b7e0*/  IADD3 R2, P2, PT, R3, R45, RZ ;  /* 0x0000002d03027210 */ /* 0x001fe40007f5e0ff */
[----:B------:R-:W2:Y:S04]  /*2b7f0*/  LDL.LU R3, [R1+0x7c] ;  /* 0x00007c0001037983 */ /* 0x000ea80000300800 */
[----:B------:R0:W-:Y:S04]  /*2b800*/  STL [R1+0x6908], R7 ;  /* 0x0069080701007387 */ /* 0x0001e80000100800 */
[----:B------:R1:W-:Y:S01]  /*2b810*/  STL [R1+0x68f8], R2 ;  /* 0x0068f80201007387 */ /* 0x0003e20000100800 */
[----:B0-----:R-:W-:-:S03]  /*2b820*/  IMAD.X R7, R5, 0x1, R48, P4 ;  /* 0x0000000105077824 */ /* 0x001fc600020e0630 */
[----:B-1----:R-:W3:Y:S01]  /*2b830*/  LDL.LU R2, [R1+0x78] ;  /* 0x0000780001027983 */ /* 0x002ee20000300800 */
        /* <DEDUP_REMOVED lines=13> */
[----:B------:R0:W-:Y:S04]  /*2b910*/  STL [R1+0x68e8], R5 ;  /* 0x0068e80501007387 */ /* 0x0001e80000100800 */
[----:B0-----:R-:W2:Y:S01]  /*2b920*/  LDL.LU R5, [R1+0x837c] ;  /* 0x00837c0001057983 */ /* 0x001ea20000300800 */
[----:B------:R-:W-:-:S05]  /*2b930*/  IADD3 R4, P1, PT, R4, R45, RZ ;  /* 0x0000002d04047210 */ /* 0x000fca0007f3e0ff */
[----:B------:R0:W-:Y:S02]  /*2b940*/  STL [R1+0x68d8], R4 ;  /* 0x0068d80401007387 */ /* 0x0001e40000100800 */
[----:B0-----:R-:W-:-:S05]  /*2b950*/  IMAD.X R4, R6, 0x1, R48, P0 ;  /* 0x0000000106047824 */ /* 0x001fca00000e0630 */
[----:B------:R2:W-:Y:S02]  /*2b960*/  STL [R1+0x68d4], R4 ;  /* 0x0068d40401007387 */ /* 0x0005e40000100800 */
[----:B--2---:R-:W-:-:S05]  /*2b970*/  IADD3 R4, P0, PT, R5, R42, RZ ;  /* 0x0000002a05047210 */ /* 0x004fca0007f1e0ff */
[----:B------:R0:W-:Y:S02]  /*2b980*/  STL [R1+0x68dc], R4 ;  /* 0x0068dc0401007387 */ /* 0x0001e40000100800 */
[----:B0-----:R-:W-:Y:S02]  /*2b990*/  IMAD.X R4, R6, 0x1, R49, P2 ;  /* 0x0000000106047824 */ /* 0x001fe400010e0631 */
[----:B------:R-:W2:Y:S04]  /*2b9a0*/  LDL.LU R6, [R1+0x8378] ;  /* 0x0083780001067983 */ /* 0x000ea80000300800 */
        /* <DEDUP_REMOVED lines=12> */
[----:B-1----:R-:W3:Y:S04]  /*2ba70*/  LDL.LU R5, [R1+0x70] ;  /* 0x0000700001057983 */ /* 0x002ee80000300800 */
[----:B------:R2:W-:Y:S01]  /*2ba80*/  STL [R1+0x68b4], R4 ;  /* 0x0068b40401007387 */ /* 0x0005e20000100800 */
[----:B------:R-:W-:Y:S01]  /*2ba90*/  IMAD.X R8, R8, 0x1, R49, P1 ;  /* 0x0000000108087824 */ /* 0x000fe200008e0631 */
[----:B--2---:R-:W-:-:S05]  /*2baa0*/  IADD3 R4, P3, PT, R6, R42, RZ ;  /* 0x0000002a06047210 */ /* 0x004fca0007f7e0ff */
[----:B------:R0:W-:Y:S04]  /*2bab0*/  STL [R1+0x68bc], R4 ;  /* 0x0068bc0401007387 */ /* 0x0001e80000100800 */
[----:B------:R1:W-:Y:S01]  /*2bac0*/  STL [R1+0x68a0], R8 ;  /* 0x0068a00801007387 */ /* 0x0003e20000100800 */
[----:B0-----:R-:W-:Y:S01]  /*2bad0*/  IADD3 R4, P1, PT, R6, R43, RZ ;  /* 0x0000002b06047210 */ /* 0x001fe20007f3e0ff */
[----:B-1----:R-:W-:-:S04]  /*2bae0*/  IMAD.X R8, R3, 0x1, R46, P0 ;  /* 0x0000000103087824 */ /* 0x002fc800000e062e */
        /* <DEDUP_REMOVED lines=10> */
[----:B-1----:R-:W2:Y:S04]  /*2bb90*/  LDL.LU R4, [R1+0x6c] ;  /* 0x00006c0001047983 */ /* 0x002ea80000300800 */
        /* <DEDUP_REMOVED lines=13> */
[----:B------:R0:W-:Y:S02]  /*2bc70*/  STL [R1+0x6888], R3 ;  /* 0x0068880301007387 */ /* 0x0001e40000100800 */
[----:B0-----:R-:W-:Y:S01]  /*2bc80*/  IADD3 R3, P1, PT, R7, R45, RZ ;  /* 0x0000002d07037210 */ /* 0x001fe20007f3e0ff */
[----:B------:R-:W-:-:S04]  /*2bc90*/  IMAD.X R7, R2, 0x1, R48, P0 ;  /* 0x0000000102077824 */ /* 0x000fc800000e0630 */
[----:B------:R0:W-:Y:S01]  /*2bca0*/  STL [R1+0x6878], R3 ;  /* 0x0068780301007387 */ /* 0x0001e20000100800 */
[----:B------:R-:W-:-:S03]  /*2bcb0*/  IMAD.X R2, R2, 0x1, R49, P2 ;  /* 0x0000000102027824 */ /* 0x000fc600010e0631 */
[----:B0-----:R-:W3:Y:S04]  /*2bcc0*/  LDL.LU R3, [R1+0x68] ;  /* 0x0000680001037983 */ /* 0x001ee80000300800 */
[----:B------:R4:W-:Y:S02]  /*2bcd0*/  STL [R1+0x6874], R7 ;  /* 0x0068740701007387 */ /* 0x0009e40000100800 */
[----:B----4-:R-:W-:-:S05]  /*2bce0*/  IADD3 R7, P0, PT, R8, R42, RZ ;  /* 0x0000002a08077210 */ /* 0x010fca0007f1e0ff */
        /* <DEDUP_REMOVED lines=8> */
[----:B------:R-:W-:Y:S04]  /*2bd70*/  STL [R1+0x6870], R7 ;  /* 0x0068700701007387 */ /* 0x000fe80000100800 */
[----:B------:R0:W-:Y:S04]  /*2bd80*/  STL [R1+0x6868], R2 ;  /* 0x0068680201007387 */ /* 0x0001e80000100800 */
[----:B0-----:R-:W2:Y:S01]  /*2bd90*/  LDL.LU R2, [R1+0x64] ;  /* 0x0000640001027983 */ /* 0x001ea20000300800 */
[----:B------:R-:W-:Y:S01]  /*2bda0*/  IADD3 R7, P5, PT, R8, R45, RZ ;  /* 0x0000002d08077210 */ /* 0x000fe20007fbe0ff */
[----:B------:R-:W-:-:S04]  /*2bdb0*/  IMAD.X R8, R6, 0x1, R48, P3 ;  /* 0x0000000106087824 */ /* 0x000fc800018e0630 */
[----:B------:R5:W-:Y:S04]  /*2bdc0*/  STL [R1+0x6858], R7 ;  /* 0x0068580701007387 */ /* 0x000be80000100800 */
[----:B------:R0:W-:Y:S01]  /*2bdd0*/  STL [R1+0x6854], R8 ;  /* 0x0068540801007387 */ /* 0x0001e20000100800 */
[C---:B-----5:R-:W-:Y:S01]  /*2bde0*/  IADD3 R7, P3, PT, R9.reuse, R42, RZ ;  /* 0x0000002a09077210 */ /* 0x060fe20007f7e0ff */
[----:B0-----:R-:W-:Y:S01]  /*2bdf0*/  IMAD.X R8, R6, 0x1, R49, P1 ;  /* 0x0000000106087824 */ /* 0x001fe200008e0631 */
[----:B------:R-:W-:-:S03]  /*2be00*/  IADD3 R6, P1, PT, R9, R43, RZ ;  /* 0x0000002b09067210 */ /* 0x000fc60007f3e0ff */
[----:B------:R0:W-:Y:S04]  /*2be10*/  STL [R1+0x685c], R7 ;  /* 0x00685c0701007387 */ /* 0x0001e80000100800 */
[----:B------:R1:W-:Y:S04]  /*2be20*/  STL [R1+0x6840], R8 ;  /* 0x0068400801007387 */ /* 0x0003e80000100800 */
[----:B------:R4:W-:Y:S01]  /*2be30*/  STL [R1+0x684c], R6 ;  /* 0x00684c0601007387 */ /* 0x0009e20000100800 */
[----:B0-----:R-:W-:Y:S01]  /*2be40*/  IMAD.X R7, R5, 0x1, R46, P0 ;  /* 0x0000000105077824 */ /* 0x001fe200000e062e */
[----:B-1----:R-:W-:-:S04]  /*2be50*/  IADD3 R8, P0, PT, R9, R44, RZ ;  /* 0x0000002c09087210 */ /* 0x002fc80007f1e0ff */
[----:B------:R0:W-:Y:S01]  /*2be60*/  STL [R1+0x6844], R7 ;  /* 0x0068440701007387 */ /* 0x0001e20000100800 */
[----:B----4-:R-:W-:-:S03]  /*2be70*/  IMAD.X R6, R5, 0x1, R47, P2 ;  /* 0x0000000105067824 */ /* 0x010fc600010e062f */
[----:B------:R1:W-:Y:S04]  /*2be80*/  STL [R1+0x6850], R8 ;  /* 0x0068500801007387 */ /* 0x0003e80000100800 */
[----:B------:R4:W-:Y:S01]  /*2be90*/  STL [R1+0x6848], R6 ;  /* 0x0068480601007387 */ /* 0x0009e20000100800 */
[----:B0-----:R-:W-:Y:S01]  /*2bea0*/  IADD3 R7, P2, PT, R9, R45, RZ ;  /* 0x0000002d09077210 */ /* 0x001fe20007f5e0ff */
[C---:B-1----:R-:W-:Y:S02]  /*2beb0*/  IMAD.X R8, R5.reuse, 0x1, R48, P4 ;  /* 0x0000000105087824 */ /* 0x042fe400020e0630 */
[----:B----4-:R-:W4:Y:S04]  /*2bec0*/  LDL.LU R6, [R1+0x60] ;  /* 0x0000600001067983 */ /* 0x010f280000300800 */
[----:B------:R0:W-:Y:S04]  /*2bed0*/  STL [R1+0x6838], R7 ;  /* 0x0068380701007387 */ /* 0x0001e80000100800 */
[----:B------:R1:W-:Y:S01]  /*2bee0*/  STL [R1+0x6834], R8 ;  /* 0x0068340801007387 */ /* 0x0003e20000100800 */
[C---:B0-----:R-:W-:Y:S01]  /*2bef0*/  IADD3 R7, P4, PT, R10.reuse, R42, RZ ;  /* 0x0000002a0a077210 */ /* 0x041fe20007f9e0ff */
[----:B-1----:R-:W-:Y:S01]  /*2bf00*/  IMAD.X R8, R5, 0x1, R49, P5 ;  /* 0x0000000105087824 */ /* 0x002fe200028e0631 */
[----:B------:R-:W-:-:S03]  /*2bf10*/  IADD3 R5, P5, PT, R10, R43, RZ ;  /* 0x0000002b0a057210 */ /* 0x000fc60007fbe0ff */
[----:B------:R0:W-:Y:S04]  /*2bf20*/  STL [R1+0x683c], R7 ;  /* 0x00683c0701007387 */ /* 0x0001e80000100800 */
[----:B------:R1:W-:Y:S04]  /*2bf30*/  STL [R1+0x6820], R8 ;  /* 0x0068200801007387 */ /* 0x0003e80000100800 */
[----:B------:R5:W-:Y:S01]  /*2bf40*/  STL [R1+0x682c], R5 ;  /* 0x00682c0501007387 */ /* 0x000be20000100800 */
[----:B0-----:R-:W-:Y:S01]  /*2bf50*/  IMAD.X R7, R4, 0x1, R46, P3 ;  /* 0x0000000104077824 */ /* 0x001fe200018e062e */
[----:B-1----:R-:W-:-:S04]  /*2bf60*/  IADD3 R8, P3, PT, R10, R44, RZ ;  /* 0x0000002c0a087210 */ /* 0x002fc80007f7e0ff */
[----:B------:R0:W-:Y:S01]  /*2bf70*/  STL [R1+0x6824], R7 ;  /* 0x0068240701007387 */ /* 0x0001e20000100800 */
[----:B-----5:R-:W-:-:S03]  /*2bf80*/  IMAD.X R5, R4, 0x1, R47, P1 ;  /* 0x0000000104057824 */ /* 0x020fc600008e062f */
[----:B------:R1:W-:Y:S04]  /*2bf90*/  STL [R1+0x6830], R8 ;  /* 0x0068300801007387 */ /* 0x0003e80000100800 */
[----:B------:R5:W-:Y:S01]  /*2bfa0*/  STL [R1+0x6828], R5 ;  /* 0x0068280501007387 */ /* 0x000be20000100800 */
[----:B0-----:R-:W-:Y:S01]  /*2bfb0*/  IADD3 R7, P1, PT, R10, R45, RZ ;  /* 0x0000002d0a077210 */ /* 0x001fe20007f3e0ff */
[C---:B-1----:R-:W-:Y:S02]  /*2bfc0*/  IMAD.X R8, R4.reuse, 0x1, R48, P0 ;  /* 0x0000000104087824 */ /* 0x042fe400000e0630 */
[----:B-----5:R-:W5:Y:S04]  /*2bfd0*/  LDL.LU R5, [R1+0x5c] ;  /* 0x00005c0001057983 */ /* 0x020f680000300800 */
        /* <DEDUP_REMOVED lines=8> */
[----:B---3--:R-:W-:Y:S01]  /*2c060*/  IMAD.X R7, R3, 0x1, R46, P4 ;  /* 0x0000000103077824 */ /* 0x008fe200020e062e */
[----:B0-----:R-:W-:-:S04]  /*2c070*/  IADD3 R8, P4, PT, R11, R44, RZ ;  /* 0x0000002c0b087210 */ /* 0x001fc80007f9e0ff */
[----:B------:R0:W-:Y:S01]  /*2c080*/  STL [R1+0x6804], R7 ;  /* 0x0068040701007387 */ /* 0x0001e20000100800 */
[----:B-1----:R-:W-:-:S03]  /*2c090*/  IMAD.X R4, R3, 0x1, R47, P5 ;  /* 0x0000000103047824 */ /* 0x002fc600028e062f */
[----:B------:R1:W-:Y:S04]  /*2c0a0*/  STL [R1+0x6810], R8 ;  /* 0x0068100801007387 */ /* 0x0003e80000100800 */
[----:B------:R3:W-:Y:S01]  /*2c0b0*/  STL [R1+0x6808], R4 ;  /* 0x0068080401007387 */ /* 0x0007e20000100800 */
[----:B0-----:R-:W-:Y:S01]  /*2c0c0*/  IADD3 R7, P5, PT, R11, R45, RZ ;  /* 0x0000002d0b077210 */ /* 0x001fe20007fbe0ff */
[C---:B-1----:R-:W-:Y:S02]  /*2c0d0*/  IMAD.X R8, R3.reuse, 0x1, R48, P3 ;  /* 0x0000000103087824 */ /* 0x042fe400018e0630 */
[----:B---3--:R-:W3:Y:S04]  /*2c0e0*/  LDL.LU R4, [R1+0x58] ;  /* 0x0000580001047983 */ /* 0x008ee80000300800 */
        /* <DEDUP_REMOVED lines=8> */
[----:B--2---:R-:W-:Y:S01]  /*2c170*/  IMAD.X R7, R2, 0x1, R46, P0 ;  /* 0x0000000102077824 */ /* 0x004fe200000e062e */
[----:B0-----:R-:W-:Y:S01]  /*2c180*/  IADD3 R8, P0, PT, R12, R44, RZ ;  /* 0x0000002c0c087210 */ /* 0x001fe20007f1e0ff */
[----:B-1----:R-:W-:-:S03]  /*2c190*/  IMAD.X R3, R2, 0x1, R47, P2 ;  /* 0x0000000102037824 */ /* 0x002fc600010e062f */
[----:B------:R-:W-:Y:S04]  /*2c1a0*/  STL [R1+0x67e4], R7 ;  /* 0x0067e40701007387 */ /* 0x000fe80000100800 */
[----:B------:R-:W-:Y:S04]  /*2c1b0*/  STL [R1+0x67f0], R8 ;  /* 0x0067f00801007387 */ /* 0x000fe80000100800 */
[----:B------:R0:W-:Y:S04]  /*2c1c0*/  STL [R1+0x67e8], R3 ;  /* 0x0067e80301007387 */ /* 0x0001e80000100800 */
[----:B0-----:R-:W2:Y:S01]  /*2c1d0*/  LDL.LU R3, [R1+0x54] ;  /* 0x0000540001037983 */ /* 0x001ea20000300800 */
[----:B------:R-:W-:Y:S01]  /*2c1e0*/  IADD3 R7, P2, PT, R12, R45, RZ ;  /* 0x0000002d0c077210 */ /* 0x000fe20007f5e0ff */
[----:B------:R-:W-:-:S04]  /*2c1f0*/  IMAD.X R8, R2, 0x1, R48, P4 ;  /* 0x0000000102087824 */ /* 0x000fc800020e0630 */
        /* <DEDUP_REMOVED lines=8> */
[----:B----4-:R-:W-:Y:S01]  /*2c280*/  IMAD.X R7, R6, 0x1, R46, P3 ;  /* 0x0000000106077824 */ /* 0x010fe200018e062e */
[----:B0-----:R-:W-:-:S04]  /*2c290*/  IADD3 R8, P3, PT, R13, R44, RZ ;  /* 0x0000002c0d087210 */ /* 0x001fc80007f7e0ff */
[----:B------:R0:W-:Y:S01]  /*2c2a0*/  STL [R1+0x67c4], R7 ;  /* 0x0067c40701007387 */ /* 0x0001e20000100800 */
[----:B-1----:R-:W-:-:S03]  /*2c2b0*/  IMAD.X R2, R6, 0x1, R47, P1 ;  /* 0x0000000106027824 */ /* 0x002fc600008e062f */
[----:B------:R1:W-:Y:S04]  /*2c2c0*/  STL [R1+0x67d0], R8 ;  /* 0x0067d00801007387 */ /* 0x0003e80000100800 */
[----:B------:R4:W-:Y:S01]  /*2c2d0*/  STL [R1+0x67c8], R2 ;  /* 0x0067c80201007387 */ /* 0x0009e20000100800 */
[----:B0-----:R-:W-:Y:S01]  /*2c2e0*/  IADD3 R7, P1, PT, R13, R45, RZ ;  /* 0x0000002d0d077210 */ /* 0x001fe20007f3e0ff */
[----:B-1----:R-:W-:Y:S02]  /*2c2f0*/  IMAD.X R8, R6, 0x1, R48, P0 ;  /* 0x0000000106087824 */ /* 0x002fe400000e0630 */
[----:B----4-:R-:W4:Y:S04]  /*2c300*/  LDL.LU R2, [R1+0x50] ;  /* 0x0000500001027983 */ /* 0x010f280000300800 */
[----:B------:R0:W-:Y:S04]  /*2c310*/  STL [R1+0x67b8], R7 ;  /* 0x0067b80701007387 */ /* 0x0001e80000100800 */
[----:B------:R1:W-:Y:S01]  /*2c320*/  STL [R1+0x67b4], R8 ;  /* 0x0067b40801007387 */ /* 0x0003e20000100800 */
[----:B0-----:R-:W-:Y:S01]  /*2c330*/  IADD3 R7, P0, PT, R14, R42, RZ ;  /* 0x0000002a0e077210 */ /* 0x001fe20007f1e0ff */
[----:B-1----:R-:W-:Y:S01]  /*2c340*/  IMAD.X R8, R6, 0x1, R49, P2 ;  /* 0x0000000106087824 */ /* 0x002fe200010e0631 */
[----:B------:R-:W-:-:S03]  /*2c350*/  IADD3 R6, P2, PT, R14, R43, RZ ;  /* 0x0000002b0e067210 */ /* 0x000fc60007f5e0ff */
[----:B------:R5:W-:Y:S04]  /*2c360*/  STL [R1+0x67bc], R7 ;  /* 0x0067bc0701007387 */ /* 0x000be80000100800 */
[----:B------:R0:W-:Y:S04]  /*2c370*/  STL [R1+0x67a0], R8 ;  /* 0x0067a00801007387 */ /* 0x0001e80000100800 */
[----:B------:R1:W-:Y:S01]  /*2c380*/  STL [R1+0x67ac], R6 ;  /* 0x0067ac0601007387 */ /* 0x0003e20000100800 */
[----:B-----5:R-:W-:Y:S01]  /*2c390*/  IMAD.X R7, R5, 0x1, R46, P4 ;  /* 0x0000000105077824 */ /* 0x020fe200020e062e */
[----:B0-----:R-:W-:-:S04]  /*2c3a0*/  IADD3 R8, P4, PT, R14, R44, RZ ;  /* 0x0000002c0e087210 */ /* 0x001fc80007f9e0ff */
[----:B------:R0:W-:Y:S01]  /*2c3b0*/  STL [R1+0x67a4], R7 ;  /* 0x0067a40701007387 */ /* 0x0001e20000100800 */
[----:B-1----:R-:W-:-:S03]  /*2c3c0*/  IMAD.X R6, R5, 0x1, R47, P5 ;  /* 0x0000000105067824 */ /* 0x002fc600028e062f */
[----:B------:R1:W-:Y:S04]  /*2c3d0*/  STL [R1+0x67b0], R8 ;  /* 0x0067b00801007387 */ /* 0x0003e80000100800 */
[----:B------:R5:W-:Y:S01]  /*2c3e0*/  STL [R1+0x67a8], R6 ;  /* 0x0067a80601007387 */ /* 0x000be20000100800 */
[----:B0-----:R-:W-:Y:S01]  /*2c3f0*/  IADD3 R7, P5, PT, R14, R45, RZ ;  /* 0x0000002d0e077210 */ /* 0x001fe20007fbe0ff */
[----:B-1----:R-:W-:Y:S02]  /*2c400*/  IMAD.X R8, R5, 0x1, R48, P3 ;  /* 0x0000000105087824 */ /* 0x002fe400018e0630 */
[----:B-----5:R-:W5:Y:S04]  /*2c410*/  LDL.LU R6, [R1+0x4c] ;  /* 0x00004c0001067983 */ /* 0x020f680000300800 */
        /* <DEDUP_REMOVED lines=15> */
[----:B-1----:R-:W-:Y:S02]  /*2c510*/  IMAD.X R8, R4, 0x1, R48, P4 ;  /* 0x0000000104087824 */ /* 0x002fe400020e0630 */
[----:B---3--:R-:W3:Y:S04]  /*2c520*/  LDL.LU R5, [R1+0x48] ;  /* 0x0000480001057983 */ /* 0x008ee80000300800 */
        /* <DEDUP_REMOVED lines=8> */
[C---:B--2---:R-:W-:Y:S01]  /*2c5b0*/  IMAD.X R7, R3.reuse, 0x1, R46, P3 ;  /* 0x0000000103077824 */ /* 0x044fe200018e062e */
        /* <DEDUP_REMOVED lines=150> */
[----:B------:R0:W-:Y:S01]  /*2cf20*/  STL [R1+0x6640], R8 ;  /* 0x0066400801007387 */ /* 0x0001e20000100800 */
[----:B----4-:R-:W-:-:S03]  /*2cf30*/  IMAD.X R7, R4, 0x1, R46, P3 ;  /* 0x0000000104077824 */ /* 0x010fc600018e062e */
[----:B------:R1:W-:Y:S01]  /*2cf40*/  STL [R1+0x664c], R5 ;  /* 0x00664c0501007387 */ /* 0x0003e20000100800 */
[----:B0-----:R-:W-:-:S03]  /*2cf50*/  IADD3 R8, P3, PT, R25, R44, RZ ;  /* 0x0000002c19087210 */ /* 0x001fc60007f7e0ff */
[----:B------:R0:W-:Y:S04]  /*2cf60*/  STL [R1+0x6644], R7 ;  /* 0x0066440701007387 */ /* 0x0001e80000100800 */
[----:B------:R4:W-:Y:S01]  /*2cf70*/  STL [R1+0x6650], R8 ;  /* 0x0066500801007387 */ /* 0x0009e20000100800 */
[----:B-1----:R-:W-:Y:S01]  /*2cf80*/  IMAD.X R5, R4, 0x1, R47, P1 ;  /* 0x0000000104057824 */ /* 0x002fe200008e062f */
[----:B0-----:R-:W-:-:S04]  /*2cf90*/  IADD3 R7, P1, PT, R25, R45, RZ ;  /* 0x0000002d19077210 */ /* 0x001fc80007f3e0ff */
[----:B------:R0:W-:Y:S01]  /*2cfa0*/  STL [R1+0x6648], R5 ;  /* 0x0066480501007387 */ /* 0x0001e20000100800 */
[----:B----4-:R-:W-:-:S03]  /*2cfb0*/  IMAD.X R8, R4, 0x1, R48, P0 ;  /* 0x0000000104087824 */ /* 0x010fc600000e0630 */
[----:B0-----:R-:W4:Y:S04]  /*2cfc0*/  LDL.LU R5, [R1+0x20] ;  /* 0x0000200001057983 */ /* 0x001f280000300800 */
[----:B------:R0:W-:Y:S04]  /*2cfd0*/  STL [R1+0x6638], R7 ;  /* 0x0066380701007387 */ /* 0x0001e80000100800 */
[----:B------:R1:W-:Y:S01]  /*2cfe0*/  STL [R1+0x6634], R8 ;  /* 0x0066340801007387 */ /* 0x0003e20000100800 */
[----:B0-----:R-:W-:Y:S01]  /*2cff0*/  IADD3 R7, P0, PT, R26, R42, RZ ;  /* 0x0000002a1a077210 */ /* 0x001fe20007f1e0ff */
[----:B-1----:R-:W-:Y:S01]  /*2d000*/  IMAD.X R8, R4, 0x1, R49, P2 ;  /* 0x0000000104087824 */ /* 0x002fe200010e0631 */
[----:B------:R-:W-:-:S03]  /*2d010*/  IADD3 R4, P2, PT, R26, R43, RZ ;  /* 0x0000002b1a047210 */ /* 0x000fc60007f5e0ff */
[----:B------:R5:W-:Y:S04]  /*2d020*/  STL [R1+0x663c], R7 ;  /* 0x00663c0701007387 */ /* 0x000be80000100800 */
[----:B------:R0:W-:Y:S01]  /*2d030*/  STL [R1+0x6620], R8 ;  /* 0x0066200801007387 */ /* 0x0001e20000100800 */
[----:B-----5:R-:W-:-:S03]  /*2d040*/  IMAD.X R7, R3, 0x1, R46, P4 ;  /* 0x0000000103077824 */ /* 0x020fc600020e062e */
[----:B------:R1:W-:Y:S01]  /*2d050*/  STL [R1+0x662c], R4 ;  /* 0x00662c0401007387 */ /* 0x0003e20000100800 */
[----:B0-----:R-:W-:-:S03]  /*2d060*/  IADD3 R8, P4, PT, R26, R44, RZ ;  /* 0x0000002c1a087210 */ /* 0x001fc60007f9e0ff */
[----:B------:R0:W-:Y:S04]  /*2d070*/  STL [R1+0x6624], R7 ;  /* 0x0066240701007387 */ /* 0x0001e80000100800 */
[----:B------:R5:W-:Y:S01]  /*2d080*/  STL [R1+0x6630], R8 ;  /* 0x0066300801007387 */ /* 0x000be20000100800 */
[----:B-1----:R-:W-:Y:S01]  /*2d090*/  IMAD.X R4, R3, 0x1, R47, P5 ;  /* 0x0000000103047824 */ /* 0x002fe200028e062f */
[----:B0-----:R-:W-:-:S04]  /*2d0a0*/  IADD3 R7, P5, PT, R26, R45, RZ ;  /* 0x0000002d1a077210 */ /* 0x001fc80007fbe0ff */
[----:B------:R0:W-:Y:S01]  /*2d0b0*/  STL [R1+0x6628], R4 ;  /* 0x0066280401007387 */ /* 0x0001e20000100800 */
[----:B-----5:R-:W-:-:S03]  /*2d0c0*/  IMAD.X R8, R3, 0x1, R48, P3 ;  /* 0x0000000103087824 */ /* 0x020fc600018e0630 */
[----:B0-----:R-:W5:Y:S04]  /*2d0d0*/  LDL.LU R4, [R1+0x1c] ;  /* 0x00001c0001047983 */ /* 0x001f680000300800 */
[----:B------:R0:W-:Y:S04]  /*2d0e0*/  STL [R1+0x6618], R7 ;  /* 0x0066180701007387 */ /* 0x0001e80000100800 */
[----:B------:R1:W-:Y:S01]  /*2d0f0*/  STL [R1+0x6614], R8 ;  /* 0x0066140801007387 */ /* 0x0003e20000100800 */
[----:B0-----:R-:W-:Y:S01]  /*2d100*/  IADD3 R7, P3, PT, R27, R42, RZ ;  /* 0x0000002a1b077210 */ /* 0x001fe20007f7e0ff */
[----:B-1----:R-:W-:Y:S01]  /*2d110*/  IMAD.X R8, R3, 0x1, R49, P1 ;  /* 0x0000000103087824 */ /* 0x002fe200008e0631 */
[----:B------:R-:W-:-:S03]  /*2d120*/  IADD3 R3, P1, PT, R27, R43, RZ ;  /* 0x0000002b1b037210 */ /* 0x000fc60007f3e0ff */
[----:B------:R3:W-:Y:S04]  /*2d130*/  STL [R1+0x661c], R7 ;  /* 0x00661c0701007387 */ /* 0x0007e80000100800 */
[----:B------:R0:W-:Y:S01]  /*2d140*/  STL [R1+0x6600], R8 ;  /* 0x0066000801007387 */ /* 0x0001e20000100800 */
[----:B---3--:R-:W-:-:S03]  /*2d150*/  IMAD.X R7, R2, 0x1, R46, P0 ;  /* 0x0000000102077824 */ /* 0x008fc600000e062e */
[----:B------:R1:W-:Y:S01]  /*2d160*/  STL [R1+0x660c], R3 ;  /* 0x00660c0301007387 */ /* 0x0003e20000100800 */
[----:B0-----:R-:W-:-:S03]  /*2d170*/  IADD3 R8, P0, PT, R27, R44, RZ ;  /* 0x0000002c1b087210 */ /* 0x001fc60007f1e0ff */
[----:B------:R0:W-:Y:S04]  /*2d180*/  STL [R1+0x6604], R7 ;  /* 0x0066040701007387 */ /* 0x0001e80000100800 */
[----:B------:R3:W-:Y:S01]  /*2d190*/  STL [R1+0x6610], R8 ;  /* 0x0066100801007387 */ /* 0x0007e20000100800 */
[----:B-1----:R-:W-:Y:S01]  /*2d1a0*/  IMAD.X R3, R2, 0x1, R47, P2 ;  /* 0x0000000102037824 */ /* 0x002fe200010e062f */
[----:B0-----:R-:W-:-:S04]  /*2d1b0*/  IADD3 R7, P2, PT, R27, R45, RZ ;  /* 0x0000002d1b077210 */ /* 0x001fc80007f5e0ff */
[----:B------:R0:W-:Y:S01]  /*2d1c0*/  STL [R1+0x6608], R3 ;  /* 0x0066080301007387 */ /* 0x0001e20000100800 */
[----:B---3--:R-:W-:-:S03]  /*2d1d0*/  IMAD.X R8, R2, 0x1, R48, P4 ;  /* 0x0000000102087824 */ /* 0x008fc600020e0630 */
[----:B0-----:R-:W3:Y:S04]  /*2d1e0*/  LDL.LU R3, [R1+0x18] ;  /* 0x0000180001037983 */ /* 0x001ee80000300800 */
        /* <DEDUP_REMOVED lines=26> */
[----:B0-----:R-:W-:Y:S01]  /*2d390*/  IADD3 R8, P4, PT, R29, R44, RZ ;  /* 0x0000002c1d087210 */ /* 0x001fe20007f9e0ff */
[----:B-1----:R-:W-:-:S03]  /*2d3a0*/  IMAD.X R6, R5, 0x1, R47, P5 ;  /* 0x0000000105067824 */ /* 0x002fc600028e062f */
[----:B------:R0:W-:Y:S04]  /*2d3b0*/  STL [R1+0x65c4], R7 ;  /* 0x0065c40701007387 */ /* 0x0001e80000100800 */
[----:B------:R1:W-:Y:S01]  /*2d3c0*/  STL [R1+0x65d0], R8 ;  /* 0x0065d00801007387 */ /* 0x0003e20000100800 */
[----:B0-----:R-:W-:-:S03]  /*2d3d0*/  IADD3 R7, P5, PT, R29, R45, RZ ;  /* 0x0000002d1d077210 */ /* 0x001fc60007fbe0ff */
[----:B------:R0:W-:Y:S01]  /*2d3e0*/  STL [R1+0x65c8], R6 ;  /* 0x0065c80601007387 */ /* 0x0001e20000100800 */
[----:B-1----:R-:W-:-:S03]  /*2d3f0*/  IMAD.X R8, R5, 0x1, R48, P3 ;  /* 0x0000000105087824 */ /* 0x002fc600018e0630 */
[----:B0-----:R-:W4:Y:S04]  /*2d400*/  LDL.LU R6, [R1+0x10] ;  /* 0x0000100001067983 */ /* 0x001f280000300800 */
[----:B------:R0:W-:Y:S04]  /*2d410*/  STL [R1+0x65b8], R7 ;  /* 0x0065b80701007387 */ /* 0x0001e80000100800 */
[----:B------:R1:W-:Y:S01]  /*2d420*/  STL [R1+0x65b4], R8 ;  /* 0x0065b40801007387 */ /* 0x0003e20000100800 */
[C---:B0-----:R-:W-:Y:S01]  /*2d430*/  IADD3 R7, P3, PT, R30.reuse, R42, RZ ;  /* 0x0000002a1e077210 */ /* 0x041fe20007f7e0ff */
[----:B-1----:R-:W-:Y:S01]  /*2d440*/  IMAD.X R8, R5, 0x1, R49, P1 ;  /* 0x0000000105087824 */ /* 0x002fe200008e0631 */
[----:B------:R-:W-:-:S03]  /*2d450*/  IADD3 R5, P1, PT, R30, R43, RZ ;  /* 0x0000002b1e057210 */ /* 0x000fc60007f3e0ff */
[----:B------:R5:W-:Y:S04]  /*2d460*/  STL [R1+0x65bc], R7 ;  /* 0x0065bc0701007387 */ /* 0x000be80000100800 */
[----:B------:R0:W-:Y:S01]  /*2d470*/  STL [R1+0x65a0], R8 ;  /* 0x0065a00801007387 */ /* 0x0001e20000100800 */
[----:B-----5:R-:W-:-:S03]  /*2d480*/  IMAD.X R7, R4, 0x1, R46, P0 ;  /* 0x0000000104077824 */ /* 0x020fc600000e062e */
[----:B------:R1:W-:Y:S01]  /*2d490*/  STL [R1+0x65ac], R5 ;  /* 0x0065ac0501007387 */ /* 0x0003e20000100800 */
[----:B0-----:R-:W-:-:S03]  /*2d4a0*/  IADD3 R8, P0, PT, R30, R44, RZ ;  /* 0x0000002c1e087210 */ /* 0x001fc60007f1e0ff */
[----:B------:R0:W-:Y:S01]  /*2d4b0*/  STL [R1+0x65a4], R7 ;  /* 0x0065a40701007387 */ /* 0x0001e20000100800 */
[----:B-1----:R-:W-:-:S03]  /*2d4c0*/  IMAD.X R5, R4, 0x1, R47, P2 ;  /* 0x0000000104057824 */ /* 0x002fc600010e062f */
[----:B------:R1:W-:Y:S01]  /*2d4d0*/  STL [R1+0x65b0], R8 ;  /* 0x0065b00801007387 */ /* 0x0003e20000100800 */
[----:B0-----:R-:W-:-:S03]  /*2d4e0*/  IADD3 R7, P2, PT, R30, R45, RZ ;  /* 0x0000002d1e077210 */ /* 0x001fc60007f5e0ff */
[----:B------:R0:W-:Y:S01]  /*2d4f0*/  STL [R1+0x65a8], R5 ;  /* 0x0065a80501007387 */ /* 0x0001e20000100800 */
[----:B-1----:R-:W-:-:S03]  /*2d500*/  IMAD.X R8, R4, 0x1, R48, P4 ;  /* 0x0000000104087824 */ /* 0x002fc600020e0630 */
[----:B0-----:R-:W5:Y:S01]  /*2d510*/  LDL.LU R5, [R1+0xc] ;  /* 0x00000c0001057983 */ /* 0x001f620000300800 */
[----:B------:R-:W-:-:S03]  /*2d520*/  IMAD.X R4, R4, 0x1, R49, P5 ;  /* 0x0000000104047824 */ /* 0x000fc600028e0631 */
[----:B------:R0:W-:Y:S04]  /*2d530*/  STL [R1+0x6598], R7 ;  /* 0x0065980701007387 */ /* 0x0001e80000100800 */
[----:B------:R1:W-:Y:S01]  /*2d540*/  STL [R1+0x6594], R8 ;  /* 0x0065940801007387 */ /* 0x0003e20000100800 */
[C---:B0-----:R-:W-:Y:S02]  /*2d550*/  IADD3 R7, P4, PT, R31.reuse, R42, RZ ;  /* 0x0000002a1f077210 */ /* 0x041fe40007f9e0ff */
[----:B-1----:R-:W-:-:S03]  /*2d560*/  IADD3 R8, P5, PT, R31, R43, RZ ;  /* 0x0000002b1f087210 */ /* 0x002fc60007fbe0ff */
[----:B------:R3:W-:Y:S04]  /*2d570*/  STL [R1+0x659c], R7 ;  /* 0x00659c0701007387 */ /* 0x0007e80000100800 */
[----:B------:R0:W-:Y:S04]  /*2d580*/  STL [R1+0x6580], R4 ;  /* 0x0065800401007387 */ /* 0x0001e80000100800 */
[----:B------:R1:W-:Y:S01]  /*2d590*/  STL [R1+0x658c], R8 ;  /* 0x00658c0801007387 */ /* 0x0003e20000100800 */
[----:B---3--:R-:W-:Y:S01]  /*2d5a0*/  IMAD.X R7, R3, 0x1, R46, P3 ;  /* 0x0000000103077824 */ /* 0x008fe200018e062e */
[----:B0-----:R-:W-:-:S04]  /*2d5b0*/  IADD3 R4, P3, PT, R31, R44, RZ ;  /* 0x0000002c1f047210 */ /* 0x001fc80007f7e0ff */
[----:B------:R0:W-:Y:S01]  /*2d5c0*/  STL [R1+0x6584], R7 ;  /* 0x0065840701007387 */ /* 0x0001e20000100800 */
[----:B-1----:R-:W-:-:S03]  /*2d5d0*/  IMAD.X R8, R3, 0x1, R47, P1 ;  /* 0x0000000103087824 */ /* 0x002fc600008e062f */
[----:B------:R1:W-:Y:S01]  /*2d5e0*/  STL [R1+0x6590], R4 ;  /* 0x0065900401007387 */ /* 0x0003e20000100800 */
[----:B0-----:R-:W-:-:S03]  /*2d5f0*/  IADD3 R7, P1, PT, R31, R45, RZ ;  /* 0x0000002d1f077210 */ /* 0x001fc60007f3e0ff */
[----:B-1----:R-:W3:Y:S04]  /*2d600*/  LDL.LU R4, [R1+0x8] ;  /* 0x0000080001047983 */ /* 0x002ee80000300800 */
[----:B------:R0:W-:Y:S04]  /*2d610*/  STL [R1+0x6588], R8 ;  /* 0x0065880801007387 */ /* 0x0001e80000100800 */
[----:B------:R1:W-:Y:S01]  /*2d620*/  STL [R1+0x6578], R7 ;  /* 0x0065780701007387 */ /* 0x0003e20000100800 */
[C---:B0-----:R-:W-:Y:S01]  /*2d630*/  IMAD.X R8, R3.reuse, 0x1, R48, P0 ;  /* 0x0000000103087824 */ /* 0x041fe200000e0630 */
[----:B------:R-:W-:Y:S01]  /*2d640*/  IADD3 R9, P0, PT, R32, R42, RZ ;  /* 0x0000002a20097210 */ /* 0x000fe20007f1e0ff */
[----:B-1----:R-:W-:-:S03]  /*2d650*/  IMAD.X R7, R3, 0x1, R49, P2 ;  /* 0x0000000103077824 */ /* 0x002fc600010e0631 */
[----:B------:R0:W-:Y:S04]  /*2d660*/  STL [R1+0x6574], R8 ;  /* 0x0065740801007387 */ /* 0x0001e80000100800 */
[----:B------:R-:W-:Y:S04]  /*2d670*/  STL [R1+0x657c], R9 ;  /* 0x00657c0901007387 */ /* 0x000fe80000100800 */
[----:B------:R1:W-:Y:S01]  /*2d680*/  STL [R1+0x6560], R7 ;  /* 0x0065600701007387 */ /* 0x0003e20000100800 */
[----:B0-----:R-:W-:-:S05]  /*2d690*/  IADD3 R8, P2, PT, R32, R43, RZ ;  /* 0x0000002b20087210 */ /* 0x001fca0007f5e0ff */
[----:B------:R0:W-:Y:S01]  /*2d6a0*/  STL [R1+0x656c], R8 ;  /* 0x00656c0801007387 */ /* 0x0001e20000100800 */
[----:B--2---:R-:W-:Y:S01]  /*2d6b0*/  IMAD.X R3, R2, 0x1, R46, P4 ;  /* 0x0000000102037824 */ /* 0x004fe200020e062e */
[----:B-1----:R-:W-:Y:S01]  /*2d6c0*/  IADD3 R7, P4, PT, R32, R44, RZ ;  /* 0x0000002c20077210 */ /* 0x002fe20007f9e0ff */
[----:B0-----:R-:W-:-:S03]  /*2d6d0*/  IMAD.X R8, R2, 0x1, R47, P5 ;  /* 0x0000000102087824 */ /* 0x001fc600028e062f */
[----:B------:R0:W-:Y:S01]  /*2d6e0*/  STL [R1+0x6564], R3 ;  /* 0x0065640301007387 */ /* 0x0001e20000100800 */
[----:B------:R-:W-:-:S03]  /*2d6f0*/  IMAD.X R9, R2, 0x1, R48, P3 ;  /* 0x0000000102097824 */ /* 0x000fc600018e0630 */
[----:B0-----:R-:W2:Y:S04]  /*2d700*/  LDL.LU R3, [R1+0x4] ;  /* 0x0000040001037983 */ /* 0x001ea80000300800 */
[----:B------:R0:W-:Y:S04]  /*2d710*/  STL [R1+0x6570], R7 ;  /* 0x0065700701007387 */ /* 0x0001e80000100800 */
[----:B------:R1:W-:Y:S01]  /*2d720*/  STL [R1+0x6568], R8 ;  /* 0x0065680801007387 */ /* 0x0003e20000100800 */
[----:B0-----:R-:W-:Y:S02]  /*2d730*/  IADD3 R7, P5, PT, R32, R45, RZ ;  /* 0x0000002d20077210 */ /* 0x001fe40007fbe0ff */
[----:B-1----:R-:W-:-:S03]  /*2d740*/  IADD3 R8, P3, PT, R33, R42, RZ ;  /* 0x0000002a21087210 */ /* 0x002fc60007f7e0ff */
[----:B------:R0:W-:Y:S04]  /*2d750*/  STL [R1+0x6558], R7 ;  /* 0x0065580701007387 */ /* 0x0001e80000100800 */
[----:B------:R-:W-:Y:S01]  /*2d760*/  STL [R1+0x6554], R9 ;  /* 0x0065540901007387 */ /* 0x000fe20000100800 */
[----:B0-----:R-:W-:Y:S01]  /*2d770*/  IMAD.X R7, R2, 0x1, R49, P1 ;  /* 0x0000000102077824 */ /* 0x001fe200008e0631 */
[C---:B------:R-:W-:Y:S02]  /*2d780*/  IADD3 R2, P1, PT, R33.reuse, R43, RZ ;  /* 0x0000002b21027210 */ /* 0x040fe40007f3e0ff */
[----:B------:R-:W-:Y:S04]  /*2d790*/  STL [R1+0x655c], R8 ;  /* 0x00655c0801007387 */ /* 0x000fe80000100800 */
[----:B------:R-:W-:Y:S04]  /*2d7a0*/  STL [R1+0x6540], R7 ;  /* 0x0065400701007387 */ /* 0x000fe80000100800 */
[----:B------:R0:W-:Y:S04]  /*2d7b0*/  STL [R1+0x654c], R2 ;  /* 0x00654c0201007387 */ /* 0x0001e80000100800 */
[----:B0-----:R-:W2:Y:S01]  /*2d7c0*/  LDL.LU R2, [R1] ;  /* 0x0000000001027983 */ /* 0x001ea20000300800 */
[C---:B----4-:R-:W-:Y:S01]  /*2d7d0*/  IMAD.X R8, R6.reuse, 0x1, R46, P0 ;  /* 0x0000000106087824 */ /* 0x050fe200000e062e */
[----:B------:R-:W-:Y:S01]  /*2d7e0*/  IADD3 R7, P0, PT, R33, R44, RZ ;  /* 0x0000002c21077210 */ /* 0x000fe20007f1e0ff */
[----:B------:R-:W-:-:S03]  /*2d7f0*/  IMAD.X R9, R6, 0x1, R47, P2 ;  /* 0x0000000106097824 */ /* 0x000fc600010e062f */
[----:B------:R0:W-:Y:S04]  /*2d800*/  STL [R1+0x6544], R8 ;  /* 0x0065440801007387 */ /* 0x0001e80000100800 */
[----:B------:R1:W-:Y:S01]  /*2d810*/  STL [R1+0x6550], R7 ;  /* 0x0065500701007387 */ /* 0x0003e20000100800 */
[----:B0-----:R-:W-:-:S03]  /*2d820*/  IADD3 R8, P2, PT, R33, R45, RZ ;  /* 0x0000002d21087210 */ /* 0x001fc60007f5e0ff */
[----:B------:R0:W-:Y:S01]  /*2d830*/  STL [R1+0x6548], R9 ;  /* 0x0065480901007387 */ /* 0x0001e20000100800 */
[----:B-1----:R-:W-:-:S03]  /*2d840*/  IMAD.X R7, R6, 0x1, R48, P4 ;  /* 0x0000000106077824 */ /* 0x002fc600020e0630 */
[----:B------:R1:W-:Y:S04]  /*2d850*/  STL [R1+0x6538], R8 ;  /* 0x0065380801007387 */ /* 0x0003e80000100800 */
[----:B------:R4:W-:Y:S01]  /*2d860*/  STL [R1+0x6534], R7 ;  /* 0x0065340701007387 */ /* 0x0009e20000100800 */
[----:B0-----:R-:W-:Y:S01]  /*2d870*/  IADD3 R9, P4, PT, R34, R42, RZ ;  /* 0x0000002a22097210 */ /* 0x001fe20007f9e0ff */
[----:B-1----:R-:W-:-:S04]  /*2d880*/  IMAD.X R8, R6, 0x1, R49, P5 ;  /* 0x0000000106087824 */ /* 0x002fc800028e0631 */
[----:B------:R-:W-:Y:S01]  /*2d890*/  STL [R1+0x653c], R9 ;  /* 0x00653c0901007387 */ /* 0x000fe20000100800 */
[----:B----4-:R-:W-:-:S03]  /*2d8a0*/  IADD3 R7, P5, PT, R34, R43, RZ ;  /* 0x0000002b22077210 */ /* 0x010fc60007fbe0ff */
[----:B------:R0:W-:Y:S04]  /*2d8b0*/  STL [R1+0x6520], R8 ;  /* 0x0065200801007387 */ /* 0x0001e80000100800 */
[----:B------:R1:W-:Y:S01]  /*2d8c0*/  STL [R1+0x652c], R7 ;  /* 0x00652c0701007387 */ /* 0x0003e20000100800 */
[C---:B-----5:R-:W-:Y:S01]  /*2d8d0*/  IMAD.X R6, R5.reuse, 0x1, R46, P3 ;  /* 0x0000000105067824 */ /* 0x060fe200018e062e */
[----:B0-----:R-:W-:Y:S01]  /*2d8e0*/  IADD3 R8, P3, PT, R34, R44, RZ ;  /* 0x0000002c22087210 */ /* 0x001fe20007f7e0ff */
[----:B-1----:R-:W-:-:S03]  /*2d8f0*/  IMAD.X R7, R5, 0x1, R47, P1 ;  /* 0x0000000105077824 */ /* 0x002fc600008e062f */
[----:B------:R0:W-:Y:S04]  /*2d900*/  STL [R1+0x6524], R6 ;  /* 0x0065240601007387 */ /* 0x0001e80000100800 */
[----:B------:R1:W-:Y:S01]  /*2d910*/  STL [R1+0x6530], R8 ;  /* 0x0065300801007387 */ /* 0x0003e20000100800 */
[----:B0-----:R-:W-:-:S03]  /*2d920*/  IADD3 R6, P1, PT, R34, R45, RZ ;  /* 0x0000002d22067210 */ /* 0x001fc60007f3e0ff */
[----:B------:R0:W-:Y:S01]  /*2d930*/  STL [R1+0x6528], R7 ;  /* 0x0065280701007387 */ /* 0x0001e20000100800 */
[----:B-1----:R-:W-:-:S03]  /*2d940*/  IMAD.X R8, R5, 0x1, R48, P0 ;  /* 0x0000000105087824 */ /* 0x002fc600000e0630 */
[----:B------:R1:W-:Y:S01]  /*2d950*/  STL [R1+0x6518], R6 ;  /* 0x0065180601007387 */ /* 0x0003e20000100800 */
[----:B0-----:R-:W-:-:S03]  /*2d960*/  IADD3 R7, P0, PT, R35, R42, RZ ;  /* 0x0000002a23077210 */ /* 0x001fc60007f1e0ff */
[----:B------:R-:W-:Y:S01]  /*2d970*/  STL [R1+0x6514], R8 ;  /* 0x0065140801007387 */ /* 0x000fe20000100800 */
[----:B-1----:R-:W-:Y:S01]  /*2d980*/  IMAD.X R6, R5, 0x1, R49, P2 ;  /* 0x0000000105067824 */ /* 0x002fe200010e0631 */
[C---:B------:R-:W-:Y:S02]  /*2d990*/  IADD3 R5, P2, PT, R35.reuse, R43, RZ ;  /* 0x0000002b23057210 */ /* 0x040fe40007f5e0ff */
[----:B------:R3:W-:Y:S04]  /*2d9a0*/  STL [R1+0x651c], R7 ;  /* 0x00651c0701007387 */ /* 0x0007e80000100800 */
[----:B------:R0:W-:Y:S04]  /*2d9b0*/  STL [R1+0x6500], R6 ;  /* 0x0065000601007387 */ /* 0x0001e80000100800 */
[----:B------:R1:W-:Y:S01]  /*2d9c0*/  STL [R1+0x650c], R5 ;  /* 0x00650c0501007387 */ /* 0x0003e20000100800 */
[C---:B---3--:R-:W-:Y:S01]  /*2d9d0*/  IMAD.X R7, R4.reuse, 0x1, R46, P4 ;  /* 0x0000000104077824 */ /* 0x048fe200020e062e */
[----:B0-----:R-:W-:Y:S01]  /*2d9e0*/  IADD3 R6, P4, PT, R35, R44, RZ ;  /* 0x0000002c23067210 */ /* 0x001fe20007f9e0ff */
[----:B-1----:R-:W-:-:S03]  /*2d9f0*/  IMAD.X R5, R4, 0x1, R47, P5 ;  /* 0x0000000104057824 */ /* 0x002fc600028e062f */
[----:B------:R0:W-:Y:S04]  /*2da00*/  STL [R1+0x6504], R7 ;  /* 0x0065040701007387 */ /* 0x0001e80000100800 */
[----:B------:R1:W-:Y:S04]  /*2da10*/  STL [R1+0x6510], R6 ;  /* 0x0065100601007387 */ /* 0x0003e80000100800 */
[----:B------:R3:W-:Y:S01]  /*2da20*/  STL [R1+0x6508], R5 ;  /* 0x0065080501007387 */ /* 0x0007e20000100800 */
[----:B0-----:R-:W-:Y:S01]  /*2da30*/  IADD3 R7, P5, PT, R35, R45, RZ ;  /* 0x0000002d23077210 */ /* 0x001fe20007fbe0ff */
[----:B-1----:R-:W-:-:S02]  /*2da40*/  IMAD.X R6, R4, 0x1, R48, P3 ;  /* 0x0000000104067824 */ /* 0x002fc400018e0630 */
[----:B------:R-:W-:Y:S01]  /*2da50*/  IMAD.X R4, R4, 0x1, R49, P1 ;  /* 0x0000000104047824 */ /* 0x000fe200008e0631 */
[C---:B---3--:R-:W-:Y:S01]  /*2da60*/  IADD3 R5, P3, PT, R36.reuse, R42, RZ ;  /* 0x0000002a24057210 */ /* 0x048fe20007f7e0ff */
[----:B------:R-:W-:Y:S04]  /*2da70*/  STL [R1+0x64f8], R7 ;  /* 0x0064f80701007387 */ /* 0x000fe80000100800 */
[----:B------:R0:W-:Y:S04]  /*2da80*/  STL [R1+0x64f4], R6 ;  /* 0x0064f40601007387 */ /* 0x0001e80000100800 */
[----:B------:R2:W-:Y:S04]  /*2da90*/  STL [R1+0x64fc], R5 ;  /* 0x0064fc0501007387 */ /* 0x0005e80000100800 */
[----:B------:R1:W-:Y:S01]  /*2daa0*/  STL [R1+0x64e0], R4 ;  /* 0x0064e00401007387 */ /* 0x0003e20000100800 */
[----:B0-----:R-:W-:-:S05]  /*2dab0*/  IADD3 R6, P1, PT, R36, R43, RZ ;  /* 0x0000002b24067210 */ /* 0x001fca0007f3e0ff */
[----:B------:R0:W-:Y:S01]  /*2dac0*/  STL [R1+0x64ec], R6 ;  /* 0x0064ec0601007387 */ /* 0x0001e20000100800 */
[----:B------:R-:W-:Y:S02]  /*2dad0*/  SHF.R.S32.HI R61, RZ, 0x1f, R37 ;  /* 0x0000001fff3d7819 */ /* 0x000fe40000011425 */
[----:B------:R-:W-:Y:S02]  /*2dae0*/  SHF.R.S32.HI R50, RZ, 0x1f, R38 ;  /* 0x0000001fff327819 */ /* 0x000fe40000011426 */
[----:B------:R-:W-:Y:S01]  /*2daf0*/  SHF.R.S32.HI R51, RZ, 0x1f, R39 ;  /* 0x0000001fff337819 */ /* 0x000fe20000011427 */
[C---:B--2---:R-:W-:Y:S01]  /*2db00*/  IMAD.X R5, R3.reuse, 0x1, R46, P0 ;  /* 0x0000000103057824 */ /* 0x044fe200000e062e */
[----:B-1----:R-:W-:Y:S01]  /*2db10*/  IADD3 R4, P0, PT, R36, R44, RZ ;  /* 0x0000002c24047210 */ /* 0x002fe20007f1e0ff */
[----:B0-----:R-:W-:-:S03]  /*2db20*/  IMAD.X R6, R3, 0x1, R47, P2 ;  /* 0x0000000103067824 */ /* 0x001fc600010e062f */
        /* <DEDUP_REMOVED lines=10> */
[----:B--2---:R-:W-:-:S03]  /*2dbd0*/  IADD3 R4, P5, PT, R37, R43, RZ ;  /* 0x0000002b25047210 */ /* 0x004fc60007fbe0ff */
[----:B------:R0:W-:Y:S04]  /*2dbe0*/  STL [R1+0x64c0], R5 ;  /* 0x0064c00501007387 */ /* 0x0001e80000100800 */
[----:B------:R1:W-:Y:S01]  /*2dbf0*/  STL [R1+0x64cc], R4 ;  /* 0x0064cc0401007387 */ /* 0x0003e20000100800 */
[C---:B------:R-:W-:Y:S01]  /*2dc00*/  IMAD.X R3, R2.reuse, 0x1, R46, P3 ;  /* 0x0000000102037824 */ /* 0x040fe200018e062e */
        /* <DEDUP_REMOVED lines=11> */
[----:B------:R-:W-:Y:S02]  /*2dcc0*/  IADD3 R2, P2, PT, R38, R43, RZ ;  /* 0x0000002b26027210 */ /* 0x000fe40007f5e0ff */
[----:B------:R0:W-:Y:S04]  /*2dcd0*/  STL [R1+0x64bc], R4 ;  /* 0x0064bc0401007387 */ /* 0x0001e80000100800 */
[----:B------:R1:W-:Y:S01]  /*2dce0*/  STL [R1+0x64a0], R3 ;  /* 0x0064a00301007387 */ /* 0x0003e20000100800 */
[----:B0-----:R-:W-:-:S03]  /*2dcf0*/  IMAD.X R4, R61, 0x1, R46, P4 ;  /* 0x000000013d047824 */ /* 0x001fc600020e062e */
[----:B------:R0:W-:Y:S01]  /*2dd00*/  STL [R1+0x64ac], R2 ;  /* 0x0064ac0201007387 */ /* 0x0001e20000100800 */
[C---:B-1----:R-:W-:Y:S01]  /*2dd10*/  IADD3 R3, P4, PT, R38.reuse, R44, RZ ;  /* 0x0000002c26037210 */ /* 0x042fe20007f9e0ff */
[C---:B------:R-:W-:Y:S02]  /*2dd20*/  IMAD.X R5, R61.reuse, 0x1, R48, P3 ;  /* 0x000000013d057824 */ /* 0x040fe400018e0630 */
[----:B0-----:R-:W2:Y:S04]  /*2dd30*/  LDL.LU R2, [R1+0x160] ;  /* 0x0001600001027983 */ /* 0x001ea80000300800 */
[----:B------:R0:W-:Y:S04]  /*2dd40*/  STL [R1+0x64a4], R4 ;  /* 0x0064a40401007387 */ /* 0x0001e80000100800 */
[----:B------:R1:W-:Y:S01]  /*2dd50*/  STL [R1+0x64b0], R3 ;  /* 0x0064b00301007387 */ /* 0x0003e20000100800 */
[----:B0-----:R-:W-:Y:S01]  /*2dd60*/  IMAD.X R4, R61, 0x1, R47, P5 ;  /* 0x000000013d047824 */ /* 0x001fe200028e062f */
[----:B-1----:R-:W-:-:S04]  /*2dd70*/  IADD3 R3, P5, PT, R38, R45, RZ ;  /* 0x0000002d26037210 */ /* 0x002fc80007fbe0ff */
        /* <DEDUP_REMOVED lines=9> */
[----:B------:R0:W-:Y:S01]  /*2de10*/  STL [R1+0x648c], R5 ;  /* 0x00648c0501007387 */ /* 0x0001e20000100800 */
[C---:B---3--:R-:W-:Y:S01]  /*2de20*/  IADD3 R3, P0, PT, R39.reuse, R44, RZ ;  /* 0x0000002c27037210 */ /* 0x048fe20007f1e0ff */
[C---:B------:R-:W-:Y:S02]  /*2de30*/  IMAD.X R6, R50.reuse, 0x1, R48, P4 ;  /* 0x0000000132067824 */ /* 0x040fe400020e0630 */
[----:B0-----:R-:W3:Y:S04]  /*2de40*/  LDL.LU R5, [R1+0x168] ;  /* 0x0001680001057983 */ /* 0x001ee80000300800 */
[----:B------:R0:W-:Y:S04]  /*2de50*/  STL [R1+0x6484], R4 ;  /* 0x0064840401007387 */ /* 0x0001e80000100800 */
[----:B------:R1:W-:Y:S01]  /*2de60*/  STL [R1+0x6490], R3 ;  /* 0x0064900301007387 */ /* 0x0003e20000100800 */
[----:B0-----:R-:W-:Y:S01]  /*2de70*/  IMAD.X R4, R50, 0x1, R47, P2 ;  /* 0x0000000132047824 */ /* 0x001fe200010e062f */
[----:B-1----:R-:W-:-:S04]  /*2de80*/  IADD3 R3, P2, PT, R39, R45, RZ ;  /* 0x0000002d27037210 */ /* 0x002fc80007f5e0ff */
[----:B------:R0:W-:Y:S04]  /*2de90*/  STL [R1+0x6488], R4 ;  /* 0x0064880401007387 */ /* 0x0001e80000100800 */
[----:B------:R1:W-:Y:S04]  /*2dea0*/  STL [R1+0x6478], R3 ;  /* 0x0064780301007387 */ /* 0x0003e80000100800 */
[----:B------:R4:W-:Y:S01]  /*2deb0*/  STL [R1+0x6474], R6 ;  /* 0x0064740601007387 */ /* 0x0009e20000100800 */
[----:B0-----:R-:W-:Y:S01]  /*2dec0*/  IADD3 R4, P4, PT, R40, R42, RZ ;  /* 0x0000002a28047210 */ /* 0x001fe20007f9e0ff */
[----:B-1----:R-:W-:-:S04]  /*2ded0*/  IMAD.X R3, R50, 0x1, R49, P5 ;  /* 0x0000000132037824 */ /* 0x002fc800028e0631 */
[----:B------:R0:W-:Y:S01]  /*2dee0*/  STL [R1+0x647c], R4 ;  /* 0x00647c0401007387 */ /* 0x0001e20000100800 */
[----:B----4-:R-:W-:-:S03]  /*2def0*/  IADD3 R6, P5, PT, R40, R43, RZ ;  /* 0x0000002b28067210 */ /* 0x010fc60007fbe0ff */
[----:B------:R1:W-:Y:S04]  /*2df00*/  STL [R1+0x6460], R3 ;  /* 0x0064600301007387 */ /* 0x0003e80000100800 */
[----:B------:R4:W-:Y:S01]  /*2df10*/  STL [R1+0x646c], R6 ;  /* 0x00646c0601007387 */ /* 0x0009e20000100800 */
[C---:B0-----:R-:W-:Y:S01]  /*2df20*/  IMAD.X R4, R51.reuse, 0x1, R46, P3 ;  /* 0x0000000133047824 */ /* 0x041fe200018e062e */
[----:B-1----:R-:W-:Y:S02]  /*2df30*/  IADD3 R3, P3, PT, R40, R44, RZ ;  /* 0x0000002c28037210 */ /* 0x002fe40007f7e0ff */
[----:B----4-:R-:W4:Y:S01]  /*2df40*/  LDL.LU R6, [R1+0x170] ;  /* 0x0001700001067983 */ /* 0x010f220000300800 */
[----:B------:R-:W-:-:S03]  /*2df50*/  IMAD.X R7, R51, 0x1, R47, P1 ;  /* 0x0000000133077824 */ /* 0x000fc600008e062f */
[----:B------:R0:W-:Y:S04]  /*2df60*/  STL [R1+0x6464], R4 ;  /* 0x0064640401007387 */ /* 0x0001e80000100800 */
[----:B------:R1:W-:Y:S01]  /*2df70*/  STL [R1+0x6470], R3 ;  /* 0x0064700301007387 */ /* 0x0003e20000100800 */
[----:B0-----:R-:W-:Y:S01]  /*2df80*/  IMAD.X R4, R51, 0x1, R48, P0 ;  /* 0x0000000133047824 */ /* 0x001fe200000e0630 */
[----:B-1----:R-:W-:Y:S02]  /*2df90*/  IADD3 R3, P1, PT, R40, R45, RZ ;  /* 0x0000002d28037210 */ /* 0x002fe40007f3e0ff */
[----:B------:R0:W-:Y:S04]  /*2dfa0*/  STL [R1+0x6468], R7 ;  /* 0x0064680701007387 */ /* 0x0001e80000100800 */
[----:B------:R1:W-:Y:S04]  /*2dfb0*/  STL [R1+0x6458], R3 ;  /* 0x0064580301007387 */ /* 0x0003e80000100800 */
[----:B------:R5:W-:Y:S01]  /*2dfc0*/  STL [R1+0x6454], R4 ;  /* 0x0064540401007387 */ /* 0x000be20000100800 */
[----:B0-----:R-:W-:Y:S01]  /*2dfd0*/  IADD3 R7, P0, PT, R41, R42, RZ ;  /* 0x0000002a29077210 */ /* 0x001fe20007f1e0ff */
[----:B-1----:R-:W-:-:S04]  /*2dfe0*/  IMAD.X R3, R51, 0x1, R49, P2 ;  /* 0x0000000133037824 */ /* 0x002fc800010e0631 */
[----:B------:R-:W-:Y:S01]  /*2dff0*/  STL [R1+0x645c], R7 ;  /* 0x00645c0701007387 */ /* 0x000fe20000100800 */
[----:B-----5:R-:W-:-:S03]  /*2e000*/  IADD3 R4, P2, PT, R41, R43, RZ ;  /* 0x0000002b29047210 */ /* 0x020fc60007f5e0ff */
[----:B------:R-:W-:Y:S04]  /*2e010*/  STL [R1+0x6440], R3 ;  /* 0x0064400301007387 */ /* 0x000fe80000100800 */
[----:B------:R0:W-:Y:S04]  /*2e020*/  STL [R1+0x644c], R4 ;  /* 0x00644c0401007387 */ /* 0x0001e80000100800 */
[----:B0-----:R-:W5:Y:S01]  /*2e030*/  LDL.LU R4, [R1+0x178] ;  /* 0x0001780001047983 */ /* 0x001f620000300800 */
[----:B------:R-:W-:-:S05]  /*2e040*/  SHF.R.S32.HI R52, RZ, 0x1f, R40 ;  /* 0x0000001fff347819 */ /* 0x000fca0000011428 */
[C---:B------:R-:W-:Y:S01]  /*2e050*/  IMAD.X R7, R52.reuse, 0x1, R46, P4 ;  /* 0x0000000134077824 */ /* 0x040fe200020e062e */
[----:B------:R-:W-:Y:S01]  /*2e060*/  IADD3 R3, P4, PT, R41, R44, RZ ;  /* 0x0000002c29037210 */ /* 0x000fe20007f9e0ff */
[----:B------:R-:W-:-:S03]  /*2e070*/  IMAD.X R8, R52, 0x1, R47, P5 ;  /* 0x0000000134087824 */ /* 0x000fc600028e062f */
[----:B------:R0:W-:Y:S04]  /*2e080*/  STL [R1+0x6444], R7 ;  /* 0x0064440701007387 */ /* 0x0001e80000100800 */
[----:B------:R1:W-:Y:S01]  /*2e090*/  STL [R1+0x6450], R3 ;  /* 0x0064500301007387 */ /* 0x0003e20000100800 */
[----:B0-----:R-:W-:-:S03]  /*2e0a0*/  IADD3 R7, P5, PT, R41, R45, RZ ;  /* 0x0000002d29077210 */ /* 0x001fc60007fbe0ff */
[----:B------:R-:W-:Y:S01]  /*2e0b0*/  STL [R1+0x6448], R8 ;  /* 0x0064480801007387 */ /* 0x000fe20000100800 */
[----:B-1----:R-:W-:-:S03]  /*2e0c0*/  IMAD.X R3, R52, 0x1, R48, P3 ;  /* 0x0000000134037824 */ /* 0x002fc600018e0630 */
[----:B------:R0:W-:Y:S01]  /*2e0d0*/  STL [R1+0x6438], R7 ;  /* 0x0064380701007387 */ /* 0x0001e20000100800 */
[----:B------:R-:W-:-:S03]  /*2e0e0*/  SHF.R.S32.HI R53, RZ, 0x1f, R41 ;  /* 0x0000001fff357819 */ /* 0x000fc60000011429 */
[----:B------:R1:W-:Y:S01]  /*2e0f0*/  STL [R1+0x6434], R3 ;  /* 0x0064340301007387 */ /* 0x0003e20000100800 */
[----:B0-----:R-:W-:Y:S01]  /*2e100*/  IMAD.X R7, R52, 0x1, R49, P1 ;  /* 0x0000000134077824 */ /* 0x001fe200008e0631 */
[----:B------:R-:W-:Y:S02]  /*2e110*/  SHF.R.S32.HI R54, RZ, 0x1f, R54 ;  /* 0x0000001fff367819 */ /* 0x000fe40000011436 */
[----:B------:R-:W-:Y:S02]  /*2e120*/  SHF.R.S32.HI R55, RZ, 0x1f, R55 ;  /* 0x0000001fff377819 */ /* 0x000fe40000011437 */
[----:B------:R-:W-:Y:S02]  /*2e130*/  SHF.R.S32.HI R56, RZ, 0x1f, R56 ;  /* 0x0000001fff387819 */ /* 0x000fe40000011438 */
[C---:B--2---:R-:W-:Y:S02]  /*2e140*/  IADD3 R8, P3, PT, R2.reuse, R42, RZ ;  /* 0x0000002a02087210 */ /* 0x044fe40007f7e0ff */
[----:B-1----:R-:W-:-:S03]  /*2e150*/  IADD3 R3, P1, PT, R2, R43, RZ ;  /* 0x0000002b02037210 */ /* 0x002fc60007f3e0ff */
[----:B------:R0:W-:Y:S04]  /*2e160*/  STL [R1+0x643c], R8 ;  /* 0x00643c0801007387 */ /* 0x0001e80000100800 */
[----:B------:R1:W-:Y:S04]  /*2e170*/  STL [R1+0x6414], R7 ;  /* 0x0064140701007387 */ /* 0x0003e80000100800 */
[----:B------:R2:W-:Y:S01]  /*2e180*/  STL [R1+0x6424], R3 ;  /* 0x0064240301007387 */ /* 0x0005e20000100800 */
[----:B0-----:R-:W-:Y:S01]  /*2e190*/  IMAD.X R8, R53, 0x1, R46, P0 ;  /* 0x0000000135087824 */ /* 0x001fe200000e062e */
[----:B-1----:R-:W-:-:S02]  /*2e1a0*/  IADD3 R7, P0, PT, R2, R44, RZ ;  /* 0x0000002c02077210 */ /* 0x002fc40007f1e0ff */
[----:B--2---:R-:W2:Y:S04]  /*2e1b0*/  LDL.LU R3, [R1+0x1bc] ;  /* 0x0001bc0001037983 */ /* 0x004ea80000300800 */
[----:B------:R0:W-:Y:S04]  /*2e1c0*/  STL [R1+0x6418], R8 ;  /* 0x0064180801007387 */ /* 0x0001e80000100800 */
[----:B------:R1:W-:Y:S01]  /*2e1d0*/  STL [R1+0x6428], R7 ;  /* 0x0064280701007387 */ /* 0x0003e20000100800 */
[C---:B0-----:R-:W-:Y:S01]  /*2e1e0*/  IMAD.X R8, R53.reuse, 0x1, R47, P2 ;  /* 0x0000000135087824 */ /* 0x041fe200010e062f */
[----:B-1----:R-:W-:Y:S01]  /*2e1f0*/  IADD3 R7, P2, PT, R2, R45, RZ ;  /* 0x0000002d02077210 */ /* 0x002fe20007f5e0ff */
[----:B------:R-:W-:-:S03]  /*2e200*/  IMAD.X R2, R53, 0x1, R48, P4 ;  /* 0x0000000135027824 */ /* 0x000fc600020e0630 */
[----:B------:R3:W-:Y:S04]  /*2e210*/  STL [R1+0x641c], R8 ;  /* 0x00641c0801007387 */ /* 0x0007e80000100800 */
[----:B------:R0:W-:Y:S04]  /*2e220*/  STL [R1+0x642c], R7 ;  /* 0x00642c0701007387 */ /* 0x0001e80000100800 */
[----:B------:R1:W-:Y:S01]  /*2e230*/  STL [R1+0x6420], R2 ;  /* 0x0064200201007387 */ /* 0x0003e20000100800 */
[----:B---3--:R-:W-:Y:S01]  /*2e240*/  IADD3 R8, P4, PT, R5, R42, RZ ;  /* 0x0000002a05087210 */ /* 0x008fe20007f9e0ff */
[----:B0-----:R-:W-:Y:S01]  /*2e250*/  IMAD.X R7, R53, 0x1, R49, P5 ;  /* 0x0000000135077824 */ /* 0x001fe200028e0631 */
[----:B-1----:R-:W-:-:S03]  /*2e260*/  IADD3 R2, P5, PT, R5, R43, RZ ;  /* 0x0000002b05027210 */ /* 0x002fc60007fbe0ff */
[----:B------:R0:W-:Y:S04]  /*2e270*/  STL [R1+0x6430], R8 ;  /* 0x0064300801007387 */ /* 0x0001e80000100800 */
[----:B------:R1:W-:Y:S04]  /*2e280*/  STL [R1+0x63f4], R7 ;  /* 0x0063f40701007387 */ /* 0x0003e80000100800 */
[----:B------:R3:W-:Y:S01]  /*2e290*/  STL [R1+0x6404], R2 ;  /* 0x0064040201007387 */ /* 0x0007e20000100800 */
[C---:B0-----:R-:W-:Y:S02]  /*2e2a0*/  IMAD.X R8, R54.reuse, 0x1, R46, P3 ;  /* 0x0000000136087824 */ /* 0x041fe400018e062e */
[----:B------:R-:W-:Y:S01]  /*2e2b0*/  IMAD.X R9, R54, 0x1, R47, P1 ;  /* 0x0000000136097824 */ /* 0x000fe200008e062f */
[C---:B-1----:R-:W-:Y:S01]  /*2e2c0*/  IADD3 R7, P3, PT, R5.reuse, R44, RZ ;  /* 0x0000002c05077210 */ /* 0x042fe20007f7e0ff */
[----:B---3--:R-:W3:Y:S04]  /*2e2d0*/  LDL.LU R2, [R1+0x1c4] ;  /* 0x0001c40001027983 */ /* 0x008ee80000300800 */
[----:B------:R0:W-:Y:S04]  /*2e2e0*/  STL [R1+0x63f8], R8 ;  /* 0x0063f80801007387 */ /* 0x0001e80000100800 */
[----:B------:R1:W-:Y:S01]  /*2e2f0*/  STL [R1+0x6408], R7 ;  /* 0x0064080701007387 */ /* 0x0003e20000100800 */
[----:B0-----:R-:W-:-:S03]  /*2e300*/  IADD3 R8, P1, PT, R5, R45, RZ ;  /* 0x0000002d05087210 */ /* 0x001fc60007f3e0ff */
[----:B------:R-:W-:Y:S01]  /*2e310*/  STL [R1+0x63fc], R9 ;  /* 0x0063fc0901007387 */ /* 0x000fe20000100800 */
[----:B-1----:R-:W-:-:S03]  /*2e320*/  IMAD.X R7, R54, 0x1, R48, P0 ;  /* 0x0000000136077824 */ /* 0x002fc600000e0630 */
[----:B------:R0:W-:Y:S04]  /*2e330*/  STL [R1+0x640c], R8 ;  /* 0x00640c0801007387 */ /* 0x0001e80000100800 */
[----:B------:R1:W-:Y:S01]  /*2e340*/  STL [R1+0x6400], R7 ;  /* 0x0064000701007387 */ /* 0x0003e20000100800 */
[----:B----4-:R-:W-:Y:S01]  /*2e350*/  IADD3 R5, P0, PT, R6, R42, RZ ;  /* 0x0000002a06057210 */ /* 0x010fe20007f1e0ff */
[----:B0-----:R-:W-:-:S04]  /*2e360*/  IMAD.X R8, R54, 0x1, R49, P2 ;  /* 0x0000000136087824 */ /* 0x001fc800010e0631 */
[----:B------:R0:W-:Y:S01]  /*2e370*/  STL [R1+0x6410], R5 ;  /* 0x0064100501007387 */ /* 0x0001e20000100800 */
[----:B-1----:R-:W-:-:S03]  /*2e380*/  IADD3 R7, P2, PT, R6, R43, RZ ;  /* 0x0000002b06077210 */ /* 0x002fc60007f5e0ff */
[----:B------:R1:W-:Y:S01]  /*2e390*/  STL [R1+0x63d4], R8 ;  /* 0x0063d40801007387 */ /* 0x0003e20000100800 */
[----:B0-----:R-:W-:-:S03]  /*2e3a0*/  IMAD.X R5, R55, 0x1, R46, P4 ;  /* 0x0000000137057824 */ /* 0x001fc600020e062e */
[----:B------:R0:W-:Y:S01]  /*2e3b0*/  STL [R1+0x63e4], R7 ;  /* 0x0063e40701007387 */ /* 0x0001e20000100800 */
[----:B-1----:R-:W-:-:S03]  /*2e3c0*/  IADD3 R8, P4, PT, R6, R44, RZ ;  /* 0x0000002c06087210 */ /* 0x002fc60007f9e0ff */
[----:B------:R1:W-:Y:S01]  /*2e3d0*/  STL [R1+0x63d8], R5 ;  /* 0x0063d80501007387 */ /* 0x0003e20000100800 */
[----:B0-----:R-:W-:-:S03]  /*2e3e0*/  IMAD.X R7, R55, 0x1, R47, P5 ;  /* 0x0000000137077824 */ /* 0x001fc600028e062f */
[----:B-1----:R-:W4:Y:S04]  /*2e3f0*/  LDL.LU R5, [R1+0x1cc] ;  /* 0x0001cc0001057983 */ /* 0x002f280000300800 */
[----:B------:R0:W-:Y:S04]  /*2e400*/  STL [R1+0x63e8], R8 ;  /* 0x0063e80801007387 */ /* 0x0001e80000100800 */
[----:B------:R1:W-:Y:S01]  /*2e410*/  STL [R1+0x63dc], R7 ;  /* 0x0063dc0701007387 */ /* 0x0003e20000100800 */
[----:B0-----:R-:W-:Y:S01]  /*2e420*/  IADD3 R8, P5, PT, R6, R45, RZ ;  /* 0x0000002d06087210 */ /* 0x001fe20007fbe0ff */
[----:B-1----:R-:W-:-:S04]  /*2e430*/  IMAD.X R7, R55, 0x1, R48, P3 ;  /* 0x0000000137077824 */ /* 0x002fc800018e0630 */
[----:B------:R0:W-:Y:S01]  /*2e440*/  STL [R1+0x63ec], R8 ;  /* 0x0063ec0801007387 */ /* 0x0001e20000100800 */
[----:B-----5:R-:W-:-:S03]  /*2e450*/  IADD3 R6, P3, PT, R4, R42, RZ ;  /* 0x0000002a04067210 */ /* 0x020fc60007f7e0ff */
[----:B------:R1:W-:Y:S01]  /*2e460*/  STL [R1+0x63e0], R7 ;  /* 0x0063e00701007387 */ /* 0x0003e20000100800 */
[----:B0-----:R-:W-:-:S03]  /*2e470*/  IMAD.X R8, R55, 0x1, R49, P1 ;  /* 0x0000000137087824 */ /* 0x001fc600008e0631 */
[----:B------:R0:W-:Y:S01]  /*2e480*/  STL [R1+0x63f0], R6 ;  /* 0x0063f00601007387 */ /* 0x0001e20000100800 */
[----:B-1----:R-:W-:-:S03]  /*2e490*/  IADD3 R7, P1, PT, R4, R43, RZ ;  /* 0x0000002b04077210 */ /* 0x002fc60007f3e0ff */
[----:B------:R1:W-:Y:S01]  /*2e4a0*/  STL [R1+0x63b4], R8 ;  /* 0x0063b40801007387 */ /* 0x0003e20000100800 */
[----:B0-----:R-:W-:-:S03]  /*2e4b0*/  IMAD.X R6, R56, 0x1, R46, P0 ;  /* 0x0000000138067824 */ /* 0x001fc600000e062e */
[----:B------:R0:W-:Y:S01]  /*2e4c0*/  STL [R1+0x63c4], R7 ;  /* 0x0063c40701007387 */ /* 0x0001e20000100800 */
[----:B-1----:R-:W-:-:S03]  /*2e4d0*/  IADD3 R8, P0, PT, R4, R44, RZ ;  /* 0x0000002c04087210 */ /* 0x002fc60007f1e0ff */
[----:B------:R1:W-:Y:S04]  /*2e4e0*/  STL [R1+0x63b8], R6 ;  /* 0x0063b80601007387 */ /* 0x0003e80000100800 */
[----:B------:R5:W-:Y:S01]  /*2e4f0*/  STL [R1+0x63c8], R8 ;  /* 0x0063c80801007387 */ /* 0x000be20000100800 */
[----:B0-----:R-:W-:Y:S01]  /*2e500*/  IMAD.X R7, R56, 0x1, R47, P2 ;  /* 0x0000000138077824 */ /* 0x001fe200010e062f */
[----:B-1----:R-:W-:Y:S02]  /*2e510*/  IADD3 R6, P2, PT, R4, R45, RZ ;  /* 0x0000002d04067210 */ /* 0x002fe40007f5e0ff */
[----:B------:R-:W4:Y:S01]  /*2e520*/  LDL.LU R4, [R1+0x1fc] ;  /* 0x0001fc0001047983 */ /* 0x000f220000300800 */
[----:B-----5:R-:W-:-:S03]  /*2e530*/  IMAD.X R8, R56, 0x1, R48, P4 ;  /* 0x0000000138087824 */ /* 0x020fc600020e0630 */
[----:B------:R-:W-:Y:S01]  /*2e540*/  STL [R1+0x63bc], R7 ;  /* 0x0063bc0701007387 */ /* 0x000fe20000100800 */
[----:B------:R-:W-:-:S03]  /*2e550*/  SHF.R.S32.HI R57, RZ, 0x1f, R57 ;  /* 0x0000001fff397819 */ /* 0x000fc60000011439 */
[----:B------:R0:W-:Y:S04]  /*2e560*/  STL [R1+0x63cc], R6 ;  /* 0x0063cc0601007387 */ /* 0x0001e80000100800 */
[----:B------:R1:W-:Y:S01]  /*2e570*/  STL [R1+0x63c0], R8 ;  /* 0x0063c00801007387 */ /* 0x0003e20000100800 */
[----:B0-----:R-:W-:Y:S01]  /*2e580*/  IMAD.X R6, R56, 0x1, R49, P5 ;  /* 0x0000000138067824 */ /* 0x001fe200028e0631 */
[----:B------:R-:W-:Y:S02]  /*2e590*/  SHF.R.S32.HI R58, RZ, 0x1f, R58 ;  /* 0x0000001fff3a7819 */ /* 0x000fe4000001143a */
[----:B------:R-:W-:Y:S02]  /*2e5a0*/  SHF.R.S32.HI R59, RZ, 0x1f, R59 ;  /* 0x0000001fff3b7819 */ /* 0x000fe4000001143b */
[----:B------:R-:W-:-:S02]  /*2e5b0*/  SHF.R.S32.HI R60, RZ, 0x1f, R60 ;  /* 0x0000001fff3c7819 */ /* 0x000fc4000001143c */
[C---:B--2---:R-:W-:Y:S02]  /*2e5c0*/  IADD3 R7, P4, PT, R3.reuse, R42, RZ ;  /* 0x0000002a03077210 */ /* 0x044fe40007f9e0ff */
[----:B-1----:R-:W-:-:S03]  /*2e5d0*/  IADD3 R8, P5, PT, R3, R43, RZ ;  /* 0x0000002b03087210 */ /* 0x002fc60007fbe0ff */
[----:B------:R0:W-:Y:S04]  /*2e5e0*/  STL [R1+0x63d0], R7 ;  /* 0x0063d00701007387 */ /* 0x0001e80000100800 */
[----:B------:R1:W-:Y:S04]  /*2e5f0*/  STL [R1+0x6394], R6 ;  /* 0x0063940601007387 */ /* 0x0003e80000100800 */
[----:B------:R2:W-:Y:S01]  /*2e600*/  STL [R1+0x63a4], R8 ;  /* 0x0063a40801007387 */ /* 0x0005e20000100800 */
[----:B0-----:R-:W-:Y:S01]  /*2e610*/  IMAD.X R7, R57, 0x1, R46, P3 ;  /* 0x0000000139077824 */ /* 0x001fe200018e062e */
[----:B-1----:R-:W-:-:S04]  /*2e620*/  IADD3 R6, P3, PT, R3, R44, RZ ;  /* 0x0000002c03067210 */ /* 0x002fc80007f7e0ff */
[----:B------:R0:W-:Y:S01]  /*2e630*/  STL [R1+0x6398], R7 ;  /* 0x0063980701007387 */ /* 0x0001e20000100800 */
[----:B--2---:R-:W-:-:S03]  /*2e640*/  IMAD.X R8, R57, 0x1, R47, P1 ;  /* 0x0000000139087824 */ /* 0x004fc600008e062f */
[----:B------:R1:W-:Y:S04]  /*2e650*/  STL [R1+0x63a8], R6 ;  /* 0x0063a80601007387 */ /* 0x0003e80000100800 */
[----:B------:R-:W-:Y:S01]  /*2e660*/  STL [R1+0x639c], R8 ;  /* 0x00639c0801007387 */ /* 0x000fe20000100800 */
[----:B0-----:R-:W-:-:S03]  /*2e670*/  IADD3 R7, P1, PT, R3, R45, RZ ;  /* 0x0000002d03077210 */ /* 0x001fc60007f3e0ff */
[----:B------:R-:W2:Y:S01]  /*2e680*/  LDL.LU R3, [R1+0x204] ;  /* 0x0002040001037983 */ /* 0x000ea20000300800 */
[----:B-1----:R-:W-:-:S03]  /*2e690*/  IMAD.X R6, R57, 0x1, R48, P0 ;  /* 0x0000000139067824 */ /* 0x002fc600000e0630 */
[----:B------:R0:W-:Y:S04]  /*2e6a0*/  STL [R1+0x63ac], R7 ;  /* 0x0063ac0701007387 */ /* 0x0001e80000100800 */
[----:B------:R1:W-:Y:S01]  /*2e6b0*/  STL [R1+0x63a0], R6 ;  /* 0x0063a00601007387 */ /* 0x0003e20000100800 */
[----:B0-----:R-:W-:Y:S01]  /*2e6c0*/  IMAD.X R7, R57, 0x1, R49, P2 ;  /* 0x0000000139077824 */ /* 0x001fe200010e0631 */
[C---:B---3--:R-:W-:Y:S02]  /*2e6d0*/  IADD3 R8, P0, PT, R2.reuse, R42, RZ ;  /* 0x0000002a02087210 */ /* 0x048fe40007f1e0ff */
[----:B-1----:R-:W-:-:S03]  /*2e6e0*/  IADD3 R6, P2, PT, R2, R43, RZ ;  /* 0x0000002b02067210 */ /* 0x002fc60007f5e0ff */
[----:B------:R0:W-:Y:S01]  /*2e6f0*/  STL [R1+0x63b0], R8 ;  /* 0x0063b00801007387 */ /* 0x0001e20000100800 */
[----:B------:R-:W-:-:S03]  /*2e700*/  IMAD.X R9, R58, 0x1, R46, P4 ;  /* 0x000000013a097824 */ /* 0x000fc600020e062e */
[----:B0-----:R-:W3:Y:S04]  /*2e710*/  LDL.LU R8, [R1+0x15c] ;  /* 0x00015c0001087983 */ /* 0x001ee80000300800 */
[----:B------:R0:W-:Y:S04]  /*2e720*/  STL [R1+0x6374], R7 ;  /* 0x0063740701007387 */ /* 0x0001e80000100800 */
[----:B------:R1:W-:Y:S01]  /*2e730*/  STL [R1+0x6384], R6 ;  /* 0x0063840601007387 */ /* 0x0003e20000100800 */
[----:B0-----:R-:W-:Y:S01]  /*2e740*/  IMAD.X R7, R58, 0x1, R47, P5 ;  /* 0x000000013a077824 */ /* 0x001fe200028e062f */
[----:B-1----:R-:W-:-:S02]  /*2e750*/  IADD3 R6, P4, PT, R2, R44, RZ ;  /* 0x0000002c02067210 */ /* 0x002fc40007f9e0ff */
[----:B------:R-:W-:Y:S01]  /*2e760*/  STL [R1+0x6378], R9 ;  /* 0x0063780901007387 */ /* 0x000fe20000100800 */
[----:B------:R-:W-:-:S03]  /*2e770*/  IADD3 R2, P5, PT, R2, R45, RZ ;  /* 0x0000002d02027210 */ /* 0x000fc60007fbe0ff */
[----:B------:R0:W-:Y:S04]  /*2e780*/  STL [R1+0x6388], R6 ;  /* 0x0063880601007387 */ /* 0x0001e80000100800 */
[----:B------:R1:W-:Y:S01]  /*2e790*/  STL [R1+0x637c], R7 ;  /* 0x00637c0701007387 */ /* 0x0003e20000100800 */
[----:B0-----:R-:W-:-:S03]  /*2e7a0*/  IMAD.X R6, R58, 0x1, R48, P3 ;  /* 0x000000013a067824 */ /* 0x001fc600018e0630 */
[----:B-1----:R-:W5:Y:S04]  /*2e7b0*/  LDL.LU R7, [R1+0x210] ;  /* 0x0002100001077983 */ /* 0x002f680000300800 */
[----:B------:R4:W-:Y:S01]  /*2e7c0*/  STL [R1+0x638c], R2 ;  /* 0x00638c0201007387 */ /* 0x0009e20000100800 */
[----:B------:R-:W-:-:S03]  /*2e7d0*/  IMAD.X R9, R58, 0x1, R49, P1 ;  /* 0x000000013a097824 */ /* 0x000fc600008e0631 */
[----:B------:R0:W-:Y:S01]  /*2e7e0*/  STL [R1+0x6380], R6 ;  /* 0x0063800601007387 */ /* 0x0001e20000100800 */
[C---:B----4-:R-:W-:Y:S02]  /*2e7f0*/  IADD3 R2, P3, PT, R5.reuse, R42, RZ ;  /* 0x0000002a05027210 */ /* 0x050fe40007f7e0ff */
[----:B0-----:R-:W-:-:S03]  /*2e800*/  IADD3 R6, P1, PT, R5, R43, RZ ;  /* 0x0000002b05067210 */ /* 0x001fc60007f3e0ff */
[----:B------:R0:W-:Y:S01]  /*2e810*/  STL [R1+0x6390], R2 ;  /* 0x0063900201007387 */ /* 0x0001e20000100800 */
[----:B------:R-:W-:-:S03]  /*2e820*/  IMAD.X R10, R59, 0x1, R46, P0 ;  /* 0x000000013b0a7824 */ /* 0x000fc600000e062e */
[----:B0-----:R-:W4:Y:S04]  /*2e830*/  LDL.LU R2, [R1+0x164] ;  /* 0x0001640001027983 */ /* 0x001f280000300800 */
[----:B------:R0:W-:Y:S04]  /*2e840*/  STL [R1+0x6354], R9 ;  /* 0x0063540901007387 */ /* 0x0001e80000100800 */
        /* <DEDUP_REMOVED lines=8> */
[----:B-1----:R-:W4:Y:S04]  /*2e8d0*/  LDL.LU R6, [R1+0x220] ;  /* 0x0002200001067983 */ /* 0x002f280000300800 */
[----:B------:R0:W-:Y:S04]  /*2e8e0*/  STL [R1+0x636c], R5 ;  /* 0x00636c0501007387 */ /* 0x0001e80000100800 */
[----:B------:R1:W-:Y:S01]  /*2e8f0*/  STL [R1+0x6360], R9 ;  /* 0x0063600901007387 */ /* 0x0003e20000100800 */
[C---:B0-----:R-:W-:Y:S01]  /*2e900*/  IADD3 R5, P4, PT, R4.reuse, R42, RZ ;  /* 0x0000002a04057210 */ /* 0x041fe20007f9e0ff */
[----:B-1----:R-:W-:Y:S01]  /*2e910*/  IMAD.X R9, R59, 0x1, R49, P5 ;  /* 0x000000013b097824 */ /* 0x002fe200028e0631 */
[----:B------:R-:W-:-:S03]  /*2e920*/  IADD3 R10, P5, PT, R4, R43, RZ ;  /* 0x0000002b040a7210 */ /* 0x000fc60007fbe0ff */
[----:B------:R0:W-:Y:S01]  /*2e930*/  STL [R1+0x6370], R5 ;  /* 0x0063700501007387 */ /* 0x0001e20000100800 */
[----:B------:R-:W-:-:S03]  /*2e940*/  IMAD.X R11, R60, 0x1, R47, P1 ;  /* 0x000000013c0b7824 */ /* 0x000fc600008e062f */
[----:B0-----:R-:W4:Y:S04]  /*2e950*/  LDL.LU R5, [R1+0x16c] ;  /* 0x00016c0001057983 */ /* 0x001f280000300800 */
[----:B------:R0:W-:Y:S04]  /*2e960*/  STL [R1+0x6334], R9 ;  /* 0x0063340901007387 */ /* 0x0001e80000100800 */
[----:B------:R1:W-:Y:S01]  /*2e970*/  STL [R1+0x6344], R10 ;  /* 0x0063440a01007387 */ /* 0x0003e20000100800 */
[----:B0-----:R-:W-:Y:S01]  /*2e980*/  IMAD.X R9, R60, 0x1, R46, P3 ;  /* 0x000000013c097824 */ /* 0x001fe200018e062e */
[----:B-1----:R-:W-:-:S04]  /*2e990*/  IADD3 R10, P3, PT, R4, R44, RZ ;  /* 0x0000002c040a7210 */ /* 0x002fc80007f7e0ff */
[----:B------:R0:W-:Y:S04]  /*2e9a0*/  STL [R1+0x6338], R9 ;  /* 0x0063380901007387 */ /* 0x0001e80000100800 */
[----:B------:R1:W-:Y:S04]  /*2e9b0*/  STL [R1+0x6348], R10 ;  /* 0x0063480a01007387 */ /* 0x0003e80000100800 */
[----:B------:R1:W-:Y:S01]  /*2e9c0*/  STL [R1+0x633c], R11 ;  /* 0x00633c0b01007387 */ /* 0x0003e20000100800 */
[----:B0-----:R-:W-:-:S03]  /*2e9d0*/  IADD3 R9, P1, PT, R4, R45, RZ ;  /* 0x0000002d04097210 */ /* 0x001fc60007f3e0ff */
[----:B------:R-:W4:Y:S01]  /*2e9e0*/  LDL.LU R4, [R1+0x234] ;  /* 0x0002340001047983 */ /* 0x000f220000300800 */
[----:B-1----:R-:W-:-:S03]  /*2e9f0*/  IMAD.X R10, R60, 0x1, R48, P0 ;  /* 0x000000013c0a7824 */ /* 0x002fc600000e0630 */
[----:B------:R2:W-:Y:S01]  /*2ea00*/  STL [R1+0x634c], R9 ;  /* 0x00634c0901007387 */ /* 0x0005e20000100800 */
[----:B------:R-:W-:-:S03]  /*2ea10*/  IMAD.X R11, R60, 0x1, R49, P2 ;  /* 0x000000013c0b7824 */ /* 0x000fc600010e0631 */
[----:B------:R0:W-:Y:S01]  /*2ea20*/  STL [R1+0x6340], R10 ;  /* 0x0063400a01007387 */ /* 0x0001e20000100800 */
[C---:B--2---:R-:W-:Y:S02]  /*2ea30*/  IADD3 R9, P0, PT, R3.reuse, R42, RZ ;  /* 0x0000002a03097210 */ /* 0x044fe40007f1e0ff */
[----:B0-----:R-:W-:-:S03]  /*2ea40*/  IADD3 R10, P2, PT, R3, R43, RZ ;  /* 0x0000002b030a7210 */ /* 0x001fc60007f5e0ff */
[----:B------:R0:W-:Y:S04]  /*2ea50*/  STL [R1+0x6350], R9 ;  /* 0x0063500901007387 */ /* 0x0001e80000100800 */
[----:B0-----:R-:W2:Y:S04]  /*2ea60*/  LDL.LU R9, [R1+0x174] ;  /* 0x0001740001097983 */ /* 0x001ea80000300800 */
[----:B------:R3:W-:Y:S04]  /*2ea70*/  STL [R1+0x4c9c], R11 ;  /* 0x004c9c0b01007387 */ /* 0x0007e80000100800 */
[----:B------:R0:W-:Y:S01]  /*2ea80*/  STL [R1+0x4cb8], R10 ;  /* 0x004cb80a01007387 */ /* 0x0001e20000100800 */
[C---:B---3--:R-:W-:Y:S01]  /*2ea90*/  IMAD.X R11, R8.reuse, 0x1, R46, P4 ;  /* 0x00000001080b7824 */ /* 0x048fe200020e062e */
[----:B0-----:R-:W-:Y:S01]  /*2eaa0*/  IADD3 R10, P4, PT, R3, R44, RZ ;  /* 0x0000002c030a7210 */ /* 0x001fe20007f9e0ff */
[----:B------:R-:W-:-:S03]  /*2eab0*/  IMAD.X R12, R8, 0x1, R47, P5 ;  /* 0x00000001080c7824 */ /* 0x000fc600028e062f */
[----:B------:R0:W-:Y:S04]  /*2eac0*/  STL [R1+0x4ca0], R11 ;  /* 0x004ca00b01007387 */ /* 0x0001e80000100800 */
[----:B------:R1:W-:Y:S04]  /*2ead0*/  STL [R1+0x4cc0], R10 ;  /* 0x004cc00a01007387 */ /* 0x0003e80000100800 */
[----:B------:R-:W-:Y:S01]  /*2eae0*/  STL [R1+0x4ca4], R12 ;  /* 0x004ca40c01007387 */ /* 0x000fe20000100800 */
[----:B0-----:R-:W-:-:S03]  /*2eaf0*/  IADD3 R11, P5, PT, R3, R45, RZ ;  /* 0x0000002d030b7210 */ /* 0x001fc60007fbe0ff */
[----:B------:R-:W3:Y:S01]  /*2eb00*/  LDL.LU R3, [R1+0x23c] ;  /* 0x00023c0001037983 */ /* 0x000ee20000300800 */
[----:B-1----:R-:W-:-:S03]  /*2eb10*/  IMAD.X R10, R8, 0x1, R48, P3 ;  /* 0x00000001080a7824 */ /* 0x002fc600018e0630 */
[----:B------:R0:W-:Y:S04]  /*2eb20*/  STL [R1+0x4cc8], R11 ;  /* 0x004cc80b01007387 */ /* 0x0001e80000100800 */
[----:B------:R1:W-:Y:S01]  /*2eb30*/  STL [R1+0x4ca8], R10 ;  /* 0x004ca80a01007387 */ /* 0x0003e20000100800 */
[----:B0-----:R-:W-:Y:S01]  /*2eb40*/  IMAD.X R11, R8, 0x1, R49, P1 ;  /* 0x00000001080b7824 */ /* 0x001fe200008e0631 */
[C---:B-----5:R-:W-:Y:S02]  /*2eb50*/  IADD3 R12, P3, PT, R7.reuse, R42, RZ ;  /* 0x0000002a070c7210 */ /* 0x060fe40007f7e0ff */
[----:B-1----:R-:W-:-:S03]  /*2eb60*/  IADD3 R10, P1, PT, R7, R43, RZ ;  /* 0x0000002b070a7210 */ /* 0x002fc60007f3e0ff */
[----:B------:R-:W-:Y:S04]  /*2eb70*/  STL [R1+0x4cd0], R12 ;  /* 0x004cd00c01007387 */ /* 0x000fe80000100800 */
[----:B------:R-:W5:Y:S04]  /*2eb80*/  LDL.LU R8, [R1+0x17c] ;  /* 0x00017c0001087983 */ /* 0x000f680000300800 */
[----:B------:R4:W-:Y:S04]  /*2eb90*/  STL [R1+0x4cac], R11 ;  /* 0x004cac0b01007387 */ /* 0x0009e80000100800 */
[----:B------:R0:W-:Y:S01]  /*2eba0*/  STL [R1+0x4cd8], R10 ;  /* 0x004cd80a01007387 */ /* 0x0001e20000100800 */
[C---:B----4-:R-:W-:Y:S01]  /*2ebb0*/  IMAD.X R11, R2.reuse, 0x1, R46, P0 ;  /* 0x00000001020b7824 */ /* 0x050fe200000e062e */
[----:B0-----:R-:W-:Y:S01]  /*2ebc0*/  IADD3 R10, P0, PT, R7, R44, RZ ;  /* 0x0000002c070a7210 */ /* 0x001fe20007f1e0ff */
[----:B------:R-:W-:-:S03]  /*2ebd0*/  IMAD.X R12, R2, 0x1, R47, P2 ;  /* 0x00000001020c7824 */ /* 0x000fc600010e062f */
[----:B------:R0:W-:Y:S04]  /*2ebe0*/  STL [R1+0x4cb0], R11 ;  /* 0x004cb00b01007387 */ /* 0x0001e80000100800 */
[----:B------:R1:W-:Y:S04]  /*2ebf0*/  STL [R1+0x4ce0], R10 ;  /* 0x004ce00a01007387 */ /* 0x0003e80000100800 */
[----:B------:R-:W-:Y:S01]  /*2ec00*/  STL [R1+0x4cb4], R12 ;  /* 0x004cb40c01007387 */ /* 0x000fe20000100800 */
[----:B0-----:R-:W-:-:S03]  /*2ec10*/  IADD3 R11, P2, PT, R7, R45, RZ ;  /* 0x0000002d070b7210 */ /* 0x001fc60007f5e0ff */
[----:B------:R-:W4:Y:S01]  /*2ec20*/  LDL.LU R7, [R1+0x24c] ;  /* 0x00024c0001077983 */ /* 0x000f220000300800 */
[----:B-1----:R-:W-:-:S03]  /*2ec30*/  IMAD.X R10, R2, 0x1, R48, P4 ;  /* 0x00000001020a7824 */ /* 0x002fc600020e0630 */
[----:B------:R0:W-:Y:S04]  /*2ec40*/  STL [R1+0x4ce8], R11 ;  /* 0x004ce80b01007387 */ /* 0x0001e80000100800 */
[----:B------:R1:W-:Y:S01]  /*2ec50*/  STL [R1+0x4cbc], R10 ;  /* 0x004cbc0a01007387 */ /* 0x0003e20000100800 */
[----:B0-----:R-:W-:Y:S01]  /*2ec60*/  IMAD.X R11, R2, 0x1, R49, P5 ;  /* 0x00000001020b7824 */ /* 0x001fe200028e0631 */
[C---:B------:R-:W-:Y:S02]  /*2ec70*/  IADD3 R12, P4, PT, R6.reuse, R42, RZ ;  /* 0x0000002a060c7210 */ /* 0x040fe40007f9e0ff */
[----:B-1----:R-:W-:-:S03]  /*2ec80*/  IADD3 R10, P5, PT, R6, R43, RZ ;  /* 0x0000002b060a7210 */ /* 0x002fc60007fbe0ff */
[----:B------:R-:W-:Y:S04]  /*2ec90*/  STL [R1+0x4cf0], R12 ;  /* 0x004cf00c01007387 */ /* 0x000fe80000100800 */
[----:B------:R-:W4:Y:S04]  /*2eca0*/  LDL.LU R2, [R1+0x180] ;  /* 0x0001800001027983 */ /* 0x000f280000300800 */
        /* <DEDUP_REMOVED lines=8> */
[----:B0-----:R-:W-:-:S03]  /*2ed30*/  IADD3 R11, P1, PT, R6, R45, RZ ;  /* 0x0000002d060b7210 */ /* 0x001fc60007f3e0ff */
[----:B------:R-:W4:Y:S01]  /*2ed40*/  LDL.LU R6, [R1+0x250] ;  /* 0x0002500001067983 */ /* 0x000f220000300800 */
[----:B-1----:R-:W-:-:S03]  /*2ed50*/  IMAD.X R10, R5, 0x1, R48, P0 ;  /* 0x00000001050a7824 */ /* 0x002fc600000e0630 */
[----:B------:R0:W-:Y:S04]  /*2ed60*/  STL [R1+0x4d08], R11 ;  /* 0x004d080b01007387 */ /* 0x0001e80000100800 */
[----:B------:R1:W-:Y:S01]  /*2ed70*/  STL [R1+0x4cdc], R10 ;  /* 0x004cdc0a01007387 */ /* 0x0003e20000100800 */
[----:B------:R-:W-:Y:S01]  /*2ed80*/  IADD3 R12, P0, PT, R4, R42, RZ ;  /* 0x0000002a040c7210 */ /* 0x000fe20007f1e0ff */
[----:B0-----:R-:W-:-:S04]  /*2ed90*/  IMAD.X R11, R5, 0x1, R49, P2 ;  /* 0x00000001050b7824 */ /* 0x001fc800010e0631 */
[----:B------:R-:W-:Y:S04]  /*2eda0*/  STL [R1+0x4d10], R12 ;  /* 0x004d100c01007387 */ /* 0x000fe80000100800 */
[----:B------:R-:W4:Y:S01]  /*2edb0*/  LDL.LU R5, [R1+0x184] ;  /* 0x0001840001057983 */ /* 0x000f220000300800 */
[----:B-1----:R-:W-:-:S03]  /*2edc0*/  IADD3 R10, P2, PT, R4, R43, RZ ;  /* 0x0000002b040a7210 */ /* 0x002fc60007f5e0ff */
[----:B------:R2:W-:Y:S04]  /*2edd0*/  STL [R1+0x4ce4], R11 ;  /* 0x004ce40b01007387 */ /* 0x0005e80000100800 */
[----:B------:R0:W-:Y:S01]  /*2ede0*/  STL [R1+0x4d18], R10 ;  /* 0x004d180a01007387 */ /* 0x0001e20000100800 */
[C---:B--2---:R-:W-:Y:S01]  /*2edf0*/  IMAD.X R11, R9.reuse, 0x1, R46, P4 ;  /* 0x00000001090b7824 */ /* 0x044fe200020e062e */
[----:B0-----:R-:W-:Y:S01]  /*2ee00*/  IADD3 R10, P4, PT, R4, R44, RZ ;  /* 0x0000002c040a7210 */ /* 0x001fe20007f9e0ff */
[----:B------:R-:W-:-:S03]  /*2ee10*/  IMAD.X R12, R9, 0x1, R47, P5 ;  /* 0x00000001090c7824 */ /* 0x000fc600028e062f */
[----:B------:R0:W-:Y:S04]  /*2ee20*/  STL [R1+0x4cec], R11 ;  /* 0x004cec0b01007387 */ /* 0x0001e80000100800 */
        /* <DEDUP_REMOVED lines=10> */
[----:B------:R-:W-:Y:S04]  /*2eed0*/  STL [R1+0x4d30], R12 ;  /* 0x004d300c01007387 */ /* 0x000fe80000100800 */
[----:B------:R-:W3:Y:S04]  /*2eee0*/  LDL.LU R9, [R1+0x188] ;  /* 0x0001880001097983 */ /* 0x000ee80000300800 */
[----:B------:R5:W-:Y:S04]  /*2eef0*/  STL [R1+0x4d04], R11 ;  /* 0x004d040b01007387 */ /* 0x000be80000100800 */
[----:B------:R0:W-:Y:S01]  /*2ef00*/  STL [R1+0x4d38], R10 ;  /* 0x004d380a01007387 */ /* 0x0001e20000100800 */
[C---:B-----5:R-:W-:Y:S01]  /*2ef10*/  IMAD.X R11, R8.reuse, 0x1, R46, P0 ;  /* 0x00000001080b7824 */ /* 0x060fe200000e062e */
[----:B0-----:R-:W-:Y:S01]  /*2ef20*/  IADD3 R10, P0, PT, R3, R44, RZ ;  /* 0x0000002c030a7210 */ /* 0x001fe20007f1e0ff */
[----:B------:R-:W-:-:S03]  /*2ef30*/  IMAD.X R12, R8, 0x1, R47, P2 ;  /* 0x00000001080c7824 */ /* 0x000fc600010e062f */
[----:B------:R0:W-:Y:S04]  /*2ef40*/  STL [R1+0x4d0c], R11 ;  /* 0x004d0c0b01007387 */ /* 0x0001e80000100800 */
[----:B------:R1:W-:Y:S04]  /*2ef50*/  STL [R1+0x4d40], R10 ;  /* 0x004d400a01007387 */ /* 0x0003e80000100800 */
[----:B------:R-:W-:Y:S01]  /*2ef60*/  STL [R1+0x4d14], R12 ;  /* 0x004d140c01007387 */ /* 0x000fe20000100800 */
[----:B0-----:R-:W-:-:S03]  /*2ef70*/  IADD3 R11, P2, PT, R3, R45, RZ ;  /* 0x0000002d030b7210 */ /* 0x001fc60007f5e0ff */
[----:B------:R-:W5:Y:S01]  /*2ef80*/  LDL.LU R3, [R1+0x288] ;  /* 0x0002880001037983 */ /* 0x000f620000300800 */
[----:B-1----:R-:W-:-:S03]  /*2ef90*/  IMAD.X R10, R8, 0x1, R48, P4 ;  /* 0x00000001080a7824 */ /* 0x002fc600020e0630 */
[----:B------:R0:W-:Y:S04]  /*2efa0*/  STL [R1+0x4d48], R11 ;  /* 0x004d480b01007387 */ /* 0x0001e80000100800 */
[----:B------:R1:W-:Y:S01]  /*2efb0*/  STL [R1+0x4d1c], R10 ;  /* 0x004d1c0a01007387 */ /* 0x0003e20000100800 */
[----:B0-----:R-:W-:Y:S01]  /*2efc0*/  IMAD.X R11, R8, 0x1, R49, P5 ;  /* 0x00000001080b7824 */ /* 0x001fe200028e0631 */
[C---:B----4-:R-:W-:Y:S02]  /*2efd0*/  IADD3 R12, P4, PT, R7.reuse, R42, RZ ;  /* 0x0000002a070c7210 */ /* 0x050fe40007f9e0ff */
        /* <DEDUP_REMOVED lines=23> */
[----:B0-----:R-:W-:-:S02]  /*2f150*/  IMAD.X R11, R5, 0x1, R46, P4 ;  /* 0x00000001050b7824 */ /* 0x001fc400020e062e */
[----:B------:R-:W-:Y:S01]  /*2f160*/  IMAD.X R12, R5, 0x1, R47, P5 ;  /* 0x00000001050c7824 */ /* 0x000fe200028e062f */
[C---:B-1----:R-:W-:Y:S02]  /*2f170*/  IADD3 R10, P4, PT, R6.reuse, R44, RZ ;  /* 0x0000002c060a7210 */ /* 0x042fe40007f9e0ff */
        /* <DEDUP_REMOVED lines=9> */
[C---:B--2---:R-:W-:Y:S02]  /*2f210*/  IADD3 R12, P3, PT, R4.reuse, R42, RZ ;  /* 0x0000002a040c7210 */ /* 0x044fe40007f7e0ff */
[----:B-1----:R-:W-:-:S03]  /*2f220*/  IADD3 R10, P1, PT, R4, R43, RZ ;  /* 0x0000002b040a7210 */ /* 0x002fc60007f3e0ff */
[----:B------:R-:W-:Y:S04]  /*2f230*/  STL [R1+0x4d90], R12 ;  /* 0x004d900c01007387 */ /* 0x000fe80000100800 */
[----:B------:R-:W2:Y:S04]  /*2f240*/  LDL.LU R5, [R1+0x194] ;  /* 0x0001940001057983 */ /* 0x000ea80000300800 */
        /* <DEDUP_REMOVED lines=2919> */
[----:B------:R-:W-:Y:S01]  /*3a8c0*/  IADD3 R12, P0, PT, R7, R44, RZ ;  /* 0x0000002c070c7210 */ /* 0x000fe20007f1e0ff */
[----:B0-----:R-:W-:-:S03]  /*3a8d0*/  IMAD.X R10, R2, 0x1, R47, P2 ;  /* 0x00000001020a7824 */ /* 0x001fc600010e062f */
[----:B------:R0:W-:Y:S04]  /*3a8e0*/  STL [R1+0x61ac], R11 ;  /* 0x0061ac0b01007387 */ /* 0x0001e80000100800 */
[----:B------:R-:W-:Y:S01]  /*3a8f0*/  STL [R1+0x61e0], R12 ;  /* 0x0061e00c01007387 */ /* 0x000fe20000100800 */
[----:B0-----:R-:W-:-:S03]  /*3a900*/  IADD3 R11, P2, PT, R7, R45, RZ ;  /* 0x0000002d070b7210 */ /* 0x001fc60007f5e0ff */
[----:B------:R-:W4:Y:S04]  /*3a910*/  LDL.LU R7, [R1+0x680] ;  /* 0x0006800001077983 */ /* 0x000f280000300800 */
[----:B------:R0:W-:Y:S04]  /*3a920*/  STL [R1+0x61b4], R10 ;  /* 0x0061b40a01007387 */ /* 0x0001e80000100800 */
[----:B------:R1:W-:Y:S01]  /*3a930*/  STL [R1+0x61e8], R11 ;  /* 0x0061e80b01007387 */ /* 0x0003e20000100800 */
[----:B0-----:R-:W-:Y:S01]  /*3a940*/  IMAD.X R10, R2, 0x1, R48, P4 ;  /* 0x00000001020a7824 */ /* 0x001fe200020e0630 */
[----:B------:R-:W-:Y:S01]  /*3a950*/  IADD3 R12, P4, PT, R6, R42, RZ ;  /* 0x0000002a060c7210 */ /* 0x000fe20007f9e0ff */
[----:B-1----:R-:W-:-:S03]  /*3a960*/  IMAD.X R11, R2, 0x1, R49, P5 ;  /* 0x00000001020b7824 */ /* 0x002fc600028e0631 */
[----:B------:R0:W-:Y:S04]  /*3a970*/  STL [R1+0x61bc], R10 ;  /* 0x0061bc0a01007387 */ /* 0x0001e80000100800 */
[----:B------:R-:W-:Y:S04]  /*3a980*/  STL [R1+0x61f0], R12 ;  /* 0x0061f00c01007387 */ /* 0x000fe80000100800 */
[----:B------:R-:W4:Y:S01]  /*3a990*/  LDL.LU R2, [R1+0x708] ;  /* 0x0007080001027983 */ /* 0x000f220000300800 */
[----:B0-----:R-:W-:-:S03]  /*3a9a0*/  IADD3 R10, P5, PT, R6, R43, RZ ;  /* 0x0000002b060a7210 */ /* 0x001fc60007fbe0ff */
        /* <DEDUP_REMOVED lines=11> */
[----:B------:R-:W-:Y:S04]  /*3aa60*/  STL [R1+0x6208], R11 ;  /* 0x0062080b01007387 */ /* 0x000fe80000100800 */
[----:B------:R0:W-:Y:S01]  /*3aa70*/  STL [R1+0x61dc], R10 ;  /* 0x0061dc0a01007387 */ /* 0x0001e20000100800 */
[----:B------:R-:W-:Y:S01]  /*3aa80*/  IADD3 R12, P0, PT, R4, R42, RZ ;  /* 0x0000002a040c7210 */ /* 0x000fe20007f1e0ff */
[----:B0-----:R-:W-:-:S04]  /*3aa90*/  IMAD.X R10, R5, 0x1, R49, P2 ;  /* 0x00000001050a7824 */ /* 0x001fc800010e0631 */
[----:B------:R-:W-:Y:S04]  /*3aaa0*/  STL [R1+0x6210], R12 ;  /* 0x0062100c01007387 */ /* 0x000fe80000100800 */
[----:B------:R-:W4:Y:S01]  /*3aab0*/  LDL.LU R5, [R1+0x70c] ;  /* 0x00070c0001057983 */ /* 0x000f220000300800 */
[----:B------:R-:W-:-:S03]  /*3aac0*/  IADD3 R11, P2, PT, R4, R43, RZ ;  /* 0x0000002b040b7210 */ /* 0x000fc60007f5e0ff */
[----:B------:R2:W-:Y:S04]  /*3aad0*/  STL [R1+0x61e4], R10 ;  /* 0x0061e40a01007387 */ /* 0x0005e80000100800 */
[----:B------:R0:W-:Y:S01]  /*3aae0*/  STL [R1+0x6218], R11 ;  /* 0x0062180b01007387 */ /* 0x0001e20000100800 */
[C---:B--2---:R-:W-:Y:S01]  /*3aaf0*/  IMAD.X R10, R9.reuse, 0x1, R46, P4 ;  /* 0x00000001090a7824 */ /* 0x044fe200020e062e */
[----:B0-----:R-:W-:Y:S01]  /*3ab00*/  IADD3 R11, P4, PT, R4, R44, RZ ;  /* 0x0000002c040b7210 */ /* 0x001fe20007f9e0ff */
[----:B------:R-:W-:-:S03]  /*3ab10*/  IMAD.X R12, R9, 0x1, R47, P5 ;  /* 0x00000001090c7824 */ /* 0x000fc600028e062f */
[----:B------:R0:W-:Y:S04]  /*3ab20*/  STL [R1+0x61ec], R10 ;  /* 0x0061ec0a01007387 */ /* 0x0001e80000100800 */
[----:B------:R1:W-:Y:S01]  /*3ab30*/  STL [R1+0x6220], R11 ;  /* 0x0062200b01007387 */ /* 0x0003e20000100800 */
[----:B0-----:R-:W-:-:S03]  /*3ab40*/  IADD3 R10, P5, PT, R4, R45, RZ ;  /* 0x0000002d040a7210 */ /* 0x001fc60007fbe0ff */
[----:B------:R-:W-:Y:S01]  /*3ab50*/  STL [R1+0x61f4], R12 ;  /* 0x0061f40c01007387 */ /* 0x000fe20000100800 */
[----:B-1----:R-:W-:-:S03]  /*3ab60*/  IMAD.X R11, R9, 0x1, R48, P3 ;  /* 0x00000001090b7824 */ /* 0x002fc600018e0630 */
[----:B------:R-:W2:Y:S04]  /*3ab70*/  LDL.LU R4, [R1+0x68c] ;  /* 0x00068c0001047983 */ /* 0x000ea80000300800 */
[----:B------:R3:W-:Y:S04]  /*3ab80*/  STL [R1+0x6228], R10 ;  /* 0x0062280a01007387 */ /* 0x0007e80000100800 */
[----:B------:R0:W-:Y:S01]  /*3ab90*/  STL [R1+0x61fc], R11 ;  /* 0x0061fc0b01007387 */ /* 0x0001e20000100800 */
[----:B---3--:R-:W-:Y:S01]  /*3aba0*/  IADD3 R10, P3, PT, R3, R42, RZ ;  /* 0x0000002a030a7210 */ /* 0x008fe20007f7e0ff */
[----:B0-----:R-:W-:Y:S01]  /*3abb0*/  IMAD.X R11, R9, 0x1, R49, P1 ;  /* 0x00000001090b7824 */ /* 0x001fe200008e0631 */
[----:B------:R-:W-:-:S03]  /*3abc0*/  IADD3 R9, P1, PT, R3, R43, RZ ;  /* 0x0000002b03097210 */ /* 0x000fc60007f3e0ff */
[----:B------:R0:W-:Y:S04]  /*3abd0*/  STL [R1+0x6230], R10 ;  /* 0x0062300a01007387 */ /* 0x0001e80000100800 */
[----:B0-----:R-:W3:Y:S04]  /*3abe0*/  LDL.LU R10, [R1+0x710] ;  /* 0x00071000010a7983 */ /* 0x001ee80000300800 */
[----:B------:R0:W-:Y:S04]  /*3abf0*/  STL [R1+0x6204], R11 ;  /* 0x0062040b01007387 */ /* 0x0001e80000100800 */
[----:B------:R1:W-:Y:S01]  /*3ac00*/  STL [R1+0x6238], R9 ;  /* 0x0062380901007387 */ /* 0x0003e20000100800 */
[C---:B-----5:R-:W-:Y:S01]  /*3ac10*/  IMAD.X R12, R8.reuse, 0x1, R46, P0 ;  /* 0x00000001080c7824 */ /* 0x060fe200000e062e */
[C---:B0-----:R-:W-:Y:S01]  /*3ac20*/  IADD3 R11, P0, PT, R3.reuse, R44, RZ ;  /* 0x0000002c030b7210 */ /* 0x041fe20007f1e0ff */
[----:B-1----:R-:W-:Y:S01]  /*3ac30*/  IMAD.X R9, R8, 0x1, R47, P2 ;  /* 0x0000000108097824 */ /* 0x002fe200010e062f */
[----:B------:R-:W-:-:S02]  /*3ac40*/  IADD3 R3, P2, PT, R3, R45, RZ ;  /* 0x0000002d03037210 */ /* 0x000fc40007f5e0ff */
[----:B------:R-:W-:Y:S04]  /*3ac50*/  STL [R1+0x620c], R12 ;  /* 0x00620c0c01007387 */ /* 0x000fe80000100800 */
[----:B------:R0:W-:Y:S04]  /*3ac60*/  STL [R1+0x6240], R11 ;  /* 0x0062400b01007387 */ /* 0x0001e80000100800 */
[----:B------:R-:W-:Y:S04]  /*3ac70*/  STL [R1+0x6214], R9 ;  /* 0x0062140901007387 */ /* 0x000fe80000100800 */
[----:B------:R1:W-:Y:S01]  /*3ac80*/  STL [R1+0x6248], R3 ;  /* 0x0062480301007387 */ /* 0x0003e20000100800 */
[----:B0-----:R-:W-:-:S03]  /*3ac90*/  IMAD.X R11, R8, 0x1, R48, P4 ;  /* 0x00000001080b7824 */ /* 0x001fc600020e0630 */
[----:B-1----:R-:W5:Y:S04]  /*3aca0*/  LDL.LU R3, [R1+0x694] ;  /* 0x0006940001037983 */ /* 0x002f680000300800 */
[----:B------:R0:W-:Y:S01]  /*3acb0*/  STL [R1+0x621c], R11 ;  /* 0x00621c0b01007387 */ /* 0x0001e20000100800 */
[----:B----4-:R-:W-:Y:S01]  /*3acc0*/  IADD3 R9, P4, PT, R7, R42, RZ ;  /* 0x0000002a07097210 */ /* 0x010fe20007f9e0ff */
[----:B0-----:R-:W-:-:S04]  /*3acd0*/  IMAD.X R11, R8, 0x1, R49, P5 ;  /* 0x00000001080b7824 */ /* 0x001fc800028e0631 */
[----:B------:R0:W-:Y:S01]  /*3ace0*/  STL [R1+0x6250], R9 ;  /* 0x0062500901007387 */ /* 0x0001e20000100800 */
[----:B------:R-:W-:-:S03]  /*3acf0*/  IADD3 R8, P5, PT, R7, R43, RZ ;  /* 0x0000002b07087210 */ /* 0x000fc60007fbe0ff */
[----:B0-----:R-:W4:Y:S04]  /*3ad00*/  LDL.LU R9, [R1+0x714] ;  /* 0x0007140001097983 */ /* 0x001f280000300800 */
        /* <DEDUP_REMOVED lines=8> */
[----:B0-----:R-:W-:Y:S01]  /*3ad90*/  IADD3 R11, P1, PT, R7, R45, RZ ;  /* 0x0000002d070b7210 */ /* 0x001fe20007f3e0ff */
[----:B------:R-:W-:-:S02]  /*3ada0*/  IMAD.X R7, R2, 0x1, R48, P0 ;  /* 0x0000000102077824 */ /* 0x000fc400000e0630 */
[----:B-1----:R-:W4:Y:S04]  /*3adb0*/  LDL.LU R8, [R1+0x69c] ;  /* 0x00069c0001087983 */ /* 0x002f280000300800 */
[----:B------:R0:W-:Y:S04]  /*3adc0*/  STL [R1+0x6268], R11 ;  /* 0x0062680b01007387 */ /* 0x0001e80000100800 */
[----:B------:R1:W-:Y:S01]  /*3add0*/  STL [R1+0x623c], R7 ;  /* 0x00623c0701007387 */ /* 0x0003e20000100800 */
[----:B0-----:R-:W-:Y:S01]  /*3ade0*/  IADD3 R11, P0, PT, R6, R42, RZ ;  /* 0x0000002a060b7210 */ /* 0x001fe20007f1e0ff */
[----:B-1----:R-:W-:-:S02]  /*3adf0*/  IMAD.X R7, R2, 0x1, R49, P2 ;  /* 0x0000000102077824 */ /* 0x002fc400010e0631 */
[----:B------:R-:W4:Y:S04]  /*3ae00*/  LDL.LU R2, [R1+0x718] ;  /* 0x0007180001027983 */ /* 0x000f280000300800 */
[----:B------:R0:W-:Y:S04]  /*3ae10*/  STL [R1+0x6270], R11 ;  /* 0x0062700b01007387 */ /* 0x0001e80000100800 */
[----:B------:R1:W-:Y:S01]  /*3ae20*/  STL [R1+0x6244], R7 ;  /* 0x0062440701007387 */ /* 0x0003e20000100800 */
[C---:B0-----:R-:W-:Y:S01]  /*3ae30*/  IADD3 R11, P2, PT, R6.reuse, R43, RZ ;  /* 0x0000002b060b7210 */ /* 0x041fe20007f5e0ff */
[----:B------:R-:W-:Y:S01]  /*3ae40*/  IMAD.X R12, R5, 0x1, R46, P4 ;  /* 0x00000001050c7824 */ /* 0x000fe200020e062e */
[----:B-1----:R-:W-:-:S03]  /*3ae50*/  IADD3 R7, P4, PT, R6, R44, RZ ;  /* 0x0000002c06077210 */ /* 0x002fc60007f9e0ff */
[----:B------:R-:W-:Y:S04]  /*3ae60*/  STL [R1+0x6278], R11 ;  /* 0x0062780b01007387 */ /* 0x000fe80000100800 */
[----:B------:R-:W-:Y:S04]  /*3ae70*/  STL [R1+0x624c], R12 ;  /* 0x00624c0c01007387 */ /* 0x000fe80000100800 */
[----:B------:R0:W-:Y:S04]  /*3ae80*/  STL [R1+0x6280], R7 ;  /* 0x0062800701007387 */ /* 0x0001e80000100800 */
[----:B0-----:R-:W4:Y:S01]  /*3ae90*/  LDL.LU R7, [R1+0x6a0] ;  /* 0x0006a00001077983 */ /* 0x001f220000300800 */
[C---:B------:R-:W-:Y:S01]  /*3aea0*/  IMAD.X R11, R5.reuse, 0x1, R47, P5 ;  /* 0x00000001050b7824 */ /* 0x040fe200028e062f */
[----:B------:R-:W-:Y:S01]  /*3aeb0*/  IADD3 R6, P5, PT, R6, R45, RZ ;  /* 0x0000002d06067210 */ /* 0x000fe20007fbe0ff */
[----:B------:R-:W-:-:S03]  /*3aec0*/  IMAD.X R12, R5, 0x1, R48, P3 ;  /* 0x00000001050c7824 */ /* 0x000fc600018e0630 */
[----:B------:R-:W-:Y:S04]  /*3aed0*/  STL [R1+0x6254], R11 ;  /* 0x0062540b01007387 */ /* 0x000fe80000100800 */
[----:B------:R0:W-:Y:S04]  /*3aee0*/  STL [R1+0x6288], R6 ;  /* 0x0062880601007387 */ /* 0x0001e80000100800 */
[----:B0-----:R-:W4:Y:S04]  /*3aef0*/  LDL.LU R6, [R1+0x71c] ;  /* 0x00071c0001067983 */ /* 0x001f280000300800 */
[----:B------:R0:W-:Y:S02]  /*3af00*/  STL [R1+0x625c], R12 ;  /* 0x00625c0c01007387 */ /* 0x0001e40000100800 */
[----:B0-----:R-:W-:Y:S01]  /*3af10*/  IMAD.X R12, R5, 0x1, R49, P1 ;  /* 0x00000001050c7824 */ /* 0x001fe200008e0631 */
[----:B--2---:R-:W-:-:S05]  /*3af20*/  IADD3 R11, P3, PT, R4, R42, RZ ;  /* 0x0000002a040b7210 */ /* 0x004fca0007f7e0ff */
[----:B------:R0:W-:Y:S04]  /*3af30*/  STL [R1+0x6290], R11 ;  /* 0x0062900b01007387 */ /* 0x0001e80000100800 */
[----:B------:R1:W-:Y:S01]  /*3af40*/  STL [R1+0x6264], R12 ;  /* 0x0062640c01007387 */ /* 0x0003e20000100800 */
[----:B0-----:R-:W-:-:S05]  /*3af50*/  IADD3 R11, P1, PT, R4, R43, RZ ;  /* 0x0000002b040b7210 */ /* 0x001fca0007f3e0ff */
[----:B------:R0:W-:Y:S01]  /*3af60*/  STL [R1+0x6298], R11 ;  /* 0x0062980b01007387 */ /* 0x0001e20000100800 */
[----:B---3--:R-:W-:Y:S01]  /*3af70*/  IMAD.X R5, R10, 0x1, R46, P0 ;  /* 0x000000010a057824 */ /* 0x008fe200000e062e */
[----:B-1----:R-:W-:Y:S01]  /*3af80*/  IADD3 R12, P0, PT, R4, R44, RZ ;  /* 0x0000002c040c7210 */ /* 0x002fe20007f1e0ff */
[----:B0-----:R-:W-:-:S03]  /*3af90*/  IMAD.X R11, R10, 0x1, R47, P2 ;  /* 0x000000010a0b7824 */ /* 0x001fc600010e062f */
[----:B------:R0:W-:Y:S04]  /*3afa0*/  STL [R1+0x626c], R5 ;  /* 0x00626c0501007387 */ /* 0x0001e80000100800 */
[----:B0-----:R-:W2:Y:S04]  /*3afb0*/  LDL.LU R5, [R1+0x6a8] ;  /* 0x0006a80001057983 */ /* 0x001ea80000300800 */
[----:B------:R0:W-:Y:S04]  /*3afc0*/  STL [R1+0x62a0], R12 ;  /* 0x0062a00c01007387 */ /* 0x0001e80000100800 */
[----:B------:R1:W-:Y:S01]  /*3afd0*/  STL [R1+0x6274], R11 ;  /* 0x0062740b01007387 */ /* 0x0003e20000100800 */
[----:B0-----:R-:W-:-:S03]  /*3afe0*/  IADD3 R12, P2, PT, R4, R45, RZ ;  /* 0x0000002d040c7210 */ /* 0x001fc60007f5e0ff */
[----:B------:R-:W3:Y:S01]  /*3aff0*/  LDL.LU R4, [R1+0x720] ;  /* 0x0007200001047983 */ /* 0x000ee20000300800 */
[----:B-1----:R-:W-:-:S03]  /*3b000*/  IMAD.X R11, R10, 0x1, R48, P4 ;  /* 0x000000010a0b7824 */ /* 0x002fc600020e0630 */
[----:B------:R0:W-:Y:S04]  /*3b010*/  STL [R1+0x62a8], R12 ;  /* 0x0062a80c01007387 */ /* 0x0001e80000100800 */
[----:B------:R1:W-:Y:S01]  /*3b020*/  STL [R1+0x627c], R11 ;  /* 0x00627c0b01007387 */ /* 0x0003e20000100800 */
[----:B-----5:R-:W-:Y:S01]  /*3b030*/  IADD3 R13, P4, PT, R3, R42, RZ ;  /* 0x0000002a030d7210 */ /* 0x020fe20007f9e0ff */
[----:B0-----:R-:W-:-:S04]  /*3b040*/  IMAD.X R12, R10, 0x1, R49, P5 ;  /* 0x000000010a0c7824 */ /* 0x001fc800028e0631 */
[----:B------:R-:W-:Y:S01]  /*3b050*/  STL [R1+0x62b0], R13 ;  /* 0x0062b00d01007387 */ /* 0x000fe20000100800 */
[----:B-1----:R-:W-:-:S03]  /*3b060*/  IADD3 R11, P5, PT, R3, R43, RZ ;  /* 0x0000002b030b7210 */ /* 0x002fc60007fbe0ff */
[----:B------:R0:W-:Y:S04]  /*3b070*/  STL [R1+0x6284], R12 ;  /* 0x0062840c01007387 */ /* 0x0001e80000100800 */
[----:B------:R1:W-:Y:S01]  /*3b080*/  STL [R1+0x62b8], R11 ;  /* 0x0062b80b01007387 */ /* 0x0003e20000100800 */
[----:B----4-:R-:W-:Y:S01]  /*3b090*/  IMAD.X R10, R9, 0x1, R46, P3 ;  /* 0x00000001090a7824 */ /* 0x010fe200018e062e */
[----:B0-----:R-:W-:Y:S01]  /*3b0a0*/  IADD3 R12, P3, PT, R3, R44, RZ ;  /* 0x0000002c030c7210 */ /* 0x001fe20007f7e0ff */
[----:B-1----:R-:W-:-:S03]  /*3b0b0*/  IMAD.X R11, R9, 0x1, R47, P1 ;  /* 0x00000001090b7824 */ /* 0x002fc600008e062f */
[----:B------:R0:W-:Y:S04]  /*3b0c0*/  STL [R1+0x628c], R10 ;  /* 0x00628c0a01007387 */ /* 0x0001e80000100800 */
[----:B------:R-:W-:Y:S01]  /*3b0d0*/  STL [R1+0x62c0], R12 ;  /* 0x0062c00c01007387 */ /* 0x000fe20000100800 */
[----:B0-----:R-:W-:-:S03]  /*3b0e0*/  IADD3 R10, P1, PT, R3, R45, RZ ;  /* 0x0000002d030a7210 */ /* 0x001fc60007f3e0ff */
[----:B------:R-:W4:Y:S04]  /*3b0f0*/  LDL.LU R3, [R1+0x6dc] ;  /* 0x0006dc0001037983 */ /* 0x000f280000300800 */
[----:B------:R0:W-:Y:S04]  /*3b100*/  STL [R1+0x6294], R11 ;  /* 0x0062940b01007387 */ /* 0x0001e80000100800 */
[----:B------:R1:W-:Y:S01]  /*3b110*/  STL [R1+0x62c8], R10 ;  /* 0x0062c80a01007387 */ /* 0x0003e20000100800 */
[C---:B0-----:R-:W-:Y:S02]  /*3b120*/  IMAD.X R11, R9.reuse, 0x1, R48, P0 ;  /* 0x00000001090b7824 */ /* 0x041fe400000e0630 */
[----:B------:R-:W-:-:S03]  /*3b130*/  IMAD.X R9, R9, 0x1, R49, P2 ;  /* 0x0000000109097824 */ /* 0x000fc600010e0631 */
[----:B------:R0:W-:Y:S01]  /*3b140*/  STL [R1+0x629c], R11 ;  /* 0x00629c0b01007387 */ /* 0x0001e20000100800 */
[----:B-1----:R-:W-:-:S05]  /*3b150*/  IADD3 R10, P0, PT, R8, R42, RZ ;  /* 0x0000002a080a7210 */ /* 0x002fca0007f1e0ff */
[----:B------:R1:W-:Y:S01]  /*3b160*/  STL [R1+0x62d0], R10 ;  /* 0x0062d00a01007387 */ /* 0x0003e20000100800 */
[----:B0-----:R-:W-:-:S03]  /*3b170*/  IADD3 R11, P2, PT, R8, R43, RZ ;  /* 0x0000002b080b7210 */ /* 0x001fc60007f5e0ff */
[----:B------:R0:W-:Y:S04]  /*3b180*/  STL [R1+0x62a4], R9 ;  /* 0x0062a40901007387 */ /* 0x0001e80000100800 */
[----:B------:R5:W-:Y:S04]  /*3b190*/  STL [R1+0x62d8], R11 ;  /* 0x0062d80b01007387 */ /* 0x000be80000100800 */
[----:B------:R-:W4:Y:S01]  /*3b1a0*/  LDL.LU R19, [R1+0x724] ;  /* 0x0007240001137983 */ /* 0x000f220000300800 */
[----:B-1----:R-:W-:Y:S01]  /*3b1b0*/  IMAD.X R10, R2, 0x1, R46, P4 ;  /* 0x00000001020a7824 */ /* 0x002fe200020e062e */
[----:B0-----:R-:W-:Y:S01]  /*3b1c0*/  IADD3 R9, P4, PT, R8, R44, RZ ;  /* 0x0000002c08097210 */ /* 0x001fe20007f9e0ff */
[----:B-----5:R-:W-:-:S03]  /*3b1d0*/  IMAD.X R11, R2, 0x1, R47, P5 ;  /* 0x00000001020b7824 */ /* 0x020fc600028e062f */
[----:B------:R0:W-:Y:S04]  /*3b1e0*/  STL [R1+0x62ac], R10 ;  /* 0x0062ac0a01007387 */ /* 0x0001e80000100800 */
[----:B------:R1:W-:Y:S01]  /*3b1f0*/  STL [R1+0x62e0], R9 ;  /* 0x0062e00901007387 */ /* 0x0003e20000100800 */
[----:B0-----:R-:W-:-:S03]  /*3b200*/  IADD3 R10, P5, PT, R8, R45, RZ ;  /* 0x0000002d080a7210 */ /* 0x001fc60007fbe0ff */
[----:B------:R-:W-:Y:S01]  /*3b210*/  STL [R1+0x62b4], R11 ;  /* 0x0062b40b01007387 */ /* 0x000fe20000100800 */
[C---:B-1----:R-:W-:Y:S02]  /*3b220*/  IMAD.X R9, R2.reuse, 0x1, R48, P3 ;  /* 0x0000000102097824 */ /* 0x042fe400018e0630 */
[----:B------:R-:W-:Y:S01]  /*3b230*/  IMAD.X R2, R2, 0x1, R49, P1 ;  /* 0x0000000102027824 */ /* 0x000fe200008e0631 */
[----:B------:R-:W-:Y:S04]  /*3b240*/  STL [R1+0x62e8], R10 ;  /* 0x0062e80a01007387 */ /* 0x000fe80000100800 */
[----:B------:R-:W-:Y:S01]  /*3b250*/  STL [R1+0x62bc], R9 ;  /* 0x0062bc0901007387 */ /* 0x000fe20000100800 */
[----:B------:R-:W-:-:S05]  /*3b260*/  IADD3 R8, P3, PT, R7, R42, RZ ;  /* 0x0000002a07087210 */ /* 0x000fca0007f7e0ff */
[----:B------:R-:W-:Y:S04]  /*3b270*/  STL [R1+0x62f0], R8 ;  /* 0x0062f00801007387 */ /* 0x000fe80000100800 */
[----:B------:R0:W-:Y:S04]  /*3b280*/  STL [R1+0x62c4], R2 ;  /* 0x0062c40201007387 */ /* 0x0001e80000100800 */
[----:B0-----:R-:W5:Y:S01]  /*3b290*/  LDL.LU R2, [R1+0x6b8] ;  /* 0x0006b80001027983 */ /* 0x001f620000300800 */
        /* <DEDUP_REMOVED lines=8> */
[----:B------:R-:W-:Y:S04]  /*3b320*/  STL [R1+0x62d4], R8 ;  /* 0x0062d40801007387 */ /* 0x000fe80000100800 */
[----:B------:R1:W-:Y:S01]  /*3b330*/  STL [R1+0x6308], R7 ;  /* 0x0063080701007387 */ /* 0x0003e20000100800 */
[----:B0-----:R-:W-:-:S05]  /*3b340*/  IMAD.X R9, R6, 0x1, R48, P4 ;  /* 0x0000000106097824 */ /* 0x001fca00020e0630 */
[----:B------:R-:W-:Y:S01]  /*3b350*/  STL [R1+0x62dc], R9 ;  /* 0x0062dc0901007387 */ /* 0x000fe20000100800 */
[----:B-1----:R-:W-:Y:S01]  /*3b360*/  IMAD.X R7, R6, 0x1, R49, P5 ;  /* 0x0000000106077824 */ /* 0x002fe200028e0631 */
[C---:B--2---:R-:W-:Y:S02]  /*3b370*/  IADD3 R8, P4, PT, R5.reuse, R42, RZ ;  /* 0x0000002a05087210 */ /* 0x044fe40007f9e0ff */
[----:B------:R-:W-:-:S03]  /*3b380*/  IADD3 R6, P5, PT, R5, R43, RZ ;  /* 0x0000002b05067210 */ /* 0x000fc60007fbe0ff */
[----:B------:R3:W-:Y:S04]  /*3b390*/  STL [R1+0x6310], R8 ;  /* 0x0063100801007387 */ /* 0x0007e80000100800 */
[----:B------:R0:W-:Y:S04]  /*3b3a0*/  STL [R1+0x62e4], R7 ;  /* 0x0062e40701007387 */ /* 0x0001e80000100800 */
[----:B------:R1:W-:Y:S01]  /*3b3b0*/  STL [R1+0x6318], R6 ;  /* 0x0063180601007387 */ /* 0x0003e20000100800 */
[----:B---3--:R-:W-:Y:S01]  /*3b3c0*/  IMAD.X R8, R4, 0x1, R46, P3 ;  /* 0x0000000104087824 */ /* 0x008fe200018e062e */
[----:B0-----:R-:W-:-:S04]  /*3b3d0*/  IADD3 R7, P3, PT, R5, R44, RZ ;  /* 0x0000002c05077210 */ /* 0x001fc80007f7e0ff */
[----:B------:R-:W-:Y:S01]  /*3b3e0*/  STL [R1+0x62ec], R8 ;  /* 0x0062ec0801007387 */ /* 0x000fe20000100800 */
[C---:B-1----:R-:W-:Y:S01]  /*3b3f0*/  IMAD.X R6, R4.reuse, 0x1, R47, P1 ;  /* 0x0000000104067824 */ /* 0x042fe200008e062f */
[----:B------:R-:W-:Y:S02]  /*3b400*/  IADD3 R5, P1, PT, R5, R45, RZ ;  /* 0x0000002d05057210 */ /* 0x000fe40007f3e0ff */
[----:B------:R-:W-:Y:S04]  /*3b410*/  STL [R1+0x6320], R7 ;  /* 0x0063200701007387 */ /* 0x000fe80000100800 */
[----:B------:R-:W2:Y:S04]  /*3b420*/  LDL R11, [R1+0x3988] ;  /* 0x00398800010b7983 */ /* 0x000ea80000100800 */
[----:B------:R0:W-:Y:S04]  /*3b430*/  STL [R1+0x62f4], R6 ;  /* 0x0062f40601007387 */ /* 0x0001e80000100800 */
[----:B------:R-:W3:Y:S04]  /*3b440*/  LDL R9, [R1+0x398c] ;  /* 0x00398c0001097983 */ /* 0x000ee80000100800 */
[----:B------:R4:W-:Y:S01]  /*3b450*/  STL [R1+0x6324], R5 ;  /* 0x0063240501007387 */ /* 0x0009e20000100800 */
[----:B0-----:R-:W-:-:S03]  /*3b460*/  IMAD.X R6, R4, 0x1, R48, P0 ;  /* 0x0000000104067824 */ /* 0x001fc600000e0630 */
[----:B------:R-:W2:Y:S01]  /*3b470*/  LDL R18, [R1+0x39a4] ;  /* 0x0039a40001127983 */ /* 0x000ea20000100800 */
[----:B------:R-:W-:-:S03]  /*3b480*/  IMAD.X R4, R4, 0x1, R49, P2 ;  /* 0x0000000104047824 */ /* 0x000fc600010e0631 */
[----:B------:R-:W-:Y:S04]  /*3b490*/  STL [R1+0x62fc], R6 ;  /* 0x0062fc0601007387 */ /* 0x000fe80000100800 */
[----:B------:R-:W3:Y:S04]  /*3b4a0*/  LDL R17, [R1+0x39ac] ;  /* 0x0039ac0001117983 */ /* 0x000ee80000100800 */
[----:B------:R-:W3:Y:S01]  /*3b4b0*/  LDL R16, [R1+0x39c4] ;  /* 0x0039c40001107983 */ /* 0x000ee20000100800 */
[----:B----4-:R-:W-:-:S05]  /*3b4c0*/  IADD3 R5, P0, PT, R3, R42, RZ ;  /* 0x0000002a03057210 */ /* 0x010fca0007f1e0ff */
[----:B------:R0:W-:Y:S04]  /*3b4d0*/  STL [R1+0x7d28], R5 ;  /* 0x007d280501007387 */ /* 0x0001e80000100800 */
[----:B------:R-:W4:Y:S04]  /*3b4e0*/  LDL R15, [R1+0x39c0] ;  /* 0x0039c000010f7983 */ /* 0x000f280000100800 */
[----:B------:R1:W-:Y:S01]  /*3b4f0*/  STL [R1+0x6304], R4 ;  /* 0x0063040401007387 */ /* 0x0003e20000100800 */
[----:B0-----:R-:W-:-:S03]  /*3b500*/  IADD3 R5, P2, PT, R3, R43, RZ ;  /* 0x0000002b03057210 */ /* 0x001fc60007f5e0ff */
[----:B------:R-:W4:Y:S04]  /*3b510*/  LDL R14, [R1+0x39bc] ;  /* 0x0039bc00010e7983 */ /* 0x000f280000100800 */
[----:B------:R0:W-:Y:S04]  /*3b520*/  STL [R1+0x6328], R5 ;  /* 0x0063280501007387 */ /* 0x0001e80000100800 */
[----:B------:R-:W4:Y:S01]  /*3b530*/  LDL R13, [R1+0x39b8] ;  /* 0x0039b800010d7983 */ /* 0x000f220000100800 */
[----:B-1----:R-:W-:Y:S01]  /*3b540*/  IMAD.X R4, R19, 0x1, R46, P4 ;  /* 0x0000000113047824 */ /* 0x002fe200020e062e */
[----:B0-----:R-:W-:-:S04]  /*3b550*/  IADD3 R5, P4, PT, R3, R44, RZ ;  /* 0x0000002c03057210 */ /* 0x001fc80007f9e0ff */
[----:B------:R0:W-:Y:S04]  /*3b560*/  STL [R1+0x630c], R4 ;  /* 0x00630c0401007387 */ /* 0x0001e80000100800 */
[----:B------:R-:W4:Y:S01]  /*3b570*/  LDL R12, [R1+0x39b4] ;  /* 0x0039b400010c7983 */ /* 0x000f220000100800 */
[----:B0-----:R-:W-:-:S03]  /*3b580*/  IMAD.X R4, R19, 0x1, R47, P5 ;  /* 0x0000000113047824 */ /* 0x001fc600028e062f */
[----:B------:R0:W-:Y:S04]  /*3b590*/  STL [R1+0x632c], R5 ;  /* 0x00632c0501007387 */ /* 0x0001e80000100800 */
[----:B------:R-:W4:Y:S04]  /*3b5a0*/  LDL R10, [R1+0x39b0] ;  /* 0x0039b000010a7983 */ /* 0x000f280000100800 */
[----:B------:R1:W-:Y:S01]  /*3b5b0*/  STL [R1+0x6314], R4 ;  /* 0x0063140401007387 */ /* 0x0003e20000100800 */
[----:B0-----:R-:W-:-:S05]  /*3b5c0*/  IADD3 R5, P5, PT, R3, R45, RZ ;  /* 0x0000002d03057210 */ /* 0x001fca0007fbe0ff */
[----:B------:R0:W-:Y:S01]  /*3b5d0*/  STL [R1+0x6330], R5 ;  /* 0x0063300501007387 */ /* 0x0001e20000100800 */
[----:B-1----:R-:W-:-:S03]  /*3b5e0*/  IMAD.X R4, R19, 0x1, R48, P3 ;  /* 0x0000000113047824 */ /* 0x002fc600018e0630 */
[----:B------:R-:W4:Y:S04]  /*3b5f0*/  LDL R8, [R1+0x3990] ;  /* 0x0039900001087983 */ /* 0x000f280000100800 */
[----:B------:R1:W-:Y:S04]  /*3b600*/  STL [R1+0x631c], R4 ;  /* 0x00631c0401007387 */ /* 0x0003e80000100800 */
[----:B------:R-:W4:Y:S01]  /*3b610*/  LDL R7, [R1+0x3994] ;  /* 0x0039940001077983 */ /* 0x000f220000100800 */
[----:B-----5:R-:W-:-:S05]  /*3b620*/  IADD3 R3, P3, PT, R2, R42, RZ ;  /* 0x0000002a02037210 */ /* 0x020fca0007f7e0ff */
[----:B------:R5:W-:Y:S04]  /*3b630*/  STL [R1+0x4c94], R3 ;  /* 0x004c940301007387 */ /* 0x000be80000100800 */
[----:B------:R-:W4:Y:S04]  /*3b640*/  LDL R6, [R1+0x3998] ;  /* 0x0039980001067983 */ /* 0x000f280000100800 */
[----:B0-----:R-:W4:Y:S04]  /*3b650*/  LDL R5, [R1+0x399c] ;  /* 0x00399c0001057983 */ /* 0x001f280000100800 */
[----:B-1----:R-:W4:Y:S04]  /*3b660*/  LDL R4, [R1+0x39a0] ;  /* 0x0039a00001047983 */ /* 0x002f280000100800 */
[----:B-----5:R-:W5:Y:S01]  /*3b670*/  LDL R3, [R1+0x39a8] ;  /* 0x0039a80001037983 */ /* 0x020f620000100800 */
[----:B------:R-:W-:Y:S01]  /*3b680*/  IMAD.X R21, R19, 0x1, R49, P1 ;  /* 0x0000000113157824 */ /* 0x000fe200008e0631 */
[----:B------:R-:W-:Y:S01]  /*3b690*/  IADD3 R20, P1, PT, R2, R43, RZ ;  /* 0x0000002b02147210 */ /* 0x000fe20007f3e0ff */
[----:B------:R-:W-:-:S03]  /*3b6a0*/  IMAD.X R19, R0, 0x1, R46, P0 ;  /* 0x0000000100137824 */ /* 0x000fc600000e062e */
[----:B------:R0:W-:Y:S04]  /*3b6b0*/  STL [R1+0x4c98], R21 ;  /* 0x004c981501007387 */ /* 0x0001e80000100800 */
[----:B------:R1:W-:Y:S04]  /*3b6c0*/  STL [R1+0x4c90], R20 ;  /* 0x004c901401007387 */ /* 0x0003e80000100800 */
[----:B------:R1:W-:Y:S01]  /*3b6d0*/  STL [R1+0x7d24], R19 ;  /* 0x007d241301007387 */ /* 0x0003e20000100800 */
[----:B0-----:R-:W-:Y:S01]  /*3b6e0*/  IADD3 R21, P0, PT, R2, R44, RZ ;  /* 0x0000002c02157210 */ /* 0x001fe20007f1e0ff */
[----:B-1----:R-:W-:-:S04]  /*3b6f0*/  IMAD.X R20, R0, 0x1, R47, P2 ;  /* 0x0000000100147824 */ /* 0x002fc800010e062f */
[----:B------:R0:W-:Y:S01]  /*3b700*/  STL [R1+0x4c8c], R21 ;  /* 0x004c8c1501007387 */ /* 0x0001e20000100800 */
[----:B------:R-:W-:-:S03]  /*3b710*/  IADD3 R19, P2, PT, R2, R45, RZ ;  /* 0x0000002d02137210 */ /* 0x000fc60007f5e0ff */
[----:B------:R-:W-:Y:S01]  /*3b720*/  STL [R1+0x4c88], R20 ;  /* 0x004c881401007387 */ /* 0x000fe20000100800 */
[----:B------:R-:W-:-:S03]  /*3b730*/  USHF.R.S32.HI UR77, URZ, 0x1f, UR13 ;  /* 0x0000001fff4d7899 */ /* 0x000fc6000801140d */
[----:B------:R1:W-:Y:S01]  /*3b740*/  STL [R1+0x4c84], R19 ;  /* 0x004c841301007387 */ /* 0x0003e20000100800 */
[----:B0-----:R-:W-:-:S05]  /*3b750*/  IMAD.X R21, R0, 0x1, R48, P4 ;  /* 0x0000000100157824 */ /* 0x001fca00020e0630 */
[----:B------:R3:W-:Y:S01]  /*3b760*/  STL [R1+0x4c60], R21 ;  /* 0x004c601501007387 */ /* 0x0007e20000100800 */
[----:B-1----:R-:W-:-:S03]  /*3b770*/  IMAD.X R19, R0, 0x1, R49, P5 ;  /* 0x0000000100137824 */ /* 0x002fc600028e0631 */
[----:B------:R-:W5:Y:S01]  /*3b780*/  LDL.LU R0, [R1+0x8370] ;  /* 0x0083700001007983 */ /* 0x000f620000300800 */
[----:B------:R-:W-:Y:S02]  /*3b790*/  SHF.R.S32.HI R2, RZ, 0x1f, R2 ;  /* 0x0000001fff027819 */ /* 0x000fe40000011402 */
[----:B--2---:R-:W-:-:S05]  /*3b7a0*/  IADD3 R20, P4, PT, R18, UR13, RZ ;  /* 0x0000000d12147c10 */ /* 0x004fca000ff9e0ff */
[----:B------:R0:W-:Y:S01]  /*3b7b0*/  STL [R1+0x4c6c], R20 ;  /* 0x004c6c1401007387 */ /* 0x0001e20000100800 */
[----:B---3--:R-:W-:-:S03]  /*3b7c0*/  IADD3 R21, P6, PT, R17, UR13, RZ ;  /* 0x0000000d11157c10 */ /* 0x008fc6000ffde0ff */
[----:B------:R1:W-:Y:S01]  /*3b7d0*/  STL [R1+0x4c64], R19 ;  /* 0x004c641301007387 */ /* 0x0003e20000100800 */
[----:B0-----:R-:W-:-:S03]  /*3b7e0*/  IADD3 R20, P5, PT, R16, UR13, RZ ;  /* 0x0000000d10147c10 */ /* 0x001fc6000ffbe0ff */
[----:B------:R-:W-:Y:S01]  /*3b7f0*/  STL [R1+0x4c74], R21 ;  /* 0x004c741501007387 */ /* 0x000fe20000100800 */
[----:B-1----:R-:W-:-:S03]  /*3b800*/  IADD3.X R19, PT, PT, R11, UR77, RZ, P4, !PT ;  /* 0x0000004d0b137c10 */ /* 0x002fc6000a7fe4ff */
[----:B------:R0:W-:Y:S04]  /*3b810*/  STL [R1+0x4c78], R20 ;  /* 0x004c781401007387 */ /* 0x0001e80000100800 */
[----:B------:R1:W-:Y:S01]  /*3b820*/  STL [R1+0x4c68], R19 ;  /* 0x004c681301007387 */ /* 0x0003e20000100800 */
[----:B0-----:R-:W-:Y:S02]  /*3b830*/  IADD3.X R20, PT, PT, R9, UR77, RZ, P6, !PT ;  /* 0x0000004d09147c10 */ /* 0x001fe4000b7fe4ff */
[----:B----4-:R-:W-:-:S05]  /*3b840*/  IADD3 R21, P4, PT, R15, UR13, RZ ;  /* 0x0000000d0f157c10 */ /* 0x010fca000ff9e0ff */
[----:B------:R0:W-:Y:S01]  /*3b850*/  STL [R1+0x4c7c], R21 ;  /* 0x004c7c1501007387 */ /* 0x0001e20000100800 */
[----:B-1----:R-:W-:-:S03]  /*3b860*/  IADD3 R19, P6, PT, R14, UR13, RZ ;  /* 0x0000000d0e137c10 */ /* 0x002fc6000ffde0ff */
[----:B------:R1:W-:Y:S04]  /*3b870*/  STL [R1+0x4c70], R20 ;  /* 0x004c701401007387 */ /* 0x0003e80000100800 */
[----:B------:R2:W-:Y:S01]  /*3b880*/  STL [R1+0x4c80], R19 ;  /* 0x004c801301007387 */ /* 0x0005e20000100800 */
[----:B0-----:R-:W-:Y:S01]  /*3b890*/  IMAD.X R21, R2, 0x1, R46, P3 ;  /* 0x0000000102157824 */ /* 0x001fe200018e062e */
[----:B-1----:R-:W-:-:S04]  /*3b8a0*/  IADD3 R20, P3, PT, R13, UR13, RZ ;  /* 0x0000000d0d147c10 */ /* 0x002fc8000ff7e0ff */
[----:B------:R-:W-:Y:S01]  /*3b8b0*/  STL [R1+0x4c58], R21 ;  /* 0x004c581501007387 */ /* 0x000fe20000100800 */
[----:B--2---:R-:W-:-:S03]  /*3b8c0*/  IMAD.X R19, R2, 0x1, R47, P1 ;  /* 0x0000000102137824 */ /* 0x004fc600008e062f */
[----:B------:R0:W-:Y:S04]  /*3b8d0*/  STL [R1+0x4c5c], R20 ;  /* 0x004c5c1401007387 */ /* 0x0001e80000100800 */
[----:B------:R1:W-:Y:S01]  /*3b8e0*/  STL [R1+0x4c54], R19 ;  /* 0x004c541301007387 */ /* 0x0003e20000100800 */
[----:B0-----:R-:W-:Y:S01]  /*3b8f0*/  IMAD.X R20, R2, 0x1, R48, P0 ;  /* 0x0000000102147824 */ /* 0x001fe200000e0630 */
[----:B------:R-:W-:Y:S01]  /*3b900*/  IADD3 R21, P1, PT, R12, UR13, RZ ;  /* 0x0000000d0c157c10 */ /* 0x000fe2000ff3e0ff */
[----:B------:R-:W-:-:S04]  /*3b910*/  IMAD.X R2, R2, 0x1, R49, P2 ;  /* 0x0000000102027824 */ /* 0x000fc800010e0631 */
[----:B------:R-:W-:Y:S01]  /*3b920*/  STL [R1+0x4c50], R21 ;  /* 0x004c501501007387 */ /* 0x000fe20000100800 */
[----:B-1----:R-:W-:-:S03]  /*3b930*/  IADD3 R19, P0, PT, R10, UR13, RZ ;  /* 0x0000000d0a137c10 */ /* 0x002fc6000ff1e0ff */
[----:B------:R0:W-:Y:S01]  /*3b940*/  STL [R1+0x4c4c], R20 ;  /* 0x004c4c1401007387 */ /* 0x0001e20000100800 */
[----:B------:R-:W1:Y:S03]  /*3b950*/  LDCU UR13, c[0x0][0x3a8] ;  /* 0x00007500ff0d77ac */ /* 0x000e660008000800 */
[----:B------:R-:W-:Y:S04]  /*3b960*/  STL [R1+0x4c48], R19 ;  /* 0x004c481301007387 */ /* 0x000fe80000100800 */
[----:B------:R2:W-:Y:S01]  /*3b970*/  STL [R1+0x4c44], R2 ;  /* 0x004c440201007387 */ /* 0x0005e20000100800 */
[----:B0-----:R-:W-:Y:S02]  /*3b980*/  IADD3.X R20, PT, PT, R8, UR77, RZ, P5, !PT ;  /* 0x0000004d08147c10 */ /* 0x001fe4000affe4ff */
[----:B--2---:R-:W-:-:S03]  /*3b990*/  IADD3.X R2, PT, PT, R7, UR77, RZ, P4, !PT ;  /* 0x0000004d07027c10 */ /* 0x004fc6000a7fe4ff */
[----:B------:R0:W-:Y:S04]  /*3b9a0*/  STL [R1+0x3d2c], R20 ;  /* 0x003d2c1401007387 */ /* 0x0001e80000100800 */
[----:B------:R2:W-:Y:S01]  /*3b9b0*/  STL [R1+0x3d30], R2 ;  /* 0x003d300201007387 */ /* 0x0005e20000100800 */
[----:B------:R-:W-:Y:S02]  /*3b9c0*/  IADD3.X R19, PT, PT, R6, UR77, RZ, P6, !PT ;  /* 0x0000004d06137c10 */ /* 0x000fe4000b7fe4ff */
[----:B0-----:R-:W-:-:S03]  /*3b9d0*/  IADD3.X R20, PT, PT, R5, UR77, RZ, P3, !PT ;  /* 0x0000004d05147c10 */ /* 0x001fc60009ffe4ff */
[----:B------:R5:W-:Y:S01]  /*3b9e0*/  STL [R1+0x3d34], R19 ;  /* 0x003d341301007387 */ /* 0x000be20000100800 */
[----:B--2---:R-:W-:-:S03]  /*3b9f0*/  IADD3.X R2, PT, PT, R4, UR77, RZ, P1, !PT ;  /* 0x0000004d04027c10 */ /* 0x004fc60008ffe4ff */
[----:B------:R0:W-:Y:S04]  /*3ba00*/  STL [R1+0x3d38], R20 ;  /* 0x003d381401007387 */ /* 0x0001e80000100800 */
[----:B------:R2:W-:Y:S01]  /*3ba10*/  STL [R1+0x3d3c], R2 ;  /* 0x003d3c0201007387 */ /* 0x0005e20000100800 */
[----:B-----5:R-:W-:Y:S01]  /*3ba20*/  IADD3.X R19, PT, PT, R3, UR77, RZ, P0, !PT ;  /* 0x0000004d03137c10 */ /* 0x020fe200087fe4ff */
[----:B------:R-:W-:Y:S02]  /*3ba30*/  USHF.R.S32.HI UR77, URZ, 0x1f, UR14 ;  /* 0x0000001fff4d7899 */ /* 0x000fe4000801140e */
[----:B0-----:R-:W-:Y:S02]  /*3ba40*/  IADD3 R20, P5, PT, R17, UR14, RZ ;  /* 0x0000000e11147c10 */ /* 0x001fe4000ffbe0ff */
[----:B--2---:R-:W-:Y:S01]  /*3ba50*/  IADD3 R2, P4, PT, R18, UR14, RZ ;  /* 0x0000000e12027c10 */ /* 0x004fe2000ff9e0ff */
[----:B------:R0:W-:Y:S04]  /*3ba60*/  STL [R1+0x3d40], R19 ;  /* 0x003d401301007387 */ /* 0x0001e80000100800 */
[----:B------:R2:W-:Y:S01]  /*3ba70*/  STL [R1+0x3d48], R2 ;  /* 0x003d480201007387 */ /* 0x0005e20000100800 */
[----:B0-----:R-:W-:-:S03]  /*3ba80*/  IADD3 R19, P3, PT, R16, UR14, RZ ;  /* 0x0000000e10137c10 */ /* 0x001fc6000ff7e0ff */
[----:B------:R0:W-:Y:S01]  /*3ba90*/  STL [R1+0x3d50], R20 ;  /* 0x003d501401007387 */ /* 0x0001e20000100800 */
[----:B--2---:R-:W-:-:S03]  /*3baa0*/  IADD3 R2, P2, PT, R15, UR14, RZ ;  /* 0x0000000e0f027c10 */ /* 0x004fc6000ff5e0ff */
[----:B------:R2:W-:Y:S04]  /*3bab0*/  STL [R1+0x3d58], R19 ;  /* 0x003d581301007387 */ /* 0x0005e80000100800 */
[----:B------:R3:W-:Y:S01]  /*3bac0*/  STL [R1+0x3d60], R2 ;  /* 0x003d600201007387 */ /* 0x0007e20000100800 */
[----:B0-----:R-:W-:Y:S02]  /*3bad0*/  IADD3 R20, P1, PT, R14, UR14, RZ ;  /* 0x0000000e0e147c10 */ /* 0x001fe4000ff3e0ff */
[----:B--2---:R-:W-:-:S03]  /*3bae0*/  IADD3 R19, P0, PT, R13, UR14, RZ ;  /* 0x0000000e0d137c10 */ /* 0x004fc6000ff1e0ff */
[----:B------:R0:W-:Y:S01]  /*3baf0*/  STL [R1+0x3d68], R20 ;  /* 0x003d681401007387 */ /* 0x0001e20000100800 */
[----:B---3--:R-:W-:-:S03]  /*3bb00*/  IADD3.X R2, PT, PT, R11, UR77, RZ, P4, !PT ;  /* 0x0000004d0b027c10 */ /* 0x008fc6000a7fe4ff */
[----:B------:R2:W-:Y:S04]  /*3bb10*/  STL [R1+0x3d70], R19 ;  /* 0x003d701301007387 */ /* 0x0005e80000100800 */
[----:B------:R3:W-:Y:S01]  /*3bb20*/  STL [R1+0x3d44], R2 ;  /* 0x003d440201007387 */ /* 0x0007e20000100800 */
[----:B0-----:R-:W-:Y:S02]  /*3bb30*/  IADD3 R20, P4, PT, R12, UR14, RZ ;  /* 0x0000000e0c147c10 */ /* 0x001fe4000ff9e0ff */
[----:B--2---:R-:W-:-:S03]  /*3bb40*/  IADD3.X R19, PT, PT, R9, UR77, RZ, P5, !PT ;  /* 0x0000004d09137c10 */ /* 0x004fc6000affe4ff */
[----:B------:R0:W-:Y:S01]  /*3bb50*/  STL [R1+0x3d78], R20 ;  /* 0x003d781401007387 */ /* 0x0001e20000100800 */
[----:B---3--:R-:W-:-:S03]  /*3bb60*/  IADD3 R2, P5, PT, R10, UR14, RZ ;  /* 0x0000000e0a027c10 */ /* 0x008fc6000ffbe0ff */
[----:B------:R-:W-:Y:S04]  /*3bb70*/  STL [R1+0x3d4c], R19 ;  /* 0x003d4c1301007387 */ /* 0x000fe80000100800 */
[----:B------:R2:W-:Y:S04]  /*3bb80*/  STL [R1+0x3d80], R2 ;  /* 0x003d800201007387 */ /* 0x0005e80000100800 */
        /* <DEDUP_REMOVED lines=2040> */
[----:B------:R-:W-:Y:S01]  /*43b10*/  STL [R1+0x2cfc], RZ ;  /* 0x002cfcff01007387 */ /* 0x000fe20000100800 */
[----:B0-----:R-:W-:-:S03]  /*43b20*/  IADD3.X R20, PT, PT, R8, UR77, RZ, P3, !PT ;  /* 0x0000004d08147c10 */ /* 0x001fc60009ffe4ff */
[----:B------:R-:W-:Y:S01]  /*43b30*/  STL [R1+0x2ce0], RZ ;  /* 0x002ce0ff01007387 */ /* 0x000fe20000100800 */
[----:B--2---:R-:W-:-:S03]  /*43b40*/  IADD3.X R2, PT, PT, R7, UR77, RZ, P2, !PT ;  /* 0x0000004d07027c10 */ /* 0x004fc600097fe4ff */
[----:B------:R-:W-:Y:S04]  /*43b50*/  STL [R1+0x2ce4], RZ ;  /* 0x002ce4ff01007387 */ /* 0x000fe80000100800 */
[----:B------:R-:W-:Y:S04]  /*43b60*/  STL [R1+0x2ce8], RZ ;  /* 0x002ce8ff01007387 */ /* 0x000fe80000100800 */
[----:B------:R-:W-:Y:S04]  /*43b70*/  STL [R1+0x2cec], RZ ;  /* 0x002cecff01007387 */ /* 0x000fe80000100800 */
[----:B------:R-:W-:Y:S01]  /*43b80*/  STL [R1+0x2cc0], RZ ;  /* 0x002cc0ff01007387 */ /* 0x000fe20000100800 */
[----:B------:R-:W-:-:S03]  /*43b90*/  IADD3.X R19, PT, PT, R6, UR77, RZ, P1, !PT ;  /* 0x0000004d06137c10 */ /* 0x000fc60008ffe4ff */
[----:B------:R-:W-:Y:S04]  /*43ba0*/  STL [R1+0x2cc4], RZ ;  /* 0x002cc4ff01007387 */ /* 0x000fe80000100800 */
[----:B------:R-:W-:Y:S04]  /*43bb0*/  STL [R1+0x2cc8], RZ ;  /* 0x002cc8ff01007387 */ /* 0x000fe80000100800 */
[----:B------:R-:W-:Y:S04]  /*43bc0*/  STL [R1+0x2ccc], RZ ;  /* 0x002cccff01007387 */ /* 0x000fe80000100800 */
[----:B------:R0:W-:Y:S04]  /*43bd0*/  STL [R1+0x3d54], R20 ;  /* 0x003d541401007387 */ /* 0x0001e80000100800 */
[----:B------:R2:W-:Y:S01]  /*43be0*/  STL [R1+0x3d5c], R2 ;  /* 0x003d5c0201007387 */ /* 0x0005e20000100800 */
[----:B0-----:R-:W-:-:S03]  /*43bf0*/  IADD3.X R20, PT, PT, R5, UR77, RZ, P0, !PT ;  /* 0x0000004d05147c10 */ /* 0x001fc600087fe4ff */
[----:B------:R0:W-:Y:S01]  /*43c00*/  STL [R1+0x3d64], R19 ;  /* 0x003d641301007387 */ /* 0x0001e20000100800 */
[----:B--2---:R-:W-:-:S03]  /*43c10*/  IADD3.X R2, PT, PT, R4, UR77, RZ, P4, !PT ;  /* 0x0000004d04027c10 */ /* 0x004fc6000a7fe4ff */
[----:B------:R2:W-:Y:S01]  /*43c20*/  STL [R1+0x3d6c], R20 ;  /* 0x003d6c1401007387 */ /* 0x0005e20000100800 */
[----:B------:R-:W-:-:S03]  /*43c30*/  USHF.R.S32.HI UR14, URZ, 0x1f, UR49 ;  /* 0x0000001fff0e7899 */ /* 0x000fc60008011431 */
[----:B------:R3:W-:Y:S01]  /*43c40*/  STL [R1+0x3d74], R2 ;  /* 0x003d740201007387 */ /* 0x0007e20000100800 */
[----:B0-----:R-:W-:Y:S01]  /*43c50*/  IADD3.X R19, PT, PT, R3, UR77, RZ, P5, !PT ;  /* 0x0000004d03137c10 */ /* 0x001fe2000affe4ff */
[----:B------:R-:W-:Y:S01]  /*43c60*/  ULEA.HI UR14, UR14, UR49, URZ, 0x7 ;  /* 0x000000310e0e7291 */ /* 0x000fe2000f8f38ff */
[----:B--2---:R-:W-:Y:S02]  /*43c70*/  IADD3 R20, P5, PT, R17, UR15, RZ ;  /* 0x0000000f11147c10 */ /* 0x004fe4000ffbe0ff */
[----:B---3--:R-:W-:Y:S01]  /*43c80*/  IADD3 R2, P4, PT, R18, UR15, RZ ;  /* 0x0000000f12027c10 */ /* 0x008fe2000ff9e0ff */
[----:B------:R0:W-:Y:S01]  /*43c90*/  STL [R1+0x3d7c], R19 ;  /* 0x003d7c1301007387 */ /* 0x0001e20000100800 */
[----:B------:R-:W-:-:S03]  /*43ca0*/  USHF.R.S32.HI UR49, URZ, 0x1f, UR15 ;  /* 0x0000001fff317899 */ /* 0x000fc6000801140f */
        /* <DEDUP_REMOVED lines=16> */
[----:B------:R2:W-:Y:S04]  /*43db0*/  STL [R1+0x3d8c], R19 ;  /* 0x003d8c1301007387 */ /* 0x0005e80000100800 */
[----:B------:R3:W-:Y:S01]  /*43dc0*/  STL [R1+0x3dc0], R2 ;  /* 0x003dc00201007387 */ /* 0x0007e20000100800 */
[----:B0-----:R-:W-:Y:S02]  /*43dd0*/  IADD3.X R20, PT, PT, R8, UR49, RZ, P3, !PT ;  /* 0x0000003108147c10 */ /* 0x001fe40009ffe4ff */
[----:B--2---:R-:W-:Y:S02]  /*43de0*/  IADD3.X R19, PT, PT, R6, UR49, RZ, P1, !PT ;  /* 0x0000003106137c10 */ /* 0x004fe40008ffe4ff */
[----:B---3--:R-:W-:Y:S01]  /*43df0*/  IADD3.X R2, PT, PT, R7, UR49, RZ, P2, !PT ;  /* 0x0000003107027c10 */ /* 0x008fe200097fe4ff */
[----:B------:R0:W-:Y:S04]  /*43e00*/  STL [R1+0x3d94], R20 ;  /* 0x003d941401007387 */ /* 0x0001e80000100800 */
[----:B------:R2:W-:Y:S01]  /*43e10*/  STL [R1+0x3d9c], R2 ;  /* 0x003d9c0201007387 */ /* 0x0005e20000100800 */
[----:B0-----:R-:W-:-:S03]  /*43e20*/  IADD3.X R20, PT, PT, R5, UR49, RZ, P0, !PT ;  /* 0x0000003105147c10 */ /* 0x001fc600087fe4ff */
[----:B------:R0:W-:Y:S01]  /*43e30*/  STL [R1+0x3da4], R19 ;  /* 0x003da41301007387 */ /* 0x0001e20000100800 */
[----:B--2---:R-:W-:-:S03]  /*43e40*/  IADD3.X R2, PT, PT, R4, UR49, RZ, P4, !PT ;  /* 0x0000003104027c10 */ /* 0x004fc6000a7fe4ff */
[----:B------:R2:W-:Y:S04]  /*43e50*/  STL [R1+0x3dac], R20 ;  /* 0x003dac1401007387 */ /* 0x0005e80000100800 */
[----:B------:R3:W-:Y:S01]  /*43e60*/  STL [R1+0x3db4], R2 ;  /* 0x003db40201007387 */ /* 0x0007e20000100800 */
[----:B0-----:R-:W-:Y:S01]  /*43e70*/  IADD3.X R19, PT, PT, R3, UR49, RZ, P5, !PT ;  /* 0x0000003103137c10 */ /* 0x001fe2000affe4ff */
[----:B------:R-:W-:Y:S02]  /*43e80*/  USHF.R.S32.HI UR77, URZ, 0x1f, UR52 ;  /* 0x0000001fff4d7899 */ /* 0x000fe40008011434 */
[----:B--2---:R-:W-:Y:S02]  /*43e90*/  IADD3 R20, P5, PT, R17, UR52, RZ ;  /* 0x0000003411147c10 */ /* 0x004fe4000ffbe0ff */
[----:B---3--:R-:W-:Y:S01]  /*43ea0*/  IADD3 R2, P4, PT, R18, UR52, RZ ;  /* 0x0000003412027c10 */ /* 0x008fe2000ff9e0ff */
        /* <DEDUP_REMOVED lines=906> */
[----:B------:R-:W-:Y:S01]  /*47750*/  STL [R1+0x44b8], R20 ;  /* 0x0044b81401007387 */ /* 0x000fe20000100800 */
[----:B---3--:R-:W-:-:S03]  /*47760*/  IADD3 R2, P1, PT, R10, UR72, RZ ;  /* 0x000000480a027c10 */ /* 0x008fc6000ff3e0ff */
[----:B------:R0:W-:Y:S04]  /*47770*/  STL [R1+0x448c], R19 ;  /* 0x00448c1301007387 */ /* 0x0001e80000100800 */
[----:B------:R2:W-:Y:S01]  /*47780*/  STL [R1+0x44c0], R2 ;  /* 0x0044c00201007387 */ /* 0x0005e20000100800 */
[----:B------:R-:W-:Y:S02]  /*47790*/  USHF.R.S32.HI UR47, URZ, 0x1f, UR47 ;  /* 0x0000001fff2f7899 */ /* 0x000fe4000801142f */
[----:B------:R-:W-:Y:S02]  /*477a0*/  USHF.R.S32.HI UR27, URZ, 0x1f, UR73 ;  /* 0x0000001fff1b7899 */ /* 0x000fe40008011449 */
[----:B------:R-:W-:Y:S02]  /*477b0*/  USHF.R.S32.HI UR15, URZ, 0x1f, UR75 ;  /* 0x0000001fff0f7899 */ /* 0x000fe4000801144b */
[----:B------:R-:W-:-:S02]  /*477c0*/  USHF.R.S32.HI UR24, URZ, 0x1f, UR16 ;  /* 0x0000001fff187899 */ /* 0x000fc40008011410 */
[----:B------:R-:W-:Y:S02]  /*477d0*/  USHF.R.S32.HI UR71, URZ, 0x1f, UR17 ;  /* 0x0000001fff477899 */ /* 0x000fe40008011411 */
[----:B------:R-:W-:Y:S02]  /*477e0*/  USHF.R.S32.HI UR25, URZ, 0x1f, UR18 ;  /* 0x0000001fff197899 */ /* 0x000fe40008011412 */
        /* <DEDUP_REMOVED lines=25> */
[----:B------:R-:W-:Y:S01]  /*47980*/  USHF.R.S32.HI UR14, URZ, 0x7, UR14 ;  /* 0x00000007ff0e7899 */ /* 0x000fe2000801140e */
[----:B0-----:R-:W3:Y:S01]  /*47990*/  LDL R19, [R1+0xa2c] ;  /* 0x000a2c0001137983 */ /* 0x001ee20000100800 */
[C---:B--2---:R-:W-:Y:S02]  /*479a0*/  LOP3.LUT R2, R0.reuse, 0x20, RZ, 0x3c, !PT ;  /* 0x0000002000027812 */ /* 0x044fe400078e3cff */
[----:B------:R-:W-:-:S02]  /*479b0*/  LOP3.LUT R20, R0, 0x40, RZ, 0x3c, !PT ;  /* 0x0000004000147812 */ /* 0x000fc400078e3cff */
[----:B------:R-:W-:Y:S02]  /*479c0*/  IADD3.X R20, PT, PT, R8, UR64, RZ, P0, !PT ;  /* 0x0000004008147c10 */ /* 0x000fe400087fe4ff */
[----:B------:R-:W-:-:S03]  /*479d0*/  LOP3.LUT R21, R0, 0x60, RZ, 0x3c, !PT ;  /* 0x0000006000157812 */ /* 0x000fc600078e3cff */
[----:B------:R0:W-:Y:S01]  /*479e0*/  STL [R1+0x4494], R20 ;  /* 0x0044941401007387 */ /* 0x0001e20000100800 */
[----:B---3--:R-:W-:Y:S02]  /*479f0*/  LOP3.LUT R2, R19, 0x40, RZ, 0x3c, !PT ;  /* 0x0000004013027812 */ /* 0x008fe400078e3cff */
[----:B------:R-:W-:Y:S02]  /*47a00*/  IADD3 R19, P0, PT, R18, UR73, RZ ;  /* 0x0000004912137c10 */ /* 0x000fe4000ff1e0ff */
[----:B------:R-:W-:Y:S02]  /*47a10*/  IADD3.X R2, PT, PT, R7, UR64, RZ, P2, !PT ;  /* 0x0000004007027c10 */ /* 0x000fe400097fe4ff */
[----:B0-----:R-:W-:Y:S01]  /*47a20*/  IADD3 R20, P2, PT, R17, UR73, RZ ;  /* 0x0000004911147c10 */ /* 0x001fe2000ff5e0ff */
[----:B------:R0:W-:Y:S04]  /*47a30*/  STL [R1+0x44c8], R19 ;  /* 0x0044c81301007387 */ /* 0x0001e80000100800 */
[----:B------:R2:W-:Y:S04]  /*47a40*/  STL [R1+0x449c], R2 ;  /* 0x00449c0201007387 */ /* 0x0005e80000100800 */
[----:B------:R3:W-:Y:S01]  /*47a50*/  STL [R1+0x44d0], R20 ;  /* 0x0044d01401007387 */ /* 0x0007e20000100800 */
[----:B0-----:R-:W-:-:S02]  /*47a60*/  IADD3.X R19, PT, PT, R6, UR64, RZ, P3, !PT ;  /* 0x0000004006137c10 */ /* 0x001fc40009ffe4ff */
        /* <DEDUP_REMOVED lines=916> */
[----:B------:R-:W-:Y:S01]  /*4b3b0*/  STL [R1+0x4c00], R20 ;  /* 0x004c001401007387 */ /* 0x000fe20000100800 */
[----:B0-----:R-:W-:Y:S02]  /*4b3c0*/  IADD3.X R19, PT, PT, R9, UR77, RZ, P2, !PT ;  /* 0x0000004d09137c10 */ /* 0x001fe400097fe4ff */
[----:B--2---:R-:W-:-:S03]  /*4b3d0*/  IADD3 R2, P2, PT, R18, UR48, RZ ;  /* 0x0000003012027c10 */ /* 0x004fc6000ff5e0ff */
[----:B------:R-:W-:Y:S01]  /*4b3e0*/  STL [R1+0x4bcc], R19 ;  /* 0x004bcc1301007387 */ /* 0x000fe20000100800 */
[----:B------:R-:W-:Y:S02]  /*4b3f0*/  IADD3.X R18, PT, PT, R8, UR77, RZ, P3, !PT ;  /* 0x0000004d08127c10 */ /* 0x000fe40009ffe4ff */
[----:B------:R-:W-:Y:S01]  /*4b400*/  IADD3 R17, P3, PT, R17, UR7, RZ ;  /* 0x0000000711117c10 */ /* 0x000fe2000ff7e0ff */
[----:B------:R0:W-:Y:S01]  /*4b410*/  STL [R1+0x4c08], R2 ;  /* 0x004c080201007387 */ /* 0x0001e20000100800 */
[----:B------:R-:W-:Y:S02]  /*4b420*/  IADD3.X R11, PT, PT, R11, UR47, RZ, P2, !PT ;  /* 0x0000002f0b0b7c10 */ /* 0x000fe400097fe4ff */
[----:B-1----:R-:W-:Y:S01]  /*4b430*/  IADD3 R10, P2, PT, R10, UR13, RZ ;  /* 0x0000000d0a0a7c10 */ /* 0x002fe2000ff5e0ff */
[----:B------:R-:W-:Y:S04]  /*4b440*/  STL [R1+0x4bd4], R18 ;  /* 0x004bd41201007387 */ /* 0x000fe80000100800 */
[----:B------:R1:W-:Y:S01]  /*4b450*/  STL [R1+0x4c10], R17 ;  /* 0x004c101101007387 */ /* 0x0003e20000100800 */
[----:B0-----:R-:W-:-:S02]  /*4b460*/  IADD3.X R2, PT, PT, R7, UR77, RZ, P4, !PT ;  /* 0x0000004d07027c10 */ /* 0x001fc4000a7fe4ff */
[----:B------:R-:W-:-:S03]  /*4b470*/  IADD3 R16, P4, PT, R16, UR8, RZ ;  /* 0x0000000810107c10 */ /* 0x000fc6000ff9e0ff */
[----:B------:R0:W-:Y:S01]  /*4b480*/  STL [R1+0x4bdc], R2 ;  /* 0x004bdc0201007387 */ /* 0x0001e20000100800 */
[----:B------:R-:W-:Y:S02]  /*4b490*/  IADD3.X R8, PT, PT, R8, UR47, RZ, P4, !PT ;  /* 0x0000002f08087c10 */ /* 0x000fe4000a7fe4ff */
[----:B-1----:R-:W-:Y:S01]  /*4b4a0*/  IADD3.X R17, PT, PT, R6, UR77, RZ, P5, !PT ;  /* 0x0000004d06117c10 */ /* 0x002fe2000affe4ff */
[----:B------:R1:W-:Y:S04]  /*4b4b0*/  STL [R1+0x4c18], R16 ;  /* 0x004c181001007387 */ /* 0x0003e80000100800 */
[----:B------:R-:W-:Y:S01]  /*4b4c0*/  STL [R1+0x4be4], R17 ;  /* 0x004be41101007387 */ /* 0x000fe20000100800 */
[----:B0-----:R-:W-:Y:S02]  /*4b4d0*/  IADD3 R2, P5, PT, R15, UR9, RZ ;  /* 0x000000090f027c10 */ /* 0x001fe4000ffbe0ff */
[----:B-1----:R-:W-:-:S03]  /*4b4e0*/  IADD3.X R16, PT, PT, R5, UR77, RZ, P6, !PT ;  /* 0x0000004d05107c10 */ /* 0x002fc6000b7fe4ff */
[----:B------:R0:W-:Y:S01]  /*4b4f0*/  STL [R1+0x4c20], R2 ;  /* 0x004c200201007387 */ /* 0x0001e20000100800 */
[----:B------:R-:W-:Y:S02]  /*4b500*/  IADD3 R15, P6, PT, R14, UR10, RZ ;  /* 0x0000000a0e0f7c10 */ /* 0x000fe4000ffde0ff */
[----:B------:R-:W-:Y:S01]  /*4b510*/  IADD3.X R7, PT, PT, R7, UR47, RZ, P5, !PT ;  /* 0x0000002f07077c10 */ /* 0x000fe2000affe4ff */
[----:B------:R-:W-:Y:S04]  /*4b520*/  STL [R1+0x4bec], R16 ;  /* 0x004bec1001007387 */ /* 0x000fe80000100800 */
[----:B------:R-:W-:Y:S01]  /*4b530*/  STL [R1+0x4c28], R15 ;  /* 0x004c280f01007387 */ /* 0x000fe20000100800 */
[----:B0-----:R-:W-:Y:S02]  /*4b540*/  IADD3.X R2, PT, PT, R4, UR77, RZ, P0, !PT ;  /* 0x0000004d04027c10 */ /* 0x001fe400087fe4ff */
[----:B------:R-:W-:-:S02]  /*4b550*/  IADD3 R14, P0, PT, R13, UR11, RZ ;  /* 0x0000000b0d0e7c10 */ /* 0x000fc4000ff1e0ff */
[----:B------:R-:W-:Y:S01]  /*4b560*/  IADD3.X R13, PT, PT, R3, UR77, RZ, P1, !PT ;  /* 0x0000004d030d7c10 */ /* 0x000fe20008ffe4ff */
[----:B------:R0:W-:Y:S01]  /*4b570*/  STL [R1+0x4bf4], R2 ;  /* 0x004bf40201007387 */ /* 0x0001e20000100800 */
[----:B------:R-:W-:-:S03]  /*4b580*/  IADD3.X R5, PT, PT, R5, UR47, RZ, P0, !PT ;  /* 0x0000002f05057c10 */ /* 0x000fc600087fe4ff */
[----:B------:R-:W-:Y:S04]  /*4b590*/  STL [R1+0x4c30], R14 ;  /* 0x004c300e01007387 */ /* 0x000fe80000100800 */
[----:B------:R-:W-:Y:S01]  /*4b5a0*/  STL [R1+0x4bfc], R13 ;  /* 0x004bfc0d01007387 */ /* 0x000fe20000100800 */
[----:B0-----:R-:W-:-:S04]  /*4b5b0*/  IADD3 R2, P1, PT, R12, UR12, RZ ;  /* 0x0000000c0c027c10 */ /* 0x001fc8000ff3e0ff */
[----:B------:R-:W-:Y:S01]  /*4b5c0*/  IADD3.X R4, PT, PT, R4, UR47, RZ, P1, !PT ;  /* 0x0000002f04047c10 */ /* 0x000fe20008ffe4ff */
[----:B------:R0:W-:Y:S04]  /*4b5d0*/  STL [R1+0x4c38], R2 ;  /* 0x004c380201007387 */ /* 0x0001e80000100800 */
[----:B------:R-:W-:Y:S04]  /*4b5e0*/  STL [R1+0x4c04], R11 ;  /* 0x004c040b01007387 */ /* 0x000fe80000100800 */
[----:B------:R-:W-:Y:S01]  /*4b5f0*/  STL [R1+0x4c40], R10 ;  /* 0x004c400a01007387 */ /* 0x000fe20000100800 */
[----:B0-----:R-:W-:-:S05]  /*4b600*/  IADD3.X R2, PT, PT, R9, UR47, RZ, P3, !PT ;  /* 0x0000002f09027c10 */ /* 0x001fca0009ffe4ff */
[----:B------:R0:W-:Y:S04]  /*4b610*/  STL [R1+0x4c0c], R2 ;  /* 0x004c0c0201007387 */ /* 0x0001e80000100800 */
[----:B------:R-:W-:Y:S04]  /*4b620*/  STL [R1+0x4c14], R8 ;  /* 0x004c140801007387 */ /* 0x000fe80000100800 */
[----:B------:R-:W-:Y:S01]  /*4b630*/  STL [R1+0x4c1c], R7 ;  /* 0x004c1c0701007387 */ /* 0x000fe20000100800 */
[----:B0-----:R-:W-:-:S05]  /*4b640*/  IADD3.X R2, PT, PT, R6, UR47, RZ, P6, !PT ;  /* 0x0000002f06027c10 */ /* 0x001fca000b7fe4ff */
[----:B------:R0:W-:Y:S04]  /*4b650*/  STL [R1+0x4c24], R2 ;  /* 0x004c240201007387 */ /* 0x0001e80000100800 */
[----:B------:R1:W-:Y:S01]  /*4b660*/  STL [R1+0x4c2c], R5 ;  /* 0x004c2c0501007387 */ /* 0x0003e20000100800 */
[----:B0-----:R-:W-:-:S05]  /*4b670*/  IADD3.X R2, PT, PT, R3, UR47, RZ, P2, !PT ;  /* 0x0000002f03027c10 */ /* 0x001fca00097fe4ff */
[----:B------:R1:W-:Y:S04]  /*4b680*/  STL [R1+0x4c3c], R2 ;  /* 0x004c3c0201007387 */ /* 0x0003e80000100800 */
[----:B------:R1:W-:Y:S02]  /*4b690*/  STL [R1+0x4c34], R4 ;  /* 0x004c340401007387 */ /* 0x0003e40000100800 */
.L_x_1:
[----:B-1----:R-:W2:Y:S01]  /*4b6a0*/  LDL R5, [R1+0x39a8] ;  /* 0x0039a80001057983 */ /* 0x002ea20000100800 */
[----:B0-----:R-:W0:Y:S03]  /*4b6b0*/  LDC R2, c[0x0][0x3a0] ;  /* 0x0000e800ff027b82 */ /* 0x001e260000000800 */
[----:B--2---:R1:W-:Y:S04]  /*4b6c0*/  STL [R1+0x92ec], R5 ;  /* 0x0092ec0501007387 */ /* 0x0043e80000100800 */
[----:B------:R-:W2:Y:S04]  /*4b6d0*/  LDL R4, [R1+0x39b0] ;  /* 0x0039b00001047983 */ /* 0x000ea80000100800 */
[----:B-1----:R-:W0:Y:S04]  /*4b6e0*/  LDL R5, [R1+0x3b08] ;  /* 0x003b080001057983 */ /* 0x002e280000100800 */
[----:B------:R-:W-:Y:S04]  /*4b6f0*/  STL [R1+0x8514], R31 ;  /* 0x0085141f01007387 */ /* 0x000fe80000100800 */
        /* <DEDUP_REMOVED lines=886> */
[----:B------:R1:W-:Y:S04]  /*4ee60*/  STL [R1+0x92e8], R27 ;  /* 0x0092e81b01007387 */ /* 0x0003e80000100800 */
        /* <DEDUP_REMOVED lines=50> */
[----:B------:R-:W-:Y:S01]  /*4f190*/  STL [R1+0x8440], R52 ;  /* 0x0084403401007387 */ /* 0x000fe20000100800 */
[----:B0-----:R-:W-:-:S03]  /*4f1a0*/  IMAD R2, R5, -0x80, R2 ;  /* 0xffffff8005027824 */ /* 0x001fc600078e0202 */
[----:B------:R-:W-:Y:S04]  /*4f1b0*/  STL [R1+0x843c], R54 ;  /* 0x00843c3601007387 */ /* 0x000fe80000100800 */
[----:B------:R-:W-:Y:S04]  /*4f1c0*/  STL [R1+0x8438], R55 ;  /* 0x0084383701007387 */ /* 0x000fe80000100800 */
[----:B------:R-:W-:Y:S04]  /*4f1d0*/  STL [R1+0x8434], R56 ;  /* 0x0084343801007387 */ /* 0x000fe80000100800 */
[----:B-----5:R-:W-:Y:S04]  /*4f1e0*/  STL [R1+0x8370], R0 ;  /* 0x0083700001007387 */ /* 0x020fe80000100800 */
[----:B------:R-:W2:Y:S01]  /*4f1f0*/  LDL.LU R5, [R1+0x92ec] ;  /* 0x0092ec0001057983 */ /* 0x000ea20000300800 */
[----:B------:R-:W-:-:S02]  /*4f200*/  ISETP.GT.AND P0, PT, R2, RZ, PT ;  /* 0x000000ff0200720c */ /* 0x000fc40003f04270 */
[----:B-1----:R-:W-:-:S11]  /*4f210*/  PRMT R27, RZ, 0x7610, R27 ;  /* 0x00007610ff1b7816 */ /* 0x002fd6000000001b */
[----:B--2---:R-:W2:Y:S04]  /*4f220*/  @P0 LDG.E.U8 R27, desc[UR4][R4.64] ;  /* 0x00000004041b0981 */ /* 0x004ea8000c1e1100 */
[----:B--2---:R0:W-:Y:S04]  /*4f230*/  STL [R1+0x104c], R27 ;  /* 0x00104c1b01007387 */ /* 0x0041e80000100800 */
[----:B0-----:R-:W2:Y:S04]  /*4f240*/  LDL.LU R27, [R1+0x92e8] ;  /* 0x0092e800011b7983 */ /* 0x001ea80000300800 */
[----:B------:R-:W3:Y:S04]  /*4f250*/  LDL R4, [R1+0x39a0] ;  /* 0x0039a00001047983 */ /* 0x000ee80000100800 */
[----:B------:R-:W3:Y:S01]  /*4f260*/  LDL R5, [R1+0x39b4] ;  /* 0x0039b40001057983 */ /* 0x000ee20000100800 */
[----:B------:R-:W-:-:S02]  /*4f270*/  PRMT R31, RZ, 0x7610, R31 ;  /* 0x00007610ff1f7816 */ /* 0x000fc4000000001f */
[----:B---3--:R-:W-:-:S04]  /*4f280*/  @P0 LOP3.LUT R5, R5, R4, RZ, 0x3c, !PT ;  /* 0x0000000405050212 */ /* 0x008fc800078e3cff */
[----:B------:R-:W-:-:S04]  /*4f290*/  @P0 LOP3.LUT R4, R5, R4, RZ, 0x3c, !PT ;  /* 0x0000000405040212 */ /* 0x000fc800078e3cff */
[----:B------:R-:W-:-:S05]  /*4f2a0*/  @P0 LOP3.LUT R5, R5, R4, RZ, 0x3c, !PT ;  /* 0x0000000405050212 */ /* 0x000fca00078e3cff */
[----:B------:R-:W3:Y:S04]  /*4f2b0*/  @P0 LDG.E.U8 R31, desc[UR4][R4.64] ;  /* 0x00000004041f0981 */ /* 0x000ee8000c1e1100 */
[----:B---3--:R0:W-:Y:S04]  /*4f2c0*/  STL [R1+0x1048], R31 ;  /* 0x0010481f01007387 */ /* 0x0081e80000100800 */
[----:B0-----:R-:W3:Y:S04]  /*4f2d0*/  LDL.LU R31, [R1+0x92e4] ;  /* 0x0092e400011f7983 */ /* 0x001ee80000300800 */
[----:B------:R-:W4:Y:S04]  /*4f2e0*/  LDL R4, [R1+0x399c] ;  /* 0x00399c0001047983 */ /* 0x000f280000100800 */
[----:B------:R-:W4:Y:S01]  /*4f2f0*/  LDL R5, [R1+0x39b8] ;  /* 0x0039b80001057983 */ /* 0x000f220000100800 */
[----:B------:R-:W-:-:S02]  /*4f300*/  PRMT R30, RZ, 0x7610, R30 ;  /* 0x00007610ff1e7816 */ /* 0x000fc4000000001e */
[----:B----4-:R-:W-:-:S04]  /*4f310*/  @P0 LOP3.LUT R5, R5, R4, RZ, 0x3c, !PT ;  /* 0x0000000405050212 */ /* 0x010fc800078e3cff */
[----:B------:R-:W-:-:S04]  /*4f320*/  @P0 LOP3.LUT R4, R5, R4, RZ, 0x3c, !PT ;  /* 0x0000000405040212 */ /* 0x000fc800078e3cff */
[----:B------:R-:W-:-:S05]  /*4f330*/  @P0 LOP3.LUT R5, R5, R4, RZ, 0x3c, !PT ;  /* 0x0000000405050212 */ /* 0x000fca00078e3cff */
[----:B------:R-:W4:Y:S04]  /*4f340*/  @P0 LDG.E.U8 R30, desc[UR4][R4.64] ;  /* 0x00000004041e0981 */ /* 0x000f28000c1e1100 */
[----:B----4-:R0:W-:Y:S04]  /*4f350*/  STL [R1+0x1044], R30 ;  /* 0x0010441e01007387 */ /* 0x0101e80000100800 */
[----:B0-----:R-:W4:Y:S04]  /*4f360*/  LDL.LU R30, [R1+0x92e0] ;  /* 0x0092e000011e7983 */ /* 0x001f280000300800 */
[----:B------:R-:W2:Y:S04]  /*4f370*/  LDL R4, [R1+0x3998] ;  /* 0x0039980001047983 */ /* 0x000ea80000100800 */
[----:B------:R-:W2:Y:S01]  /*4f380*/  LDL R5, [R1+0x39bc] ;  /* 0x0039bc0001057983 */ /* 0x000ea20000100800 */
[----:B---3--:R-:W-:-:S02]  /*4f390*/  PRMT R31, RZ, 0x7610, R31 ;  /* 0x00007610ff1f7816 */ /* 0x008fc4000000001f */
[----:B--2---:R-:W-:-:S04]  /*4f3a0*/  @P0 LOP3.LUT R5, R5, R4, RZ, 0x3c, !PT ;  /* 0x0000000405050212 */ /* 0x004fc800078e3cff */
[----:B------:R-:W-:-:S04]  /*4f3b0*/  @P0 LOP3.LUT R4, R5, R4, RZ, 0x3c, !PT ;  /* 0x0000000405040212 */ /* 0x000fc800078e3cff */
[----:B------:R-:W-:-:S05]  /*4f3c0*/  @P0 LOP3.LUT R5, R5, R4, RZ, 0x3c, !PT ;  /* 0x0000000405050212 */ /* 0x000fca00078e3cff */
[----:B------:R-:W2:Y:S04]  /*4f3d0*/  @P0 LDG.E.U8 R31, desc[UR4][R4.64] ;  /* 0x00000004041f0981 */ /* 0x000ea8000c1e1100 */
[----:B--2---:R0:W-:Y:S04]  /*4f3e0*/  STL [R1+0x1040], R31 ;  /* 0x0010401f01007387 */ /* 0x0041e80000100800 */
[----:B0-----:R-:W2:Y:S04]  /*4f3f0*/  LDL.LU R31, [R1+0x92dc] ;  /* 0x0092dc00011f7983 */ /* 0x001ea80000300800 */
[----:B------:R-:W3:Y:S04]  /*4f400*/  LDL R4, [R1+0x3994] ;  /* 0x0039940001047983 */ /* 0x000ee80000100800 */
[----:B------:R-:W3:Y:S01]  /*4f410*/  LDL R5, [R1+0x39c0] ;  /* 0x0039c00001057983 */ /* 0x000ee20000100800 */
[----:B----4-:R-:W-:-:S02]  /*4f420*/  PRMT R30, RZ, 0x7610, R30 ;  /* 0x00007610ff1e7816 */ /* 0x010fc4000000001e */
        /* <DEDUP_REMOVED lines=8> */
[----:B--2---:R-:W-:-:S02]  /*4f4b0*/  PRMT R31, RZ, 0x7610, R31 ;  /* 0x00007610ff1f7816 */ /* 0x004fc4000000001f */
[----:B----4-:R-:W-:-:S04]  /*4f4c0*/  @P0 LOP3.LUT R5, R5, R4, RZ, 0x3c, !PT ;  /* 0x0000000405050212 */ /* 0x010fc800078e3cff */
[----:B------:R-:W-:-:S04]  /*4f4d0*/  @P0 LOP3.LUT R4, R5, R4, RZ, 0x3c, !PT ;  /* 0x0000000405040212 */ /* 0x000fc800078e3cff */
[----:B------:R-:W-:-:S05]  /*4f4e0*/  @P0 LOP3.LUT R5, R5, R4, RZ, 0x3c, !PT ;  /* 0x0000000405050212 */ /* 0x000fca00078e3cff */
[----:B------:R-:W2:Y:S04]  /*4f4f0*/  @P0 LDG.E.U8 R31, desc[UR4][R4.64] ;  /* 0x00000004041f0981 */ /* 0x000ea8000c1e1100 */
[----:B--2---:R0:W-:Y:S04]  /*4f500*/  STL [R1+0x1038], R31 ;  /* 0x0010381f01007387 */ /* 0x0041e80000100800 */
[----:B0-----:R-:W2:Y:S04]  /*4f510*/  LDL.LU R31, [R1+0x92d4] ;  /* 0x0092d400011f7983 */ /* 0x001ea80000300800 */
[----:B------:R-:W4:Y:S04]  /*4f520*/  LDL R4, [R1+0x398c] ;  /* 0x00398c0001047983 */ /* 0x000f280000100800 */
[----:B------:R-:W4:Y:S01]  /*4f530*/  LDL R5, [R1+0x39ac] ;  /* 0x0039ac0001057983 */ /* 0x000f220000100800 */
[----:B---3--:R-:W-:-:S02]  /*4f540*/  PRMT R30, RZ, 0x7610, R30 ;  /* 0x00007610ff1e7816 */ /* 0x008fc4000000001e */
[----:B----4-:R-:W-:-:S04]  /*4f550*/  @P0 LOP3.LUT R5, R5, R4, RZ, 0x3c, !PT ;  /* 0x0000000405050212 */ /* 0x010fc800078e3cff */
        /* <DEDUP_REMOVED lines=11> */
[----:B------:R-:W2:Y:S01]  /*4f610*/  @P0 LDG.E.U8 R31, desc[UR4][R4.64] ;  /* 0x00000004041f0981 */ /* 0x000ea2000c1e1100 */
[----:B------:R-:W-:-:S03]  /*4f620*/  ISETP.GT.AND P1, PT, R2, 0x1, PT ;  /* 0x000000010200780c */ /* 0x000fc60003f24270 */
        /* <DEDUP_REMOVED lines=8028> */
[----:B------:R-:W4:Y:S01]  /*6ebf0*/  @P0 LDG.E.U8 R27, desc[UR4][R4.64] ;  /* 0x00000004041b0981 */ /* 0x000f22000c1e1100 */
[----:B------:R-:W-:-:S03]  /*6ec00*/  ISETP.GT.AND P1, PT, R2, 0x6f, PT ;  /* 0x0000006f0200780c */ /* 0x000fc60003f24270 */
[----:B----4-:R0:W-:Y:S04]  /*6ec10*/  STL [R1+0x140], R27 ;  /* 0x0001401b01007387 */ /* 0x0101e80000100800 */
[----:B0-----:R-:W4:Y:S04]  /*6ec20*/  LDL.LU R27, [R1+0x850c] ;  /* 0x00850c00011b7983 */ /* 0x001f280000300800 */
[----:B------:R-:W2:Y:S04]  /*6ec30*/  LDL R4, [R1+0x709c] ;  /* 0x00709c0001047983 */ /* 0x000ea80000100800 */
[----:B------:R-:W2:Y:S01]  /*6ec40*/  LDL R5, [R1+0x70a0] ;  /* 0x0070a00001057983 */ /* 0x000ea20000100800 */
[----:B------:R-:W-:-:S02]  /*6ec50*/  PRMT R26, RZ, 0x7610, R26 ;  /* 0x00007610ff1a7816 */ /* 0x000fc4000000001a */
[----:B--2---:R-:W-:-:S04]  /*6ec60*/  @P1 LOP3.LUT R5, R5, R4, RZ, 0x3c, !PT ;  /* 0x0000000405051212 */ /* 0x004fc800078e3cff */
[----:B------:R-:W-:-:S04]  /*6ec70*/  @P1 LOP3.LUT R4, R5, R4, RZ, 0x3c, !PT ;  /* 0x0000000405041212 */ /* 0x000fc800078e3cff */
[----:B------:R-:W-:-:S05]  /*6ec80*/  @P1 LOP3.LUT R5, R5, R4, RZ, 0x3c, !PT ;  /* 0x0000000405051212 */ /* 0x000fca00078e3cff */
[----:B------:R-:W2:Y:S04]  /*6ec90*/  @P1 LDG.E.U8 R26, desc[UR4][R4.64] ;  /* 0x00000004041a1981 */ /* 0x000ea8000c1e1100 */
[----:B--2---:R0:W-:Y:S04]  /*6eca0*/  STL [R1+0x13c], R26 ;  /* 0x00013c1a01007387 */ /* 0x0041e80000100800 */
[----:B0-----:R-:W2:Y:S04]  /*6ecb0*/  LDL.LU R26, [R1+0x8508] ;  /* 0x00850800011a7983 */ /* 0x001ea80000300800 */
        /* <DEDUP_REMOVED lines=60> */
[----:B------:R-:W2:Y:S01]  /*6f080*/  @P1 LDG.E.U8 R12, desc[UR4][R4.64] ;  /* 0x00000004040c1981 */ /* 0x000ea2000c1e1100 */
[----:B------:R-:W-:-:S03]  /*6f090*/  ISETP.GT.AND P0, PT, R2, 0x70, PT ;  /* 0x000000700200780c */ /* 0x000fc60003f04270 */
        /* <DEDUP_REMOVED lines=418> */
[----:B------:R0:W2:Y:S04]  /*70ac0*/  @P1 LDG.E.U8 R31, desc[UR4][R4.64] ;  /* 0x00000004041f1981 */ /* 0x0000a8000c1e1100 */
[----:B------:R-:W0:Y:S04]  /*70ad0*/  LDL R4, [R1+0x6eec] ;  /* 0x006eec0001047983 */ /* 0x000e280000100800 */
[----:B------:R-:W0:Y:S01]  /*70ae0*/  LDL R5, [R1+0x6ef0] ;  /* 0x006ef00001057983 */ /* 0x000e220000100800 */
[----:B---3--:R-:W-:Y:S02]  /*70af0*/  PRMT R30, RZ, 0x7610, R30 ;  /* 0x00007610ff1e7816 */ /* 0x008fe4000000001e */
[----:B0-----:R-:W-:-:S04]  /*70b00*/  @P1 LOP3.LUT R5, R5, R4, RZ, 0x3c, !PT ;  /* 0x0000000405051212 */ /* 0x001fc800078e3cff */
[----:B------:R-:W-:-:S04]  /*70b10*/  @P1 LOP3.LUT R4, R5, R4, RZ, 0x3c, !PT ;  /* 0x0000000405041212 */ /* 0x000fc800078e3cff */
[----:B------:R-:W-:Y:S01]  /*70b20*/  @P1 LOP3.LUT R5, R5, R4, RZ, 0x3c, !PT ;  /* 0x0000000405051212 */ /* 0x000fe200078e3cff */
[----:B--2---:R0:W-:Y:S04]  /*70b30*/  STL [R1+0x68], R31 ;  /* 0x0000681f01007387 */ /* 0x0041e80000100800 */
[----:B------:R1:W2:Y:S01]  /*70b40*/  @P1 LDG.E.U8 R30, desc[UR4][R4.64] ;  /* 0x00000004041e1981 */ /* 0x0002a2000c1e1100 */
[----:B------:R-:W-:-:S03]  /*70b50*/  PRMT R56, RZ, 0x7610, R56 ;  /* 0x00007610ff387816 */ /* 0x000fc60000000038 */
[----:B0-----:R-:W3:Y:S04]  /*70b60*/  LDL R31, [R1+0x6ed0] ;  /* 0x006ed000011f7983 */ /* 0x001ee80000100800 */
[----:B------:R-:W1:Y:S04]  /*70b70*/  LDL R4, [R1+0x6ee4] ;  /* 0x006ee40001047983 */ /* 0x000e680000100800 */
[----:B------:R-:W1:Y:S02]  /*70b80*/  LDL R5, [R1+0x6ee8] ;  /* 0x006ee80001057983 */ /* 0x000e640000100800 */
[----:B-1----:R-:W-:-:S04]  /*70b90*/  @P1 LOP3.LUT R5, R5, R4, RZ, 0x3c, !PT ;  /* 0x0000000405051212 */ /* 0x002fc800078e3cff */
[----:B------:R-:W-:-:S04]  /*70ba0*/  @P1 LOP3.LUT R4, R5, R4, RZ, 0x3c, !PT ;  /* 0x0000000405041212 */ /* 0x000fc800078e3cff */
[----:B------:R-:W-:-:S05]  /*70bb0*/  @P1 LOP3.LUT R5, R5, R4, RZ, 0x3c, !PT ;  /* 0x0000000405051212 */ /* 0x000fca00078e3cff */
[----:B------:R-:W3:Y:S04]  /*70bc0*/  @P1 LDG.E.U8 R56, desc[UR4][R4.64] ;  /* 0x0000000404381981 */ /* 0x000ee8000c1e1100 */
[----:B--2---:R0:W-:Y:S04]  /*70bd0*/  STL [R1+0x64], R30 ;  /* 0x0000641e01007387 */ /* 0x0041e80000100800 */
[----:B0-----:R-:W2:Y:S04]  /*70be0*/  LDL R30, [R1+0x6ec8] ;  /* 0x006ec800011e7983 */ /* 0x001ea80000100800 */
[----:B---3--:R0:W-:Y:S04]  /*70bf0*/  STL [R1+0x60], R56 ;  /* 0x0000603801007387 */ /* 0x0081e80000100800 */
[----:B0-----:R-:W3:Y:S04]  /*70c00*/  LDL.LU R56, [R1+0x8434] ;  /* 0x0084340001387983 */ /* 0x001ee80000300800 */
[----:B------:R-:W2:Y:S04]  /*70c10*/  LDL R4, [R1+0x6edc] ;  /* 0x006edc0001047983 */ /* 0x000ea80000100800 */
[----:B------:R-:W2:Y:S01]  /*70c20*/  LDL R5, [R1+0x6ee0] ;  /* 0x006ee00001057983 */ /* 0x000ea20000100800 */
[----:B------:R-:W-:-:S02]  /*70c30*/  ISETP.GT.AND P0, PT, R2, 0x76, PT ;  /* 0x000000760200780c */ /* 0x000fc40003f04270 */
[----:B----4-:R-:W-:-:S11]  /*70c40*/  PRMT R27, RZ, 0x7610, R27 ;  /* 0x00007610ff1b7816 */ /* 0x010fd6000000001b */
[----:B--2---:R-:W-:-:S04]  /*70c50*/  @P0 LOP3.LUT R5, R5, R4, RZ, 0x3c, !PT ;  /* 0x0000000405050212 */ /* 0x004fc800078e3cff */
[----:B------:R-:W-:-:S04]  /*70c60*/  @P0 LOP3.LUT R4, R5, R4, RZ, 0x3c, !PT ;  /* 0x0000000405040212 */ /* 0x000fc800078e3cff */
[----:B------:R-:W-:-:S05]  /*70c70*/  @P0 LOP3.LUT R5, R5, R4, RZ, 0x3c, !PT ;  /* 0x0000000405050212 */ /* 0x000fca00078e3cff */
[----:B------:R0:W2:Y:S04]  /*70c80*/  @P0 LDG.E.U8 R27, desc[UR4][R4.64] ;  /* 0x00000004041b0981 */ /* 0x0000a8000c1e1100 */
[----:B------:R-:W0:Y:S04]  /*70c90*/  LDL R4, [R1+0x6ed4] ;  /* 0x006ed40001047983 */ /* 0x000e280000100800 */
[----:B------:R-:W0:Y:S01]  /*70ca0*/  LDL R5, [R1+0x6ed8] ;  /* 0x006ed80001057983 */ /* 0x000e220000100800 */
[----:B------:R-:W-:Y:S02]  /*70cb0*/  PRMT R26, RZ, 0x7610, R26 ;  /* 0x00007610ff1a7816 */ /* 0x000fe4000000001a */
[----:B0-----:R-:W-:-:S04]  /*70cc0*/  @P0 LOP3.LUT R5, R5, R4, RZ, 0x3c, !PT ;  /* 0x0000000405050212 */ /* 0x001fc800078e3cff */
[----:B------:R-:W-:-:S04]  /*70cd0*/  @P0 LOP3.LUT R4, R5, R4, RZ, 0x3c, !PT ;  /* 0x0000000405040212 */ /* 0x000fc800078e3cff */
[----:B------:R-:W-:Y:S01]  /*70ce0*/  @P0 LOP3.LUT R5, R5, R4, RZ, 0x3c, !PT ;  /* 0x0000000405050212 */ /* 0x000fe200078e3cff */
[----:B--2---:R0:W-:Y:S04]  /*70cf0*/  STL [R1+0x5c], R27 ;  /* 0x00005c1b01007387 */ /* 0x0041e80000100800 */
[----:B------:R1:W2:Y:S01]  /*70d00*/  @P0 LDG.E.U8 R26, desc[UR4][R4.64] ;  /* 0x00000004041a0981 */ /* 0x0002a2000c1e1100 */
[----:B------:R-:W-:-:S03]  /*70d10*/  PRMT R25, RZ, 0x7610, R25 ;  /* 0x00007610ff197816 */ /* 0x000fc60000000019 */
[----:B0-----:R-:W4:Y:S04]  /*70d20*/  LDL R27, [R1+0x6ec0] ;  /* 0x006ec000011b7983 */ /* 0x001f280000100800 */
[----:B------:R-:W3:Y:S01]  /*70d30*/  LDL R5, [R1+0x6ecc] ;  /* 0x006ecc0001057983 */ /* 0x000ee20000100800 */
[----:B-1----:R-:W-:-:S03]  /*70d40*/  @P0 IMAD.MOV.U32 R4, RZ, RZ, R31 ;  /* 0x000000ffff040224 */ /* 0x002fc600078e001f */
[----:B--2---:R0:W-:Y:S01]  /*70d50*/  STL [R1+0x58], R26 ;  /* 0x0000581a01007387 */ /* 0x0041e20000100800 */
[----:B------:R-:W-:-:S03]  /*70d60*/  PRMT R24, RZ, 0x7610, R24 ;  /* 0x00007610ff187816 */ /* 0x000fc60000000018 */
[----:B------:R-:W2:Y:S04]  /*70d70*/  LDL R31, [R1+0x6eac] ;  /* 0x006eac00011f7983 */ /* 0x000ea80000100800 */
[----:B---3--:R1:W3:Y:S04]  /*70d80*/  @P0 LDG.E.U8 R25, desc[UR4][R4.64] ;  /* 0x0000000404190981 */ /* 0x0082e8000c1e1100 */
[----:B0-----:R-:W2:Y:S04]  /*70d90*/  LDL R26, [R1+0x6eb8] ;  /* 0x006eb800011a7983 */ /* 0x001ea80000100800 */
[----:B------:R-:W2:Y:S01]  /*70da0*/  LDL R5, [R1+0x6ec4] ;  /* 0x006ec40001057983 */ /* 0x000ea20000100800 */
[----:B-1----:R-:W-:-:S03]  /*70db0*/  @P0 IMAD.MOV.U32 R4, RZ, RZ, R30 ;  /* 0x000000ffff040224 */ /* 0x002fc600078e001e */
[----:B---3--:R0:W-:Y:S01]  /*70dc0*/  STL [R1+0x54], R25 ;  /* 0x0000541901007387 */ /* 0x0081e20000100800 */
[----:B------:R-:W-:-:S03]  /*70dd0*/  PRMT R15, RZ, 0x7610, R15 ;  /* 0x00007610ff0f7816 */ /* 0x000fc6000000000f */
[----:B------:R-:W3:Y:S04]  /*70de0*/  LDL R30, [R1+0x6ea4] ;  /* 0x006ea400011e7983 */ /* 0x000ee80000100800 */
[----:B--2---:R4:W2:Y:S04]  /*70df0*/  @P0 LDG.E.U8 R24, desc[UR4][R4.64] ;  /* 0x0000000404180981 */ /* 0x0048a8000c1e1100 */
[----:B0-----:R-:W3:Y:S04]  /*70e00*/  LDL R25, [R1+0x6eb0] ;  /* 0x006eb00001197983 */ /* 0x001ee80000100800 */
[----:B------:R-:W3:Y:S01]  /*70e10*/  LDL R5, [R1+0x6ebc] ;  /* 0x006ebc0001057983 */ /* 0x000ee20000100800 */
[----:B----4-:R-:W-:-:S03]  /*70e20*/  @P0 IMAD.MOV.U32 R4, RZ, RZ, R27 ;  /* 0x000000ffff040224 */ /* 0x010fc600078e001b */
[----:B--2---:R0:W-:Y:S01]  /*70e30*/  STL [R1+0x50], R24 ;  /* 0x0000501801007387 */ /* 0x0041e20000100800 */
[----:B------:R-:W-:Y:S02]  /*70e40*/  PRMT R9, RZ, 0x7610, R9 ;  /* 0x00007610ff097816 */ /* 0x000fe40000000009 */
[----:B------:R-:W-:Y:S02]  /*70e50*/  PRMT R10, RZ, 0x7610, R10 ;  /* 0x00007610ff0a7816 */ /* 0x000fe4000000000a */
[----:B------:R-:W-:Y:S01]  /*70e60*/  PRMT R6, RZ, 0x7610, R6 ;  /* 0x00007610ff067816 */ /* 0x000fe20000000006 */
[----:B------:R-:W2:Y:S04]  /*70e70*/  LDL R27, [R1+0x6e9c] ;  /* 0x006e9c00011b7983 */ /* 0x000ea80000100800 */
[----:B---3--:R1:W3:Y:S04]  /*70e80*/  @P0 LDG.E.U8 R15, desc[UR4][R4.64] ;  /* 0x00000004040f0981 */ /* 0x0082e8000c1e1100 */
[----:B0-----:R-:W4:Y:S04]  /*70e90*/  LDL R24, [R1+0x6ea8] ;  /* 0x006ea80001187983 */ /* 0x001f280000100800 */
[----:B------:R-:W2:Y:S01]  /*70ea0*/  LDL R5, [R1+0x6eb4] ;  /* 0x006eb40001057983 */ /* 0x000ea20000100800 */
[----:B-1----:R-:W-:-:S05]  /*70eb0*/  @P0 IMAD.MOV.U32 R4, RZ, RZ, R26 ;  /* 0x000000ffff040224 */ /* 0x002fca00078e001a */
[----:B--2---:R0:W2:Y:S02]  /*70ec0*/  @P0 LDG.E.U8 R9, desc[UR4][R4.64] ;  /* 0x0000000404090981 */ /* 0x0040a4000c1e1100 */
[----:B0-----:R-:W-:Y:S02]  /*70ed0*/  @P0 IMAD.MOV.U32 R4, RZ, RZ, R25 ;  /* 0x000000ffff040224 */ /* 0x001fe400078e0019 */
[----:B------:R-:W-:-:S05]  /*70ee0*/  @P0 IMAD.MOV.U32 R5, RZ, RZ, R31 ;  /* 0x000000ffff050224 */ /* 0x000fca00078e001f */
[----:B------:R4:W2:Y:S02]  /*70ef0*/  @P0 LDG.E.U8 R10, desc[UR4][R4.64] ;  /* 0x00000004040a0981 */ /* 0x0008a4000c1e1100 */
[----:B----4-:R-:W-:Y:S02]  /*70f00*/  @P0 IMAD.MOV.U32 R4, RZ, RZ, R24 ;  /* 0x000000ffff040224 */ /* 0x010fe400078e0018 */
[----:B------:R-:W-:-:S05]  /*70f10*/  @P0 IMAD.MOV.U32 R5, RZ, RZ, R30 ;  /* 0x000000ffff050224 */ /* 0x000fca00078e001e */
[----:B------:R-:W4:Y:S04]  /*70f20*/  @P0 LDG.E.U8 R6, desc[UR4][R4.64] ;  /* 0x0000000404060981 */ /* 0x000f28000c1e1100 */
[----:B---3--:R0:W-:Y:S04]  /*70f30*/  STL [R1+0x4c], R15 ;  /* 0x00004c0f01007387 */ /* 0x0081e80000100800 */
[----:B------:R-:W3:Y:S04]  /*70f40*/  LDL R26, [R1+0x6e94] ;  /* 0x006e9400011a7983 */ /* 0x000ee80000100800 */
[----:B0-----:R-:W3:Y:S04]  /*70f50*/  LDL R15, [R1+0x6ea0] ;  /* 0x006ea000010f7983 */ /* 0x001ee80000100800 */
[----:B--2---:R0:W-:Y:S04]  /*70f60*/  STL [R1+0x48], R9 ;  /* 0x0000480901007387 */ /* 0x0041e80000100800 */
[----:B------:R-:W2:Y:S04]  /*70f70*/  LDL R25, [R1+0x6e8c] ;  /* 0x006e8c0001197983 */ /* 0x000ea80000100800 */
[----:B0-----:R-:W2:Y:S04]  /*70f80*/  LDL R9, [R1+0x6e98] ;  /* 0x006e980001097983 */ /* 0x001ea80000100800 */
[----:B------:R0:W-:Y:S01]  /*70f90*/  STL [R1+0x44], R10 ;  /* 0x0000440a01007387 */ /* 0x0001e20000100800 */
[----:B------:R-:W-:-:S03]  /*70fa0*/  ISETP.GT.AND P1, PT, R2, 0x77, PT ;  /* 0x000000770200780c */ /* 0x000fc60003f24270 */
[----:B------:R-:W2:Y:S04]  /*70fb0*/  LDL R24, [R1+0x6e84] ;  /* 0x006e840001187983 */ /* 0x000ea80000100800 */
[----:B0-----:R-:W2:Y:S01]  /*70fc0*/  LDL R10, [R1+0x6e90] ;  /* 0x006e9000010a7983 */ /* 0x001ea20000100800 */
[----:B------:R-:W-:-:S03]  /*70fd0*/  PRMT R12, RZ, 0x7610, R12 ;  /* 0x00007610ff0c7816 */ /* 0x000fc6000000000c */
[----:B----4-:R0:W-:Y:S02]  /*70fe0*/  STL [R1+0x40], R6 ;  /* 0x0000400601007387 */ /* 0x0101e40000100800 */
[----:B------:R-:W-:Y:S02]  /*70ff0*/  @P1 IMAD.MOV.U32 R5, RZ, RZ, R27 ;  /* 0x000000ffff051224 */ /* 0x000fe400078e001b */
[----:B0-----:R-:W4:Y:S01]  /*71000*/  LDL R6, [R1+0x6e88] ;  /* 0x006e880001067983 */ /* 0x001f220000100800 */
[----:B---3--:R-:W-:Y:S01]  /*71010*/  @P1 IMAD.MOV.U32 R4, RZ, RZ, R15 ;  /* 0x000000ffff041224 */ /* 0x008fe200078e000f */
[----:B------:R-:W-:Y:S02]  /*71020*/  PRMT R8, RZ, 0x7610, R8 ;  /* 0x00007610ff087816 */ /* 0x000fe40000000008 */
[----:B------:R-:W-:Y:S02]  /*71030*/  PRMT R0, RZ, 0x7610, R0 ;  /* 0x00007610ff007816 */ /* 0x000fe40000000000 */
[----:B------:R-:W-:Y:S01]  /*71040*/  PRMT R7, RZ, 0x7610, R7 ;  /* 0x00007610ff077816 */ /* 0x000fe20000000007 */
[----:B------:R-:W3:Y:S04]  /*71050*/  LDL R15, [R1+0x6e7c] ;  /* 0x006e7c00010f7983 */ /* 0x000ee80000100800 */
[----:B------:R0:W3:Y:S02]  /*71060*/  @P1 LDG.E.U8 R12, desc[UR4][R4.64] ;  /* 0x00000004040c1981 */ /* 0x0000e4000c1e1100 */
[----:B0-----:R-:W-:-:S02]  /*71070*/  @P1 IMAD.MOV.U32 R5, RZ, RZ, R26 ;  /* 0x000000ffff051224 */ /* 0x001fc400078e001a */
[----:B--2---:R-:W-:-:S05]  /*71080*/  @P1 IMAD.MOV.U32 R4, RZ, RZ, R9 ;  /* 0x000000ffff041224 */ /* 0x004fca00078e0009 */
[----:B------:R0:W2:Y:S02]  /*71090*/  @P1 LDG.E.U8 R8, desc[UR4][R4.64] ;  /* 0x0000000404081981 */ /* 0x0000a4000c1e1100 */
[----:B0-----:R-:W-:Y:S02]  /*710a0*/  @P1 IMAD.MOV.U32 R5, RZ, RZ, R25 ;  /* 0x000000ffff051224 */ /* 0x001fe400078e0019 */
[----:B------:R-:W-:-:S05]  /*710b0*/  @P1 IMAD.MOV.U32 R4, RZ, RZ, R10 ;  /* 0x000000ffff041224 */ /* 0x000fca00078e000a */
[----:B------:R0:W2:Y:S02]  /*710c0*/  @P1 LDG.E.U8 R0, desc[UR4][R4.64] ;  /* 0x0000000404001981 */ /* 0x0000a4000c1e1100 */
[----:B0-----:R-:W-:Y:S02]  /*710d0*/  @P1 IMAD.MOV.U32 R5, RZ, RZ, R24 ;  /* 0x000000ffff051224 */ /* 0x001fe400078e0018 */
[----:B----4-:R-:W-:-:S05]  /*710e0*/  @P1 IMAD.MOV.U32 R4, RZ, RZ, R6 ;  /* 0x000000ffff041224 */ /* 0x010fca00078e0006 */
[----:B------:R-:W4:Y:S04]  /*710f0*/  @P1 LDG.E.U8 R7, desc[UR4][R4.64] ;  /* 0x0000000404071981 */ /* 0x000f28000c1e1100 */
[----:B---3--:R0:W-:Y:S04]  /*71100*/  STL [R1+0x3c], R12 ;  /* 0x00003c0c01007387 */ /* 0x0081e80000100800 */
[----:B------:R-:W3:Y:S04]  /*71110*/  LDL R9, [R1+0x6e74] ;  /* 0x006e740001097983 */ /* 0x000ee80000100800 */
[----:B0-----:R-:W3:Y:S04]  /*71120*/  LDL R12, [R1+0x6e80] ;  /* 0x006e8000010c7983 */ /* 0x001ee80000100800 */
[----:B--2---:R0:W-:Y:S04]  /*71130*/  STL [R1+0x38], R8 ;  /* 0x0000380801007387 */ /* 0x0041e80000100800 */
[----:B------:R-:W2:Y:S04]  /*71140*/  LDL R10, [R1+0x6e6c] ;  /* 0x006e6c00010a7983 */ /* 0x000ea80000100800 */
[----:B0-----:R-:W2:Y:S04]  /*71150*/  LDL R8, [R1+0x6e78] ;  /* 0x006e780001087983 */ /* 0x001ea80000100800 */
[----:B------:R0:W-:Y:S04]  /*71160*/  STL [R1+0x34], R0 ;  /* 0x0000340001007387 */ /* 0x0001e80000100800 */
[----:B------:R-:W2:Y:S04]  /*71170*/  LDL R6, [R1+0x6e68] ;  /* 0x006e680001067983 */ /* 0x000ea80000100800 */
[----:B0-----:R-:W2:Y:S04]  /*71180*/  LDL R0, [R1+0x6e70] ;  /* 0x006e700001007983 */ /* 0x001ea80000100800 */
[----:B----4-:R0:W-:Y:S01]  /*71190*/  STL [R1+0x30], R7 ;  /* 0x0000300701007387 */ /* 0x0101e20000100800 */
[----:B------:R-:W-:-:S03]  /*711a0*/  @P1 IMAD.MOV.U32 R5, RZ, RZ, R15 ;  /* 0x000000ffff051224 */ /* 0x000fc600078e000f */
[----:B------:R-:W4:Y:S04]  /*711b0*/  LDL R15, [R1+0x6e5c] ;  /* 0x006e5c00010f7983 */ /* 0x000f280000100800 */
[----:B0-----:R-:W4:Y:S01]  /*711c0*/  LDL R7, [R1+0x6e64] ;  /* 0x006e640001077983 */ /* 0x001f220000100800 */
[----:B---3--:R-:W-:-:S03]  /*711d0*/  @P1 IMAD.MOV.U32 R4, RZ, RZ, R12 ;  /* 0x000000ffff041224 */ /* 0x008fc600078e000c */
[----:B------:R-:W3:Y:S01]  /*711e0*/  LDL R12, [R1+0x6e60] ;  /* 0x006e6000010c7983 */ /* 0x000ee20000100800 */
[----:B------:R-:W-:Y:S02]  /*711f0*/  PRMT R23, RZ, 0x7610, R23 ;  /* 0x00007610ff177816 */ /* 0x000fe40000000017 */
[----:B------:R-:W-:-:S04]  /*71200*/  PRMT R22, RZ, 0x7610, R22 ;  /* 0x00007610ff167816 */ /* 0x000fc80000000016 */
[----:B------:R0:W3:Y:S02]  /*71210*/  @P1 LDG.E.U8 R23, desc[UR4][R4.64] ;  /* 0x0000000404171981 */ /* 0x0000e4000c1e1100 */
[----:B0-----:R-:W-:Y:S02]  /*71220*/  @P1 IMAD.MOV.U32 R5, RZ, RZ, R9 ;  /* 0x000000ffff051224 */ /* 0x001fe400078e0009 */
[----:B------:R-:W3:Y:S01]  /*71230*/  LDL R9, [R1+0x6e54] ;  /* 0x006e540001097983 */ /* 0x000ee20000100800 */
[----:B--2---:R-:W-:-:S03]  /*71240*/  @P1 IMAD.MOV.U32 R4, RZ, RZ, R8 ;  /* 0x000000ffff041224 */ /* 0x004fc600078e0008 */
[----:B------:R-:W2:Y:S04]  /*71250*/  LDL R8, [R1+0x6e58] ;  /* 0x006e580001087983 */ /* 0x000ea80000100800 */
[----:B------:R0:W2:Y:S02]  /*71260*/  @P1 LDG.E.U8 R22, desc[UR4][R4.64] ;  /* 0x0000000404161981 */ /* 0x0000a4000c1e1100 */
[----:B0-----:R-:W-:Y:S02]  /*71270*/  @P1 IMAD.MOV.U32 R5, RZ, RZ, R10 ;  /* 0x000000ffff051224 */ /* 0x001fe400078e000a */
[----:B------:R-:W2:Y:S01]  /*71280*/  LDL R10, [R1+0x6e4c] ;  /* 0x006e4c00010a7983 */ /* 0x000ea20000100800 */
[----:B------:R-:W-:-:S03]  /*71290*/  @P1 IMAD.MOV.U32 R4, RZ, RZ, R0 ;  /* 0x000000ffff041224 */ /* 0x000fc600078e0000 */
[----:B------:R-:W2:Y:S01]  /*712a0*/  LDL R0, [R1+0x6e50] ;  /* 0x006e500001007983 */ /* 0x000ea20000100800 */
[----:B------:R-:W-:Y:S02]  /*712b0*/  ISETP.GT.AND P0, PT, R2, 0x78, PT ;  /* 0x000000780200780c */ /* 0x000fe40003f04270 */
[----:B------:R-:W-:Y:S02]  /*712c0*/  PRMT R21, RZ, 0x7610, R21 ;  /* 0x00007610ff157816 */ /* 0x000fe40000000015 */
[----:B------:R-:W-:-:S04]  /*712d0*/  PRMT R20, RZ, 0x7610, R20 ;  /* 0x00007610ff147816 */ /* 0x000fc80000000014 */
[----:B------:R0:W2:Y:S02]  /*712e0*/  @P1 LDG.E.U8 R21, desc[UR4][R4.64] ;  /* 0x0000000404151981 */ /* 0x0000a4000c1e1100 */
[----:B0-----:R-:W-:Y:S02]  /*712f0*/  @P1 IMAD.MOV.U32 R4, RZ, RZ, R6 ;  /* 0x000000ffff041224 */ /* 0x001fe400078e0006 */
[----:B----4-:R-:W-:Y:S01]  /*71300*/  @P1 IMAD.MOV.U32 R5, RZ, RZ, R7 ;  /* 0x000000ffff051224 */ /* 0x010fe200078e0007 */
[----:B------:R-:W4:Y:S04]  /*71310*/  LDL R6, [R1+0x6e48] ;  /* 0x006e480001067983 */ /* 0x000f280000100800 */
[----:B------:R-:W4:Y:S04]  /*71320*/  LDL R7, [R1+0x6e44] ;  /* 0x006e440001077983 */ /* 0x000f280000100800 */
[----:B------:R3:W4:Y:S02]  /*71330*/  @P1 LDG.E.U8 R20, desc[UR4][R4.64] ;  /* 0x0000000404141981 */ /* 0x000724000c1e1100 */
[----:B---3--:R-:W-:-:S02]  /*71340*/  @P0 IMAD.MOV.U32 R4, RZ, RZ, R12 ;  /* 0x000000ffff040224 */ /* 0x008fc400078e000c */
[----:B------:R-:W-:Y:S01]  /*71350*/  @P0 IMAD.MOV.U32 R5, RZ, RZ, R15 ;  /* 0x000000ffff050224 */ /* 0x000fe200078e000f */
[----:B------:R-:W3:Y:S04]  /*71360*/  LDL R12, [R1+0x6e40] ;  /* 0x006e4000010c7983 */ /* 0x000ee80000100800 */
        /* <DEDUP_REMOVED lines=10> */
[----:B------:R-:W-:Y:S01]  /*71410*/  @P0 IMAD.MOV.U32 R4, RZ, RZ, R0 ;  /* 0x000000ffff040224 */ /* 0x000fe200078e0000 */
[----:B------:R-:W2:Y:S04]  /*71420*/  LDL R10, [R1+0x6e2c] ;  /* 0x006e2c00010a7983 */ /* 0x000ea80000100800 */
[----:B------:R-:W2:Y:S01]  /*71430*/  LDL R0, [R1+0x6e30] ;  /* 0x006e300001007983 */ /* 0x000ea20000100800 */
[----:B------:R-:W-:-:S02]  /*71440*/  PRMT R17, RZ, 0x7610, R17 ;  /* 0x00007610ff117816 */ /* 0x000fc40000000011 */
[----:B------:R-:W-:-:S04]  /*71450*/  PRMT R16, RZ, 0x7610, R16 ;  /* 0x00007610ff107816 */ /* 0x000fc80000000010 */
[----:B------:R4:W2:Y:S01]  /*71460*/  @P0 LDG.E.U8 R17, desc[UR4][R4.64] ;  /* 0x0000000404110981 */ /* 0x0008a2000c1e1100 */
[----:B------:R-:W-:Y:S01]  /*71470*/  PRMT R13, RZ, 0x7610, R13 ;  /* 0x00007610ff0d7816 */ /* 0x000fe2000000000d */
[----:B----4-:R-:W-:Y:S02]  /*71480*/  @P0 IMAD.MOV.U32 R4, RZ, RZ, R6 ;  /* 0x000000ffff040224 */ /* 0x010fe400078e0006 */
[----:B------:R-:W-:-:S05]  /*71490*/  @P0 IMAD.MOV.U32 R5, RZ, RZ, R7 ;  /* 0x000000ffff050224 */ /* 0x000fca00078e0007 */
[----:B------:R3:W4:Y:S02]  /*714a0*/  @P0 LDG.E.U8 R16, desc[UR4][R4.64] ;  /* 0x0000000404100981 */ /* 0x000724000c1e1100 */
[----:B---3--:R-:W-:Y:S02]  /*714b0*/  @P0 IMAD.MOV.U32 R4, RZ, RZ, R12 ;  /* 0x000000ffff040224 */ /* 0x008fe400078e000c */
[----:B------:R-:W-:-:S05]  /*714c0*/  @P0 IMAD.MOV.U32 R5, RZ, RZ, R15 ;  /* 0x000000ffff050224 */ /* 0x000fca00078e000f */
[----:B------:R0:W3:Y:S01]  /*714d0*/  @P0 LDG.E.U8 R13, desc[UR4][R4.64] ;  /* 0x00000004040d0981 */ /* 0x0000e2000c1e1100 */
[----:B------:R-:W-:Y:S02]  /*714e0*/  PRMT R14, RZ, 0x7610, R14 ;  /* 0x00007610ff0e7816 */ /* 0x000fe4000000000e */
[----:B------:R-:W-:Y:S01]  /*714f0*/  PRMT R11, RZ, 0x7610, R11 ;  /* 0x00007610ff0b7816 */ /* 0x000fe2000000000b */
[----:B0-----:R-:W-:Y:S02]  /*71500*/  @P0 IMAD.MOV.U32 R5, RZ, RZ, R9 ;  /* 0x000000ffff050224 */ /* 0x001fe400078e0009 */
[----:B--2---:R-:W-:-:S05]  /*71510*/  @P0 IMAD.MOV.U32 R4, RZ, RZ, R8 ;  /* 0x000000ffff040224 */ /* 0x004fca00078e0008 */
[----:B------:R0:W2:Y:S02]  /*71520*/  @P0 LDG.E.U8 R14, desc[UR4][R4.64] ;  /* 0x00000004040e0981 */ /* 0x0000a4000c1e1100 */
[----:B0-----:R-:W-:Y:S02]  /*71530*/  @P0 IMAD.MOV.U32 R4, RZ, RZ, R0 ;  /* 0x000000ffff040224 */ /* 0x001fe400078e0000 */
[----:B------:R-:W-:-:S05]  /*71540*/  @P0 IMAD.MOV.U32 R5, RZ, RZ, R10 ;  /* 0x000000ffff050224 */ /* 0x000fca00078e000a */
[----:B------:R-:W2:Y:S04]  /*71550*/  @P0 LDG.E.U8 R11, desc[UR4][R4.64] ;  /* 0x00000004040b0981 */ /* 0x000ea8000c1e1100 */
[----:B------:R-:W-:Y:S04]  /*71560*/  STL [R1+0x2c], R23 ;  /* 0x00002c1701007387 */ /* 0x000fe80000100800 */
[----:B------:R-:W4:Y:S04]  /*71570*/  LDL R7, [R1+0x6e24] ;  /* 0x006e240001077983 */ /* 0x000f280000100800 */
[----:B------:R-:W4:Y:S04]  /*71580*/  LDL R6, [R1+0x6e28] ;  /* 0x006e280001067983 */ /* 0x000f280000100800 */
[----:B------:R-:W-:Y:S04]  /*71590*/  STL [R1+0x28], R22 ;  /* 0x0000281601007387 */ /* 0x000fe80000100800 */
[----:B------:R-:W4:Y:S04]  /*715a0*/  LDL R12, [R1+0x6e20] ;  /* 0x006e2000010c7983 */ /* 0x000f280000100800 */
[----:B------:R-:W-:Y:S04]  /*715b0*/  STL [R1+0x24], R21 ;  /* 0x0000241501007387 */ /* 0x000fe80000100800 */
[----:B---3--:R0:W-:Y:S04]  /*715c0*/  STL [R1+0x8], R13 ;  /* 0x0000080d01007387 */ /* 0x0081e80000100800 */
[----:B------:R-:W3:Y:S04]  /*715d0*/  LDL R9, [R1+0x6e14] ;  /* 0x006e140001097983 */ /* 0x000ee80000100800 */
[----:B------:R-:W3:Y:S04]  /*715e0*/  LDL R8, [R1+0x6e18] ;  /* 0x006e180001087983 */ /* 0x000ee80000100800 */
[----:B0-----:R-:W3:Y:S04]  /*715f0*/  LDL R13, [R1+0x6e1c] ;  /* 0x006e1c00010d7983 */ /* 0x001ee80000100800 */
[----:B------:R-:W-:Y:S04]  /*71600*/  STL [R1+0x1c], R20 ;  /* 0x00001c1401007387 */ /* 0x000fe80000100800 */
[----:B------:R-:W3:Y:S04]  /*71610*/  LDL R10, [R1+0x6e0c] ;  /* 0x006e0c00010a7983 */ /* 0x000ee80000100800 */
[----:B------:R-:W3:Y:S04]  /*71620*/  LDL R0, [R1+0x6e10] ;  /* 0x006e100001007983 */ /* 0x000ee80000100800 */
[----:B------:R-:W-:Y:S04]  /*71630*/  STL [R1+0x18], R19 ;  /* 0x0000181301007387 */ /* 0x000fe80000100800 */
[----:B------:R-:W3:Y:S04]  /*71640*/  LDL R15, [R1+0x6e04] ;  /* 0x006e0400010f7983 */ /* 0x000ee80000100800 */
[----:B--2---:R0:W-:Y:S04]  /*71650*/  STL [R1], R11 ;  /* 0x0000000b01007387 */ /* 0x0041e80000100800 */
[----:B------:R-:W-:Y:S04]  /*71660*/  STL [R1+0x14], R18 ;  /* 0x0000141201007387 */ /* 0x000fe80000100800 */
[----:B0-----:R-:W2:Y:S01]  /*71670*/  LDL R11, [R1+0x6e08] ;  /* 0x006e0800010b7983 */ /* 0x001ea20000100800 */
[----:B------:R-:W-:-:S02]  /*71680*/  ISETP.GT.AND P1, PT, R2, 0x79, PT ;  /* 0x000000790200780c */ /* 0x000fc40003f24270 */
[----:B------:R-:W-:Y:S01]  /*71690*/  PRMT R61, RZ, 0x7610, R61 ;  /* 0x00007610ff3d7816 */ /* 0x000fe2000000003d */
[----:B----4-:R-:W-:Y:S02]  /*716a0*/  @P0 IMAD.MOV.U32 R4, RZ, RZ, R6 ;  /* 0x000000ffff040224 */ /* 0x010fe400078e0006 */
[----:B------:R-:W-:Y:S01]  /*716b0*/  @P0 IMAD.MOV.U32 R5, RZ, RZ, R7 ;  /* 0x000000ffff050224 */ /* 0x000fe200078e0007 */
[----:B------:R-:W-:Y:S02]  /*716c0*/  PRMT R60, RZ, 0x7610, R60 ;  /* 0x00007610ff3c7816 */ /* 0x000fe4000000003c */
[----:B------:R-:W-:Y:S02]  /*716d0*/  PRMT R59, RZ, 0x7610, R59 ;  /* 0x00007610ff3b7816 */ /* 0x000fe4000000003b */
[----:B------:R-:W-:Y:S02]  /*716e0*/  PRMT R58, RZ, 0x7610, R58 ;  /* 0x00007610ff3a7816 */ /* 0x000fe4000000003a */
[----:B------:R-:W-:Y:S01]  /*716f0*/  PRMT R57, RZ, 0x7610, R57 ;  /* 0x00007610ff397816 */ /* 0x000fe20000000039 */
[----:B------:R0:W4:Y:S04]  /*71700*/  @P0 LDG.E.U8 R61, desc[UR4][R4.64] ;  /* 0x00000004043d0981 */ /* 0x000128000c1e1100 */
[----:B------:R-:W4:Y:S04]  /*71710*/  LDL R7, [R1+0x6dfc] ;  /* 0x006dfc0001077983 */ /* 0x000f280000100800 */
[----:B------:R-:W4:Y:S01]  /*71720*/  LDL R6, [R1+0x6e00] ;  /* 0x006e000001067983 */ /* 0x000f220000100800 */
[----:B0-----:R-:W-:-:S02]  /*71730*/  @P1 IMAD.MOV.U32 R4, RZ, RZ, R12 ;  /* 0x000000ffff041224 */ /* 0x001fc400078e000c */
[----:B---3--:R-:W-:-:S05]  /*71740*/  @P1 IMAD.MOV.U32 R5, RZ, RZ, R13 ;  /* 0x000000ffff051224 */ /* 0x008fca00078e000d */
[----:B------:R0:W3:Y:S02]  /*71750*/  @P1 LDG.E.U8 R60, desc[UR4][R4.64] ;  /* 0x00000004043c1981 */ /* 0x0000e4000c1e1100 */
[----:B0-----:R-:W-:Y:S02]  /*71760*/  @P1 IMAD.MOV.U32 R4, RZ, RZ, R8 ;  /* 0x000000ffff041224 */ /* 0x001fe400078e0008 */
[----:B------:R-:W-:-:S05]  /*71770*/  @P1 IMAD.MOV.U32 R5, RZ, RZ, R9 ;  /* 0x000000ffff051224 */ /* 0x000fca00078e0009 */
[----:B------:R0:W3:Y:S02]  /*71780*/  @P1 LDG.E.U8 R59, desc[UR4][R4.64] ;  /* 0x00000004043b1981 */ /* 0x0000e4000c1e1100 */
[----:B0-----:R-:W-:Y:S02]  /*71790*/  @P1 IMAD.MOV.U32 R4, RZ, RZ, R0 ;  /* 0x000000ffff041224 */ /* 0x001fe400078e0000 */
[----:B------:R-:W-:-:S05]  /*717a0*/  @P1 IMAD.MOV.U32 R5, RZ, RZ, R10 ;  /* 0x000000ffff051224 */ /* 0x000fca00078e000a */
[----:B------:R0:W3:Y:S02]  /*717b0*/  @P1 LDG.E.U8 R58, desc[UR4][R4.64] ;  /* 0x00000004043a1981 */ /* 0x0000e4000c1e1100 */
[----:B0-----:R-:W-:Y:S02]  /*717c0*/  @P1 IMAD.MOV.U32 R5, RZ, RZ, R15 ;  /* 0x000000ffff051224 */ /* 0x001fe400078e000f */
[----:B--2---:R-:W-:-:S05]  /*717d0*/  @P1 IMAD.MOV.U32 R4, RZ, RZ, R11 ;  /* 0x000000ffff041224 */ /* 0x004fca00078e000b */
[----:B------:R0:W2:Y:S04]  /*717e0*/  @P1 LDG.E.U8 R57, desc[UR4][R4.64] ;  /* 0x0000000404391981 */ /* 0x0000a8000c1e1100 */
[----:B----4-:R-:W-:Y:S04]  /*717f0*/  STL [R1+0x8414], R61 ;  /* 0x0084143d01007387 */ /* 0x010fe80000100800 */
[----:B------:R-:W-:Y:S04]  /*71800*/  STL [R1+0x10], R17 ;  /* 0x0000101101007387 */ /* 0x000fe80000100800 */
[----:B------:R-:W4:Y:S04]  /*71810*/  LDL R13, [R1+0x6df4] ;  /* 0x006df400010d7983 */ /* 0x000f280000100800 */
[----:B------:R-:W4:Y:S04]  /*71820*/  LDL R12, [R1+0x6df8] ;  /* 0x006df800010c7983 */ /* 0x000f280000100800 */
[----:B------:R-:W-:Y:S01]  /*71830*/  STL [R1+0xc], R16 ;  /* 0x00000c1001007387 */ /* 0x000fe20000100800 */
[----:B------:R-:W-:-:S03]  /*71840*/  PRMT R53, RZ, 0x7610, R53 ;  /* 0x00007610ff357816 */ /* 0x000fc60000000035 */
[----:B---3--:R-:W-:Y:S04]  /*71850*/  STL [R1+0x8400], R60 ;  /* 0x0084003c01007387 */ /* 0x008fe80000100800 */
[----:B------:R-:W3:Y:S04]  /*71860*/  LDL R9, [R1+0x6dec] ;  /* 0x006dec0001097983 */ /* 0x000ee80000100800 */
[----:B------:R-:W3:Y:S04]  /*71870*/  LDL R8, [R1+0x6df0] ;  /* 0x006df00001087983 */ /* 0x000ee80000100800 */
[----:B------:R-:W-:Y:S04]  /*71880*/  STL [R1+0x8404], R59 ;  /* 0x0084043b01007387 */ /* 0x000fe80000100800 */
[----:B------:R1:W-:Y:S04]  /*71890*/  STL [R1+0x4], R14 ;  /* 0x0000040e01007387 */ /* 0x0003e80000100800 */
[----:B------:R-:W3:Y:S04]  /*718a0*/  LDL R0, [R1+0x6de8] ;  /* 0x006de80001007983 */ /* 0x000ee80000100800 */
[----:B------:R-:W3:Y:S04]  /*718b0*/  LDL R10, [R1+0x6de0] ;  /* 0x006de000010a7983 */ /* 0x000ee80000100800 */
[----:B-1----:R-:W3:Y:S04]  /*718c0*/  LDL R14, [R1+0x6de4] ;  /* 0x006de400010e7983 */ /* 0x002ee80000100800 */
[----:B------:R-:W-:Y:S04]  /*718d0*/  STL [R1+0x8408], R58 ;  /* 0x0084083a01007387 */ /* 0x000fe80000100800 */
[----:B------:R-:W3:Y:S01]  /*718e0*/  LDL R11, [R1+0x6ddc] ;  /* 0x006ddc00010b7983 */ /* 0x000ee20000100800 */
[----:B0-----:R-:W-:-:S02]  /*718f0*/  @P1 IMAD.MOV.U32 R4, RZ, RZ, R6 ;  /* 0x000000ffff041224 */ /* 0x001fc400078e0006 */
[----:B------:R-:W-:-:S05]  /*71900*/  @P1 IMAD.MOV.U32 R5, RZ, RZ, R7 ;  /* 0x000000ffff051224 */ /* 0x000fca00078e0007 */
[----:B------:R4:W3:Y:S04]  /*71910*/  @P1 LDG.E.U8 R53, desc[UR4][R4.64] ;  /* 0x0000000404351981 */ /* 0x0008e8000c1e1100 */
[----:B--2---:R-:W-:Y:S04]  /*71920*/  STL [R1+0x840c], R57 ;  /* 0x00840c3901007387 */ /* 0x004fe80000100800 */
[----:B------:R-:W2:Y:S04]  /*71930*/  LDL R7, [R1+0x6dd4] ;  /* 0x006dd40001077983 */ /* 0x000ea80000100800 */
[----:B------:R-:W2:Y:S01]  /*71940*/  LDL R6, [R1+0x6dd8] ;  /* 0x006dd80001067983 */ /* 0x000ea20000100800 */
[----:B------:R-:W-:Y:S01]  /*71950*/  PRMT R51, RZ, 0x7610, R51 ;  /* 0x00007610ff337816 */ /* 0x000fe20000000033 */
[----:B----4-:R-:W-:-:S02]  /*71960*/  @P1 IMAD.MOV.U32 R5, RZ, RZ, R13 ;  /* 0x000000ffff051224 */ /* 0x010fc400078e000d */
[----:B------:R-:W-:Y:S01]  /*71970*/  @P1 IMAD.MOV.U32 R4, RZ, RZ, R12 ;  /* 0x000000ffff041224 */ /* 0x000fe200078e000c */
[----:B------:R-:W-:-:S04]  /*71980*/  PRMT R49, RZ, 0x7610, R49 ;  /* 0x00007610ff317816 */ /* 0x000fc80000000031 */
[----:B------:R3:W4:Y:S01]  /*71990*/  @P1 LDG.E.U8 R51, desc[UR4][R4.64] ;  /* 0x0000000404331981 */ /* 0x000722000c1e1100 */
[----:B------:R-:W-:Y:S02]  /*719a0*/  ISETP.GT.AND P0, PT, R2, 0x7a, PT ;  /* 0x0000007a0200780c */ /* 0x000fe40003f04270 */
[----:B------:R-:W-:Y:S02]  /*719b0*/  PRMT R47, RZ, 0x7610, R47 ;  /* 0x00007610ff2f7816 */ /* 0x000fe4000000002f */
[----:B------:R-:W-:Y:S01]  /*719c0*/  PRMT R45, RZ, 0x7610, R45 ;  /* 0x00007610ff2d7816 */ /* 0x000fe2000000002d */
[----:B---3--:R-:W-:Y:S02]  /*719d0*/  @P1 IMAD.MOV.U32 R5, RZ, RZ, R9 ;  /* 0x000000ffff051224 */ /* 0x008fe400078e0009 */
[----:B------:R-:W-:-:S05]  /*719e0*/  @P1 IMAD.MOV.U32 R4, RZ, RZ, R8 ;  /* 0x000000ffff041224 */ /* 0x000fca00078e0008 */
[----:B------:R0:W3:Y:S02]  /*719f0*/  @P1 LDG.E.U8 R49, desc[UR4][R4.64] ;  /* 0x0000000404311981 */ /* 0x0000e4000c1e1100 */
[----:B0-----:R-:W-:Y:S02]  /*71a00*/  @P1 IMAD.MOV.U32 R4, RZ, RZ, R0 ;  /* 0x000000ffff041224 */ /* 0x001fe400078e0000 */
[----:B------:R-:W-:-:S05]  /*71a10*/  @P1 IMAD.MOV.U32 R5, RZ, RZ, R14 ;  /* 0x000000ffff051224 */ /* 0x000fca00078e000e */
[----:B------:R0:W3:Y:S01]  /*71a20*/  @P1 LDG.E.U8 R47, desc[UR4][R4.64] ;  /* 0x00000004042f1981 */ /* 0x0000e2000c1e1100 */
[----:B------:R-:W-:Y:S01]  /*71a30*/  PRMT R43, RZ, 0x7610, R43 ;  /* 0x00007610ff2b7816 */ /* 0x000fe2000000002b */
[----:B0-----:R-:W-:Y:S02]  /*71a40*/  @P0 IMAD.MOV.U32 R4, RZ, RZ, R10 ;  /* 0x000000ffff040224 */ /* 0x001fe400078e000a */
[----:B------:R-:W-:-:S05]  /*71a50*/  @P0 IMAD.MOV.U32 R5, RZ, RZ, R11 ;  /* 0x000000ffff050224 */ /* 0x000fca00078e000b */
[----:B------:R2:W3:Y:S04]  /*71a60*/  @P0 LDG.E.U8 R45, desc[UR4][R4.64] ;  /* 0x00000004042d0981 */ /* 0x0004e8000c1e1100 */
[----:B------:R-:W-:Y:S04]  /*71a70*/  STL [R1+0x8410], R53 ;  /* 0x0084103501007387 */ /* 0x000fe80000100800 */
[----:B------:R-:W3:Y:S04]  /*71a80*/  LDL R13, [R1+0x6dcc] ;  /* 0x006dcc00010d7983 */ /* 0x000ee80000100800 */
[----:B------:R-:W3:Y:S01]  /*71a90*/  LDL R12, [R1+0x6dd0] ;  /* 0x006dd000010c7983 */ /* 0x000ee20000100800 */
[----:B--2---:R-:W-:-:S02]  /*71aa0*/  @P0 IMAD.MOV.U32 R5, RZ, RZ, R7 ;  /* 0x000000ffff050224 */ /* 0x004fc400078e0007 */
[----:B------:R-:W-:-:S05]  /*71ab0*/  @P0 IMAD.MOV.U32 R4, RZ, RZ, R6 ;  /* 0x000000ffff040224 */ /* 0x000fca00078e0006 */
[----:B------:R0:W2:Y:S04]  /*71ac0*/  @P0 LDG.E.U8 R43, desc[UR4][R4.64] ;  /* 0x00000004042b0981 */ /* 0x0000a8000c1e1100 */
[----:B----4-:R-:W-:Y:S04]  /*71ad0*/  STL [R1+0x8418], R51 ;  /* 0x0084183301007387 */ /* 0x010fe80000100800 */
[----:B------:R-:W4:Y:S04]  /*71ae0*/  LDL R9, [R1+0x6dc4] ;  /* 0x006dc40001097983 */ /* 0x000f280000100800 */
[----:B------:R-:W4:Y:S04]  /*71af0*/  LDL R8, [R1+0x6dc8] ;  /* 0x006dc80001087983 */ /* 0x000f280000100800 */
[----:B---3--:R-:W-:Y:S04]  /*71b00*/  STL [R1+0x841c], R49 ;  /* 0x00841c3101007387 */ /* 0x008fe80000100800 */
[----:B------:R-:W3:Y:S04]  /*71b10*/  LDL R14, [R1+0x6dbc] ;  /* 0x006dbc00010e7983 */ /* 0x000ee80000100800 */
[----:B------:R-:W3:Y:S04]  /*71b20*/  LDL R0, [R1+0x6dc0] ;  /* 0x006dc00001007983 */ /* 0x000ee80000100800 */
[----:B------:R-:W-:Y:S04]  /*71b30*/  STL [R1+0x8420], R47 ;  /* 0x0084202f01007387 */ /* 0x000fe80000100800 */
[----:B------:R-:W3:Y:S04]  /*71b40*/  LDL R18, [R1+0x6db4] ;  /* 0x006db40001127983 */ /* 0x000ee80000100800 */
[----:B------:R-:W3:Y:S04]  /*71b50*/  LDL R17, [R1+0x6db8] ;  /* 0x006db80001117983 */ /* 0x000ee80000100800 */
[----:B------:R-:W3:Y:S04]  /*71b60*/  LDL R11, [R1+0x6dac] ;  /* 0x006dac00010b7983 */ /* 0x000ee80000100800 */
[----:B------:R-:W3:Y:S04]  /*71b70*/  LDL R10, [R1+0x6db0] ;  /* 0x006db000010a7983 */ /* 0x000ee80000100800 */
[----:B------:R-:W-:Y:S04]  /*71b80*/  STL [R1+0x8424], R45 ;  /* 0x0084242d01007387 */ /* 0x000fe80000100800 */
[----:B------:R-:W3:Y:S04]  /*71b90*/  LDL R16, [R1+0x6da4] ;  /* 0x006da40001107983 */ /* 0x000ee80000100800 */
[----:B------:R-:W3:Y:S04]  /*71ba0*/  LDL R15, [R1+0x6da8] ;  /* 0x006da800010f7983 */ /* 0x000ee80000100800 */
[----:B------:R-:W3:Y:S04]  /*71bb0*/  LDL R7, [R1+0x6d9c] ;  /* 0x006d9c0001077983 */ /* 0x000ee80000100800 */
[----:B------:R-:W3:Y:S01]  /*71bc0*/  LDL R6, [R1+0x6da0] ;  /* 0x006da00001067983 */ /* 0x000ee20000100800 */
[----:B0-----:R-:W-:-:S02]  /*71bd0*/  @P0 IMAD.MOV.U32 R4, RZ, RZ, R12 ;  /* 0x000000ffff040224 */ /* 0x001fc400078e000c */
[----:B------:R-:W-:Y:S01]  /*71be0*/  @P0 IMAD.MOV.U32 R5, RZ, RZ, R13 ;  /* 0x000000ffff050224 */ /* 0x000fe200078e000d */
[----:B------:R-:W-:-:S06]  /*71bf0*/  PRMT R41, RZ, 0x7610, R41 ;  /* 0x00007610ff297816 */ /* 0x000fcc0000000029 */
        /* <DEDUP_REMOVED lines=9> */
[----:B------:R-:W-:Y:S02]  /*71c90*/  PRMT R35, RZ, 0x7610, R35 ;  /* 0x00007610ff237816 */ /* 0x000fe40000000023 */
[----:B------:R-:W-:Y:S02]  /*71ca0*/  ISETP.GT.AND P1, PT, R2, 0x7b, PT ;  /* 0x0000007b0200780c */ /* 0x000fe40003f24270 */
[----:B------:R-:W-:Y:S02]  /*71cb0*/  PRMT R33, RZ, 0x7610, R33 ;  /* 0x00007610ff217816 */ /* 0x000fe40000000021 */
[----:B------:R-:W-:Y:S02]  /*71cc0*/  PRMT R29, RZ, 0x7610, R29 ;  /* 0x00007610ff1d7816 */ /* 0x000fe4000000001d */
[----:B------:R-:W-:Y:S01]  /*71cd0*/  PRMT R3, RZ, 0x7610, R3 ;  /* 0x00007610ff037816 */ /* 0x000fe20000000003 */
[----:B---3--:R-:W-:-:S02]  /*71ce0*/  @P0 IMAD.MOV.U32 R5, RZ, RZ, R14 ;  /* 0x000000ffff050224 */ /* 0x008fc400078e000e */
[----:B------:R-:W-:-:S05]  /*71cf0*/  @P0 IMAD.MOV.U32 R4, RZ, RZ, R0 ;  /* 0x000000ffff040224 */ /* 0x000fca00078e0000 */
[----:B------:R0:W3:Y:S02]  /*71d00*/  @P0 LDG.E.U8 R37, desc[UR4][R4.64] ;  /* 0x0000000404250981 */ /* 0x0000e4000c1e1100 */
[----:B0-----:R-:W-:Y:S02]  /*71d10*/  @P0 IMAD.MOV.U32 R5, RZ, RZ, R18 ;  /* 0x000000ffff050224 */ /* 0x001fe400078e0012 */
[----:B------:R-:W-:-:S05]  /*71d20*/  @P0 IMAD.MOV.U32 R4, RZ, RZ, R17 ;  /* 0x000000ffff040224 */ /* 0x000fca00078e0011 */
[----:B------:R0:W3:Y:S02]  /*71d30*/  @P0 LDG.E.U8 R35, desc[UR4][R4.64] ;  /* 0x0000000404230981 */ /* 0x0000e4000c1e1100 */
[----:B0-----:R-:W-:Y:S02]  /*71d40*/  @P0 IMAD.MOV.U32 R4, RZ, RZ, R10 ;  /* 0x000000ffff040224 */ /* 0x001fe400078e000a */
[----:B------:R-:W-:Y:S01]  /*71d50*/  @P0 IMAD.MOV.U32 R5, RZ, RZ, R11 ;  /* 0x000000ffff050224 */ /* 0x000fe200078e000b */
[----:B------:R-:W3:Y:S04]  /*71d60*/  @P1 LDG.E.U8 R3, desc[UR4][R6.64] ;  /* 0x0000000406031981 */ /* 0x000ee8000c1e1100 */
[----:B------:R0:W3:Y:S02]  /*71d70*/  @P0 LDG.E.U8 R33, desc[UR4][R4.64] ;  /* 0x0000000404210981 */ /* 0x0000e4000c1e1100 */
[----:B0-----:R-:W-:-:S02]  /*71d80*/  @P0 IMAD.MOV.U32 R4, RZ, RZ, R15 ;  /* 0x000000ffff040224 */ /* 0x001fc400078e000f */
[----:B------:R-:W-:-:S05]  /*71d90*/  @P0 IMAD.MOV.U32 R5, RZ, RZ, R16 ;  /* 0x000000ffff050224 */ /* 0x000fca00078e0010 */
[----:B------:R0:W3:Y:S02]  /*71da0*/  @P0 LDG.E.U8 R29, desc[UR4][R4.64] ;  /* 0x00000004041d0981 */ /* 0x0000e4000c1e1100 */
[----:B0-----:R-:W-:Y:S02]  /*71db0*/  PRMT R4, RZ, 0x7610, R4 ;  /* 0x00007610ff047816 */ /* 0x001fe40000000004 */
[----:B------:R-:W-:Y:S04]  /*71dc0*/  STL [R1+0x842c], R41 ;  /* 0x00842c2901007387 */ /* 0x000fe80000100800 */
[----:B------:R-:W3:Y:S04]  /*71dd0*/  LDL R9, [R1+0x6d8c] ;  /* 0x006d8c0001097983 */ /* 0x000ee80000100800 */
[----:B------:R-:W3:Y:S01]  /*71de0*/  LDL R8, [R1+0x6d90] ;  /* 0x006d900001087983 */ /* 0x000ee20000100800 */
[----:B--2---:R-:W-:-:S02]  /*71df0*/  @P1 IMAD.MOV.U32 R7, RZ, RZ, R13 ;  /* 0x000000ffff071224 */ /* 0x004fc400078e000d */
[----:B------:R-:W-:-:S05]  /*71e00*/  @P1 IMAD.MOV.U32 R6, RZ, RZ, R12 ;  /* 0x000000ffff061224 */ /* 0x000fca00078e000c */
[----:B------:R-:W2:Y:S04]  /*71e10*/  @P1 LDG.E.U8 R4, desc[UR4][R6.64] ;  /* 0x0000000406041981 */ /* 0x000ea8000c1e1100 */
[----:B----4-:R-:W-:Y:S04]  /*71e20*/  STL [R1+0x8430], R39 ;  /* 0x0084302701007387 */ /* 0x010fe80000100800 */
[----:B------:R-:W4:Y:S04]  /*71e30*/  LDL R14, [R1+0x6d84] ;  /* 0x006d8400010e7983 */ /* 0x000f280000100800 */
[----:B------:R-:W4:Y:S04]  /*71e40*/  LDL R0, [R1+0x6d88] ;  /* 0x006d880001007983 */ /* 0x000f280000100800 */
[----:B------:R-:W4:Y:S04]  /*71e50*/  LDL R11, [R1+0x6d7c] ;  /* 0x006d7c00010b7983 */ /* 0x000f280000100800 */
[----:B------:R-:W4:Y:S04]  /*71e60*/  LDL R10, [R1+0x6d80] ;  /* 0x006d8000010a7983 */ /* 0x000f280000100800 */
[----:B------:R-:W4:Y:S04]  /*71e70*/  LDL R19, [R1+0x6d74] ;  /* 0x006d740001137983 */ /* 0x000f280000100800 */
[----:B------:R-:W4:Y:S01]  /*71e80*/  LDL R18, [R1+0x6d78] ;  /* 0x006d780001127983 */ /* 0x000f220000100800 */
[----:B------:R-:W-:-:S03]  /*71e90*/  PRMT R5, RZ, 0x7610, R5 ;  /* 0x00007610ff057816 */ /* 0x000fc60000000005 */
[----:B---3--:R-:W-:Y:S04]  /*71ea0*/  STL [R1+0x8384], R3 ;  /* 0x0083840301007387 */ /* 0x008fe80000100800 */
[----:B------:R-:W3:Y:S04]  /*71eb0*/  LDL R13, [R1+0x6d6c] ;  /* 0x006d6c00010d7983 */ /* 0x000ee80000100800 */
[----:B------:R-:W3:Y:S04]  /*71ec0*/  LDL R12, [R1+0x6d70] ;  /* 0x006d7000010c7983 */ /* 0x000ee80000100800 */
[----:B------:R4:W3:Y:S04]  /*71ed0*/  @P1 LDG.E.U8 R5, desc[UR4][R8.64] ;  /* 0x0000000408051981 */ /* 0x0008e8000c1e1100 */
[----:B--2---:R0:W-:Y:S04]  /*71ee0*/  STL [R1+0x8388], R4 ;  /* 0x0083880401007387 */ /* 0x0041e80000100800 */
[----:B------:R-:W2:Y:S04]  /*71ef0*/  LDL R20, [R1+0x6d64] ;  /* 0x006d640001147983 */ /* 0x000ea80000100800 */
[----:B------:R-:W2:Y:S01]  /*71f00*/  LDL R17, [R1+0x6d68] ;  /* 0x006d680001117983 */ /* 0x000ea20000100800 */
[----:B------:R-:W-:-:S02]  /*71f10*/  PRMT R6, RZ, 0x7610, R6 ;  /* 0x00007610ff067816 */ /* 0x000fc40000000006 */
[----:B------:R-:W-:Y:S01]  /*71f20*/  PRMT R7, RZ, 0x7610, R7 ;  /* 0x00007610ff077816 */ /* 0x000fe20000000007 */
[----:B----4-:R-:W-:Y:S02]  /*71f30*/  @P1 IMAD.MOV.U32 R9, RZ, RZ, R14 ;  /* 0x000000ffff091224 */ /* 0x010fe400078e000e */
[----:B------:R-:W-:-:S03]  /*71f40*/  @P1 IMAD.MOV.U32 R8, RZ, RZ, R0 ;  /* 0x000000ffff081224 */ /* 0x000fc600078e0000 */
[----:B------:R1:W4:Y:S04]  /*71f50*/  @P1 LDG.E.U8 R7, desc[UR4][R10.64] ;  /* 0x000000040a071981 */ /* 0x000328000c1e1100 */
[----:B------:R0:W4:Y:S01]  /*71f60*/  @P1 LDG.E.U8 R6, desc[UR4][R8.64] ;  /* 0x0000000408061981 */ /* 0x000122000c1e1100 */
[----:B-1----:R-:W-:Y:S01]  /*71f70*/  @P1 IMAD.MOV.U32 R10, RZ, RZ, R18 ;  /* 0x000000ffff0a1224 */ /* 0x002fe200078e0012 */
[----:B0-----:R-:W-:Y:S02]  /*71f80*/  PRMT R8, RZ, 0x7610, R8 ;  /* 0x00007610ff087816 */ /* 0x001fe40000000008 */
[----:B------:R-:W-:Y:S01]  /*71f90*/  PRMT R9, RZ, 0x7610, R9 ;  /* 0x00007610ff097816 */ /* 0x000fe20000000009 */
[----:B------:R-:W-:-:S05]  /*71fa0*/  @P1 IMAD.MOV.U32 R11, RZ, RZ, R19 ;  /* 0x000000ffff0b1224 */ /* 0x000fca00078e0013 */
[----:B------:R0:W4:Y:S02]  /*71fb0*/  @P1 LDG.E.U8 R8, desc[UR4][R10.64] ;  /* 0x000000040a081981 */ /* 0x000124000c1e1100 */
[----:B0-----:R-:W-:Y:S02]  /*71fc0*/  PRMT R10, RZ, 0x7610, R10 ;  /* 0x00007610ff0a7816 */ /* 0x001fe4000000000a */
[----:B---3--:R2:W3:Y:S04]  /*71fd0*/  @P1 LDG.E.U8 R9, desc[UR4][R12.64] ;  /* 0x000000040c091981 */ /* 0x0084e8000c1e1100 */
[----:B------:R0:W-:Y:S04]  /*71fe0*/  STL [R1+0x838c], R5 ;  /* 0x00838c0501007387 */ /* 0x0001e80000100800 */
[----:B------:R-:W3:Y:S04]  /*71ff0*/  LDL R15, [R1+0x6d5c] ;  /* 0x006d5c00010f7983 */ /* 0x000ee80000100800 */
[----:B------:R-:W3:Y:S04]  /*72000*/  LDL R14, [R1+0x6d60] ;  /* 0x006d6000010e7983 */ /* 0x000ee80000100800 */
[----:B------:R-:W3:Y:S04]  /*72010*/  LDL R4, [R1+0x6d54] ;  /* 0x006d540001047983 */ /* 0x000ee80000100800 */
[----:B------:R-:W3:Y:S01]  /*72020*/  LDL R0, [R1+0x6d58] ;  /* 0x006d580001007983 */ /* 0x000ee20000100800 */
[----:B--2---:R-:W-:-:S02]  /*72030*/  @P1 IMAD.MOV.U32 R13, RZ, RZ, R20 ;  /* 0x000000ffff0d1224 */ /* 0x004fc400078e0014 */
[----:B------:R-:W-:-:S05]  /*72040*/  @P1 IMAD.MOV.U32 R12, RZ, RZ, R17 ;  /* 0x000000ffff0c1224 */ /* 0x000fca00078e0011 */
[----:B------:R-:W2:Y:S04]  /*72050*/  @P1 LDG.E.U8 R10, desc[UR4][R12.64] ;  /* 0x000000040c0a1981 */ /* 0x000ea8000c1e1100 */
[----:B----4-:R1:W-:Y:S04]  /*72060*/  STL [R1+0x8390], R6 ;  /* 0x0083900601007387 */ /* 0x0103e80000100800 */
[----:B------:R-:W4:Y:S04]  /*72070*/  LDL R16, [R1+0x6d4c] ;  /* 0x006d4c0001107983 */ /* 0x000f280000100800 */
[----:B------:R-:W4:Y:S04]  /*72080*/  LDL R3, [R1+0x6d50] ;  /* 0x006d500001037983 */ /* 0x000f280000100800 */
[----:B------:R-:W-:Y:S01]  /*72090*/  STL [R1+0x8394], R7 ;  /* 0x0083940701007387 */ /* 0x000fe20000100800 */
[----:B------:R-:W-:-:S03]  /*720a0*/  ISETP.GT.AND P0, PT, R2, 0x7c, PT ;  /* 0x0000007c0200780c */ /* 0x000fc60003f04270 */
[----:B------:R-:W4:Y:S04]  /*720b0*/  LDL R19, [R1+0x6d44] ;  /* 0x006d440001137983 */ /* 0x000f280000100800 */
[----:B------:R-:W4:Y:S04]  /*720c0*/  LDL R18, [R1+0x6d48] ;  /* 0x006d480001127983 */ /* 0x000f280000100800 */
[----:B0-----:R-:W4:Y:S01]  /*720d0*/  LDL R5, [R1+0x6d40] ;  /* 0x006d400001057983 */ /* 0x001f220000100800 */
[----:B------:R-:W-:-:S03]  /*720e0*/  PRMT R11, RZ, 0x7610, R11 ;  /* 0x00007610ff0b7816 */ /* 0x000fc6000000000b */
[----:B------:R-:W-:Y:S04]  /*720f0*/  STL [R1+0x8398], R8 ;  /* 0x0083980801007387 */ /* 0x000fe80000100800 */
[----:B-1----:R-:W4:Y:S04]  /*72100*/  LDL R6, [R1+0x6d3c] ;  /* 0x006d3c0001067983 */ /* 0x002f280000100800 */
[----:B---3--:R0:W-:Y:S04]  /*72110*/  STL [R1+0x839c], R9 ;  /* 0x00839c0901007387 */ /* 0x0081e80000100800 */
[----:B------:R-:W3:Y:S04]  /*72120*/  LDL R21, [R1+0x6d34] ;  /* 0x006d340001157983 */ /* 0x000ee80000100800 */
[----:B------:R-:W3:Y:S04]  /*72130*/  LDL R20, [R1+0x6d38] ;  /* 0x006d380001147983 */ /* 0x000ee80000100800 */
[----:B------:R1:W3:Y:S02]  /*72140*/  @P0 LDG.E.U8 R11, desc[UR4][R14.64] ;  /* 0x000000040e0b0981 */ /* 0x0002e4000c1e1100 */
[----:B-1----:R-:W-:-:S02]  /*72150*/  @P0 IMAD.MOV.U32 R14, RZ, RZ, R0 ;  /* 0x000000ffff0e0224 */ /* 0x002fc400078e0000 */
[----:B------:R-:W-:Y:S01]  /*72160*/  @P0 IMAD.MOV.U32 R15, RZ, RZ, R4 ;  /* 0x000000ffff0f0224 */ /* 0x000fe200078e0004 */
[----:B--2---:R1:W-:Y:S04]  /*72170*/  STL [R1+0x83a0], R10 ;  /* 0x0083a00a01007387 */ /* 0x0043e80000100800 */
[----:B0-----:R-:W2:Y:S04]  /*72180*/  LDL R9, [R1+0x6d2c] ;  /* 0x006d2c0001097983 */ /* 0x001ea80000100800 */
[----:B------:R-:W2:Y:S04]  /*72190*/  LDL R8, [R1+0x6d30] ;  /* 0x006d300001087983 */ /* 0x000ea80000100800 */
[----:B------:R-:W2:Y:S04]  /*721a0*/  LDL R4, [R1+0x6d24] ;  /* 0x006d240001047983 */ /* 0x000ea80000100800 */
[----:B------:R-:W2:Y:S01]  /*721b0*/  LDL R0, [R1+0x6d28] ;  /* 0x006d280001007983 */ /* 0x000ea20000100800 */
[----:B------:R-:W-:-:S02]  /*721c0*/  PRMT R12, RZ, 0x7610, R12 ;  /* 0x00007610ff0c7816 */ /* 0x000fc4000000000c */
[----:B------:R-:W-:Y:S01]  /*721d0*/  PRMT R13, RZ, 0x7610, R13 ;  /* 0x00007610ff0d7816 */ /* 0x000fe2000000000d */
[----:B----4-:R-:W-:Y:S02]  /*721e0*/  @P0 IMAD.MOV.U32 R17, RZ, RZ, R16 ;  /* 0x000000ffff110224 */ /* 0x010fe400078e0010 */
[----:B------:R-:W-:Y:S01]  /*721f0*/  @P0 IMAD.MOV.U32 R16, RZ, RZ, R3 ;  /* 0x000000ffff100224 */ /* 0x000fe200078e0003 */
[----:B------:R-:W4:Y:S04]  /*72200*/  LDL R7, [R1+0x6d1c] ;  /* 0x006d1c0001077983 */ /* 0x000f280000100800 */
[----:B------:R-:W4:Y:S04]  /*72210*/  LDL R3, [R1+0x6d20] ;  /* 0x006d200001037983 */ /* 0x000f280000100800 */
[----:B------:R0:W4:Y:S04]  /*72220*/  @P0 LDG.E.U8 R12, desc[UR4][R14.64] ;  /* 0x000000040e0c0981 */ /* 0x000128000c1e1100 */
[----:B------:R0:W4:Y:S04]  /*72230*/  @P0 LDG.E.U8 R13, desc[UR4][R16.64] ;  /* 0x00000004100d0981 */ /* 0x000128000c1e1100 */
[----:B------:R-:W4:Y:S04]  /*72240*/  LDL R24, [R1+0x6d0c] ;  /* 0x006d0c0001187983 */ /* 0x000f280000100800 */
[----:B-1----:R-:W4:Y:S01]  /*72250*/  LDL R10, [R1+0x6d10] ;  /* 0x006d1000010a7983 */ /* 0x002f220000100800 */
[----:B------:R-:W-:-:S03]  /*72260*/  ISETP.GT.AND P1, PT, R2, 0x7d, PT ;  /* 0x0000007d0200780c */ /* 0x000fc60003f24270 */
[----:B------:R-:W4:Y:S01]  /*72270*/  LDL R39, [R1+0x6cc4] ;  /* 0x006cc40001277983 */ /* 0x000f220000100800 */
[----:B0-----:R-:W-:Y:S02]  /*72280*/  PRMT R14, RZ, 0x7610, R14 ;  /* 0x00007610ff0e7816 */ /* 0x001fe4000000000e */
[----:B------:R-:W-:Y:S01]  /*72290*/  PRMT R15, RZ, 0x7610, R15 ;  /* 0x00007610ff0f7816 */ /* 0x000fe2000000000f */
[----:B------:R-:W-:Y:S02]  /*722a0*/  @P0 IMAD.MOV.U32 R16, RZ, RZ, R18 ;  /* 0x000000ffff100224 */ /* 0x000fe400078e0012 */
[----:B------:R-:W-:Y:S02]  /*722b0*/  @P0 IMAD.MOV.U32 R17, RZ, RZ, R19 ;  /* 0x000000ffff110224 */ /* 0x000fe400078e0013 */
[----:B------:R-:W-:Y:S02]  /*722c0*/  @P0 IMAD.MOV.U32 R18, RZ, RZ, R5 ;  /* 0x000000ffff120224 */ /* 0x000fe400078e0005 */
[----:B------:R-:W-:Y:S01]  /*722d0*/  @P0 IMAD.MOV.U32 R19, RZ, RZ, R6 ;  /* 0x000000ffff130224 */ /* 0x000fe200078e0006 */
[----:B------:R-:W4:Y:S04]  /*722e0*/  LDL R5, [R1+0x6d18] ;  /* 0x006d180001057983 */ /* 0x000f280000100800 */
[----:B------:R-:W4:Y:S04]  /*722f0*/  LDL R6, [R1+0x6d14] ;  /* 0x006d140001067983 */ /* 0x000f280000100800 */
[----:B------:R0:W4:Y:S04]  /*72300*/  @P0 LDG.E.U8 R14, desc[UR4][R16.64] ;  /* 0x00000004100e0981 */ /* 0x000128000c1e1100 */
[----:B------:R3:W4:Y:S01]  /*72310*/  @P0 LDG.E.U8 R15, desc[UR4][R18.64] ;  /* 0x00000004120f0981 */ /* 0x000722000c1e1100 */
[----:B0-----:R-:W-:Y:S01]  /*72320*/  PRMT R17, RZ, 0x7610, R17 ;  /* 0x00007610ff117816 */ /* 0x001fe20000000011 */
[----:B---3--:R-:W-:-:S02]  /*72330*/  @P0 IMAD.MOV.U32 R19, RZ, RZ, R21 ;  /* 0x000000ffff130224 */ /* 0x008fc400078e0015 */
[----:B------:R-:W-:Y:S02]  /*72340*/  @P0 IMAD.MOV.U32 R18, RZ, RZ, R20 ;  /* 0x000000ffff120224 */ /* 0x000fe400078e0014 */
[----:B--2---:R-:W-:Y:S02]  /*72350*/  @P0 IMAD.MOV.U32 R21, RZ, RZ, R9 ;  /* 0x000000ffff150224 */ /* 0x004fe400078e0009 */
[----:B------:R-:W-:Y:S01]  /*72360*/  @P0 IMAD.MOV.U32 R20, RZ, RZ, R8 ;  /* 0x000000ffff140224 */ /* 0x000fe200078e0008 */
[----:B------:R-:W2:Y:S04]  /*72370*/  LDL R9, [R1+0x6d04] ;  /* 0x006d040001097983 */ /* 0x000ea80000100800 */
[----:B------:R-:W3:Y:S04]  /*72380*/  LDL R8, [R1+0x6d08] ;  /* 0x006d080001087983 */ /* 0x000ee80000100800 */
[----:B------:R0:W3:Y:S02]  /*72390*/  @P0 LDG.E.U8 R17, desc[UR4][R20.64] ;  /* 0x0000000414110981 */ /* 0x0000e4000c1e1100 */
[----:B0-----:R-:W-:-:S02]  /*723a0*/  @P0 IMAD.MOV.U32 R20, RZ, RZ, R0 ;  /* 0x000000ffff140224 */ /* 0x001fc400078e0000 */
[----:B------:R-:W-:Y:S01]  /*723b0*/  @P0 IMAD.MOV.U32 R21, RZ, RZ, R4 ;  /* 0x000000ffff150224 */ /* 0x000fe200078e0004 */
[----:B------:R-:W3:Y:S04]  /*723c0*/  LDL R0, [R1+0x6d00] ;  /* 0x006d000001007983 */ /* 0x000ee80000100800 */
[----:B------:R-:W3:Y:S01]  /*723d0*/  LDL R4, [R1+0x6cfc] ;  /* 0x006cfc0001047983 */ /* 0x000ee20000100800 */
[----:B------:R-:W-:Y:S01]  /*723e0*/  PRMT R16, RZ, 0x7610, R16 ;  /* 0x00007610ff107816 */ /* 0x000fe20000000010 */
[----:B----4-:R-:W-:Y:S02]  /*723f0*/  @P1 IMAD.MOV.U32 R22, RZ, RZ, R3 ;  /* 0x000000ffff161224 */ /* 0x010fe400078e0003 */
[----:B------:R-:W-:Y:S01]  /*72400*/  @P1 IMAD.MOV.U32 R23, RZ, RZ, R7 ;  /* 0x000000ffff171224 */ /* 0x000fe200078e0007 */
[----:B------:R-:W4:Y:S04]  /*72410*/  LDL R3, [R1+0x6cf8] ;  /* 0x006cf80001037983 */ /* 0x000f280000100800 */
[----:B------:R0:W4:Y:S04]  /*72420*/  @P0 LDG.E.U8 R16, desc[UR4][R18.64] ;  /* 0x0000000412100981 */ /* 0x000128000c1e1100 */
[----:B------:R-:W4:Y:S01]  /*72430*/  LDL R7, [R1+0x6cf4] ;  /* 0x006cf40001077983 */ /* 0x000f220000100800 */
[----:B------:R-:W-:Y:S01]  /*72440*/  @P1 IMAD.MOV.U32 R25, RZ, RZ, R24 ;  /* 0x000000ffff191224 */ /* 0x000fe200078e0018 */
[----:B0-----:R-:W-:-:S02]  /*72450*/  PRMT R18, RZ, 0x7610, R18 ;  /* 0x00007610ff127816 */ /* 0x001fc40000000012 */
[----:B------:R-:W-:Y:S01]  /*72460*/  PRMT R19, RZ, 0x7610, R19 ;  /* 0x00007610ff137816 */ /* 0x000fe20000000013 */
[----:B------:R-:W-:Y:S02]  /*72470*/  @P1 IMAD.MOV.U32 R24, RZ, RZ, R10 ;  /* 0x000000ffff181224 */ /* 0x000fe400078e000a */
[----:B------:R-:W4:Y:S04]  /*72480*/  LDL R10, [R1+0x6cc8] ;  /* 0x006cc800010a7983 */ /* 0x000f280000100800 */
[----:B------:R0:W4:Y:S04]  /*72490*/  @P0 LDG.E.U8 R18, desc[UR4][R20.64] ;  /* 0x0000000414120981 */ /* 0x000128000c1e1100 */
[----:B------:R1:W4:Y:S01]  /*724a0*/  @P1 LDG.E.U8 R19, desc[UR4][R22.64] ;  /* 0x0000000416131981 */ /* 0x000322000c1e1100 */
[----:B0-----:R-:W-:Y:S01]  /*724b0*/  PRMT R21, RZ, 0x7610, R21 ;  /* 0x00007610ff157816 */ /* 0x001fe20000000015 */
[----:B-1----:R-:W-:-:S02]  /*724c0*/  @P1 IMAD.MOV.U32 R22, RZ, RZ, R5 ;  /* 0x000000ffff161224 */ /* 0x002fc400078e0005 */
[----:B------:R-:W-:Y:S01]  /*724d0*/  @P1 IMAD.MOV.U32 R23, RZ, RZ, R6 ;  /* 0x000000ffff171224 */ /* 0x000fe200078e0006 */
[----:B------:R-:W4:Y:S04]  /*724e0*/  LDL R5, [R1+0x6cf0] ;  /* 0x006cf00001057983 */ /* 0x000f280000100800 */
[----:B------:R-:W4:Y:S04]  /*724f0*/  LDL R6, [R1+0x6cec] ;  /* 0x006cec0001067983 */ /* 0x000f280000100800 */
[----:B------:R2:W4:Y:S02]  /*72500*/  @P1 LDG.E.U8 R21, desc[UR4][R24.64] ;  /* 0x0000000418151981 */ /* 0x000524000c1e1100 */
[----:B--2---:R-:W-:-:S02]  /*72510*/  @P1 IMAD.MOV.U32 R25, RZ, RZ, R9 ;  /* 0x000000ffff191224 */ /* 0x004fc400078e0009 */
[----:B---3--:R-:W-:Y:S01]  /*72520*/  @P1 IMAD.MOV.U32 R24, RZ, RZ, R8 ;  /* 0x000000ffff181224 */ /* 0x008fe200078e0008 */
[----:B------:R-:W2:Y:S04]  /*72530*/  LDL R9, [R1+0x6ce4] ;  /* 0x006ce40001097983 */ /* 0x000ea80000100800 */
[----:B------:R-:W3:Y:S01]  /*72540*/  LDL R8, [R1+0x6ce8] ;  /* 0x006ce80001087983 */ /* 0x000ee20000100800 */
[----:B------:R-:W-:Y:S02]  /*72550*/  @P1 IMAD.MOV.U32 R26, RZ, RZ, R0 ;  /* 0x000000ffff1a1224 */ /* 0x000fe400078e0000 */
[----:B------:R-:W-:Y:S01]  /*72560*/  @P1 IMAD.MOV.U32 R27, RZ, RZ, R4 ;  /* 0x000000ffff1b1224 */ /* 0x000fe200078e0004 */
[----:B------:R-:W3:Y:S04]  /*72570*/  LDL R0, [R1+0x6ce0] ;  /* 0x006ce00001007983 */ /* 0x000ee80000100800 */
[----:B------:R-:W3:Y:S01]  /*72580*/  LDL R4, [R1+0x6cdc] ;  /* 0x006cdc0001047983 */ /* 0x000ee20000100800 */
[----:B------:R-:W-:-:S06]  /*72590*/  PRMT R20, RZ, 0x7610, R20 ;  /* 0x00007610ff147816 */ /* 0x000fcc0000000014 */
[----:B------:R0:W3:Y:S02]  /*725a0*/  @P1 LDG.E.U8 R20, desc[UR4][R22.64] ;  /* 0x0000000416141981 */ /* 0x0000e4000c1e1100 */
[----:B0-----:R-:W-:Y:S02]  /*725b0*/  PRMT R23, RZ, 0x7610, R23 ;  /* 0x00007610ff177816 */ /* 0x001fe40000000017 */
[----:B------:R-:W-:-:S04]  /*725c0*/  PRMT R22, RZ, 0x7610, R22 ;  /* 0x00007610ff167816 */ /* 0x000fc80000000016 */
[----:B------:R4:W3:Y:S04]  /*725d0*/  @P1 LDG.E.U8 R23, desc[UR4][R26.64] ;  /* 0x000000041a171981 */ /* 0x0008e8000c1e1100 */
[----:B------:R0:W3:Y:S01]  /*725e0*/  @P1 LDG.E.U8 R22, desc[UR4][R24.64] ;  /* 0x0000000418161981 */ /* 0x0000e2000c1e1100 */
[----:B------:R-:W-:Y:S01]  /*725f0*/  ISETP.GT.AND P0, PT, R2, 0x7e, PT ;  /* 0x0000007e0200780c */ /* 0x000fe20003f04270 */
[----:B----4-:R-:W-:Y:S02]  /*72600*/  @P1 IMAD.MOV.U32 R26, RZ, RZ, R3 ;  /* 0x000000ffff1a1224 */ /* 0x010fe400078e0003 */
[----:B------:R-:W-:Y:S01]  /*72610*/  @P1 IMAD.MOV.U32 R27, RZ, RZ, R7 ;  /* 0x000000ffff1b1224 */ /* 0x000fe200078e0007 */
[----:B------:R-:W4:Y:S04]  /*72620*/  LDL R3, [R1+0x6cd8] ;  /* 0x006cd80001037983 */ /* 0x000f280000100800 */
[----:B------:R-:W4:Y:S01]  /*72630*/  LDL R7, [R1+0x6cd4] ;  /* 0x006cd40001077983 */ /* 0x000f220000100800 */
[----:B0-----:R-:W-:-:S02]  /*72640*/  PRMT R24, RZ, 0x7610, R24 ;  /* 0x00007610ff187816 */ /* 0x001fc40000000018 */
[----:B------:R-:W-:Y:S01]  /*72650*/  PRMT R25, RZ, 0x7610, R25 ;  /* 0x00007610ff197816 */ /* 0x000fe20000000019 */
[----:B------:R-:W-:Y:S02]  /*72660*/  @P1 IMAD.MOV.U32 R30, RZ, RZ, R5 ;  /* 0x000000ffff1e1224 */ /* 0x000fe400078e0005 */
[----:B------:R-:W-:Y:S01]  /*72670*/  @P1 IMAD.MOV.U32 R31, RZ, RZ, R6 ;  /* 0x000000ffff1f1224 */ /* 0x000fe200078e0006 */
[----:B------:R-:W4:Y:S04]  /*72680*/  LDL R5, [R1+0x6cd0] ;  /* 0x006cd00001057983 */ /* 0x000f280000100800 */
[----:B------:R-:W4:Y:S04]  /*72690*/  LDL R6, [R1+0x6ccc] ;  /* 0x006ccc0001067983 */ /* 0x000f280000100800 */
[----:B------:R0:W4:Y:S04]  /*726a0*/  @P1 LDG.E.U8 R24, desc[UR4][R26.64] ;  /* 0x000000041a181981 */ /* 0x000128000c1e1100 */
[----:B------:R2:W4:Y:S01]  /*726b0*/  @P1 LDG.E.U8 R25, desc[UR4][R30.64] ;  /* 0x000000041e191981 */ /* 0x000522000c1e1100 */
[----:B0-----:R-:W-:Y:S01]  /*726c0*/  PRMT R26, RZ, 0x7610, R26 ;  /* 0x00007610ff1a7816 */ /* 0x001fe2000000001a */
[----:B--2---:R-:W-:-:S02]  /*726d0*/  @P1 IMAD.MOV.U32 R31, RZ, RZ, R9 ;  /* 0x000000ffff1f1224 */ /* 0x004fc400078e0009 */
[----:B---3--:R-:W-:Y:S01]  /*726e0*/  @P1 IMAD.MOV.U32 R30, RZ, RZ, R8 ;  /* 0x000000ffff1e1224 */ /* 0x008fe200078e0008 */
[----:B------:R-:W-:Y:S02]  /*726f0*/  PRMT R27, RZ, 0x7610, R27 ;  /* 0x00007610ff1b7816 */ /* 0x000fe4000000001b */
[----:B------:R-:W-:Y:S01]  /*72700*/  PRMT R28, RZ, 0x7610, R28 ;  /* 0x00007610ff1c7816 */ /* 0x000fe2000000001c */
[----:B------:R-:W2:Y:S04]  /*72710*/  LDL R9, [R1+0x6cb4] ;  /* 0x006cb40001097983 */ /* 0x000ea80000100800 */
[----:B------:R0:W3:Y:S04]  /*72720*/  @P1 LDG.E.U8 R26, desc[UR4][R30.64] ;  /* 0x000000041e1a1981 */ /* 0x0000e8000c1e1100 */
[----:B------:R-:W2:Y:S01]  /*72730*/  LDL R8, [R1+0x6cb8] ;  /* 0x006cb80001087983 */ /* 0x000ea20000100800 */
[----:B0-----:R-:W-:-:S02]  /*72740*/  @P0 IMAD.MOV.U32 R30, RZ, RZ, R0 ;  /* 0x000000ffff1e0224 */ /* 0x001fc400078e0000 */
[----:B------:R-:W-:Y:S01]  /*72750*/  @P0 IMAD.MOV.U32 R31, RZ, RZ, R4 ;  /* 0x000000ffff1f0224 */ /* 0x000fe200078e0004 */
[----:B------:R-:W2:Y:S04]  /*72760*/  LDL R0, [R1+0x6cc0] ;  /* 0x006cc00001007983 */ /* 0x000ea80000100800 */
[----:B------:R-:W3:Y:S04]  /*72770*/  LDL R4, [R1+0x6cbc] ;  /* 0x006cbc0001047983 */ /* 0x000ee80000100800 */
[----:B------:R4:W3:Y:S01]  /*72780*/  @P0 LDG.E.U8 R27, desc[UR4][R30.64] ;  /* 0x000000041e1b0981 */ /* 0x0008e2000c1e1100 */
[----:B------:R-:W-:-:S02]  /*72790*/  PRMT R32, RZ, 0x7610, R32 ;  /* 0x00007610ff207816 */ /* 0x000fc40000000020 */
[----:B------:R-:W-:Y:S01]  /*727a0*/  PRMT R34, RZ, 0x7610, R34 ;  /* 0x00007610ff227816 */ /* 0x000fe20000000022 */
[----:B----4-:R-:W-:Y:S02]  /*727b0*/  @P0 IMAD.MOV.U32 R30, RZ, RZ, R3 ;  /* 0x000000ffff1e0224 */ /* 0x010fe400078e0003 */
[----:B------:R-:W-:Y:S01]  /*727c0*/  @P0 IMAD.MOV.U32 R31, RZ, RZ, R7 ;  /* 0x000000ffff1f0224 */ /* 0x000fe200078e0007 */
[----:B------:R-:W4:Y:S04]  /*727d0*/  LDL R3, [R1+0x6cb0] ;  /* 0x006cb00001037983 */ /* 0x000f280000100800 */
[----:B------:R-:W4:Y:S04]  /*727e0*/  LDL R7, [R1+0x6cac] ;  /* 0x006cac0001077983 */ /* 0x000f280000100800 */
[----:B------:R0:W4:Y:S02]  /*727f0*/  @P0 LDG.E.U8 R28, desc[UR4][R30.64] ;  /* 0x000000041e1c0981 */ /* 0x000124000c1e1100 */
[----:B0-----:R-:W-:-:S02]  /*72800*/  @P0 IMAD.MOV.U32 R30, RZ, RZ, R5 ;  /* 0x000000ffff1e0224 */ /* 0x001fc400078e0005 */
[----:B------:R-:W-:Y:S01]  /*72810*/  @P0 IMAD.MOV.U32 R31, RZ, RZ, R6 ;  /* 0x000000ffff1f0224 */ /* 0x000fe200078e0006 */
[----:B------:R-:W4:Y:S04]  /*72820*/  LDL R5, [R1+0x6ca8] ;  /* 0x006ca80001057983 */ /* 0x000f280000100800 */
[----:B------:R-:W4:Y:S04]  /*72830*/  LDL R6, [R1+0x6ca4] ;  /* 0x006ca40001067983 */ /* 0x000f280000100800 */
[----:B------:R0:W4:Y:S04]  /*72840*/  @P0 LDG.E.U8 R32, desc[UR4][R30.64] ;  /* 0x000000041e200981 */ /* 0x000128000c1e1100 */
[----:B------:R1:W-:Y:S01]  /*72850*/  STL [R1+0x83a4], R2 ;  /* 0x0083a40201007387 */ /* 0x0003e20000100800 */
[----:B------:R-:W-:-:S02]  /*72860*/  PRMT R36, RZ, 0x7610, R36 ;  /* 0x00007610ff247816 */ /* 0x000fc40000000024 */
[----:B------:R-:W-:Y:S02]  /*72870*/  PRMT R38, RZ, 0x7610, R38 ;  /* 0x00007610ff267816 */ /* 0x000fe40000000026 */
[----:B------:R-:W-:Y:S02]  /*72880*/  ISETP.GT.AND P1, PT, R2, 0x7f, PT ;  /* 0x0000007f0200780c */ /* 0x000fe40003f24270 */
[----:B------:R-:W-:Y:S02]  /*72890*/  PRMT R40, RZ, 0x7610, R40 ;  /* 0x00007610ff287816 */ /* 0x000fe40000000028 */
[----:B------:R-:W-:Y:S02]  /*728a0*/  PRMT R42, RZ, 0x7610, R42 ;  /* 0x00007610ff2a7816 */ /* 0x000fe4000000002a */
[----:B------:R-:W-:Y:S01]  /*728b0*/  PRMT R44, RZ, 0x7610, R44 ;  /* 0x00007610ff2c7816 */ /* 0x000fe2000000002c */
[----:B------:R-:W4:Y:S04]  /*728c0*/  LDL R41, [R1+0x6c8c] ;  /* 0x006c8c0001297983 */ /* 0x000f280000100800 */
[----:B-1----:R-:W4:Y:S01]  /*728d0*/  LDL R2, [R1+0x6c98] ;  /* 0x006c980001027983 */ /* 0x002f220000100800 */
[----:B0-----:R-:W-:-:S02]  /*728e0*/  @P0 IMAD.MOV.U32 R30, RZ, RZ, R10 ;  /* 0x000000ffff1e0224 */ /* 0x001fc400078e000a */
[----:B------:R-:W-:Y:S01]  /*728f0*/  @P0 IMAD.MOV.U32 R31, RZ, RZ, R39 ;  /* 0x000000ffff1f0224 */ /* 0x000fe200078e0027 */
[----:B------:R-:W4:Y:S04]  /*72900*/  LDL R10, [R1+0x6c84] ;  /* 0x006c8400010a7983 */ /* 0x000f280000100800 */
[----:B------:R-:W4:Y:S04]  /*72910*/  LDL R39, [R1+0x6c90] ;  /* 0x006c900001277983 */ /* 0x000f280000100800 */
[----:B------:R2:W4:Y:S02]  /*72920*/  @P0 LDG.E.U8 R34, desc[UR4][R30.64] ;  /* 0x000000041e220981 */ /* 0x000524000c1e1100 */
[----:B--2---:R-:W-:-:S02]  /*72930*/  @P0 IMAD.MOV.U32 R30, RZ, RZ, R0 ;  /* 0x000000ffff1e0224 */ /* 0x004fc400078e0000 */
[----:B---3--:R-:W-:Y:S01]  /*72940*/  @P0 IMAD.MOV.U32 R31, RZ, RZ, R4 ;  /* 0x000000ffff1f0224 */ /* 0x008fe200078e0004 */
[----:B------:R-:W2:Y:S04]  /*72950*/  LDL R0, [R1+0x6ca0] ;  /* 0x006ca00001007983 */ /* 0x000ea80000100800 */
[----:B------:R-:W3:Y:S04]  /*72960*/  LDL R4, [R1+0x6c9c] ;  /* 0x006c9c0001047983 */ /* 0x000ee80000100800 */
[----:B------:R0:W3:Y:S02]  /*72970*/  @P0 LDG.E.U8 R36, desc[UR4][R30.64] ;  /* 0x000000041e240981 */ /* 0x0000e4000c1e1100 */
[----:B0-----:R-:W-:-:S02]  /*72980*/  @P0 IMAD.MOV.U32 R30, RZ, RZ, R8 ;  /* 0x000000ffff1e0224 */ /* 0x001fc400078e0008 */
[----:B------:R-:W-:Y:S01]  /*72990*/  @P0 IMAD.MOV.U32 R31, RZ, RZ, R9 ;  /* 0x000000ffff1f0224 */ /* 0x000fe200078e0009 */
[----:B------:R-:W3:Y:S04]  /*729a0*/  LDL R8, [R1+0x6c7c] ;  /* 0x006c7c0001087983 */ /* 0x000ee80000100800 */
[----:B------:R-:W3:Y:S04]  /*729b0*/  LDL R9, [R1+0x6c88] ;  /* 0x006c880001097983 */ /* 0x000ee80000100800 */
[----:B------:R4:W3:Y:S02]  /*729c0*/  @P0 LDG.E.U8 R38, desc[UR4][R30.64] ;  /* 0x000000041e260981 */ /* 0x0008e4000c1e1100 */
[----:B----4-:R-:W-:-:S02]  /*729d0*/  @P0 IMAD.MOV.U32 R30, RZ, RZ, R3 ;  /* 0x000000ffff1e0224 */ /* 0x010fc400078e0003 */
        /* <DEDUP_REMOVED lines=13> */
[----:B------:R0:W2:Y:S02]  /*72ab0*/  @P1 LDG.E.U8 R44, desc[UR4][R30.64] ;  /* 0x000000041e2c1981 */ /* 0x0000a4000c1e1100 */
[----:B0-----:R-:W-:-:S02]  /*72ac0*/  @P1 IMAD.MOV.U32 R30, RZ, RZ, R2 ;  /* 0x000000ffff1e1224 */ /* 0x001fc400078e0002 */
[----:B----4-:R-:W-:Y:S01]  /*72ad0*/  @P1 IMAD.MOV.U32 R31, RZ, RZ, R3 ;  /* 0x000000ffff1f1224 */ /* 0x010fe200078e0003 */
[----:B------:R-:W-:Y:S02]  /*72ae0*/  PRMT R46, RZ, 0x7610, R46 ;  /* 0x00007610ff2e7816 */ /* 0x000fe4000000002e */
[----:B------:R-:W-:-:S04]  /*72af0*/  PRMT R48, RZ, 0x7610, R48 ;  /* 0x00007610ff307816 */ /* 0x000fc80000000030 */
[----:B------:R0:W4:Y:S01]  /*72b00*/  @P1 LDG.E.U8 R46, desc[UR4][R30.64] ;  /* 0x000000041e2e1981 */ /* 0x000122000c1e1100 */
[----:B------:R-:W-:Y:S01]  /*72b10*/  PRMT R50, RZ, 0x7610, R50 ;  /* 0x00007610ff327816 */ /* 0x000fe20000000032 */
[----:B0-----:R-:W-:Y:S02]  /*72b20*/  @P1 IMAD.MOV.U32 R30, RZ, RZ, R39 ;  /* 0x000000ffff1e1224 */ /* 0x001fe400078e0027 */
[----:B------:R-:W-:-:S05]  /*72b30*/  @P1 IMAD.MOV.U32 R31, RZ, RZ, R41 ;  /* 0x000000ffff1f1224 */ /* 0x000fca00078e0029 */
[----:B------:R0:W3:Y:S04]  /*72b40*/  @P1 LDG.E.U8 R48, desc[UR4][R30.64] ;  /* 0x000000041e301981 */ /* 0x0000e8000c1e1100 */
[----:B--2---:R-:W-:Y:S04]  /*72b50*/  STL [R1+0x83a8], R44 ;  /* 0x0083a82c01007387 */ /* 0x004fe80000100800 */
[----:B------:R-:W2:Y:S04]  /*72b60*/  LDL R3, [R1+0x6c64] ;  /* 0x006c640001037983 */ /* 0x000ea80000100800 */
[----:B------:R-:W4:Y:S01]  /*72b70*/  LDL R2, [R1+0x6c68] ;  /* 0x006c680001027983 */ /* 0x000f220000100800 */
[----:B0-----:R-:W-:-:S02]  /*72b80*/  @P1 IMAD.MOV.U32 R30, RZ, RZ, R9 ;  /* 0x000000ffff1e1224 */ /* 0x001fc400078e0009 */
[----:B------:R-:W-:Y:S01]  /*72b90*/  @P1 IMAD.MOV.U32 R31, RZ, RZ, R10 ;  /* 0x000000ffff1f1224 */ /* 0x000fe200078e000a */
[----:B------:R-:W-:-:S04]  /*72ba0*/  PRMT R52, RZ, 0x7610, R52 ;  /* 0x00007610ff347816 */ /* 0x000fc80000000034 */
[----:B------:R0:W4:Y:S01]  /*72bb0*/  @P1 LDG.E.U8 R50, desc[UR4][R30.64] ;  /* 0x000000041e321981 */ /* 0x000122000c1e1100 */
[----:B------:R-:W-:Y:S01]  /*72bc0*/  PRMT R54, RZ, 0x7610, R54 ;  /* 0x00007610ff367816 */ /* 0x000fe20000000036 */
[----:B0-----:R-:W-:Y:S02]  /*72bd0*/  @P1 IMAD.MOV.U32 R30, RZ, RZ, R7 ;  /* 0x000000ffff1e1224 */ /* 0x001fe400078e0007 */
[----:B------:R-:W-:-:S05]  /*72be0*/  @P1 IMAD.MOV.U32 R31, RZ, RZ, R8 ;  /* 0x000000ffff1f1224 */ /* 0x000fca00078e0008 */
[----:B------:R0:W4:Y:S01]  /*72bf0*/  @P1 LDG.E.U8 R52, desc[UR4][R30.64] ;  /* 0x000000041e341981 */ /* 0x000122000c1e1100 */
[----:B------:R-:W-:Y:S01]  /*72c00*/  PRMT R55, RZ, 0x7610, R55 ;  /* 0x00007610ff377816 */ /* 0x000fe20000000037 */
[----:B0-----:R-:W-:Y:S02]  /*72c10*/  @P1 IMAD.MOV.U32 R30, RZ, RZ, R5 ;  /* 0x000000ffff1e1224 */ /* 0x001fe400078e0005 */
[----:B------:R-:W-:-:S05]  /*72c20*/  @P1 IMAD.MOV.U32 R31, RZ, RZ, R6 ;  /* 0x000000ffff1f1224 */ /* 0x000fca00078e0006 */
[----:B------:R0:W4:Y:S02]  /*72c30*/  @P1 LDG.E.U8 R54, desc[UR4][R30.64] ;  /* 0x000000041e361981 */ /* 0x000124000c1e1100 */
[----:B0-----:R-:W-:Y:S02]  /*72c40*/  @P1 IMAD.MOV.U32 R30, RZ, RZ, R0 ;  /* 0x000000ffff1e1224 */ /* 0x001fe400078e0000 */
[----:B---3--:R-:W-:-:S05]  /*72c50*/  @P1 IMAD.MOV.U32 R31, RZ, RZ, R4 ;  /* 0x000000ffff1f1224 */ /* 0x008fca00078e0004 */
[----:B------:R2:W3:Y:S01]  /*72c60*/  @P1 LDG.E.U8 R55, desc[UR4][R30.64] ;  /* 0x000000041e371981 */ /* 0x0004e2000c1e1100 */
[----:B------:R-:W-:Y:S01]  /*72c70*/  PRMT R56, RZ, 0x7610, R56 ;  /* 0x00007610ff387816 */ /* 0x000fe20000000038 */
[----:B--2---:R-:W-:Y:S02]  /*72c80*/  @P1 IMAD.MOV.U32 R31, RZ, RZ, R3 ;  /* 0x000000ffff1f1224 */ /* 0x004fe400078e0003 */
[----:B----4-:R-:W-:-:S05]  /*72c90*/  @P1 IMAD.MOV.U32 R30, RZ, RZ, R2 ;  /* 0x000000ffff1e1224 */ /* 0x010fca00078e0002 */
[----:B------:R-:W2:Y:S04]  /*72ca0*/  @P1 LDG.E.U8 R56, desc[UR4][R30.64] ;  /* 0x000000041e381981 */ /* 0x000ea8000c1e1100 */
[----:B------:R-:W-:Y:S04]  /*72cb0*/  STL [R1+0x8380], R46 ;  /* 0x0083802e01007387 */ /* 0x000fe80000100800 */
[----:B------:R-:W-:Y:S04]  /*72cc0*/  STL [R1+0x83ac], R48 ;  /* 0x0083ac3001007387 */ /* 0x000fe80000100800 */
[----:B------:R-:W-:Y:S01]  /*72cd0*/  STL [R1+0x83b0], R50 ;  /* 0x0083b03201007387 */ /* 0x000fe20000100800 */
[----:B------:R-:W-:Y:S06]  /*72ce0*/  BAR.SYNC.DEFER_BLOCKING 0x0 ;  /* 0x0000000000007b1d */ /* 0x000fec0000010000 */
[----:B------:R-:W-:Y:S04]  /*72cf0*/  STL [R1+0x83b4], R52 ;  /* 0x0083b43401007387 */ /* 0x000fe80000100800 */
[----:B------:R-:W-:Y:S04]  /*72d00*/  STL [R1+0x83b8], R54 ;  /* 0x0083b83601007387 */ /* 0x000fe80000100800 */
[----:B---3--:R0:W-:Y:S04]  /*72d10*/  STL [R1+0x83bc], R55 ;  /* 0x0083bc3701007387 */ /* 0x0081e80000100800 */
[----:B0-----:R-:W3:Y:S04]  /*72d20*/  LDL.LU R55, [R1+0x1044] ;  /* 0x0010440001377983 */ /* 0x001ee80000300800 */
[----:B------:R-:W4:Y:S04]  /*72d30*/  LDL.LU R54, [R1+0x1040] ;  /* 0x0010400001367983 */ /* 0x000f280000300800 */
        /* <DEDUP_REMOVED lines=26> */
[----:B--2---:R0:W-:Y:S04]  /*72ee0*/  STL [R1+0x83c0], R56 ;  /* 0x0083c03801007387 */ /* 0x0041e80000100800 */
[----:B0-----:R-:W2:Y:S04]  /*72ef0*/  LDL.LU R56, [R1+0x1048] ;  /* 0x0010480001387983 */ /* 0x001ea80000300800 */
[----:B------:R-:W-:Y:S04]  /*72f00*/  STL [R1+0x8378], R30 ;  /* 0x0083781e01007387 */ /* 0x000fe80000100800 */
[----:B------:R0:W-:Y:S04]  /*72f10*/  STL [R1+0x837c], R30 ;  /* 0x00837c1e01007387 */ /* 0x0001e80000100800 */
[----:B0-----:R-:W2:Y:S01]  /*72f20*/  LDL.LU R30, [R1+0x104c] ;  /* 0x00104c00011e7983 */ /* 0x001ea20000300800 */
[----:B------:R-:W0:Y:S03]  /*72f30*/  S2R R46, SR_TID.X ;  /* 0x00000000002e7919 */ /* 0x000e260000002100 */
[----:B------:R-:W-:Y:S04]  /*72f40*/  STL [R1+0x8374], R31 ;  /* 0x0083741f01007387 */ /* 0x000fe80000100800 */
[----:B------:R1:W-:Y:S04]  /*72f50*/  STL [R1+0x83c4], R31 ;  /* 0x0083c41f01007387 */ /* 0x0003e80000100800 */
[----:B-1----:R-:W4:Y:S01]  /*72f60*/  LDL.LU R31, [R1+0xe34] ;  /* 0x000e3400011f7983 */ /* 0x002f220000300800 */
[----:B0-----:R-:W-:-:S05]  /*72f70*/  LOP3.LUT R0, R46, 0x1f, RZ, 0xc0, !PT ;  /* 0x0000001f2e007812 */ /* 0x001fca00078ec0ff */
[----:B--2---:R0:W-:Y:S04]  /*72f80*/  STS.U8 [R0+UR6], R30 ;  /* 0x0000001e00007988 */ /* 0x0041e80008000006 */
[----:B------:R1:W-:Y:S04]  /*72f90*/  STS.U8 [R0+UR6+0x20], R56 ;  /* 0x0000203800007988 */ /* 0x0003e80008000006 */
[----:B---3--:R2:W-:Y:S04]  /*72fa0*/  STS.U8 [R0+UR6+0x40], R55 ;  /* 0x0000403700007988 */ /* 0x0085e80008000006 */
[----:B----4-:R3:W-:Y:S04]  /*72fb0*/  STS.U8 [R0+UR6+0x60], R54 ;  /* 0x0000603600007988 */ /* 0x0107e80008000006 */
[----:B------:R4:W-:Y:S04]  /*72fc0*/  STS.U8 [R0+UR6+0x80], R52 ;  /* 0x0000803400007988 */ /* 0x0009e80008000006 */
[----:B------:R2:W-:Y:S04]  /*72fd0*/  STS.U8 [R0+UR6+0xa0], R50 ;  /* 0x0000a03200007988 */ /* 0x0005e80008000006 */
[----:B0-----:R-:W4:Y:S04]  /*72fe0*/  LDL.LU R30, [R1+0xe30] ;  /* 0x000e3000011e7983 */ /* 0x001f280000300800 */
[----:B-1----:R-:W4:Y:S04]  /*72ff0*/  LDL.LU R56, [R1+0xdbc] ;  /* 0x000dbc0001387983 */ /* 0x002f280000300800 */
[----:B--2---:R-:W2:Y:S04]  /*73000*/  LDL.LU R55, [R1+0xdb8] ;  /* 0x000db80001377983 */ /* 0x004ea80000300800 */
[----:B---3--:R-:W3:Y:S04]  /*73010*/  LDL.LU R54, [R1+0xdb4] ;  /* 0x000db40001367983 */ /* 0x008ee80000300800 */
[----:B----4-:R-:W4:Y:S04]  /*73020*/  LDL.LU R52, [R1+0xdb0] ;  /* 0x000db00001347983 */ /* 0x010f280000300800 */
[----:B------:R0:W-:Y:S04]  /*73030*/  STS.U8 [R0+UR6+0xc0], R48 ;  /* 0x0000c03000007988 */ /* 0x0001e80008000006 */
[----:B------:R-:W4:Y:S04]  /*73040*/  LDL.LU R50, [R1+0xdac] ;  /* 0x000dac0001327983 */ /* 0x000f280000300800 */
[----:B------:R1:W-:Y:S04]  /*73050*/  STS.U8 [R0+UR6+0xe0], R44 ;  /* 0x0000e02c00007988 */ /* 0x0003e80008000006 */
[----:B------:R0:W-:Y:S04]  /*73060*/  STS.U8 [R0+UR6+0x420], R2 ;  /* 0x0004200200007988 */ /* 0x0001e80008000006 */
[----:B------:R0:W-:Y:S04]  /*73070*/  STS.U8 [R0+UR6+0x400], R10 ;  /* 0x0004000a00007988 */ /* 0x0001e80008000006 */
[----:B------:R1:W-:Y:S04]  /*73080*/  STS.U8 [R0+UR6+0x460], R9 ;  /* 0x0004600900007988 */ /* 0x0003e80008000006 */
[----:B------:R1:W-:Y:S04]  /*73090*/  STS.U8 [R0+UR6+0x440], R8 ;  /* 0x0004400800007988 */ /* 0x0003e80008000006 */
[----:B0-----:R-:W4:Y:S04]  /*730a0*/  LDL.LU R48, [R1+0xda8] ;  /* 0x000da80001307983 */ /* 0x001f280000300800 */
[----:B-1----:R-:W4:Y:S04]  /*730b0*/  LDL.LU R44, [R1+0xda4] ;  /* 0x000da400012c7983 */ /* 0x002f280000300800 */
[----:B------:R-:W4:Y:S04]  /*730c0*/  LDL.LU R2, [R1+0xda0] ;  /* 0x000da00001027983 */ /* 0x000f280000300800 */
[----:B------:R-:W4:Y:S04]  /*730d0*/  LDL.LU R10, [R1+0xd3c] ;  /* 0x000d3c00010a7983 */ /* 0x000f280000300800 */
[----:B------:R-:W4:Y:S04]  /*730e0*/  LDL.LU R9, [R1+0xd38] ;  /* 0x000d380001097983 */ /* 0x000f280000300800 */
        /* <DEDUP_REMOVED lines=36> */
[----:B------:R-:W4:Y:S04]  /*73330*/  LDL.LU R61, [R1+0xc1c] ;  /* 0x000c1c00013d7983 */ /* 0x000f280000300800 */
[----:B------:R0:W-:Y:S04]  /*73340*/  STS.U8 [R0+UR6+0xca0], R31 ;  /* 0x000ca01f00007988 */ /* 0x0001e80008000006 */
[----:B0-----:R-:W4:Y:S04]  /*73350*/  LDL.LU R31, [R1+0xc18] ;  /* 0x000c1800011f7983 */ /* 0x001f280000300800 */
[----:B------:R0:W-:Y:S04]  /*73360*/  STS.U8 [R0+UR6+0xc80], R30 ;  /* 0x000c801e00007988 */ /* 0x0001e80008000006 */
[----:B------:R1:W-:Y:S04]  /*73370*/  STS.U8 [R0+UR6+0x1000], R56 ;  /* 0x0010003800007988 */ /* 0x0003e80008000006 */
[----:B--2---:R2:W-:Y:S04]  /*73380*/  STS.U8 [R0+UR6+0x1020], R55 ;  /* 0x0010203700007988 */ /* 0x0045e80008000006 */
[----:B---3--:R3:W-:Y:S04]  /*73390*/  STS.U8 [R0+UR6+0x1040], R54 ;  /* 0x0010403600007988 */ /* 0x0087e80008000006 */
[----:B----4-:R4:W-:Y:S04]  /*733a0*/  STS.U8 [R0+UR6+0x1060], R52 ;  /* 0x0010603400007988 */ /* 0x0109e80008000006 */
        /* <DEDUP_REMOVED lines=303> */
[----:B------:R-:W-:Y:S04]  /*746a0*/  STS.U8 [R0+UR6+0x5c40], R31 ;  /* 0x005c401f00007988 */ /* 0x000fe80008000006 */
[----:B------:R-:W-:Y:S04]  /*746b0*/  STS.U8 [R0+UR6+0x5c20], R30 ;  /* 0x005c201e00007988 */ /* 0x000fe80008000006 */
[----:B------:R-:W-:Y:S04]  /*746c0*/  STS.U8 [R0+UR6+0x5c00], R56 ;  /* 0x005c003800007988 */ /* 0x000fe80008000006 */
[----:B--2---:R-:W-:Y:S04]  /*746d0*/  STS.U8 [R0+UR6+0x5ce0], R55 ;  /* 0x005ce03700007988 */ /* 0x004fe80008000006 */
[----:B---3--:R-:W-:Y:S04]  /*746e0*/  STS.U8 [R0+UR6+0x5cc0], R54 ;  /* 0x005cc03600007988 */ /* 0x008fe80008000006 */
[----:B----4-:R-:W-:Y:S04]  /*746f0*/  STS.U8 [R0+UR6+0x5ca0], R52 ;  /* 0x005ca03400007988 */ /* 0x010fe80008000006 */
[----:B------:R-:W-:Y:S04]  /*74700*/  STS.U8 [R0+UR6+0x5c80], R50 ;  /* 0x005c803200007988 */ /* 0x000fe80008000006 */
        /* <DEDUP_REMOVED lines=11> */
[----:B------:R0:W-:Y:S04]  /*747c0*/  STS.U8 [R0+UR6+0x6440], R39 ;  /* 0x0064402700007988 */ /* 0x0001e80008000006 */
[----:B------:R1:W-:Y:S04]  /*747d0*/  STS.U8 [R0+UR6+0x64a0], R41 ;  /* 0x0064a02900007988 */ /* 0x0003e80008000006 */
[----:B------:R2:W-:Y:S04]  /*747e0*/  STS.U8 [R0+UR6+0x6480], R43 ;  /* 0x0064802b00007988 */ /* 0x0005e80008000006 */
[----:B------:R3:W-:Y:S04]  /*747f0*/  STS.U8 [R0+UR6+0x64e0], R45 ;  /* 0x0064e02d00007988 */ /* 0x0007e80008000006 */
[----:B0-----:R-:W4:Y:S04]  /*74800*/  LDL.LU R39, [R1+0x19c] ;  /* 0x00019c0001277983 */ /* 0x001f280000300800 */
[----:B------:R0:W-:Y:S04]  /*74810*/  STS.U8 [R0+UR6+0x64c0], R47 ;  /* 0x0064c02f00007988 */ /* 0x0001e80008000006 */
[----:B------:R0:W-:Y:S04]  /*74820*/  STS.U8 [R0+UR6+0x6840], R49 ;  /* 0x0068403100007988 */ /* 0x0001e80008000006 */
[----:B------:R0:W-:Y:S04]  /*74830*/  STS.U8 [R0+UR6+0x6860], R51 ;  /* 0x0068603300007988 */ /* 0x0001e80008000006 */
[----:B-1----:R-:W4:Y:S04]  /*74840*/  LDL.LU R41, [R1+0x198] ;  /* 0x0001980001297983 */ /* 0x002f280000300800 */
[----:B--2---:R-:W2:Y:S04]  /*74850*/  LDL.LU R43, [R1+0x194] ;  /* 0x00019400012b7983 */ /* 0x004ea80000300800 */
[----:B---3--:R-:W3:Y:S04]  /*74860*/  LDL.LU R45, [R1+0x190] ;  /* 0x00019000012d7983 */ /* 0x008ee80000300800 */
[----:B0-----:R-:W3:Y:S04]  /*74870*/  LDL.LU R47, [R1+0x18c] ;  /* 0x00018c00012f7983 */ /* 0x001ee80000300800 */
[----:B------:R-:W-:Y:S04]  /*74880*/  STS.U8 [R0+UR6+0x6800], R53 ;  /* 0x0068003500007988 */ /* 0x000fe80008000006 */
[----:B------:R-:W-:Y:S04]  /*74890*/  STS.U8 [R0+UR6+0x6820], R57 ;  /* 0x0068203900007988 */ /* 0x000fe80008000006 */
[----:B------:R-:W-:Y:S04]  /*748a0*/  STS.U8 [R0+UR6+0x68c0], R58 ;  /* 0x0068c03a00007988 */ /* 0x000fe80008000006 */
[----:B------:R-:W3:Y:S04]  /*748b0*/  LDL.LU R49, [R1+0x188] ;  /* 0x0001880001317983 */ /* 0x000ee80000300800 */
[----:B------:R-:W3:Y:S04]  /*748c0*/  LDL.LU R51, [R1+0x184] ;  /* 0x0001840001337983 */ /* 0x000ee80000300800 */
[----:B------:R-:W-:Y:S04]  /*748d0*/  STS.U8 [R0+UR6+0x68e0], R59 ;  /* 0x0068e03b00007988 */ /* 0x000fe80008000006 */
[----:B------:R-:W-:Y:S04]  /*748e0*/  STS.U8 [R0+UR6+0x6880], R60 ;  /* 0x0068803c00007988 */ /* 0x000fe80008000006 */
[----:B------:R0:W-:Y:S04]  /*748f0*/  STS.U8 [R0+UR6+0x68a0], R61 ;  /* 0x0068a03d00007988 */ /* 0x0001e80008000006 */
        /* <DEDUP_REMOVED lines=23> */
[----:B------:R-:W3:Y:S04]  /*74a70*/  LDL.LU R60, [R1] ;  /* 0x00000000013c7983 */ /* 0x000ee80000300800 */
[----:B----4-:R0:W-:Y:S04]  /*74a80*/  STS.U8 [R0+UR6+0x6c60], R39 ;  /* 0x006c602700007988 */ /* 0x0101e80008000006 */
[----:B------:R1:W-:Y:S04]  /*74a90*/  STS.U8 [R0+UR6+0x6c40], R41 ;  /* 0x006c402900007988 */ /* 0x0003e80008000006 */
[----:B0-----:R-:W4:Y:S04]  /*74aa0*/  LDL.LU R39, [R1+0x8430] ;  /* 0x0084300001277983 */ /* 0x001f280000300800 */
[----:B--2---:R0:W-:Y:S04]  /*74ab0*/  STS.U8 [R0+UR6+0x6c20], R43 ;  /* 0x006c202b00007988 */ /* 0x0041e80008000006 */
[----:B---3--:R2:W-:Y:S04]  /*74ac0*/  STS.U8 [R0+UR6+0x6c00], R45 ;  /* 0x006c002d00007988 */ /* 0x0085e80008000006 */
[----:B------:R3:W-:Y:S04]  /*74ad0*/  STS.U8 [R0+UR6+0x6ce0], R47 ;  /* 0x006ce02f00007988 */ /* 0x0007e80008000006 */
[----:B-1----:R-:W4:Y:S04]  /*74ae0*/  LDL.LU R41, [R1+0x842c] ;  /* 0x00842c0001297983 */ /* 0x002f280000300800 */
[----:B0-----:R-:W4:Y:S04]  /*74af0*/  LDL.LU R43, [R1+0x8428] ;  /* 0x00842800012b7983 */ /* 0x001f280000300800 */
[----:B--2---:R-:W2:Y:S04]  /*74b00*/  LDL.LU R45, [R1+0x8424] ;  /* 0x00842400012d7983 */ /* 0x004ea80000300800 */
[----:B------:R0:W-:Y:S04]  /*74b10*/  STS.U8 [R0+UR6+0x6cc0], R49 ;  /* 0x006cc03100007988 */ /* 0x0001e80008000006 */
[----:B---3--:R-:W3:Y:S04]  /*74b20*/  LDL.LU R47, [R1+0x8420] ;  /* 0x00842000012f7983 */ /* 0x008ee80000300800 */
[----:B------:R1:W-:Y:S04]  /*74b30*/  STS.U8 [R0+UR6+0x6ca0], R51 ;  /* 0x006ca03300007988 */ /* 0x0003e80008000006 */
[----:B------:R1:W-:Y:S04]  /*74b40*/  STS.U8 [R0+UR6+0x6c80], R61 ;  /* 0x006c803d00007988 */ /* 0x0003e80008000006 */
[----:B0-----:R-:W2:Y:S04]  /*74b50*/  LDL.LU R49, [R1+0x841c] ;  /* 0x00841c0001317983 */ /* 0x001ea80000300800 */
[----:B-1----:R-:W2:Y:S04]  /*74b60*/  LDL.LU R51, [R1+0x8418] ;  /* 0x0084180001337983 */ /* 0x002ea80000300800 */
[----:B------:R-:W2:Y:S04]  /*74b70*/  LDL.LU R61, [R1+0x8414] ;  /* 0x00841400013d7983 */ /* 0x000ea80000300800 */
[----:B------:R0:W-:Y:S04]  /*74b80*/  STS.U8 [R0+UR6+0x7000], R31 ;  /* 0x0070001f00007988 */ /* 0x0001e80008000006 */
[----:B------:R1:W-:Y:S04]  /*74b90*/  STS.U8 [R0+UR6+0x7020], R30 ;  /* 0x0070201e00007988 */ /* 0x0003e80008000006 */
[----:B------:R0:W-:Y:S04]  /*74ba0*/  STS.U8 [R0+UR6+0x7040], R56 ;  /* 0x0070403800007988 */ /* 0x0001e80008000006 */
[----:B------:R0:W-:Y:S04]  /*74bb0*/  STS.U8 [R0+UR6+0x7060], R55 ;  /* 0x0070603700007988 */ /* 0x0001e80008000006 */
[----:B------:R1:W-:Y:S04]  /*74bc0*/  STS.U8 [R0+UR6+0x7080], R54 ;  /* 0x0070803600007988 */ /* 0x0003e80008000006 */
[----:B------:R1:W-:Y:S04]  /*74bd0*/  STS.U8 [R0+UR6+0x70a0], R52 ;  /* 0x0070a03400007988 */ /* 0x0003e80008000006 */
[----:B0-----:R-:W3:Y:S04]  /*74be0*/  LDL.LU R31, [R1+0x101c] ;  /* 0x00101c00011f7983 */ /* 0x001ee80000300800 */
[----:B-1----:R-:W3:Y:S04]  /*74bf0*/  LDL.LU R30, [R1+0x1018] ;  /* 0x00101800011e7983 */ /* 0x002ee80000300800 */
[----:B------:R-:W3:Y:S04]  /*74c00*/  LDL.LU R56, [R1+0x1014] ;  /* 0x0010140001387983 */ /* 0x000ee80000300800 */
[----:B------:R-:W3:Y:S04]  /*74c10*/  LDL.LU R55, [R1+0x1010] ;  /* 0x0010100001377983 */ /* 0x000ee80000300800 */
[----:B------:R-:W3:Y:S04]  /*74c20*/  LDL.LU R54, [R1+0x100c] ;  /* 0x00100c0001367983 */ /* 0x000ee80000300800 */
[----:B------:R0:W-:Y:S04]  /*74c30*/  STS.U8 [R0+UR6+0x70c0], R50 ;  /* 0x0070c03200007988 */ /* 0x0001e80008000006 */
[----:B------:R-:W3:Y:S04]  /*74c40*/  LDL.LU R52, [R1+0x1008] ;  /* 0x0010080001347983 */ /* 0x000ee80000300800 */
        /* <DEDUP_REMOVED lines=33> */
[----:B--2---:R-:W-:Y:S04]  /*74e60*/  STS.U8 [R0+UR6+0x78a0], R61 ;  /* 0x0078a03d00007988 */ /* 0x004fe80008000006 */
[----:B------:R0:W-:Y:S02]  /*74e70*/  STL [R1+0x83c8], R61 ;  /* 0x0083c83d01007387 */ /* 0x0001e40000100800 */
[----:B0-----:R-:W0:Y:S02]  /*74e80*/  S2R R61, SR_TID.X ;  /* 0x00000000003d7919 */ /* 0x001e240000002100 */
[----:B------:R-:W-:Y:S04]  /*74e90*/  STL [R1+0x83cc], R11 ;  /* 0x0083cc0b01007387 */ /* 0x000fe80000100800 */
[----:B------:R-:W-:Y:S04]  /*74ea0*/  STS.U8 [R0+UR6+0x7c60], R11 ;  /* 0x007c600b00007988 */ /* 0x000fe80008000006 */
        /* <DEDUP_REMOVED lines=14> */
[----:B------:R1:W-:Y:S04]  /*74f90*/  STL [R1+0x83e8], R0 ;  /* 0x0083e80001007387 */ /* 0x0003e80000100800 */
[----:B-1----:R-:W2:Y:S04]  /*74fa0*/  LDL.LU R0, [R1+0xeb0] ;  /* 0x000eb00001007983 */ /* 0x002ea80000300800 */
[----:B------:R-:W2:Y:S04]  /*74fb0*/  LDL.LU R18, [R1+0xe2c] ;  /* 0x000e2c0001127983 */ /* 0x000ea80000300800 */
[----:B------:R-:W2:Y:S04]  /*74fc0*/  LDL.LU R17, [R1+0xe28] ;  /* 0x000e280001117983 */ /* 0x000ea80000300800 */
[----:B------:R-:W2:Y:S04]  /*74fd0*/  LDL.LU R14, [R1+0xe24] ;  /* 0x000e2400010e7983 */ /* 0x000ea80000300800 */
[----:B------:R-:W2:Y:S01]  /*74fe0*/  LDL.LU R13, [R1+0xe20] ;  /* 0x000e2000010d7983 */ /* 0x000ea20000300800 */
[----:B0-----:R-:W-:-:S03]  /*74ff0*/  LOP3.LUT R16, R61, 0x1f, RZ, 0xc0, !PT ;  /* 0x0000001f3d107812 */ /* 0x001fc600078ec0ff */
[----:B------:R-:W2:Y:S04]  /*75000*/  LDL.LU R12, [R1+0xe1c] ;  /* 0x000e1c00010c7983 */ /* 0x000ea80000300800 */
[----:B------:R-:W2:Y:S04]  /*75010*/  LDL.LU R11, [R1+0xe18] ;  /* 0x000e1800010b7983 */ /* 0x000ea80000300800 */
[----:B------:R-:W2:Y:S01]  /*75020*/  LDL.LU R61, [R1+0xe14] ;  /* 0x000e1400013d7983 */ /* 0x000ea20000300800 */
[----:B------:R-:W-:-:S05]  /*75030*/  LOP3.LUT R15, R16, 0x8, RZ, 0x3c, !PT ;  /* 0x00000008100f7812 */ /* 0x000fca00078e3cff */
[----:B---3--:R0:W-:Y:S04]  /*75040*/  STS.U8 [R15+UR6+0x100], R31 ;  /* 0x0001001f0f007988 */ /* 0x0081e80008000006 */
[----:B------:R1:W-:Y:S04]  /*75050*/  STS.U8 [R15+UR6+0x120], R30 ;  /* 0x0001201e0f007988 */ /* 0x0003e80008000006 */
[----:B------:R3:W-:Y:S04]  /*75060*/  STS.U8 [R15+UR6+0x140], R56 ;  /* 0x000140380f007988 */ /* 0x0007e80008000006 */
[----:B------:R0:W-:Y:S04]  /*75070*/  STS.U8 [R15+UR6+0x160], R55 ;  /* 0x000160370f007988 */ /* 0x0001e80008000006 */
[----:B------:R1:W-:Y:S04]  /*75080*/  STS.U8 [R15+UR6+0x180], R54 ;  /* 0x000180360f007988 */ /* 0x0003e80008000006 */
[----:B------:R3:W-:Y:S04]  /*75090*/  STS.U8 [R15+UR6+0x1a0], R52 ;  /* 0x0001a0340f007988 */ /* 0x0007e80008000006 */
[----:B0-----:R-:W2:Y:S04]  /*750a0*/  LDL.LU R31, [R1+0xe10] ;  /* 0x000e1000011f7983 */ /* 0x001ea80000300800 */
[----:B-1----:R-:W2:Y:S04]  /*750b0*/  LDL.LU R30, [R1+0xd9c] ;  /* 0x000d9c00011e7983 */ /* 0x002ea80000300800 */
[----:B---3--:R-:W3:Y:S04]  /*750c0*/  LDL.LU R56, [R1+0xd98] ;  /* 0x000d980001387983 */ /* 0x008ee80000300800 */
        /* <DEDUP_REMOVED lines=15> */
[----:B----4-:R-:W4:Y:S04]  /*751c0*/  LDL.LU R9, [R1+0xd14] ;  /* 0x000d140001097983 */ /* 0x010f280000300800 */
        /* <DEDUP_REMOVED lines=21> */
[----:B--2---:R0:W-:Y:S04]  /*75320*/  STS.U8 [R15+UR6+0x9a0], R0 ;  /* 0x0009a0000f007988 */ /* 0x0041e80008000006 */
[----:B------:R1:W-:Y:S04]  /*75330*/  STS.U8 [R15+UR6+0xd60], R18 ;  /* 0x000d60120f007988 */ /* 0x0003e80008000006 */
[----:B------:R2:W-:Y:S04]  /*75340*/  STS.U8 [R15+UR6+0xd40], R17 ;  /* 0x000d40110f007988 */ /* 0x0005e80008000006 */
[----:B------:R0:W-:Y:S04]  /*75350*/  STS.U8 [R15+UR6+0xd20], R14 ;  /* 0x000d200e0f007988 */ /* 0x0001e80008000006 */
[----:B------:R1:W-:Y:S04]  /*75360*/  STS.U8 [R15+UR6+0xd00], R13 ;  /* 0x000d000d0f007988 */ /* 0x0003e80008000006 */
[----:B------:R2:W-:Y:S04]  /*75370*/  STS.U8 [R15+UR6+0xde0], R12 ;  /* 0x000de00c0f007988 */ /* 0x0005e80008000006 */
[----:B0-----:R-:W4:Y:S04]  /*75380*/  LDL.LU R0, [R1+0xc74] ;  /* 0x000c740001007983 */ /* 0x001f280000300800 */
[----:B-1----:R-:W4:Y:S04]  /*75390*/  LDL.LU R18, [R1+0xc70] ;  /* 0x000c700001127983 */ /* 0x002f280000300800 */
[----:B--2---:R-:W2:Y:S04]  /*753a0*/  LDL.LU R17, [R1+0xc0c] ;  /* 0x000c0c0001117983 */ /* 0x004ea80000300800 */
[----:B------:R-:W2:Y:S04]  /*753b0*/  LDL.LU R14, [R1+0xc08] ;  /* 0x000c0800010e7983 */ /* 0x000ea80000300800 */
[----:B------:R-:W2:Y:S04]  /*753c0*/  LDL.LU R13, [R1+0xc04] ;  /* 0x000c0400010d7983 */ /* 0x000ea80000300800 */
[----:B------:R0:W-:Y:S04]  /*753d0*/  STS.U8 [R15+UR6+0xdc0], R11 ;  /* 0x000dc00b0f007988 */ /* 0x0001e80008000006 */
[----:B------:R-:W2:Y:S04]  /*753e0*/  LDL.LU R12, [R1+0xc00] ;  /* 0x000c0000010c7983 */ /* 0x000ea80000300800 */
[----:B------:R1:W-:Y:S04]  /*753f0*/  STS.U8 [R15+UR6+0xda0], R61 ;  /* 0x000da03d0f007988 */ /* 0x0003e80008000006 */
[----:B------:R3:W-:Y:S04]  /*75400*/  STS.U8 [R15+UR6+0xd80], R31 ;  /* 0x000d801f0f007988 */ /* 0x0007e80008000006 */
[----:B0-----:R-:W2:Y:S04]  /*75410*/  LDL.LU R11, [R1+0xbfc] ;  /* 0x000bfc00010b7983 */ /* 0x001ea80000300800 */
[----:B-1----:R-:W2:Y:S04]  /*75420*/  LDL.LU R61, [R1+0xbf8] ;  /* 0x000bf800013d7983 */ /* 0x002ea80000300800 */
[----:B------:R0:W-:Y:S04]  /*75430*/  STS.U8 [R15+UR6+0x1100], R30 ;  /* 0x0011001e0f007988 */ /* 0x0001e80008000006 */
[----:B---3--:R1:W-:Y:S04]  /*75440*/  STS.U8 [R15+UR6+0x1120], R56 ;  /* 0x001120380f007988 */ /* 0x0083e80008000006 */
[----:B------:R3:W-:Y:S04]  /*75450*/  STS.U8 [R15+UR6+0x1140], R55 ;  /* 0x001140370f007988 */ /* 0x0007e80008000006 */
[----:B------:R1:W-:Y:S04]  /*75460*/  STS.U8 [R15+UR6+0x1160], R54 ;  /* 0x001160360f007988 */ /* 0x0003e80008000006 */
[----:B------:R-:W2:Y:S04]  /*75470*/  LDL.LU R31, [R1+0xbf4] ;  /* 0x000bf400011f7983 */ /* 0x000ea80000300800 */
[----:B0-----:R-:W2:Y:S04]  /*75480*/  LDL.LU R30, [R1+0xbf0] ;  /* 0x000bf000011e7983 */ /* 0x001ea80000300800 */
[----:B------:R0:W-:Y:S04]  /*75490*/  STS.U8 [R15+UR6+0x1180], R52 ;  /* 0x001180340f007988 */ /* 0x0001e80008000006 */
[----:B-1----:R-:W2:Y:S04]  /*754a0*/  LDL.LU R56, [R1+0xb8c] ;  /* 0x000b8c0001387983 */ /* 0x002ea80000300800 */
[----:B---3--:R-:W3:Y:S04]  /*754b0*/  LDL.LU R55, [R1+0xb88] ;  /* 0x000b880001377983 */ /* 0x008ee80000300800 */
[----:B------:R-:W3:Y:S04]  /*754c0*/  LDL.LU R54, [R1+0xb84] ;  /* 0x000b840001367983 */ /* 0x000ee80000300800 */
[----:B------:R1:W-:Y:S04]  /*754d0*/  STS.U8 [R15+UR6+0x11a0], R50 ;  /* 0x0011a0320f007988 */ /* 0x0003e80008000006 */
[----:B------:R1:W-:Y:S04]  /*754e0*/  STS.U8 [R15+UR6+0x11c0], R48 ;  /* 0x0011c0300f007988 */ /* 0x0003e80008000006 */
[----:B------:R1:W-:Y:S04]  /*754f0*/  STS.U8 [R15+UR6+0x11e0], R44 ;  /* 0x0011e02c0f007988 */ /* 0x0003e80008000006 */
[----:B0-----:R-:W3:Y:S04]  /*75500*/  LDL.LU R52, [R1+0xb80] ;  /* 0x000b800001347983 */ /* 0x001ee80000300800 */
[----:B------:R0:W-:Y:S04]  /*75510*/  STS.U8 [R15+UR6+0x1520], R2 ;  /* 0x001520020f007988 */ /* 0x0001e80008000006 */
[----:B------:R0:W-:Y:S04]  /*75520*/  STS.U8 [R15+UR6+0x1500], R10 ;  /* 0x0015000a0f007988 */ /* 0x0001e80008000006 */
[----:B-1----:R-:W3:Y:S04]  /*75530*/  LDL.LU R50, [R1+0xb7c] ;  /* 0x000b7c0001327983 */ /* 0x002ee80000300800 */
[----:B------:R-:W3:Y:S04]  /*75540*/  LDL.LU R48, [R1+0xb78] ;  /* 0x000b780001307983 */ /* 0x000ee80000300800 */
[----:B------:R-:W3:Y:S04]  /*75550*/  LDL.LU R44, [R1+0xb74] ;  /* 0x000b7400012c7983 */ /* 0x000ee80000300800 */
[----:B----4-:R1:W-:Y:S04]  /*75560*/  STS.U8 [R15+UR6+0x1560], R9 ;  /* 0x001560090f007988 */ /* 0x0103e80008000006 */
[----:B------:R4:W-:Y:S04]  /*75570*/  STS.U8 [R15+UR6+0x1540], R8 ;  /* 0x001540080f007988 */ /* 0x0009e80008000006 */
[----:B0-----:R-:W3:Y:S04]  /*75580*/  LDL.LU R2, [R1+0xb70] ;  /* 0x000b700001027983 */ /* 0x001ee80000300800 */
[----:B------:R-:W3:Y:S04]  /*75590*/  LDL.LU R10, [R1+0xb0c] ;  /* 0x000b0c00010a7983 */ /* 0x000ee80000300800 */
[----:B------:R0:W-:Y:S04]  /*755a0*/  STS.U8 [R15+UR6+0x15a0], R7 ;  /* 0x0015a0070f007988 */ /* 0x0001e80008000006 */
[----:B------:R0:W-:Y:S04]  /*755b0*/  STS.U8 [R15+UR6+0x1580], R6 ;  /* 0x001580060f007988 */ /* 0x0001e80008000006 */
[----:B------:R0:W-:Y:S04]  /*755c0*/  STS.U8 [R15+UR6+0x15e0], R5 ;  /* 0x0015e0050f007988 */ /* 0x0001e80008000006 */
[----:B-1----:R-:W3:Y:S04]  /*755d0*/  LDL.LU R9, [R1+0xb08] ;  /* 0x000b080001097983 */ /* 0x002ee80000300800 */
[----:B----4-:R-:W4:Y:S04]  /*755e0*/  LDL.LU R8, [R1+0xb04] ;  /* 0x000b040001087983 */ /* 0x010f280000300800 */
[----:B------:R1:W-:Y:S04]  /*755f0*/  STS.U8 [R15+UR6+0x15c0], R4 ;  /* 0x0015c0040f007988 */ /* 0x0003e80008000006 */
[----:B0-----:R-:W4:Y:S04]  /*75600*/  LDL.LU R7, [R1+0xb00] ;  /* 0x000b000001077983 */ /* 0x001f280000300800 */
[----:B------:R-:W4:Y:S04]  /*75610*/  LDL.LU R6, [R1+0xafc] ;  /* 0x000afc0001067983 */ /* 0x000f280000300800 */
[----:B------:R-:W4:Y:S04]  /*75620*/  LDL.LU R5, [R1+0xaf8] ;  /* 0x000af80001057983 */ /* 0x000f280000300800 */
[----:B------:R0:W-:Y:S04]  /*75630*/  STS.U8 [R15+UR6+0x1940], R3 ;  /* 0x001940030f007988 */ /* 0x0001e80008000006 */
[----:B------:R0:W-:Y:S04]  /*75640*/  STS.U8 [R15+UR6+0x1960], R53 ;  /* 0x001960350f007988 */ /* 0x0001e80008000006 */
[----:B------:R0:W-:Y:S04]  /*75650*/  STS.U8 [R15+UR6+0x1900], R57 ;  /* 0x001900390f007988 */ /* 0x0001e80008000006 */
[----:B-1----:R-:W4:Y:S04]  /*75660*/  LDL.LU R4, [R1+0xaf4] ;  /* 0x000af40001047983 */ /* 0x002f280000300800 */
[----:B------:R1:W-:Y:S04]  /*75670*/  STS.U8 [R15+UR6+0x1920], R58 ;  /* 0x0019203a0f007988 */ /* 0x0003e80008000006 */
[----:B------:R1:W-:Y:S04]  /*75680*/  STS.U8 [R15+UR6+0x19c0], R59 ;  /* 0x0019c03b0f007988 */ /* 0x0003e80008000006 */
[----:B0-----:R-:W4:Y:S04]  /*75690*/  LDL.LU R3, [R1+0xaf0] ;  /* 0x000af00001037983 */ /* 0x001f280000300800 */
[----:B------:R-:W4:Y:S04]  /*756a0*/  LDL.LU R53, [R1+0xa8c] ;  /* 0x000a8c0001357983 */ /* 0x000f280000300800 */
[----:B------:R-:W4:Y:S04]  /*756b0*/  LDL.LU R57, [R1+0xa88] ;  /* 0x000a880001397983 */ /* 0x000f280000300800 */
[----:B------:R0:W-:Y:S04]  /*756c0*/  STS.U8 [R15+UR6+0x19e0], R60 ;  /* 0x0019e03c0f007988 */ /* 0x0001e80008000006 */
[----:B-1----:R-:W4:Y:S04]  /*756d0*/  LDL.LU R58, [R1+0xa84] ;  /* 0x000a8400013a7983 */ /* 0x002f280000300800 */
[----:B------:R-:W4:Y:S04]  /*756e0*/  LDL.LU R59, [R1+0xa80] ;  /* 0x000a8000013b7983 */ /* 0x000f280000300800 */
[----:B0-----:R-:W4:Y:S04]  /*756f0*/  LDL.LU R60, [R1+0xa7c] ;  /* 0x000a7c00013c7983 */ /* 0x001f280000300800 */
[----:B------:R0:W-:Y:S04]  /*75700*/  STS.U8 [R15+UR6+0x1980], R0 ;  /* 0x001980000f007988 */ /* 0x0001e80008000006 */
[----:B------:R1:W-:Y:S04]  /*75710*/  STS.U8 [R15+UR6+0x19a0], R18 ;  /* 0x0019a0120f007988 */ /* 0x0003e80008000006 */
[----:B--2---:R2:W-:Y:S04]  /*75720*/  STS.U8 [R15+UR6+0x1d60], R17 ;  /* 0x001d60110f007988 */ /* 0x0045e80008000006 */
        /* <DEDUP_REMOVED lines=15> */
[----:B------:R1:W-:Y:S04]  /*75820*/  STS.U8 [R15+UR6+0x2100], R56 ;  /* 0x002100380f007988 */ /* 0x0003e80008000006 */
[----:B---3--:R3:W-:Y:S04]  /*75830*/  STS.U8 [R15+UR6+0x2120], R55 ;  /* 0x002120370f007988 */ /* 0x0087e80008000006 */
        /* <DEDUP_REMOVED lines=16> */
[----:B------:R1:W-:Y:S04]  /*75940*/  STS.U8 [R15+UR6+0x2500], R9 ;  /* 0x002500090f007988 */ /* 0x0003e80008000006 */
[----:B0-----:R-:W3:Y:S04]  /*75950*/  LDL.LU R2, [R1+0x954] ;  /* 0x0009540001027983 */ /* 0x001ee80000300800 */
[----:B------:R-:W3:Y:S04]  /*75960*/  LDL.LU R10, [R1+0x950] ;  /* 0x00095000010a7983 */ /* 0x000ee80000300800 */
[----:B----4-:R0:W-:Y:S04]  /*75970*/  STS.U8 [R15+UR6+0x2560], R8 ;  /* 0x002560080f007988 */ /* 0x0101e80008000006 */
[----:B------:R4:W-:Y:S04]  /*75980*/  STS.U8 [R15+UR6+0x2540], R7 ;  /* 0x002540070f007988 */ /* 0x0009e80008000006 */
[----:B------:R0:W-:Y:S04]  /*75990*/  STS.U8 [R15+UR6+0x25a0], R6 ;  /* 0x0025a0060f007988 */ /* 0x0001e80008000006 */
[----:B------:R4:W-:Y:S04]  /*759a0*/  STS.U8 [R15+UR6+0x2580], R5 ;  /* 0x002580050f007988 */ /* 0x0009e80008000006 */
[----:B-1----:R-:W3:Y:S04]  /*759b0*/  LDL.LU R9, [R1+0x8dc] ;  /* 0x0008dc0001097983 */ /* 0x002ee80000300800 */
[----:B0-----:R-:W3:Y:S04]  /*759c0*/  LDL.LU R8, [R1+0x8d8] ;  /* 0x0008d80001087983 */ /* 0x001ee80000300800 */
[----:B------:R0:W-:Y:S04]  /*759d0*/  STS.U8 [R15+UR6+0x25e0], R4 ;  /* 0x0025e0040f007988 */ /* 0x0001e80008000006 */
[----:B----4-:R-:W4:Y:S04]  /*759e0*/  LDL.LU R7, [R1+0x8d4] ;  /* 0x0008d40001077983 */ /* 0x010f280000300800 */
[----:B------:R-:W4:Y:S04]  /*759f0*/  LDL.LU R6, [R1+0x8d0] ;  /* 0x0008d00001067983 */ /* 0x000f280000300800 */
[----:B------:R-:W4:Y:S04]  /*75a00*/  LDL.LU R5, [R1+0x8cc] ;  /* 0x0008cc0001057983 */ /* 0x000f280000300800 */
[----:B------:R1:W-:Y:S04]  /*75a10*/  STS.U8 [R15+UR6+0x25c0], R3 ;  /* 0x0025c0030f007988 */ /* 0x0003e80008000006 */
[----:B------:R1:W-:Y:S04]  /*75a20*/  STS.U8 [R15+UR6+0x2940], R53 ;  /* 0x002940350f007988 */ /* 0x0003e80008000006 */
[----:B------:R1:W-:Y:S04]  /*75a30*/  STS.U8 [R15+UR6+0x2960], R57 ;  /* 0x002960390f007988 */ /* 0x0003e80008000006 */
[----:B0-----:R-:W4:Y:S04]  /*75a40*/  LDL.LU R4, [R1+0x8c8] ;  /* 0x0008c80001047983 */ /* 0x001f280000300800 */
[----:B------:R0:W-:Y:S04]  /*75a50*/  STS.U8 [R15+UR6+0x2900], R58 ;  /* 0x0029003a0f007988 */ /* 0x0001e80008000006 */
[----:B------:R0:W-:Y:S04]  /*75a60*/  STS.U8 [R15+UR6+0x2920], R59 ;  /* 0x0029203b0f007988 */ /* 0x0001e80008000006 */
[----:B-1----:R-:W4:Y:S04]  /*75a70*/  LDL.LU R3, [R1+0x8c4] ;  /* 0x0008c40001037983 */ /* 0x002f280000300800 */
[----:B------:R-:W4:Y:S04]  /*75a80*/  LDL.LU R53, [R1+0x8c0] ;  /* 0x0008c00001357983 */ /* 0x000f280000300800 */
[----:B------:R-:W4:Y:S04]  /*75a90*/  LDL.LU R57, [R1+0x83c] ;  /* 0x00083c0001397983 */ /* 0x000f280000300800 */
[----:B------:R1:W-:Y:S04]  /*75aa0*/  STS.U8 [R15+UR6+0x29c0], R60 ;  /* 0x0029c03c0f007988 */ /* 0x0003e80008000006 */
[----:B0-----:R-:W4:Y:S04]  /*75ab0*/  LDL.LU R58, [R1+0x838] ;  /* 0x00083800013a7983 */ /* 0x001f280000300800 */
[----:B------:R-:W4:Y:S04]  /*75ac0*/  LDL.LU R59, [R1+0x834] ;  /* 0x00083400013b7983 */ /* 0x000f280000300800 */
[----:B-1----:R-:W4:Y:S04]  /*75ad0*/  LDL.LU R60, [R1+0x830] ;  /* 0x00083000013c7983 */ /* 0x002f280000300800 */
        /* <DEDUP_REMOVED lines=39> */
[----:B------:R0:W-:Y:S04]  /*75d50*/  STS.U8 [R15+UR6+0x3500], R8 ;  /* 0x003500080f007988 */ /* 0x0001e80008000006 */
[----:B----4-:R4:W-:Y:S04]  /*75d60*/  STS.U8 [R15+UR6+0x3560], R7 ;  /* 0x003560070f007988 */ /* 0x0109e80008000006 */
        /* <DEDUP_REMOVED lines=145> */
[----:B------:R-:W-:Y:S04]  /*76680*/  STS.U8 [R15+UR6+0x5900], R0 ;  /* 0x005900000f007988 */ /* 0x000fe80008000006 */
[----:B------:R-:W-:Y:S04]  /*76690*/  STS.U8 [R15+UR6+0x5920], R18 ;  /* 0x005920120f007988 */ /* 0x000fe80008000006 */
[----:B--2---:R-:W-:Y:S04]  /*766a0*/  STS.U8 [R15+UR6+0x59c0], R17 ;  /* 0x0059c0110f007988 */ /* 0x004fe80008000006 */
        /* <DEDUP_REMOVED lines=8> */
[----:B---3--:R-:W-:Y:S04]  /*76730*/  STS.U8 [R15+UR6+0x5dc0], R55 ;  /* 0x005dc0370f007988 */ /* 0x008fe80008000006 */
        /* <DEDUP_REMOVED lines=9> */
[----:B----4-:R-:W-:Y:S04]  /*767d0*/  STS.U8 [R15+UR6+0x61e0], R7 ;  /* 0x0061e0070f007988 */ /* 0x010fe80008000006 */
        /* <DEDUP_REMOVED lines=9> */
[----:B-1----:R-:W4:Y:S04]  /*76870*/  LDL.LU R57, [R1+0x1f4] ;  /* 0x0001f40001397983 */ /* 0x002f280000300800 */
[----:B--2---:R-:W2:Y:S04]  /*76880*/  LDL.LU R58, [R1+0x1f0] ;  /* 0x0001f000013a7983 */ /* 0x004ea80000300800 */
[----:B------:R0:W-:Y:S04]  /*76890*/  STS.U8 [R15+UR6+0x6940], R60 ;  /* 0x0069403c0f007988 */ /* 0x0001e80008000006 */
[----:B---3--:R-:W3:Y:S04]  /*768a0*/  LDL.LU R59, [R1+0x1ec] ;  /* 0x0001ec00013b7983 */ /* 0x008ee80000300800 */
        /* <DEDUP_REMOVED lines=27> */
[----:B----4-:R0:W-:Y:S04]  /*76a60*/  STS.U8 [R15+UR6+0x6960], R53 ;  /* 0x006960350f007988 */ /* 0x0101e80008000006 */
[----:B------:R1:W-:Y:S04]  /*76a70*/  STS.U8 [R15+UR6+0x6900], R57 ;  /* 0x006900390f007988 */ /* 0x0003e80008000006 */
[----:B--2---:R2:W-:Y:S04]  /*76a80*/  STS.U8 [R15+UR6+0x6920], R58 ;  /* 0x0069203a0f007988 */ /* 0x0045e80008000006 */
[----:B---3--:R3:W-:Y:S04]  /*76a90*/  STS.U8 [R15+UR6+0x69c0], R59 ;  /* 0x0069c03b0f007988 */ /* 0x0087e80008000006 */
[----:B0-----:R-:W4:Y:S04]  /*76aa0*/  LDL.LU R53, [R1+0x8410] ;  /* 0x0084100001357983 */ /* 0x001f280000300800 */
[----:B-1----:R-:W4:Y:S04]  /*76ab0*/  LDL.LU R57, [R1+0x840c] ;  /* 0x00840c0001397983 */ /* 0x002f280000300800 */
[----:B--2---:R-:W2:Y:S04]  /*76ac0*/  LDL.LU R58, [R1+0x8408] ;  /* 0x00840800013a7983 */ /* 0x004ea80000300800 */
[----:B------:R0:W-:Y:S04]  /*76ad0*/  STS.U8 [R15+UR6+0x69e0], R60 ;  /* 0x0069e03c0f007988 */ /* 0x0001e80008000006 */
[----:B---3--:R-:W3:Y:S04]  /*76ae0*/  LDL.LU R59, [R1+0x8404] ;  /* 0x00840400013b7983 */ /* 0x008ee80000300800 */
[----:B0-----:R-:W2:Y:S04]  /*76af0*/  LDL.LU R60, [R1+0x8400] ;  /* 0x00840000013c7983 */ /* 0x001ea80000300800 */
[----:B------:R-:W-:Y:S04]  /*76b00*/  STS.U8 [R15+UR6+0x6980], R0 ;  /* 0x006980000f007988 */ /* 0x000fe80008000006 */
[----:B------:R-:W-:Y:S04]  /*76b10*/  STS.U8 [R15+UR6+0x69a0], R18 ;  /* 0x0069a0120f007988 */ /* 0x000fe80008000006 */
[----:B------:R-:W-:Y:S04]  /*76b20*/  STS.U8 [R15+UR6+0x6d60], R17 ;  /* 0x006d60110f007988 */ /* 0x000fe80008000006 */
[----:B------:R0:W-:Y:S04]  /*76b30*/  STS.U8 [R15+UR6+0x6d40], R14 ;  /* 0x006d400e0f007988 */ /* 0x0001e80008000006 */
        /* <DEDUP_REMOVED lines=44> */
[----:B------:R-:W4:Y:S01]  /*76e00*/  LDL.LU R3, [R1+0xe94] ;  /* 0x000e940001037983 */ /* 0x000f220000300800 */
[----:B------:R-:W-:-:S03]  /*76e10*/  LOP3.LUT R0, R16, 0x10, RZ, 0x3c, !PT ;  /* 0x0000001010007812 */ /* 0x000fc600078e3cff */
[----:B--2---:R-:W-:Y:S04]  /*76e20*/  STS.U8 [R15+UR6+0x7940], R60 ;  /* 0x0079403c0f007988 */ /* 0x004fe80008000006 */
[----:B---3--:R-:W-:Y:S04]  /*76e30*/  STS.U8 [R15+UR6+0x7960], R59 ;  /* 0x0079603b0f007988 */ /* 0x008fe80008000006 */
[----:B------:R-:W-:Y:S04]  /*76e40*/  STS.U8 [R15+UR6+0x7900], R58 ;  /* 0x0079003a0f007988 */ /* 0x000fe80008000006 */
[----:B----4-:R-:W-:Y:S04]  /*76e50*/  STS.U8 [R15+UR6+0x7920], R57 ;  /* 0x007920390f007988 */ /* 0x010fe80008000006 */
        /* <DEDUP_REMOVED lines=8> */
[----:B------:R-:W-:Y:S04]  /*76ee0*/  STS.U8 [R15+UR6+0x7d60], R19 ;  /* 0x007d60130f007988 */ /* 0x000fe80008000006 */
[----:B------:R-:W-:Y:S04]  /*76ef0*/  STS.U8 [R15+UR6+0x7d40], R20 ;  /* 0x007d40140f007988 */ /* 0x000fe80008000006 */
[----:B------:R-:W-:Y:S04]  /*76f00*/  STS.U8 [R15+UR6+0x7d20], R21 ;  /* 0x007d20150f007988 */ /* 0x000fe80008000006 */
[----:B------:R-:W-:Y:S04]  /*76f10*/  STS.U8 [R15+UR6+0x7d00], R22 ;  /* 0x007d00160f007988 */ /* 0x000fe80008000006 */
[----:B------:R-:W-:Y:S04]  /*76f20*/  STS.U8 [R15+UR6+0x7de0], R23 ;  /* 0x007de0170f007988 */ /* 0x000fe80008000006 */
[----:B------:R-:W-:Y:S04]  /*76f30*/  STS.U8 [R15+UR6+0x7dc0], R24 ;  /* 0x007dc0180f007988 */ /* 0x000fe80008000006 */
[----:B0-----:R-:W2:Y:S04]  /*76f40*/  LDL.LU R57, [R1+0xe90] ;  /* 0x000e900001397983 */ /* 0x001ea80000300800 */
[----:B------:R-:W3:Y:S04]  /*76f50*/  LDL.LU R58, [R1+0xdfc] ;  /* 0x000dfc00013a7983 */ /* 0x000ee80000300800 */
[----:B------:R-:W4:Y:S04]  /*76f60*/  LDL.LU R59, [R1+0xdf8] ;  /* 0x000df800013b7983 */ /* 0x000f280000300800 */
[----:B------:R-:W4:Y:S04]  /*76f70*/  LDL.LU R60, [R1+0xdf4] ;  /* 0x000df400013c7983 */ /* 0x000f280000300800 */
[----:B------:R-:W4:Y:S04]  /*76f80*/  LDL.LU R18, [R1+0xdf0] ;  /* 0x000df00001127983 */ /* 0x000f280000300800 */
[----:B------:R-:W-:Y:S04]  /*76f90*/  STS.U8 [R15+UR6+0x7da0], R25 ;  /* 0x007da0190f007988 */ /* 0x000fe80008000006 */
        /* <DEDUP_REMOVED lines=50> */
[----:B--2---:R0:W-:Y:S04]  /*772c0*/  STS.U8 [R0+UR6+0xaa0], R57 ;  /* 0x000aa03900007988 */ /* 0x0041e80008000006 */
[----:B---3--:R1:W-:Y:S04]  /*772d0*/  STS.U8 [R0+UR6+0xe60], R58 ;  /* 0x000e603a00007988 */ /* 0x0083e80008000006 */
[----:B----4-:R2:W-:Y:S04]  /*772e0*/  STS.U8 [R0+UR6+0xe40], R59 ;  /* 0x000e403b00007988 */ /* 0x0105e80008000006 */
[----:B------:R3:W-:Y:S04]  /*772f0*/  STS.U8 [R0+UR6+0xe20], R60 ;  /* 0x000e203c00007988 */ /* 0x0007e80008000006 */
        /* <DEDUP_REMOVED lines=368> */
[----:B------:R-:W-:Y:S04]  /*78a00*/  STS.U8 [R0+UR6+0x6a60], R57 ;  /* 0x006a603900007988 */ /* 0x000fe80008000006 */
[----:B------:R-:W-:Y:S04]  /*78a10*/  STS.U8 [R0+UR6+0x6a00], R58 ;  /* 0x006a003a00007988 */ /* 0x000fe80008000006 */
[----:B--2---:R-:W-:Y:S04]  /*78a20*/  STS.U8 [R0+UR6+0x6a20], R59 ;  /* 0x006a203b00007988 */ /* 0x004fe80008000006 */
[----:B---3--:R-:W-:Y:S04]  /*78a30*/  STS.U8 [R0+UR6+0x6ac0], R60 ;  /* 0x006ac03c00007988 */ /* 0x008fe80008000006 */
[----:B----4-:R-:W-:Y:S04]  /*78a40*/  STS.U8 [R0+UR6+0x6ae0], R18 ;  /* 0x006ae01200007988 */ /* 0x010fe80008000006 */
[----:B------:R-:W-:Y:S04]  /*78a50*/  STS.U8 [R0+UR6+0x6a80], R17 ;  /* 0x006a801100007988 */ /* 0x000fe80008000006 */
[----:B------:R-:W-:Y:S04]  /*78a60*/  STS.U8 [R0+UR6+0x6aa0], R16 ;  /* 0x006aa01000007988 */ /* 0x000fe80008000006 */
        /* <DEDUP_REMOVED lines=8> */
[----:B---3--:R-:W3:Y:S04]  /*78af0*/  LDL.LU R12, [R1+0xfc0] ;  /* 0x000fc000010c7983 */ /* 0x008ee80000300800 */
[----:B------:R0:W-:Y:S04]  /*78b00*/  STS.U8 [R0+UR6+0x6ec0], R61 ;  /* 0x006ec03d00007988 */ /* 0x0001e80008000006 */
[----:B------:R1:W-:Y:S04]  /*78b10*/  STS.U8 [R0+UR6+0x6ea0], R31 ;  /* 0x006ea01f00007988 */ /* 0x0003e80008000006 */
[----:B----4-:R-:W4:Y:S04]  /*78b20*/  LDL.LU R11, [R1+0xfbc] ;  /* 0x000fbc00010b7983 */ /* 0x010f280000300800 */
[----:B------:R-:W-:Y:S04]  /*78b30*/  STS.U8 [R0+UR6+0x6e80], R30 ;  /* 0x006e801e00007988 */ /* 0x000fe80008000006 */
[----:B------:R0:W-:Y:S04]  /*78b40*/  STS.U8 [R0+UR6+0x7200], R56 ;  /* 0x0072003800007988 */ /* 0x0001e80008000006 */
[----:B------:R1:W-:Y:S04]  /*78b50*/  STS.U8 [R0+UR6+0x7220], R55 ;  /* 0x0072203700007988 */ /* 0x0003e80008000006 */
[----:B------:R1:W-:Y:S04]  /*78b60*/  STS.U8 [R0+UR6+0x7240], R54 ;  /* 0x0072403600007988 */ /* 0x0003e80008000006 */
[----:B0-----:R-:W4:Y:S04]  /*78b70*/  LDL.LU R61, [R1+0xfb8] ;  /* 0x000fb800013d7983 */ /* 0x001f280000300800 */
[----:B-1----:R-:W4:Y:S04]  /*78b80*/  LDL.LU R31, [R1+0xfb4] ;  /* 0x000fb400011f7983 */ /* 0x002f280000300800 */
        /* <DEDUP_REMOVED lines=39> */
[----:B------:R-:W-:Y:S01]  /*78e00*/  STS.U8 [R0+UR6+0x7e20], R32 ;  /* 0x007e202000007988 */ /* 0x000fe20008000006 */
[----:B------:R-:W-:-:S03]  /*78e10*/  LOP3.LUT R46, R46, 0x1f, RZ, 0xc0, !PT ;  /* 0x0000001f2e2e7812 */ /* 0x000fc600078ec0ff */
[----:B------:R-:W-:Y:S04]  /*78e20*/  STS.U8 [R0+UR6+0x7e00], R34 ;  /* 0x007e002200007988 */ /* 0x000fe80008000006 */
[----:B------:R-:W-:Y:S04]  /*78e30*/  STS.U8 [R0+UR6+0x7ee0], R36 ;  /* 0x007ee02400007988 */ /* 0x000fe80008000006 */
[----:B------:R-:W4:Y:S04]  /*78e40*/  LDL.LU R57, [R1+0xe60] ;  /* 0x000e600001397983 */ /* 0x000f280000300800 */
[----:B------:R-:W-:Y:S04]  /*78e50*/  STS.U8 [R0+UR6+0x7ec0], R38 ;  /* 0x007ec02600007988 */ /* 0x000fe80008000006 */
[----:B------:R-:W4:Y:S04]  /*78e60*/  LDL.LU R58, [R1+0xddc] ;  /* 0x000ddc00013a7983 */ /* 0x000f280000300800 */
[----:B------:R-:W-:Y:S04]  /*78e70*/  STS.U8 [R0+UR6+0x7ea0], R40 ;  /* 0x007ea02800007988 */ /* 0x000fe80008000006 */
[----:B------:R-:W4:Y:S01]  /*78e80*/  LDL.LU R59, [R1+0xdd8] ;  /* 0x000dd800013b7983 */ /* 0x000f220000300800 */
[----:B------:R-:W-:-:S03]  /*78e90*/  LOP3.LUT R30, R46, 0x18, RZ, 0x3c, !PT ;  /* 0x000000182e1e7812 */ /* 0x000fc600078e3cff */
[----:B------:R0:W-:Y:S04]  /*78ea0*/  STS.U8 [R0+UR6+0x7e80], R42 ;  /* 0x007e802a00007988 */ /* 0x0001e80008000006 */
[----:B------:R-:W4:Y:S04]  /*78eb0*/  LDL.LU R60, [R1+0xdd4] ;  /* 0x000dd400013c7983 */ /* 0x000f280000300800 */
[----:B0-----:R-:W4:Y:S04]  /*78ec0*/  LDL.LU R0, [R1+0xdd0] ;  /* 0x000dd00001007983 */ /* 0x001f280000300800 */
[----:B------:R-:W4:Y:S04]  /*78ed0*/  LDL.LU R18, [R1+0xdcc] ;  /* 0x000dcc0001127983 */ /* 0x000f280000300800 */
[----:B------:R-:W4:Y:S04]  /*78ee0*/  LDL.LU R17, [R1+0xdc8] ;  /* 0x000dc80001117983 */ /* 0x000f280000300800 */
[----:B------:R-:W4:Y:S04]  /*78ef0*/  LDL.LU R16, [R1+0xdc4] ;  /* 0x000dc40001107983 */ /* 0x000f280000300800 */
[----:B------:R0:W-:Y:S04]  /*78f00*/  STS.U8 [R30+UR6+0x300], R15 ;  /* 0x0003000f1e007988 */ /* 0x0001e80008000006 */
[----:B------:R1:W-:Y:S04]  /*78f10*/  STS.U8 [R30+UR6+0x320], R14 ;  /* 0x0003200e1e007988 */ /* 0x0003e80008000006 */
[----:B--2---:R2:W-:Y:S04]  /*78f20*/  STS.U8 [R30+UR6+0x340], R13 ;  /* 0x0003400d1e007988 */ /* 0x0045e80008000006 */
[----:B---3--:R3:W-:Y:S04]  /*78f30*/  STS.U8 [R30+UR6+0x360], R12 ;  /* 0x0003600c1e007988 */ /* 0x0087e80008000006 */
[----:B----4-:R4:W-:Y:S04]  /*78f40*/  STS.U8 [R30+UR6+0x380], R11 ;  /* 0x0003800b1e007988 */ /* 0x0109e80008000006 */
[----:B0-----:R-:W4:Y:S04]  /*78f50*/  LDL.LU R15, [R1+0xdc0] ;  /* 0x000dc000010f7983 */ /* 0x001f280000300800 */
[----:B-1----:R-:W4:Y:S04]  /*78f60*/  LDL.LU R14, [R1+0xd5c] ;  /* 0x000d5c00010e7983 */ /* 0x002f280000300800 */
[----:B--2---:R-:W2:Y:S04]  /*78f70*/  LDL.LU R13, [R1+0xd58] ;  /* 0x000d5800010d7983 */ /* 0x004ea80000300800 */
[----:B---3--:R-:W3:Y:S04]  /*78f80*/  LDL.LU R12, [R1+0xd54] ;  /* 0x000d5400010c7983 */ /* 0x008ee80000300800 */
[----:B------:R0:W-:Y:S04]  /*78f90*/  STS.U8 [R30+UR6+0x3a0], R61 ;  /* 0x0003a03d1e007988 */ /* 0x0001e80008000006 */
[----:B----4-:R-:W4:Y:S04]  /*78fa0*/  LDL.LU R11, [R1+0xd50] ;  /* 0x000d5000010b7983 */ /* 0x010f280000300800 */
        /* <DEDUP_REMOVED lines=37> */
[----:B------:R0:W-:Y:S04]  /*79200*/  STS.U8 [R30+UR6+0xf40], R59 ;  /* 0x000f403b1e007988 */ /* 0x0001e80008000006 */
[----:B------:R1:W-:Y:S04]  /*79210*/  STS.U8 [R30+UR6+0xf20], R60 ;  /* 0x000f203c1e007988 */ /* 0x0003e80008000006 */
[----:B0-----:R-:W4:Y:S04]  /*79220*/  LDL.LU R57, [R1+0xc34] ;  /* 0x000c340001397983 */ /* 0x001f280000300800 */
[----:B-1----:R-:W4:Y:S04]  /*79230*/  LDL.LU R58, [R1+0xc30] ;  /* 0x000c3000013a7983 */ /* 0x002f280000300800 */
[----:B------:R-:W4:Y:S04]  /*79240*/  LDL.LU R59, [R1+0xbcc] ;  /* 0x000bcc00013b7983 */ /* 0x000f280000300800 */
[----:B------:R0:W-:Y:S04]  /*79250*/  STS.U8 [R30+UR6+0xf00], R0 ;  /* 0x000f00001e007988 */ /* 0x0001e80008000006 */
[----:B------:R-:W4:Y:S04]  /*79260*/  LDL.LU R60, [R1+0xbc8] ;  /* 0x000bc800013c7983 */ /* 0x000f280000300800 */
        /* <DEDUP_REMOVED lines=308> */
[----:B------:R-:W-:Y:S04]  /*7a5b0*/  STS.U8 [R30+UR6+0x5b80], R0 ;  /* 0x005b80001e007988 */ /* 0x000fe80008000006 */
[----:B------:R0:W-:Y:S04]  /*7a5c0*/  STS.U8 [R30+UR6+0x5ba0], R18 ;  /* 0x005ba0121e007988 */ /* 0x0001e80008000006 */
[----:B------:R-:W4:Y:S04]  /*7a5d0*/  LDL.LU R60, [R1+0x1ac] ;  /* 0x0001ac00013c7983 */ /* 0x000f280000300800 */
[----:B------:R1:W-:Y:S04]  /*7a5e0*/  STS.U8 [R30+UR6+0x5f60], R17 ;  /* 0x005f60111e007988 */ /* 0x0003e80008000006 */
[----:B------:R1:W-:Y:S04]  /*7a5f0*/  STS.U8 [R30+UR6+0x5f40], R16 ;  /* 0x005f40101e007988 */ /* 0x0003e80008000006 */
[----:B0-----:R-:W4:Y:S04]  /*7a600*/  LDL.LU R18, [R1+0x1a8] ;  /* 0x0001a80001127983 */ /* 0x001f280000300800 */
[----:B------:R-:W4:Y:S04]  /*7a610*/  LDL.LU R0, [R1+0x1a4] ;  /* 0x0001a40001007983 */ /* 0x000f280000300800 */
[----:B-1----:R-:W4:Y:S04]  /*7a620*/  LDL.LU R17, [R1+0x1a0] ;  /* 0x0001a00001117983 */ /* 0x002f280000300800 */
        /* <DEDUP_REMOVED lines=72> */
[----:B----4-:R-:W4:Y:S04]  /*7aab0*/  LDL.LU R11, [R1+0x83cc] ;  /* 0x0083cc00010b7983 */ /* 0x010f280000300800 */
[----:B------:R0:W-:Y:S04]  /*7aac0*/  STS.U8 [R30+UR6+0x6fa0], R61 ;  /* 0x006fa03d1e007988 */ /* 0x0001e80008000006 */
[----:B------:R1:W-:Y:S04]  /*7aad0*/  STS.U8 [R30+UR6+0x6f80], R31 ;  /* 0x006f801f1e007988 */ /* 0x0003e80008000006 */
[----:B------:R0:W-:Y:S04]  /*7aae0*/  STS.U8 [R30+UR6+0x7300], R56 ;  /* 0x007300381e007988 */ /* 0x0001e80008000006 */
[----:B------:R0:W-:Y:S04]  /*7aaf0*/  STS.U8 [R30+UR6+0x7320], R55 ;  /* 0x007320371e007988 */ /* 0x0001e80008000006 */
[----:B------:R1:W-:Y:S04]  /*7ab00*/  STS.U8 [R30+UR6+0x7340], R54 ;  /* 0x007340361e007988 */ /* 0x0003e80008000006 */
[----:B0-----:R-:W2:Y:S04]  /*7ab10*/  LDL.LU R61, [R1+0x83c8] ;  /* 0x0083c800013d7983 */ /* 0x001ea80000300800 */
[----:B-1----:R-:W2:Y:S04]  /*7ab20*/  LDL.LU R31, [R1+0x83c4] ;  /* 0x0083c400011f7983 */ /* 0x002ea80000300800 */
[----:B------:R-:W2:Y:S04]  /*7ab30*/  LDL.LU R56, [R1+0x83c0] ;  /* 0x0083c00001387983 */ /* 0x000ea80000300800 */
[----:B------:R-:W2:Y:S04]  /*7ab40*/  LDL.LU R55, [R1+0x83bc] ;  /* 0x0083bc0001377983 */ /* 0x000ea80000300800 */
[----:B------:R-:W2:Y:S04]  /*7ab50*/  LDL.LU R54, [R1+0x83b8] ;  /* 0x0083b80001367983 */ /* 0x000ea80000300800 */
[----:B------:R0:W-:Y:S04]  /*7ab60*/  STS.U8 [R30+UR6+0x7360], R52 ;  /* 0x007360341e007988 */ /* 0x0001e80008000006 */
        /* <DEDUP_REMOVED lines=10> */
[----:B------:R-:W3:Y:S04]  /*7ac10*/  LDL.LU R10, [R1+0x83a0] ;  /* 0x0083a000010a7983 */ /* 0x000ee80000300800 */
        /* <DEDUP_REMOVED lines=11> */
[----:B------:R-:W3:Y:S04]  /*7acd0*/  LDL.LU R4, [R1+0x8388] ;  /* 0x0083880001047983 */ /* 0x000ee80000300800 */
[----:B------:R0:W-:Y:S04]  /*7ace0*/  STS.U8 [R30+UR6+0x77c0], R3 ;  /* 0x0077c0031e007988 */ /* 0x0001e80008000006 */
[----:B0-----:R-:W3:Y:S01]  /*7acf0*/  LDL.LU R3, [R1+0x8384] ;  /* 0x0083840001037983 */ /* 0x001ee20000300800 */
[----:B------:R-:W-:-:S04]  /*7ad00*/  LOP3.LUT R46, R46, 0x60, RZ, 0xfc, !PT ;  /* 0x000000602e2e7812 */ /* 0x000fc800078efcff */
[----:B--2---:R-:W-:Y:S01]  /*7ad10*/  ISETP.GE.AND P3, PT, R46, R2, PT ;  /* 0x000000022e00720c */ /* 0x004fe20003f66270 */
[----:B---3--:R-:W-:Y:S04]  /*7ad20*/  STS.U8 [R30+UR6+0x7b40], R3 ;  /* 0x007b40031e007988 */ /* 0x008fe80008000006 */
[----:B------:R0:W-:Y:S04]  /*7ad30*/  STS.U8 [R30+UR6+0x7b60], R4 ;  /* 0x007b60041e007988 */ /* 0x0001e80008000006 */
[----:B------:R1:W-:Y:S04]  /*7ad40*/  STS.U8 [R30+UR6+0x7b00], R5 ;  /* 0x007b00051e007988 */ /* 0x0003e80008000006 */
[----:B0-----:R-:W2:Y:S04]  /*7ad50*/  LDL R4, [R1+0x7d28] ;  /* 0x007d280001047983 */ /* 0x001ea80000100800 */
[----:B-1----:R-:W2:Y:S04]  /*7ad60*/  LDL R5, [R1+0x7d24] ;  /* 0x007d240001057983 */ /* 0x002ea80000100800 */
[----:B------:R-:W3:Y:S04]  /*7ad70*/  LDL.LU R46, [R1+0x8380] ;  /* 0x00838000012e7983 */ /* 0x000ee80000300800 */
        /* <DEDUP_REMOVED lines=12> */
[----:B------:R0:W-:Y:S04]  /*7ae40*/  STS.U8 [R30+UR6+0x7f80], R56 ;  /* 0x007f80381e007988 */ /* 0x0001e80008000006 */
[----:B0-----:R-:W3:Y:S01]  /*7ae50*/  LDL.LU R30, [R1+0x837c] ;  /* 0x00837c00011e7983 */ /* 0x001ee20000300800 */
[----:B------:R-:W-:-:S02]  /*7ae60*/  PRMT R31, RZ, 0x7610, R31 ;  /* 0x00007610ff1f7816 */ /* 0x000fc4000000001f */
[CC--:B------:R-:W-:Y:S02]  /*7ae70*/  ISETP.GE.AND P0, PT, R0.reuse, R2.reuse, PT ;  /* 0x000000020000720c */ /* 0x0c0fe40003f06270 */
[CC--:B------:R-:W-:Y:S02]  /*7ae80*/  ISETP.GE.AND P1, PT, R0.reuse, R2.reuse, PT ;  /* 0x000000020000720c */ /* 0x0c0fe40003f26270 */
[----:B------:R-:W-:Y:S02]  /*7ae90*/  ISETP.GE.AND P2, PT, R0, R2, PT ;  /* 0x000000020000720c */ /* 0x000fe40003f46270 */
[----:B---3--:R-:W-:-:S05]  /*7aea0*/  PRMT R30, RZ, 0x7610, R30 ;  /* 0x00007610ff1e7816 */ /* 0x008fca000000001e */
[----:B------:R0:W-:Y:S04]  /*7aeb0*/  STL.S16 [R1+0x1090], R30 ;  /* 0x0010901e01007387 */ /* 0x0001e80000100600 */
[----:B0-----:R-:W3:Y:S04]  /*7aec0*/  LDL.LU R30, [R1+0x8378] ;  /* 0x00837800011e7983 */ /* 0x001ee80000300800 */
[----:B------:R0:W-:Y:S04]  /*7aed0*/  STL.S16 [R1+0x108c], R31 ;  /* 0x00108c1f01007387 */ /* 0x0001e80000100600 */
[----:B0-----:R-:W2:Y:S04]  /*7aee0*/  LDL.LU R31, [R1+0x8374] ;  /* 0x00837400011f7983 */ /* 0x001ea80000300800 */
[----:B------:R-:W2:Y:S04]  /*7aef0*/  LDL.LU R0, [R1+0x8370] ;  /* 0x0083700001007983 */ /* 0x000ea80000300800 */
[----:B------:R0:W-:Y:S04]  /*7af00*/  STL [R1+0x921c], R2 ;  /* 0x00921c0201007387 */ /* 0x0001e80000100800 */
[----:B0-----:R-:W2:Y:S04]  /*7af10*/  LDL R2, [R1+0x1090] ;  /* 0x0010900001027983 */ /* 0x001ea80000100800 */
        /* <DEDUP_REMOVED lines=442> */
[----:B------:R0:W-:Y:S01]  /*7cac0*/  STL [R1+0x9218], R3 ;  /* 0x0092180301007387 */ /* 0x0001e20000100800 */
[----:B------:R-:W-:Y:S06]  /*7cad0*/  BAR.SYNC.DEFER_BLOCKING 0x0 ;  /* 0x0000000000007b1d */ /* 0x000fec0000010000 */
[----:B0-----:R-:W2:Y:S04]  /*7cae0*/  LDL R3, [R1+0x108c] ;  /* 0x00108c0001037983 */ /* 0x001ea80000100800 */
[----:B---3--:R-:W-:Y:S04]  /*7caf0*/  STL [R1+0x8450], R30 ;  /* 0x0084501e01007387 */ /* 0x008fe80000100800 */
        /* <DEDUP_REMOVED lines=196> */
[----:B--2---:R-:W2:Y:S04]  /*7d740*/  @!P3 LDG.E.U8 R2, desc[UR4][R4.64] ;  /* 0x000000040402b981 */ /* 0x004ea8000c1e1100 */
        /* <DEDUP_REMOVED lines=251> */
[----:B----4-:R-:W-:Y:S04]  /*7e700*/  STL [R1+0x842c], R11 ;  /* 0x00842c0b01007387 */ /* 0x010fe80000100800 */
        /* <DEDUP_REMOVED lines=47> */
[----:B--2---:R2:W-:Y:S01]  /*7ea00*/  @!P3 STL [R1+0x1090], R2 ;  /* 0x001090020100b387 */ /* 0x0045e20000100800 */
[----:B0-----:R-:W-:Y:S01]  /*7ea10*/  PRMT R30, RZ, 0x7610, R30 ;  /* 0x00007610ff1e7816 */ /* 0x001fe2000000001e */
[----:B-1----:R-:W0:Y:S02]  /*7ea20*/  S2R R31, SR_TID.X ;  /* 0x00000000001f7919 */ /* 0x002e240000002100 */
[----:B--2---:R-:W2:Y:S04]  /*7ea30*/  LDL.LU R2, [R1+0x921c] ;  /* 0x00921c0001027983 */ /* 0x004ea80000300800 */
[----:B------:R-:W3:Y:S04]  /*7ea40*/  LDL R4, [R1+0x5344] ;  /* 0x0053440001047983 */ /* 0x000ee80000100800 */
[----:B------:R-:W3:Y:S01]  /*7ea50*/  LDL R5, [R1+0x5348] ;  /* 0x0053480001057983 */ /* 0x000ee20000100800 */
[----:B0-----:R-:W-:-:S02]  /*7ea60*/  LOP3.LUT R31, R31, 0x1f, RZ, 0xc0, !PT ;  /* 0x0000001f1f1f7812 */ /* 0x001fc400078ec0ff */
[----:B---3--:R-:W-:-:S04]  /*7ea70*/  @!P0 LOP3.LUT R5, R5, R4, RZ, 0x3c, !PT ;  /* 0x0000000405058212 */ /* 0x008fc800078e3cff */
[----:B------:R-:W-:-:S04]  /*7ea80*/  @!P0 LOP3.LUT R4, R5, R4, RZ, 0x3c, !PT ;  /* 0x0000000405048212 */ /* 0x000fc800078e3cff */
[----:B------:R-:W-:-:S05]  /*7ea90*/  @!P0 LOP3.LUT R5, R5, R4, RZ, 0x3c, !PT ;  /* 0x0000000405058212 */ /* 0x000fca00078e3cff */
[----:B------:R-:W3:Y:S04]  /*7eaa0*/  @!P0 LDG.E.U8 R3, desc[UR4][R4.64] ;  /* 0x0000000404038981 */ /* 0x000ee8000c1e1100 */
[----:B---3--:R0:W-:Y:S04]  /*7eab0*/  @!P0 STL [R1+0x108c], R3 ;  /* 0x00108c0301008387 */ /* 0x0081e80000100800 */
[----:B0-----:R-:W3:Y:S04]  /*7eac0*/  LDL.LU R3, [R1+0x9218] ;  /* 0x0092180001037983 */ /* 0x001ee80000300800 */
[----:B------:R-:W4:Y:S04]  /*7ead0*/  LDL R4, [R1+0x5364] ;  /* 0x0053640001047983 */ /* 0x000f280000100800 */
[----:B------:R-:W4:Y:S02]  /*7eae0*/  LDL R5, [R1+0x5368] ;  /* 0x0053680001057983 */ /* 0x000f240000100800 */
[----:B----4-:R-:W-:-:S04]  /*7eaf0*/  @!P1 LOP3.LUT R5, R5, R4, RZ, 0x3c, !PT ;  /* 0x0000000405059212 */ /* 0x010fc800078e3cff */
[----:B------:R-:W-:-:S04]  /*7eb00*/  @!P1 LOP3.LUT R4, R5, R4, RZ, 0x3c, !PT ;  /* 0x0000000405049212 */ /* 0x000fc800078e3cff */
[----:B------:R-:W-:-:S05]  /*7eb10*/  @!P1 LOP3.LUT R5, R5, R4, RZ, 0x3c, !PT ;  /* 0x0000000405059212 */ /* 0x000fca00078e3cff */
[----:B------:R-:W4:Y:S04]  /*7eb20*/  @!P1 LDG.E.U8 R30, desc[UR4][R4.64] ;  /* 0x00000004041e9981 */ /* 0x000f28000c1e1100 */
[----:B----4-:R0:W-:Y:S04]  /*7eb30*/  STL [R1+0x1088], R30 ;  /* 0x0010881e01007387 */ /* 0x0101e80000100800 */
[----:B0-----:R-:W4:Y:S04]  /*7eb40*/  LDL.LU R30, [R1+0x9214] ;  /* 0x00921400011e7983 */ /* 0x001f280000300800 */
[----:B------:R-:W2:Y:S04]  /*7eb50*/  LDL R4, [R1+0x5384] ;  /* 0x0053840001047983 */ /* 0x000ea80000100800 */
[----:B------:R-:W2:Y:S01]  /*7eb60*/  LDL R5, [R1+0x5388] ;  /* 0x0053880001057983 */ /* 0x000ea20000100800 */
[----:B---3--:R-:W-:-:S02]  /*7eb70*/  PRMT R3, RZ, 0x7610, R3 ;  /* 0x00007610ff037816 */ /* 0x008fc40000000003 */
[----:B--2---:R-:W-:-:S04]  /*7eb80*/  @!P2 LOP3.LUT R5, R5, R4, RZ, 0x3c, !PT ;  /* 0x000000040505a212 */ /* 0x004fc800078e3cff */
[----:B------:R-:W-:-:S04]  /*7eb90*/  @!P2 LOP3.LUT R4, R5, R4, RZ, 0x3c, !PT ;  /* 0x000000040504a212 */ /* 0x000fc800078e3cff */
[----:B------:R-:W-:-:S05]  /*7eba0*/  @!P2 LOP3.LUT R5, R5, R4, RZ, 0x3c, !PT ;  /* 0x000000040505a212 */ /* 0x000fca00078e3cff */
[----:B------:R-:W2:Y:S01]  /*7ebb0*/  @!P2 LDG.E.U8 R3, desc[UR4][R4.64] ;  /* 0x000000040403a981 */ /* 0x000ea2000c1e1100 */
[----:B------:R-:W-:-:S03]  /*7ebc0*/  ISETP.GE.AND P3, PT, R31, R2, PT ;  /* 0x000000021f00720c */ /* 0x000fc60003f66270 */
[----:B--2---:R0:W-:Y:S04]  /*7ebd0*/  STL [R1+0x1084], R3 ;  /* 0x0010840301007387 */ /* 0x0041e80000100800 */
[----:B0-----:R-:W2:Y:S04]  /*7ebe0*/  LDL.LU R3, [R1+0x9210] ;  /* 0x0092100001037983 */ /* 0x001ea80000300800 */
[----:B------:R-:W3:Y:S04]  /*7ebf0*/  LDL R4, [R1+0x53a4] ;  /* 0x0053a40001047983 */ /* 0x000ee80000100800 */
[----:B------:R-:W3:Y:S01]  /*7ec00*/  LDL R5, [R1+0x53a8] ;  /* 0x0053a80001057983 */ /* 0x000ee20000100800 */
[----:B----4-:R-:W-:-:S02]  /*7ec10*/  PRMT R30, RZ, 0x7610, R30 ;  /* 0x00007610ff1e7816 */ /* 0x010fc4000000001e */
[----:B---3--:R-:W-:-:S04]  /*7ec20*/  @!P3 LOP3.LUT R5, R5, R4, RZ, 0x3c, !PT ;  /* 0x000000040505b212 */ /* 0x008fc800078e3cff */
[----:B------:R-:W-:-:S04]  /*7ec30*/  @!P3 LOP3.LUT R4, R5, R4, RZ, 0x3c, !PT ;  /* 0x000000040504b212 */ /* 0x000fc800078e3cff */
[----:B------:R-:W-:-:S05]  /*7ec40*/  @!P3 LOP3.LUT R5, R5, R4, RZ, 0x3c, !PT ;  /* 0x000000040505b212 */ /* 0x000fca00078e3cff */
[----:B------:R-:W3:Y:S01]  /*7ec50*/  @!P3 LDG.E.U8 R30, desc[UR4][R4.64] ;  /* 0x00000004041eb981 */ /* 0x000ee2000c1e1100 */
[----:B------:R-:W-:-:S03]  /*7ec60*/  ISETP.GE.AND P0, PT, R31, R2, PT ;  /* 0x000000021f00720c */ /* 0x000fc60003f06270 */
[----:B---3--:R0:W-:Y:S04]  /*7ec70*/  STL [R1+0x1080], R30 ;  /* 0x0010801e01007387 */ /* 0x0081e80000100800 */
[----:B0-----:R-:W3:Y:S04]  /*7ec80*/  LDL.LU R30, [R1+0x920c] ;  /* 0x00920c00011e7983 */ /* 0x001ee80000300800 */
[----:B------:R-:W4:Y:S04]  /*7ec90*/  LDL R4, [R1+0x53c4] ;  /* 0x0053c40001047983 */ /* 0x000f280000100800 */
[----:B------:R-:W4:Y:S01]  /*7eca0*/  LDL R5, [R1+0x53c8] ;  /* 0x0053c80001057983 */ /* 0x000f220000100800 */
[----:B--2---:R-:W-:-:S02]  /*7ecb0*/  PRMT R3, RZ, 0x7610, R3 ;  /* 0x00007610ff037816 */ /* 0x004fc40000000003 */
[----:B----4-:R-:W-:-:S04]  /*7ecc0*/  @!P0 LOP3.LUT R5, R5, R4, RZ, 0x3c, !PT ;  /* 0x0000000405058212 */ /* 0x010fc800078e3cff */
[----:B------:R-:W-:-:S04]  /*7ecd0*/  @!P0 LOP3.LUT R4, R5, R4, RZ, 0x3c, !PT ;  /* 0x0000000405048212 */ /* 0x000fc800078e3cff */
[----:B------:R-:W-:-:S05]  /*7ece0*/  @!P0 LOP3.LUT R5, R5, R4, RZ, 0x3c, !PT ;  /* 0x0000000405058212 */ /* 0x000fca00078e3cff */
[----:B------:R-:W2:Y:S01]  /*7ecf0*/  @!P0 LDG.E.U8 R3, desc[UR4][R4.64] ;  /* 0x0000000404038981 */ /* 0x000ea2000c1e1100 */
[----:B------:R-:W-:-:S03]  /*7ed00*/  ISETP.GE.AND P1, PT, R31, R2, PT ;  /* 0x000000021f00720c */ /* 0x000fc60003f26270 */
[----:B--2---:R0:W-:Y:S04]  /*7ed10*/  STL [R1+0x1074], R3 ;  /* 0x0010740301007387 */ /* 0x0041e80000100800 */
[----:B0-----:R-:W2:Y:S04]  /*7ed20*/  LDL.LU R3, [R1+0x9208] ;  /* 0x0092080001037983 */ /* 0x001ea80000300800 */
[----:B------:R-:W4:Y:S04]  /*7ed30*/  LDL R4, [R1+0x53e4] ;  /* 0x0053e40001047983 */ /* 0x000f280000100800 */
[----:B------:R-:W4:Y:S01]  /*7ed40*/  LDL R5, [R1+0x53e8] ;  /* 0x0053e80001057983 */ /* 0x000f220000100800 */
[----:B---3--:R-:W-:-:S02]  /*7ed50*/  PRMT R30, RZ, 0x7610, R30 ;  /* 0x00007610ff1e7816 */ /* 0x008fc4000000001e */
[----:B----4-:R-:W-:-:S04]  /*7ed60*/  @!P1 LOP3.LUT R5, R5, R4, RZ, 0x3c, !PT ;  /* 0x0000000405059212 */ /* 0x010fc800078e3cff */
        /* <DEDUP_REMOVED lines=1198> */
[----:B------:R-:W-:-:S02]  /*83850*/  PRMT R12, RZ, 0x7610, R12 ;  /* 0x00007610ff0c7816 */ /* 0x000fc4000000000c */
[----:B----4-:R-:W-:-:S04]  /*83860*/  @!P1 LOP3.LUT R5, R5, R4, RZ, 0x3c, !PT ;  /* 0x0000000405059212 */ /* 0x010fc800078e3cff */
[----:B------:R-:W-:-:S04]  /*83870*/  @!P1 LOP3.LUT R4, R5, R4, RZ, 0x3c, !PT ;  /* 0x0000000405049212 */ /* 0x000fc800078e3cff */
[----:B------:R-:W-:-:S05]  /*83880*/  @!P1 LOP3.LUT R5, R5, R4, RZ, 0x3c, !PT ;  /* 0x0000000405059212 */ /* 0x000fca00078e3cff */
[----:B------:R0:W4:Y:S04]  /*83890*/  @!P1 LDG.E.U8 R12, desc[UR4][R4.64] ;  /* 0x00000004040c9981 */ /* 0x000128000c1e1100 */
[----:B------:R-:W0:Y:S04]  /*838a0*/  LDL R4, [R1+0x62e4] ;  /* 0x0062e40001047983 */ /* 0x000e280000100800 */
[----:B------:R-:W0:Y:S01]  /*838b0*/  LDL R5, [R1+0x62e8] ;  /* 0x0062e80001057983 */ /* 0x000e220000100800 */
[----:B------:R-:W-:Y:S02]  /*838c0*/  ISETP.GE.AND P2, PT, R31, R2, PT ;  /* 0x000000021f00720c */ /* 0x000fe40003f46270 */
[----:B--2---:R-:W-:-:S11]  /*838d0*/  PRMT R3, RZ, 0x7610, R3 ;  /* 0x00007610ff037816 */ /* 0x004fd60000000003 */
[----:B0-----:R-:W-:-:S04]  /*838e0*/  @!P2 LOP3.LUT R5, R5, R4, RZ, 0x3c, !PT ;  /* 0x000000040505a212 */ /* 0x001fc800078e3cff */
[----:B------:R-:W-:-:S04]  /*838f0*/  @!P2 LOP3.LUT R4, R5, R4, RZ, 0x3c, !PT ;  /* 0x000000040504a212 */ /* 0x000fc800078e3cff */
[----:B------:R-:W-:-:S05]  /*83900*/  @!P2 LOP3.LUT R5, R5, R4, RZ, 0x3c, !PT ;  /* 0x000000040505a212 */ /* 0x000fca00078e3cff */
[----:B------:R-:W2:Y:S04]  /*83910*/  @!P2 LDG.E.U8 R3, desc[UR4][R4.64] ;  /* 0x000000040403a981 */ /* 0x000ea8000c1e1100 */
[----:B----4-:R-:W-:Y:S01]  /*83920*/  STL [R1+0xdd8], R12 ;  /* 0x000dd80c01007387 */ /* 0x010fe20000100800 */
        /* <DEDUP_REMOVED lines=30> */
[----:B------:R-:W-:-:S04]  /*83b10*/  LOP3.LUT R12, R31, 0x20, RZ, 0xfc, !PT ;  /* 0x000000201f0c7812 */ /* 0x000fc800078efcff */
[----:B------:R-:W-:Y:S01]  /*83b20*/  ISETP.GE.AND P2, PT, R12, R2, PT ;  /* 0x000000020c00720c */ /* 0x000fe20003f46270 */
        /* <DEDUP_REMOVED lines=7564> */
[----:B------:R-:W-:-:S02]  /*a13f0*/  PRMT R26, RZ, 0x7610, R26 ;  /* 0x00007610ff1a7816 */ /* 0x000fc4000000001a */
[----:B----4-:R-:W-:-:S04]  /*a1400*/  @!P0 LOP3.LUT R5, R5, R4, RZ, 0x3c, !PT ;  /* 0x0000000405058212 */ /* 0x010fc800078e3cff */
[----:B------:R-:W-:-:S04]  /*a1410*/  @!P0 LOP3.LUT R4, R5, R4, RZ, 0x3c, !PT ;  /* 0x0000000405048212 */ /* 0x000fc800078e3cff */
[----:B------:R-:W-:-:S05]  /*a1420*/  @!P0 LOP3.LUT R5, R5, R4, RZ, 0x3c, !PT ;  /* 0x0000000405058212 */ /* 0x000fca00078e3cff */
[----:B------:R-:W4:Y:S01]  /*a1430*/  @!P0 LDG.E.U8 R26, desc[UR4][R4.64] ;  /* 0x00000004041a8981 */ /* 0x000f22000c1e1100 */
[----:B------:R-:W-:-:S03]  /*a1440*/  ISETP.GE.AND P4, PT, R6, R2, PT ;  /* 0x000000020600720c */ /* 0x000fc60003f86270 */
[----:B----4-:R0:W-:Y:S04]  /*a1450*/  STL [R1+0x13c], R26 ;  /* 0x00013c1a01007387 */ /* 0x0101e80000100800 */
[----:B0-----:R-:W4:Y:S04]  /*a1460*/  LDL.LU R26, [R1+0x844c] ;  /* 0x00844c00011a7983 */ /* 0x001f280000300800 */
[----:B------:R-:W3:Y:S04]  /*a1470*/  LDL R4, [R1+0x6be4] ;  /* 0x006be40001047983 */ /* 0x000ee80000100800 */
[----:B------:R-:W3:Y:S01]  /*a1480*/  LDL R5, [R1+0x6c1c] ;  /* 0x006c1c0001057983 */ /* 0x000ee20000100800 */
[----:B--2---:R-:W-:-:S02]  /*a1490*/  PRMT R3, RZ, 0x7610, R3 ;  /* 0x00007610ff037816 */ /* 0x004fc40000000003 */
[----:B---3--:R-:W-:-:S04]  /*a14a0*/  @!P4 LOP3.LUT R5, R5, R4, RZ, 0x3c, !PT ;  /* 0x000000040505c212 */ /* 0x008fc800078e3cff */
[----:B------:R-:W-:-:S04]  /*a14b0*/  @!P4 LOP3.LUT R4, R5, R4, RZ, 0x3c, !PT ;  /* 0x000000040504c212 */ /* 0x000fc800078e3cff */
[----:B------:R-:W-:-:S05]  /*a14c0*/  @!P4 LOP3.LUT R5, R5, R4, RZ, 0x3c, !PT ;  /* 0x000000040505c212 */ /* 0x000fca00078e3cff */
[----:B------:R0:W2:Y:S04]  /*a14d0*/  @!P4 LDG.E.U8 R3, desc[UR4][R4.64] ;  /* 0x000000040403c981 */ /* 0x0000a8000c1e1100 */
[----:B------:R-:W0:Y:S04]  /*a14e0*/  LDL R4, [R1+0x6bf4] ;  /* 0x006bf40001047983 */ /* 0x000e280000100800 */
[----:B------:R-:W0:Y:S01]  /*a14f0*/  LDL R5, [R1+0x6c30] ;  /* 0x006c300001057983 */ /* 0x000e220000100800 */
[----:B------:R-:W-:Y:S02]  /*a1500*/  ISETP.GE.AND P1, PT, R12, R2, PT ;  /* 0x000000020c00720c */ /* 0x000fe40003f26270 */
[----:B------:R-:W-:-:S11]  /*a1510*/  PRMT R22, RZ, 0x7610, R22 ;  /* 0x00007610ff167816 */ /* 0x000fd60000000016 */
[----:B0-----:R-:W-:-:S04]  /*a1520*/  @!P1 LOP3.LUT R5, R5, R4, RZ, 0x3c, !PT ;  /* 0x0000000405059212 */ /* 0x001fc800078e3cff */
[----:B------:R-:W-:-:S04]  /*a1530*/  @!P1 LOP3.LUT R4, R5, R4, RZ, 0x3c, !PT ;  /* 0x0000000405049212 */ /* 0x000fc800078e3cff */
[----:B------:R-:W-:-:S05]  /*a1540*/  @!P1 LOP3.LUT R5, R5, R4, RZ, 0x3c, !PT ;  /* 0x0000000405059212 */ /* 0x000fca00078e3cff */
[----:B------:R-:W3:Y:S04]  /*a1550*/  @!P1 LDG.E.U8 R22, desc[UR4][R4.64] ;  /* 0x0000000404169981 */ /* 0x000ee8000c1e1100 */
[----:B--2---:R0:W-:Y:S04]  /*a1560*/  STL [R1+0x138], R3 ;  /* 0x0001380301007387 */ /* 0x0041e80000100800 */
[----:B0-----:R-:W2:Y:S04]  /*a1570*/  LDL R3, [R1+0x5328] ;  /* 0x0053280001037983 */ /* 0x001ea80000100800 */
[----:B---3--:R0:W-:Y:S04]  /*a1580*/  STL [R1+0x134], R22 ;  /* 0x0001341601007387 */ /* 0x0081e80000100800 */
[----:B0-----:R-:W3:Y:S04]  /*a1590*/  LDL.LU R22, [R1+0x8448] ;  /* 0x0084480001167983 */ /* 0x001ee80000300800 */
[----:B------:R-:W2:Y:S04]  /*a15a0*/  LDL R4, [R1+0x6c08] ;  /* 0x006c080001047983 */ /* 0x000ea80000100800 */
[----:B------:R-:W2:Y:S01]  /*a15b0*/  LDL R5, [R1+0x6c2c] ;  /* 0x006c2c0001057983 */ /* 0x000ea20000100800 */
[----:B------:R-:W-:-:S02]  /*a15c0*/  ISETP.GE.AND P2, PT, R27, R2, PT ;  /* 0x000000021b00720c */ /* 0x000fc40003f46270 */
[----:B------:R-:W-:-:S11]  /*a15d0*/  PRMT R20, RZ, 0x7610, R20 ;  /* 0x00007610ff147816 */ /* 0x000fd60000000014 */
[----:B--2---:R-:W-:-:S04]  /*a15e0*/  @!P2 LOP3.LUT R5, R5, R4, RZ, 0x3c, !PT ;  /* 0x000000040505a212 */ /* 0x004fc800078e3cff */
[----:B------:R-:W-:-:S04]  /*a15f0*/  @!P2 LOP3.LUT R4, R5, R4, RZ, 0x3c, !PT ;  /* 0x000000040504a212 */ /* 0x000fc800078e3cff */
[----:B------:R-:W-:-:S05]  /*a1600*/  @!P2 LOP3.LUT R5, R5, R4, RZ, 0x3c, !PT ;  /* 0x000000040505a212 */ /* 0x000fca00078e3cff */
[----:B------:R-:W2:Y:S01]  /*a1610*/  @!P2 LDG.E.U8 R20, desc[UR4][R4.64] ;  /* 0x000000040414a981 */ /* 0x000ea2000c1e1100 */
[----:B------:R-:W-:-:S03]  /*a1620*/  ISETP.GE.AND P0, PT, R31, R2, PT ;  /* 0x000000021f00720c */ /* 0x000fc60003f06270 */
[----:B------:R-:W3:Y:S01]  /*a1630*/  LDL.LU R31, [R1+0x8444] ;  /* 0x00844400011f7983 */ /* 0x000ee20000300800 */
[----:B------:R-:W-:-:S03]  /*a1640*/  ISETP.GE.AND P3, PT, R6, R2, PT ;  /* 0x000000020600720c */ /* 0x000fc60003f66270 */
[----:B--2---:R0:W-:Y:S04]  /*a1650*/  STL [R1+0x130], R20 ;  /* 0x0001301401007387 */ /* 0x0041e80000100800 */
[----:B0-----:R-:W2:Y:S04]  /*a1660*/  LDL.LU R20, [R1+0x8440] ;  /* 0x0084400001147983 */ /* 0x001ea80000300800 */
[----:B------:R-:W2:Y:S04]  /*a1670*/  LDL R4, [R1+0x6c04] ;  /* 0x006c040001047983 */ /* 0x000ea80000100800 */
[----:B------:R-:W2:Y:S01]  /*a1680*/  LDL R5, [R1+0x6c3c] ;  /* 0x006c3c0001057983 */ /* 0x000ea20000100800 */
[----:B------:R-:W-:-:S02]  /*a1690*/  PRMT R24, RZ, 0x7610, R24 ;  /* 0x00007610ff187816 */ /* 0x000fc40000000018 */
[----:B--2---:R-:W-:-:S04]  /*a16a0*/  @!P3 LOP3.LUT R5, R5, R4, RZ, 0x3c, !PT ;  /* 0x000000040505b212 */ /* 0x004fc800078e3cff */
[----:B------:R-:W-:-:S04]  /*a16b0*/  @!P3 LOP3.LUT R4, R5, R4, RZ, 0x3c, !PT ;  /* 0x000000040504b212 */ /* 0x000fc800078e3cff */
[----:B------:R-:W-:-:S05]  /*a16c0*/  @!P3 LOP3.LUT R5, R5, R4, RZ, 0x3c, !PT ;  /* 0x000000040505b212 */ /* 0x000fca00078e3cff */
[----:B------:R-:W2:Y:S01]  /*a16d0*/  @!P3 LDG.E.U8 R24, desc[UR4][R4.64] ;  /* 0x000000040418b981 */ /* 0x000ea2000c1e1100 */
[CC--:B------:R-:W-:Y:S02]  /*a16e0*/  ISETP.GE.AND P1, PT, R12.reuse, R2.reuse, PT ;  /* 0x000000020c00720c */ /* 0x0c0fe40003f26270 */
[-C--:B------:R-:W-:Y:S02]  /*a16f0*/  ISETP.GE.AND P4, PT, R12, R2.reuse, PT ;  /* 0x000000020c00720c */ /* 0x080fe40003f86270 */
[CC--:B------:R-:W-:Y:S02]  /*a1700*/  ISETP.GE.AND P2, PT, R27.reuse, R2.reuse, PT ;  /* 0x000000021b00720c */ /* 0x0c0fe40003f46270 */
[-C--:B------:R-:W-:Y:S02]  /*a1710*/  ISETP.GE.AND P5, PT, R27, R2.reuse, PT ;  /* 0x000000021b00720c */ /* 0x080fe40003fa6270 */
[CC--:B------:R-:W-:Y:S02]  /*a1720*/  ISETP.GE.AND P3, PT, R6.reuse, R2.reuse, PT ;  /* 0x000000020600720c */ /* 0x0c0fe40003f66270 */
[----:B------:R-:W-:Y:S01]  /*a1730*/  ISETP.GE.AND P6, PT, R6, R2, PT ;  /* 0x000000020600720c */ /* 0x000fe20003fc6270 */
[----:B--2---:R0:W-:Y:S04]  /*a1740*/  STL [R1+0x12c], R24 ;  /* 0x00012c1801007387 */ /* 0x0041e80000100800 */
[----:B0-----:R-:W2:Y:S04]  /*a1750*/  LDL.LU R24, [R1+0x843c] ;  /* 0x00843c0001187983 */ /* 0x001ea80000300800 */
[----:B------:R-:W2:Y:S04]  /*a1760*/  LDL.LU R12, [R1+0x8438] ;  /* 0x00843800010c7983 */ /* 0x000ea80000300800 */
[----:B------:R-:W2:Y:S04]  /*a1770*/  LDL.LU R27, [R1+0x8434] ;  /* 0x00843400011b7983 */ /* 0x000ea80000300800 */
[----:B------:R-:W2:Y:S04]  /*a1780*/  LDL.LU R6, [R1+0x8430] ;  /* 0x0084300001067983 */ /* 0x000ea80000300800 */
[----:B------:R-:W2:Y:S01]  /*a1790*/  LDL R2, [R1+0x5324] ;  /* 0x0053240001027983 */ /* 0x000ea20000100800 */
[----:B------:R-:W-:-:S02]  /*a17a0*/  PRMT R11, RZ, 0x7610, R11 ;  /* 0x00007610ff0b7816 */ /* 0x000fc4000000000b */
[----:B--2---:R-:W-:-:S04]  /*a17b0*/  @!P0 LOP3.LUT R3, R3, R2, RZ, 0x3c, !PT ;  /* 0x0000000203038212 */ /* 0x004fc800078e3cff */
[----:B------:R-:W-:-:S04]  /*a17c0*/  @!P0 LOP3.LUT R2, R3, R2, RZ, 0x3c, !PT ;  /* 0x0000000203028212 */ /* 0x000fc800078e3cff */
[----:B------:R-:W-:-:S05]  /*a17d0*/  @!P0 LOP3.LUT R3, R3, R2, RZ, 0x3c, !PT ;  /* 0x0000000203038212 */ /* 0x000fca00078e3cff */
[----:B------:R-:W2:Y:S04]  /*a17e0*/  @!P0 LDG.E.U8 R11, desc[UR4][R2.64] ;  /* 0x00000004020b8981 */ /* 0x000ea8000c1e1100 */
        /* <DEDUP_REMOVED lines=269> */
[----:B------:R0:W2:Y:S04]  /*a28c0*/  @!P0 LDG.E.U8 R30, desc[UR4][R2.64] ;  /* 0x00000004021e8981 */ /* 0x0000a8000c1e1100 */
[----:B------:R-:W0:Y:S04]  /*a28d0*/  LDL R2, [R1+0x4f44] ;  /* 0x004f440001027983 */ /* 0x000e280000100800 */
[----:B------:R-:W0:Y:S01]  /*a28e0*/  LDL R3, [R1+0x4f48] ;  /* 0x004f480001037983 */ /* 0x000e220000100800 */
[----:B------:R-:W-:Y:S02]  /*a28f0*/  PRMT R33, RZ, 0x7610, R33 ;  /* 0x00007610ff217816 */ /* 0x000fe40000000021 */
        /* <DEDUP_REMOVED lines=42> */
[----:B----4-:R-:W-:-:S03]  /*a2ba0*/  PRMT R26, RZ, 0x7610, R26 ;  /* 0x00007610ff1a7816 */ /* 0x010fc6000000001a */
[----:B--2---:R0:W-:Y:S04]  /*a2bb0*/  STL [R1+0x9c], R34 ;  /* 0x00009c2201007387 */ /* 0x0041e80000100800 */
[----:B0-----:R-:W2:Y:S04]  /*a2bc0*/  LDL.LU R34, [R1+0x83a4] ;  /* 0x0083a40001227983 */ /* 0x001ea80000300800 */
[----:B------:R-:W4:Y:S01]  /*a2bd0*/  LDL R3, [R1+0x4ea4] ;  /* 0x004ea40001037983 */ /* 0x000f220000100800 */
[----:B------:R-:W-:Y:S01]  /*a2be0*/  @!P0 IMAD.MOV.U32 R2, RZ, RZ, R30 ;  /* 0x000000ffff028224 */ /* 0x000fe200078e001e */
[----:B------:R-:W-:-:S02]  /*a2bf0*/  PRMT R36, RZ, 0x7610, R36 ;  /* 0x00007610ff247816 */ /* 0x000fc40000000024 */
[----:B------:R-:W2:Y:S04]  /*a2c00*/  LDL R30, [R1+0x4de4] ;  /* 0x004de400011e7983 */ /* 0x000ea80000100800 */
[----:B----4-:R0:W4:Y:S04]  /*a2c10*/  @!P0 LDG.E.U8 R26, desc[UR4][R2.64] ;  /* 0x00000004021a8981 */ /* 0x010128000c1e1100 */
[----:B------:R-:W0:Y:S04]  /*a2c20*/  LDL R2, [R1+0x4e84] ;  /* 0x004e840001027983 */ /* 0x000e280000100800 */
[----:B------:R-:W0:Y:S02]  /*a2c30*/  LDL R3, [R1+0x4e88] ;  /* 0x004e880001037983 */ /* 0x000e240000100800 */
[----:B0-----:R-:W-:-:S04]  /*a2c40*/  @!P0 LOP3.LUT R3, R3, R2, RZ, 0x3c, !PT ;  /* 0x0000000203038212 */ /* 0x001fc800078e3cff */
[----:B------:R-:W-:-:S04]  /*a2c50*/  @!P0 LOP3.LUT R2, R3, R2, RZ, 0x3c, !PT ;  /* 0x0000000203028212 */ /* 0x000fc800078e3cff */
[----:B------:R-:W-:-:S05]  /*a2c60*/  @!P0 LOP3.LUT R3, R3, R2, RZ, 0x3c, !PT ;  /* 0x0000000203038212 */ /* 0x000fca00078e3cff */
[----:B------:R-:W2:Y:S04]  /*a2c70*/  @!P0 LDG.E.U8 R36, desc[UR4][R2.64] ;  /* 0x0000000402248981 */ /* 0x000ea8000c1e1100 */
[----:B----4-:R0:W-:Y:S04]  /*a2c80*/  STL [R1+0x98], R26 ;  /* 0x0000981a01007387 */ /* 0x0101e80000100800 */
[----:B0-----:R-:W4:Y:S04]  /*a2c90*/  LDL R26, [R1+0x4de8] ;  /* 0x004de800011a7983 */ /* 0x001f280000100800 */
        /* <DEDUP_REMOVED lines=32> */
[----:B------:R-:W-:Y:S02]  /*a2ea0*/  PRMT R46, RZ, 0x7610, R46 ;  /* 0x00007610ff2e7816 */ /* 0x000fe4000000002e */
[----:B--2---:R-:W-:-:S04]  /*a2eb0*/  @!P0 LOP3.LUT R3, R3, R2, RZ, 0x3c, !PT ;  /* 0x0000000203038212 */ /* 0x004fc800078e3cff */
[----:B------:R-:W-:-:S04]  /*a2ec0*/  @!P0 LOP3.LUT R2, R3, R2, RZ, 0x3c, !PT ;  /* 0x0000000203028212 */ /* 0x000fc800078e3cff */
[----:B------:R-:W-:-:S05]  /*a2ed0*/  @!P0 LOP3.LUT R3, R3, R2, RZ, 0x3c, !PT ;  /* 0x0000000203038212 */ /* 0x000fca00078e3cff */
[----:B------:R4:W2:Y:S02]  /*a2ee0*/  @!P0 LDG.E.U8 R44, desc[UR4][R2.64] ;  /* 0x00000004022c8981 */ /* 0x0008a4000c1e1100 */
[----:B----4-:R-:W-:Y:S02]  /*a2ef0*/  @!P0 IMAD.MOV.U32 R2, RZ, RZ, R26 ;  /* 0x000000ffff028224 */ /* 0x010fe400078e001a */
[----:B------:R-:W-:-:S05]  /*a2f00*/  @!P0 IMAD.MOV.U32 R3, RZ, RZ, R30 ;  /* 0x000000ffff038224 */ /* 0x000fca00078e001e */
[----:B------:R-:W4:Y:S04]  /*a2f10*/  @!P0 LDG.E.U8 R46, desc[UR4][R2.64] ;  /* 0x00000004022e8981 */ /* 0x000f28000c1e1100 */
[----:B--2---:R0:W-:Y:S04]  /*a2f20*/  STL [R1+0x84], R44 ;  /* 0x0000842c01007387 */ /* 0x0041e80000100800 */
[----:B0-----:R-:W2:Y:S04]  /*a2f30*/  LDL.LU R44, [R1+0x8390] ;  /* 0x00839000012c7983 */ /* 0x001ea80000300800 */
[----:B------:R-:W2:Y:S04]  /*a2f40*/  LDL R30, [R1+0x4d44] ;  /* 0x004d4400011e7983 */ /* 0x000ea80000100800 */
[----:B------:R-:W2:Y:S04]  /*a2f50*/  LDL R26, [R1+0x4d48] ;  /* 0x004d4800011a7983 */ /* 0x000ea80000100800 */
[----:B----4-:R0:W-:Y:S04]  /*a2f60*/  STL [R1+0x80], R46 ;  /* 0x0000802e01007387 */ /* 0x0101e80000100800 */
[----:B0-----:R-:W4:Y:S04]  /*a2f70*/  LDL.LU R46, [R1+0x838c] ;  /* 0x00838c00012e7983 */ /* 0x001f280000300800 */
        /* <DEDUP_REMOVED lines=28> */
[----:B------:R-:W-:-:S02]  /*a3140*/  PRMT R52, RZ, 0x7610, R52 ;  /* 0x00007610ff347816 */ /* 0x000fc40000000034 */
[----:B0-----:R-:W-:-:S04]  /*a3150*/  @!P0 LOP3.LUT R3, R3, R2, RZ, 0x3c, !PT ;  /* 0x0000000203038212 */ /* 0x001fc800078e3cff */
[----:B------:R-:W-:-:S04]  /*a3160*/  @!P0 LOP3.LUT R2, R3, R2, RZ, 0x3c, !PT ;  /* 0x0000000203028212 */ /* 0x000fc800078e3cff */
[----:B------:R-:W-:-:S05]  /*a3170*/  @!P0 LOP3.LUT R3, R3, R2, RZ, 0x3c, !PT ;  /* 0x0000000203038212 */ /* 0x000fca00078e3cff */
[----:B------:R0:W3:Y:S02]  /*a3180*/  @!P0 LDG.E.U8 R31, desc[UR4][R2.64] ;  /* 0x00000004021f8981 */ /* 0x0000e4000c1e1100 */
[----:B0-----:R-:W-:Y:S02]  /*a3190*/  @!P0 IMAD.MOV.U32 R2, RZ, RZ, R26 ;  /* 0x000000ffff028224 */ /* 0x001fe400078e001a */
[----:B------:R-:W-:-:S05]  /*a31a0*/  @!P0 IMAD.MOV.U32 R3, RZ, RZ, R30 ;  /* 0x000000ffff038224 */ /* 0x000fca00078e001e */
[----:B------:R-:W4:Y:S04]  /*a31b0*/  @!P0 LDG.E.U8 R52, desc[UR4][R2.64] ;  /* 0x0000000402348981 */ /* 0x000f28000c1e1100 */
[----:B--2---:R0:W-:Y:S04]  /*a31c0*/  STL [R1+0x74], R22 ;  /* 0x0000741601007387 */ /* 0x0041e80000100800 */
[----:B0-----:R-:W2:Y:S04]  /*a31d0*/  LDL R22, [R1+0x4ce8] ;  /* 0x004ce80001167983 */ /* 0x001ea80000100800 */
[----:B---3--:R0:W-:Y:S04]  /*a31e0*/  STL [R1+0x70], R31 ;  /* 0x0000701f01007387 */ /* 0x0081e80000100800 */
[----:B------:R-:W3:Y:S04]  /*a31f0*/  LDL R30, [R1+0x4cac] ;  /* 0x004cac00011e7983 */ /* 0x000ee80000100800 */
[----:B------:R-:W2:Y:S04]  /*a3200*/  LDL R26, [R1+0x634c] ;  /* 0x00634c00011a7983 */ /* 0x000ea80000100800 */
[----:B0-----:R-:W2:Y:S04]  /*a3210*/  LDL R31, [R1+0x4cc8] ;  /* 0x004cc800011f7983 */ /* 0x001ea80000100800 */
        /* <DEDUP_REMOVED lines=18> */
[----:B------:R-:W-:-:S03]  /*a3340*/  PRMT R56, RZ, 0x7610, R56 ;  /* 0x00007610ff387816 */ /* 0x000fc60000000038 */
[----:B--2---:R0:W-:Y:S04]  /*a3350*/  STL [R1+0x64], R55 ;  /* 0x0000643701007387 */ /* 0x0041e80000100800 */
[----:B0-----:R-:W2:Y:S04]  /*a3360*/  LDL.LU R55, [R1+0x8378] ;  /* 0x0083780001377983 */ /* 0x001ea80000300800 */
[----:B------:R-:W2:Y:S01]  /*a3370*/  LDL R3, [R1+0x4ce4] ;  /* 0x004ce40001037983 */ /* 0x000ea20000100800 */
[----:B------:R-:W-:-:S03]  /*a3380*/  @!P0 IMAD.MOV.U32 R2, RZ, RZ, R22 ;  /* 0x000000ffff028224 */ /* 0x000fc600078e0016 */
[----:B------:R-:W3:Y:S04]  /*a3390*/  LDL R22, [R1+0x638c] ;  /* 0x00638c0001167983 */ /* 0x000ee80000100800 */
[----:B--2---:R-:W2:Y:S01]  /*a33a0*/  @!P0 LDG.E.U8 R56, desc[UR4][R2.64] ;  /* 0x0000000402388981 */ /* 0x004ea2000c1e1100 */
[----:B------:R-:W-:-:S03]  /*a33b0*/  PRMT R20, RZ, 0x7610, R20 ;  /* 0x00007610ff147816 */ /* 0x000fc60000000014 */
[----:B--2---:R0:W-:Y:S04]  /*a33c0*/  STL [R1+0x60], R56 ;  /* 0x0000603801007387 */ /* 0x0041e80000100800 */
[----:B0-----:R-:W2:Y:S04]  /*a33d0*/  LDL.LU R56, [R1+0x8374] ;  /* 0x0083740001387983 */ /* 0x001ea80000300800 */
[----:B------:R-:W2:Y:S01]  /*a33e0*/  LDL R3, [R1+0x4cc4] ;  /* 0x004cc40001037983 */ /* 0x000ea20000100800 */
[----:B------:R-:W-:Y:S01]  /*a33f0*/  @!P0 IMAD.MOV.U32 R2, RZ, RZ, R31 ;  /* 0x000000ffff028224 */ /* 0x000fe200078e001f */
[----:B------:R-:W-:-:S04]  /*a3400*/  PRMT R24, RZ, 0x7610, R24 ;  /* 0x00007610ff187816 */ /* 0x000fc80000000018 */
[----:B--2---:R0:W2:Y:S02]  /*a3410*/  @!P0 LDG.E.U8 R20, desc[UR4][R2.64] ;  /* 0x0000000402148981 */ /* 0x0040a4000c1e1100 */
[----:B0-----:R-:W-:Y:S02]  /*a3420*/  @!P0 IMAD.MOV.U32 R2, RZ, RZ, R26 ;  /* 0x000000ffff028224 */ /* 0x001fe400078e001a */
[----:B---3--:R-:W-:-:S05]  /*a3430*/  @!P0 IMAD.MOV.U32 R3, RZ, RZ, R30 ;  /* 0x000000ffff038224 */ /* 0x008fca00078e001e */
[----:B------:R0:W3:Y:S04]  /*a3440*/  @!P0 LDG.E.U8 R24, desc[UR4][R2.64] ;  /* 0x0000000402188981 */ /* 0x0000e8000c1e1100 */
[----:B--2---:R1:W-:Y:S04]  /*a3450*/  STL [R1+0x5c], R20 ;  /* 0x00005c1401007387 */ /* 0x0043e80000100800 */
[----:B------:R-:W0:Y:S04]  /*a3460*/  LDL R2, [R1+0x4c9c] ;  /* 0x004c9c0001027983 */ /* 0x000e280000100800 */
[----:B------:R-:W0:Y:S01]  /*a3470*/  LDL R3, [R1+0x636c] ;  /* 0x00636c0001037983 */ /* 0x000e220000100800 */
[----:B------:R-:W-:-:S03]  /*a3480*/  PRMT R0, RZ, 0x7610, R0 ;  /* 0x00007610ff007816 */ /* 0x000fc60000000000 */
[----:B------:R-:W2:Y:S04]  /*a3490*/  LDL R31, [R1+0x6374] ;  /* 0x00637400011f7983 */ /* 0x000ea80000100800 */
[----:B------:R-:W2:Y:S04]  /*a34a0*/  LDL R30, [R1+0x63cc] ;  /* 0x0063cc00011e7983 */ /* 0x000ea80000100800 */
[----:B------:R-:W2:Y:S04]  /*a34b0*/  LDL R26, [R1+0x6394] ;  /* 0x00639400011a7983 */ /* 0x000ea80000100800 */
[----:B-1----:R-:W2:Y:S01]  /*a34c0*/  LDL R20, [R1+0x63ac] ;  /* 0x0063ac0001147983 */ /* 0x002ea20000100800 */
[----:B0-----:R-:W-:-:S04]  /*a34d0*/  @!P0 LOP3.LUT R3, R3, R2, RZ, 0x3c, !PT ;  /* 0x0000000203038212 */ /* 0x001fc800078e3cff */
[----:B------:R-:W-:-:S04]  /*a34e0*/  @!P0 LOP3.LUT R2, R3, R2, RZ, 0x3c, !PT ;  /* 0x0000000203028212 */ /* 0x000fc800078e3cff */
[----:B------:R-:W-:-:S05]  /*a34f0*/  @!P0 LOP3.LUT R3, R3, R2, RZ, 0x3c, !PT ;  /* 0x0000000203038212 */ /* 0x000fca00078e3cff */
[----:B------:R-:W2:Y:S04]  /*a3500*/  @!P0 LDG.E.U8 R0, desc[UR4][R2.64] ;  /* 0x0000000402008981 */ /* 0x000ea8000c1e1100 */
[----:B---3--:R0:W-:Y:S04]  /*a3510*/  STL [R1+0x58], R24 ;  /* 0x0000581801007387 */ /* 0x0081e80000100800 */
[----:B0-----:R-:W3:Y:S04]  /*a3520*/  LDL R24, [R1+0x63ec] ;  /* 0x0063ec0001187983 */ /* 0x001ee80000100800 */
[----:B--2---:R0:W-:Y:S04]  /*a3530*/  STL [R1+0x54], R0 ;  /* 0x0000540001007387 */ /* 0x0041e80000100800 */
[----:B0-----:R-:W2:Y:S04]  /*a3540*/  LDL.LU R0, [R1+0x8370] ;  /* 0x0083700001007983 */ /* 0x001ea80000300800 */
[----:B------:R-:W2:Y:S01]  /*a3550*/  LDL R3, [R1+0x6334] ;  /* 0x0063340001037983 */ /* 0x000ea20000100800 */
[----:B------:R-:W-:Y:S01]  /*a3560*/  PRMT R5, RZ, 0x7610, R5 ;  /* 0x00007610ff057816 */ /* 0x000fe20000000005 */
[----:B------:R-:W-:Y:S01]  /*a3570*/  @!P0 IMAD.MOV.U32 R2, RZ, RZ, R22 ;  /* 0x000000ffff028224 */ /* 0x000fe200078e0016 */
[----:B------:R-:W-:-:S02]  /*a3580*/  PRMT R12, RZ, 0x7610, R12 ;  /* 0x00007610ff0c7816 */ /* 0x000fc4000000000c */
[----:B------:R-:W-:Y:S02]  /*a3590*/  PRMT R27, RZ, 0x7610, R27 ;  /* 0x00007610ff1b7816 */ /* 0x000fe4000000001b */
[----:B------:R-:W-:Y:S01]  /*a35a0*/  PRMT R6, RZ, 0x7610, R6 ;  /* 0x00007610ff067816 */ /* 0x000fe20000000006 */
[----:B------:R-:W3:Y:S04]  /*a35b0*/  LDL R22, [R1+0x63b4] ;  /* 0x0063b40001167983 */ /* 0x000ee80000100800 */
[----:B--2---:R0:W2:Y:S04]  /*a35c0*/  @!P0 LDG.E.U8 R5, desc[UR4][R2.64] ;  /* 0x0000000402058981 */ /* 0x0040a8000c1e1100 */
[----:B------:R-:W2:Y:S01]  /*a35d0*/  LDL R3, [R1+0x6354] ;  /* 0x0063540001037983 */ /* 0x000ea20000100800 */
[----:B0-----:R-:W-:-:S05]  /*a35e0*/  @!P0 IMAD.MOV.U32 R2, RZ, RZ, R20 ;  /* 0x000000ffff028224 */ /* 0x001fca00078e0014 */
[----:B--2---:R0:W2:Y:S02]  /*a35f0*/  @!P0 LDG.E.U8 R12, desc[UR4][R2.64] ;  /* 0x00000004020c8981 */ /* 0x0040a4000c1e1100 */
[----:B0-----:R-:W-:Y:S02]  /*a3600*/  @!P0 IMAD.MOV.U32 R2, RZ, RZ, R30 ;  /* 0x000000ffff028224 */ /* 0x001fe400078e001e */
[----:B------:R-:W-:-:S05]  /*a3610*/  @!P0 IMAD.MOV.U32 R3, RZ, RZ, R31 ;  /* 0x000000ffff038224 */ /* 0x000fca00078e001f */
[----:B------:R3:W4:Y:S02]  /*a3620*/  @!P0 LDG.E.U8 R27, desc[UR4][R2.64] ;  /* 0x00000004021b8981 */ /* 0x000724000c1e1100 */
[----:B---3--:R-:W-:Y:S02]  /*a3630*/  @!P0 IMAD.MOV.U32 R2, RZ, RZ, R24 ;  /* 0x000000ffff028224 */ /* 0x008fe400078e0018 */
[----:B------:R-:W-:-:S05]  /*a3640*/  @!P0 IMAD.MOV.U32 R3, RZ, RZ, R26 ;  /* 0x000000ffff038224 */ /* 0x000fca00078e001a */
[----:B------:R-:W3:Y:S04]  /*a3650*/  @!P0 LDG.E.U8 R6, desc[UR4][R2.64] ;  /* 0x0000000402068981 */ /* 0x000ee8000c1e1100 */
[----:B------:R0:W-:Y:S04]  /*a3660*/  STL [R1+0x50], R5 ;  /* 0x0000500501007387 */ /* 0x0001e80000100800 */
[----:B------:R-:W3:Y:S04]  /*a3670*/  LDL R20, [R1+0x63d4] ;  /* 0x0063d40001147983 */ /* 0x000ee80000100800 */
[----:B0-----:R-:W3:Y:S04]  /*a3680*/  LDL R5, [R1+0x640c] ;  /* 0x00640c0001057983 */ /* 0x001ee80000100800 */
[----:B--2---:R0:W-:Y:S04]  /*a3690*/  STL [R1+0x4c], R12 ;  /* 0x00004c0c01007387 */ /* 0x0041e80000100800 */
[----:B0-----:R-:W2:Y:S04]  /*a36a0*/  LDL R12, [R1+0x642c] ;  /* 0x00642c00010c7983 */ /* 0x001ea80000100800 */
[----:B----4-:R0:W-:Y:S04]  /*a36b0*/  STL [R1+0x48], R27 ;  /* 0x0000481b01007387 */ /* 0x0101e80000100800 */
[----:B------:R-:W4:Y:S04]  /*a36c0*/  LDL R26, [R1+0x6438] ;  /* 0x00643800011a7983 */ /* 0x000f280000100800 */
[----:B------:R-:W4:Y:S04]  /*a36d0*/  LDL R24, [R1+0x6414] ;  /* 0x0064140001187983 */ /* 0x000f280000100800 */
[----:B0-----:R-:W4:Y:S04]  /*a36e0*/  LDL R27, [R1+0x63f4] ;  /* 0x0063f400011b7983 */ /* 0x001f280000100800 */
[----:B---3--:R0:W-:Y:S04]  /*a36f0*/  STL [R1+0x44], R6 ;  /* 0x0000440601007387 */ /* 0x0081e80000100800 */
[----:B0-----:R-:W3:Y:S01]  /*a3700*/  LDL R6, [R1+0x6458] ;  /* 0x0064580001067983 */ /* 0x001ee20000100800 */
[----:B------:R-:W-:Y:S01]  /*a3710*/  PRMT R4, RZ, 0x7610, R4 ;  /* 0x00007610ff047816 */ /* 0x000fe20000000004 */
[----:B------:R-:W-:-:S02]  /*a3720*/  @!P0 IMAD.MOV.U32 R2, RZ, RZ, R5 ;  /* 0x000000ffff028224 */ /* 0x000fc400078e0005 */
[----:B------:R-:W-:Y:S01]  /*a3730*/  @!P0 IMAD.MOV.U32 R3, RZ, RZ, R22 ;  /* 0x000000ffff038224 */ /* 0x000fe200078e0016 */
[----:B------:R-:W-:Y:S02]  /*a3740*/  PRMT R11, RZ, 0x7610, R11 ;  /* 0x00007610ff0b7816 */ /* 0x000fe4000000000b */
[----:B------:R-:W-:Y:S02]  /*a3750*/  PRMT R25, RZ, 0x7610, R25 ;  /* 0x00007610ff197816 */ /* 0x000fe40000000019 */
[----:B------:R-:W-:Y:S01]  /*a3760*/  PRMT R7, RZ, 0x7610, R7 ;  /* 0x00007610ff077816 */ /* 0x000fe20000000007 */
[----:B------:R-:W3:Y:S04]  /*a3770*/  LDL R5, [R1+0x6440] ;  /* 0x0064400001057983 */ /* 0x000ee80000100800 */
[----:B------:R0:W3:Y:S02]  /*a3780*/  @!P0 LDG.E.U8 R4, desc[UR4][R2.64] ;  /* 0x0000000402048981 */ /* 0x0000e4000c1e1100 */
[----:B0-----:R-:W-:-:S02]  /*a3790*/  @!P0 IMAD.MOV.U32 R3, RZ, RZ, R20 ;  /* 0x000000ffff038224 */ /* 0x001fc400078e0014 */
[----:B--2---:R-:W-:-:S05]  /*a37a0*/  @!P0 IMAD.MOV.U32 R2, RZ, RZ, R12 ;  /* 0x000000ffff028224 */ /* 0x004fca00078e000c */
[----:B------:R4:W2:Y:S02]  /*a37b0*/  @!P0 LDG.E.U8 R11, desc[UR4][R2.64] ;  /* 0x00000004020b8981 */ /* 0x0008a4000c1e1100 */
[----:B----4-:R-:W-:Y:S02]  /*a37c0*/  @!P0 IMAD.MOV.U32 R2, RZ, RZ, R26 ;  /* 0x000000ffff028224 */ /* 0x010fe400078e001a */
[----:B------:R-:W-:-:S05]  /*a37d0*/  @!P0 IMAD.MOV.U32 R3, RZ, RZ, R27 ;  /* 0x000000ffff038224 */ /* 0x000fca00078e001b */
[----:B------:R0:W4:Y:S02]  /*a37e0*/  @!P0 LDG.E.U8 R25, desc[UR4][R2.64] ;  /* 0x0000000402198981 */ /* 0x000124000c1e1100 */
[----:B0-----:R-:W-:Y:S02]  /*a37f0*/  @!P0 IMAD.MOV.U32 R3, RZ, RZ, R24 ;  /* 0x000000ffff038224 */ /* 0x001fe400078e0018 */
[----:B---3--:R-:W-:-:S05]  /*a3800*/  @!P0 IMAD.MOV.U32 R2, RZ, RZ, R6 ;  /* 0x000000ffff028224 */ /* 0x008fca00078e0006 */
[----:B------:R-:W3:Y:S04]  /*a3810*/  @!P0 LDG.E.U8 R7, desc[UR4][R2.64] ;  /* 0x0000000402078981 */ /* 0x000ee8000c1e1100 */
[----:B------:R0:W-:Y:S04]  /*a3820*/  STL [R1+0x40], R4 ;  /* 0x0000400401007387 */ /* 0x0001e80000100800 */
[----:B------:R-:W4:Y:S04]  /*a3830*/  LDL R22, [R1+0x6460] ;  /* 0x0064600001167983 */ /* 0x000f280000100800 */
[----:B------:R-:W4:Y:S04]  /*a3840*/  LDL R20, [R1+0x6498] ;  /* 0x0064980001147983 */ /* 0x000f280000100800 */
[----:B------:R-:W4:Y:S04]  /*a3850*/  LDL R12, [R1+0x6480] ;  /* 0x00648000010c7983 */ /* 0x000f280000100800 */
[----:B0-----:R-:W4:Y:S04]  /*a3860*/  LDL R4, [R1+0x6478] ;  /* 0x0064780001047983 */ /* 0x001f280000100800 */
[----:B--2---:R0:W-:Y:S04]  /*a3870*/  STL [R1+0x3c], R11 ;  /* 0x00003c0b01007387 */ /* 0x0041e80000100800 */
[----:B------:R-:W2:Y:S04]  /*a3880*/  LDL R6, [R1+0x64d8] ;  /* 0x0064d80001067983 */ /* 0x000ea80000100800 */
[----:B0-----:R-:W2:Y:S04]  /*a3890*/  LDL R11, [R1+0x64b8] ;  /* 0x0064b800010b7983 */ /* 0x001ea80000100800 */
[----:B---3--:R0:W-:Y:S04]  /*a38a0*/  STL [R1+0x34], R7 ;  /* 0x0000340701007387 */ /* 0x0081e80000100800 */
[----:B0-----:R-:W3:Y:S01]  /*a38b0*/  LDL R7, [R1+0x64a0] ;  /* 0x0064a00001077983 */ /* 0x001ee20000100800 */
[----:B------:R-:W-:Y:S01]  /*a38c0*/  PRMT R23, RZ, 0x7610, R23 ;  /* 0x00007610ff177816 */ /* 0x000fe20000000017 */
[----:B----4-:R-:W-:-:S02]  /*a38d0*/  @!P0 IMAD.MOV.U32 R2, RZ, RZ, R4 ;  /* 0x000000ffff028224 */ /* 0x010fc400078e0004 */
[----:B------:R-:W-:Y:S01]  /*a38e0*/  @!P0 IMAD.MOV.U32 R3, RZ, RZ, R5 ;  /* 0x000000ffff038224 */ /* 0x000fe200078e0005 */
[----:B------:R-:W-:Y:S02]  /*a38f0*/  PRMT R19, RZ, 0x7610, R19 ;  /* 0x00007610ff137816 */ /* 0x000fe40000000013 */
[----:B------:R-:W-:Y:S02]  /*a3900*/  PRMT R15, RZ, 0x7610, R15 ;  /* 0x00007610ff0f7816 */ /* 0x000fe4000000000f */
[----:B------:R-:W-:Y:S01]  /*a3910*/  PRMT R9, RZ, 0x7610, R9 ;  /* 0x00007610ff097816 */ /* 0x000fe20000000009 */
[----:B------:R-:W4:Y:S04]  /*a3920*/  LDL R5, [R1+0x64c0] ;  /* 0x0064c00001057983 */ /* 0x000f280000100800 */
[----:B------:R0:W4:Y:S04]  /*a3930*/  @!P0 LDG.E.U8 R23, desc[UR4][R2.64] ;  /* 0x0000000402178981 */ /* 0x000128000c1e1100 */
[----:B------:R-:W4:Y:S01]  /*a3940*/  LDL R4, [R1+0x64f8] ;  /* 0x0064f80001047983 */ /* 0x000f220000100800 */
[----:B0-----:R-:W-:-:S02]  /*a3950*/  @!P0 IMAD.MOV.U32 R2, RZ, RZ, R20 ;  /* 0x000000ffff028224 */ /* 0x001fc400078e0014 */
[----:B------:R-:W-:Y:S01]  /*a3960*/  @!P0 IMAD.MOV.U32 R3, RZ, RZ, R22 ;  /* 0x000000ffff038224 */ /* 0x000fe200078e0016 */
[----:B------:R-:W4:Y:S04]  /*a3970*/  LDL R20, [R1+0x64e0] ;  /* 0x0064e00001147983 */ /* 0x000f280000100800 */
[----:B------:R0:W4:Y:S02]  /*a3980*/  @!P0 LDG.E.U8 R19, desc[UR4][R2.64] ;  /* 0x0000000402138981 */ /* 0x000124000c1e1100 */
[----:B0-----:R-:W-:Y:S02]  /*a3990*/  @!P0 IMAD.MOV.U32 R3, RZ, RZ, R12 ;  /* 0x000000ffff038224 */ /* 0x001fe400078e000c */
[----:B--2---:R-:W-:-:S05]  /*a39a0*/  @!P0 IMAD.MOV.U32 R2, RZ, RZ, R11 ;  /* 0x000000ffff028224 */ /* 0x004fca00078e000b */
[----:B------:R0:W2:Y:S02]  /*a39b0*/  @!P0 LDG.E.U8 R15, desc[UR4][R2.64] ;  /* 0x00000004020f8981 */ /* 0x0000a4000c1e1100 */
[----:B0-----:R-:W-:Y:S02]  /*a39c0*/  @!P0 IMAD.MOV.U32 R2, RZ, RZ, R6 ;  /* 0x000000ffff028224 */ /* 0x001fe400078e0006 */
[----:B---3--:R-:W-:-:S05]  /*a39d0*/  @!P0 IMAD.MOV.U32 R3, RZ, RZ, R7 ;  /* 0x000000ffff038224 */ /* 0x008fca00078e0007 */
[----:B------:R-:W3:Y:S04]  /*a39e0*/  @!P0 LDG.E.U8 R9, desc[UR4][R2.64] ;  /* 0x0000000402098981 */ /* 0x000ee8000c1e1100 */
[----:B----4-:R0:W-:Y:S04]  /*a39f0*/  STL [R1+0x2c], R19 ;  /* 0x00002c1301007387 */ /* 0x0101e80000100800 */
[----:B------:R-:W4:Y:S04]  /*a3a00*/  LDL R12, [R1+0x6500] ;  /* 0x00650000010c7983 */ /* 0x000f280000100800 */
[----:B------:R-:W4:Y:S04]  /*a3a10*/  LDL R11, [R1+0x6538] ;  /* 0x00653800010b7983 */ /* 0x000f280000100800 */
[----:B------:R-:W4:Y:S04]  /*a3a20*/  LDL R7, [R1+0x6520] ;  /* 0x0065200001077983 */ /* 0x000f280000100800 */
[----:B------:R-:W4:Y:S04]  /*a3a30*/  LDL R6, [R1+0x6558] ;  /* 0x0065580001067983 */ /* 0x000f280000100800 */
[----:B0-----:R-:W4:Y:S04]  /*a3a40*/  LDL R19, [R1+0x6518] ;  /* 0x0065180001137983 */ /* 0x001f280000100800 */
[----:B--2---:R0:W-:Y:S04]  /*a3a50*/  STL [R1+0x28], R15 ;  /* 0x0000280f01007387 */ /* 0x0041e80000100800 */
[----:B0-----:R-:W2:Y:S04]  /*a3a60*/  LDL R15, [R1+0x6540] ;  /* 0x00654000010f7983 */ /* 0x001ea80000100800 */
[----:B------:R-:W-:Y:S04]  /*a3a70*/  STL [R1+0x38], R25 ;  /* 0x0000381901007387 */ /* 0x000fe80000100800 */
[----:B---3--:R0:W-:Y:S04]  /*a3a80*/  STL [R1+0x24], R9 ;  /* 0x0000240901007387 */ /* 0x0081e80000100800 */
[----:B0-----:R-:W3:Y:S01]  /*a3a90*/  LDL R9, [R1+0x6578] ;  /* 0x0065780001097983 */ /* 0x001ee20000100800 */
[----:B------:R-:W-:Y:S01]  /*a3aa0*/  PRMT R21, RZ, 0x7610, R21 ;  /* 0x00007610ff157816 */ /* 0x000fe20000000015 */
[----:B------:R-:W-:-:S02]  /*a3ab0*/  @!P0 IMAD.MOV.U32 R2, RZ, RZ, R4 ;  /* 0x000000ffff028224 */ /* 0x000fc400078e0004 */
[----:B------:R-:W-:Y:S01]  /*a3ac0*/  @!P0 IMAD.MOV.U32 R3, RZ, RZ, R5 ;  /* 0x000000ffff038224 */ /* 0x000fe200078e0005 */
[----:B------:R-:W3:Y:S04]  /*a3ad0*/  LDL R4, [R1+0x6598] ;  /* 0x0065980001047983 */ /* 0x000ee80000100800 */
[----:B------:R-:W3:Y:S01]  /*a3ae0*/  LDL R5, [R1+0x6560] ;  /* 0x0065600001057983 */ /* 0x000ee20000100800 */
[----:B------:R-:W-:-:S03]  /*a3af0*/  PRMT R18, RZ, 0x7610, R18 ;  /* 0x00007610ff127816 */ /* 0x000fc60000000012 */
[----:B------:R0:W3:Y:S01]  /*a3b00*/  @!P0 LDG.E.U8 R21, desc[UR4][R2.64] ;  /* 0x0000000402158981 */ /* 0x0000e2000c1e1100 */
[----:B------:R-:W-:Y:S01]  /*a3b10*/  PRMT R17, RZ, 0x7610, R17 ;  /* 0x00007610ff117816 */ /* 0x000fe20000000011 */
[----:B0-----:R-:W-:Y:S02]  /*a3b20*/  @!P0 IMAD.MOV.U32 R3, RZ, RZ, R20 ;  /* 0x000000ffff038224 */ /* 0x001fe400078e0014 */
[----:B----4-:R-:W-:-:S05]  /*a3b30*/  @!P0 IMAD.MOV.U32 R2, RZ, RZ, R19 ;  /* 0x000000ffff028224 */ /* 0x010fca00078e0013 */
[----:B------:R0:W4:Y:S01]  /*a3b40*/  @!P0 LDG.E.U8 R18, desc[UR4][R2.64] ;  /* 0x0000000402128981 */ /* 0x000122000c1e1100 */
[----:B------:R-:W-:Y:S01]  /*a3b50*/  PRMT R16, RZ, 0x7610, R16 ;  /* 0x00007610ff107816 */ /* 0x000fe20000000010 */
[----:B0-----:R-:W-:Y:S02]  /*a3b60*/  @!P0 IMAD.MOV.U32 R3, RZ, RZ, R12 ;  /* 0x000000ffff038224 */ /* 0x001fe400078e000c */
[----:B------:R-:W-:Y:S01]  /*a3b70*/  @!P0 IMAD.MOV.U32 R2, RZ, RZ, R11 ;  /* 0x000000ffff028224 */ /* 0x000fe200078e000b */
[----:B------:R-:W4:Y:S04]  /*a3b80*/  LDL R12, [R1+0x6580] ;  /* 0x00658000010c7983 */ /* 0x000f280000100800 */
[----:B------:R-:W-:Y:S04]  /*a3b90*/  STL [R1+0x30], R23 ;  /* 0x0000301701007387 */ /* 0x000fe80000100800 */
[----:B------:R-:W4:Y:S04]  /*a3ba0*/  LDL R11, [R1+0x65b8] ;  /* 0x0065b800010b7983 */ /* 0x000f280000100800 */
[----:B------:R0:W4:Y:S01]  /*a3bb0*/  @!P0 LDG.E.U8 R17, desc[UR4][R2.64] ;  /* 0x0000000402118981 */ /* 0x000122000c1e1100 */
[----:B------:R-:W-:Y:S01]  /*a3bc0*/  PRMT R8, RZ, 0x7610, R8 ;  /* 0x00007610ff087816 */ /* 0x000fe20000000008 */
[----:B0-----:R-:W-:-:S02]  /*a3bd0*/  @!P0 IMAD.MOV.U32 R2, RZ, RZ, R6 ;  /* 0x000000ffff028224 */ /* 0x001fc400078e0006 */
[----:B------:R-:W-:Y:S01]  /*a3be0*/  @!P0 IMAD.MOV.U32 R3, RZ, RZ, R7 ;  /* 0x000000ffff038224 */ /* 0x000fe200078e0007 */
[----:B------:R-:W-:Y:S01]  /*a3bf0*/  PRMT R13, RZ, 0x7610, R13 ;  /* 0x00007610ff0d7816 */ /* 0x000fe2000000000d */
[----:B------:R-:W4:Y:S04]  /*a3c00*/  LDL R7, [R1+0x65a0] ;  /* 0x0065a00001077983 */ /* 0x000f280000100800 */
[----:B------:R2:W4:Y:S04]  /*a3c10*/  @!P0 LDG.E.U8 R16, desc[UR4][R2.64] ;  /* 0x0000000402108981 */ /* 0x000528000c1e1100 */
[----:B------:R-:W4:Y:S01]  /*a3c20*/  LDL R6, [R1+0x65d8] ;  /* 0x0065d80001067983 */ /* 0x000f220000100800 */
[----:B--2---:R-:W-:-:S02]  /*a3c30*/  @!P0 IMAD.MOV.U32 R3, RZ, RZ, R15 ;  /* 0x000000ffff038224 */ /* 0x004fc400078e000f */
[----:B---3--:R-:W-:Y:S01]  /*a3c40*/  @!P0 IMAD.MOV.U32 R2, RZ, RZ, R9 ;  /* 0x000000ffff028224 */ /* 0x008fe200078e0009 */
[----:B------:R-:W-:Y:S01]  /*a3c50*/  PRMT R10, RZ, 0x7610, R10 ;  /* 0x00007610ff0a7816 */ /* 0x000fe2000000000a */
[----:B------:R-:W2:Y:S04]  /*a3c60*/  LDL R9, [R1+0x65c0] ;  /* 0x0065c00001097983 */ /* 0x000ea80000100800 */
[----:B------:R0:W3:Y:S02]  /*a3c70*/  @!P0 LDG.E.U8 R8, desc[UR4][R2.64] ;  /* 0x0000000402088981 */ /* 0x0000e4000c1e1100 */
[----:B0-----:R-:W-:Y:S02]  /*a3c80*/  @!P0 IMAD.MOV.U32 R2, RZ, RZ, R4 ;  /* 0x000000ffff028224 */ /* 0x001fe400078e0004 */
[----:B------:R-:W-:-:S05]  /*a3c90*/  @!P0 IMAD.MOV.U32 R3, RZ, RZ, R5 ;  /* 0x000000ffff038224 */ /* 0x000fca00078e0005 */
[----:B------:R4:W2:Y:S02]  /*a3ca0*/  @!P0 LDG.E.U8 R13, desc[UR4][R2.64] ;  /* 0x00000004020d8981 */ /* 0x0008a4000c1e1100 */
[----:B----4-:R-:W-:Y:S02]  /*a3cb0*/  @!P0 IMAD.MOV.U32 R3, RZ, RZ, R12 ;  /* 0x000000ffff038224 */ /* 0x010fe400078e000c */
[----:B------:R-:W-:-:S05]  /*a3cc0*/  @!P0 IMAD.MOV.U32 R2, RZ, RZ, R11 ;  /* 0x000000ffff028224 */ /* 0x000fca00078e000b */
[----:B------:R0:W4:Y:S04]  /*a3cd0*/  @!P0 LDG.E.U8 R10, desc[UR4][R2.64] ;  /* 0x00000004020a8981 */ /* 0x000128000c1e1100 */
[----:B---3--:R1:W-:Y:S04]  /*a3ce0*/  STL [R1+0xc], R8 ;  /* 0x00000c0801007387 */ /* 0x0083e80000100800 */
[----:B------:R-:W3:Y:S04]  /*a3cf0*/  LDL R5, [R1+0x65e0] ;  /* 0x0065e00001057983 */ /* 0x000ee80000100800 */
[----:B------:R-:W3:Y:S04]  /*a3d00*/  LDL R4, [R1+0x6618] ;  /* 0x0066180001047983 */ /* 0x000ee80000100800 */
[----:B-1----:R-:W3:Y:S04]  /*a3d10*/  LDL R8, [R1+0x65f8] ;  /* 0x0065f80001087983 */ /* 0x002ee80000100800 */
[----:B--2---:R1:W-:Y:S04]  /*a3d20*/  STL [R1+0x8], R13 ;  /* 0x0000080d01007387 */ /* 0x0043e80000100800 */
[----:B------:R-:W2:Y:S01]  /*a3d30*/  LDL R12, [R1+0x6638] ;  /* 0x00663800010c7983 */ /* 0x000ea20000100800 */
[----:B0-----:R-:W-:-:S02]  /*a3d40*/  @!P0 IMAD.MOV.U32 R2, RZ, RZ, R6 ;  /* 0x000000ffff028224 */ /* 0x001fc400078e0006 */
[----:B------:R-:W-:Y:S01]  /*a3d50*/  @!P0 IMAD.MOV.U32 R3, RZ, RZ, R7 ;  /* 0x000000ffff038224 */ /* 0x000fe200078e0007 */
[----:B-1----:R-:W2:Y:S04]  /*a3d60*/  LDL R13, [R1+0x6600] ;  /* 0x00660000010d7983 */ /* 0x002ea80000100800 */
[----:B------:R-:W-:Y:S04]  /*a3d70*/  STL [R1+0x1c], R21 ;  /* 0x00001c1501007387 */ /* 0x000fe80000100800 */
[----:B------:R-:W2:Y:S04]  /*a3d80*/  LDL R7, [R1+0x6620] ;  /* 0x0066200001077983 */ /* 0x000ea80000100800 */
[----:B------:R-:W2:Y:S04]  /*a3d90*/  LDL R6, [R1+0x6658] ;  /* 0x0066580001067983 */ /* 0x000ea80000100800 */
[----:B------:R-:W-:Y:S04]  /*a3da0*/  STL [R1+0x18], R18 ;  /* 0x0000181201007387 */ /* 0x000fe80000100800 */
[----:B------:R-:W2:Y:S01]  /*a3db0*/  LDL R11, [R1+0x6640] ;  /* 0x00664000010b7983 */ /* 0x000ea20000100800 */
[----:B------:R-:W-:-:S06]  /*a3dc0*/  PRMT R14, RZ, 0x7610, R14 ;  /* 0x00007610ff0e7816 */ /* 0x000fcc000000000e */
[----:B------:R0:W2:Y:S04]  /*a3dd0*/  @!P0 LDG.E.U8 R14, desc[UR4][R2.64] ;  /* 0x00000004020e8981 */ /* 0x0000a8000c1e1100 */
[----:B----4-:R1:W-:Y:S04]  /*a3de0*/  STL [R1+0x4], R10 ;  /* 0x0000040a01007387 */ /* 0x0103e80000100800 */
[----:B-1----:R-:W4:Y:S04]  /*a3df0*/  LDL R10, [R1+0x6678] ;  /* 0x00667800010a7983 */ /* 0x002f280000100800 */
[----:B------:R-:W-:Y:S01]  /*a3e00*/  STL [R1+0x14], R17 ;  /* 0x0000141101007387 */ /* 0x000fe20000100800 */
[----:B0-----:R-:W-:-:S03]  /*a3e10*/  @!P0 IMAD.MOV.U32 R3, RZ, RZ, R9 ;  /* 0x000000ffff038224 */ /* 0x001fc600078e0009 */
[----:B------:R-:W4:Y:S01]  /*a3e20*/  LDL R9, [R1+0x6660] ;  /* 0x0066600001097983 */ /* 0x000f220000100800 */
[----:B---3--:R-:W-:-:S03]  /*a3e30*/  @!P0 IMAD.MOV.U32 R2, RZ, RZ, R8 ;  /* 0x000000ffff028224 */ /* 0x008fc600078e0008 */
[----:B------:R-:W3:Y:S01]  /*a3e40*/  LDL R8, [R1+0x6698] ;  /* 0x0066980001087983 */ /* 0x000ee20000100800 */
[----:B------:R-:W-:Y:S02]  /*a3e50*/  PRMT R61, RZ, 0x7610, R61 ;  /* 0x00007610ff3d7816 */ /* 0x000fe4000000003d */
[----:B------:R-:W-:Y:S01]  /*a3e60*/  PRMT R60, RZ, 0x7610, R60 ;  /* 0x00007610ff3c7816 */ /* 0x000fe2000000003c */
[----:B------:R-:W-:Y:S04]  /*a3e70*/  STL [R1+0x10], R16 ;  /* 0x0000101001007387 */ /* 0x000fe80000100800 */
[----:B------:R0:W3:Y:S01]  /*a3e80*/  @!P0 LDG.E.U8 R61, desc[UR4][R2.64] ;  /* 0x00000004023d8981 */ /* 0x0000e2000c1e1100 */
[----:B------:R-:W-:Y:S01]  /*a3e90*/  PRMT R59, RZ, 0x7610, R59 ;  /* 0x00007610ff3b7816 */ /* 0x000fe2000000003b */
[----:B0-----:R-:W-:-:S02]  /*a3ea0*/  @!P0 IMAD.MOV.U32 R2, RZ, RZ, R4 ;  /* 0x000000ffff028224 */ /* 0x001fc400078e0004 */
[----:B------:R-:W-:Y:S01]  /*a3eb0*/  @!P0 IMAD.MOV.U32 R3, RZ, RZ, R5 ;  /* 0x000000ffff038224 */ /* 0x000fe200078e0005 */
[----:B------:R-:W3:Y:S04]  /*a3ec0*/  LDL R4, [R1+0x66b8] ;  /* 0x0066b80001047983 */ /* 0x000ee80000100800 */
[----:B------:R-:W3:Y:S04]  /*a3ed0*/  LDL R5, [R1+0x6680] ;  /* 0x0066800001057983 */ /* 0x000ee80000100800 */
[----:B------:R2:W3:Y:S01]  /*a3ee0*/  @!P0 LDG.E.U8 R60, desc[UR4][R2.64] ;  /* 0x00000004023c8981 */ /* 0x0004e2000c1e1100 */
[----:B------:R-:W-:Y:S01]  /*a3ef0*/  PRMT R58, RZ, 0x7610, R58 ;  /* 0x00007610ff3a7816 */ /* 0x000fe2000000003a */
[----:B--2---:R-:W-:-:S02]  /*a3f00*/  @!P0 IMAD.MOV.U32 R2, RZ, RZ, R12 ;  /* 0x000000ffff028224 */ /* 0x004fc400078e000c */
[----:B------:R-:W-:Y:S01]  /*a3f10*/  @!P0 IMAD.MOV.U32 R3, RZ, RZ, R13 ;  /* 0x000000ffff038224 */ /* 0x000fe200078e000d */
[----:B------:R-:W2:Y:S04]  /*a3f20*/  LDL R12, [R1+0x66d8] ;  /* 0x0066d800010c7983 */ /* 0x000ea80000100800 */
[----:B------:R-:W2:Y:S04]  /*a3f30*/  LDL R13, [R1+0x66a0] ;  /* 0x0066a000010d7983 */ /* 0x000ea80000100800 */
[----:B------:R0:W2:Y:S02]  /*a3f40*/  @!P0 LDG.E.U8 R59, desc[UR4][R2.64] ;  /* 0x00000004023b8981 */ /* 0x0000a4000c1e1100 */
[----:B0-----:R-:W-:-:S02]  /*a3f50*/  @!P0 IMAD.MOV.U32 R2, RZ, RZ, R6 ;  /* 0x000000ffff028224 */ /* 0x001fc400078e0006 */
[----:B------:R-:W-:Y:S01]  /*a3f60*/  @!P0 IMAD.MOV.U32 R3, RZ, RZ, R7 ;  /* 0x000000ffff038224 */ /* 0x000fe200078e0007 */
[----:B------:R-:W2:Y:S04]  /*a3f70*/  LDL R6, [R1+0x66f8] ;  /* 0x0066f80001067983 */ /* 0x000ea80000100800 */
[----:B------:R-:W2:Y:S04]  /*a3f80*/  LDL R7, [R1+0x66c0] ;  /* 0x0066c00001077983 */ /* 0x000ea80000100800 */
[----:B------:R4:W2:Y:S01]  /*a3f90*/  @!P0 LDG.E.U8 R58, desc[UR4][R2.64] ;  /* 0x00000004023a8981 */ /* 0x0008a2000c1e1100 */
[----:B------:R-:W-:Y:S01]  /*a3fa0*/  PRMT R57, RZ, 0x7610, R57 ;  /* 0x00007610ff397816 */ /* 0x000fe20000000039 */
[----:B----4-:R-:W-:-:S02]  /*a3fb0*/  @!P0 IMAD.MOV.U32 R2, RZ, RZ, R10 ;  /* 0x000000ffff028224 */ /* 0x010fc400078e000a */
[----:B------:R-:W-:Y:S01]  /*a3fc0*/  @!P0 IMAD.MOV.U32 R3, RZ, RZ, R11 ;  /* 0x000000ffff038224 */ /* 0x000fe200078e000b */
[----:B------:R-:W4:Y:S04]  /*a3fd0*/  LDL R10, [R1+0x6718] ;  /* 0x00671800010a7983 */ /* 0x000f280000100800 */
[----:B------:R-:W4:Y:S04]  /*a3fe0*/  LDL R11, [R1+0x66e0] ;  /* 0x0066e000010b7983 */ /* 0x000f280000100800 */
[----:B------:R0:W4:Y:S02]  /*a3ff0*/  @!P0 LDG.E.U8 R57, desc[UR4][R2.64] ;  /* 0x0000000402398981 */ /* 0x000124000c1e1100 */
[----:B0-----:R-:W-:-:S02]  /*a4000*/  @!P0 IMAD.MOV.U32 R3, RZ, RZ, R9 ;  /* 0x000000ffff038224 */ /* 0x001fc400078e0009 */
[----:B------:R-:W4:Y:S01]  /*a4010*/  LDL R9, [R1+0x6700] ;  /* 0x0067000001097983 */ /* 0x000f220000100800 */
[----:B---3--:R-:W-:-:S03]  /*a4020*/  @!P0 IMAD.MOV.U32 R2, RZ, RZ, R8 ;  /* 0x000000ffff028224 */ /* 0x008fc600078e0008 */
[----:B------:R-:W3:Y:S01]  /*a4030*/  LDL R8, [R1+0x6738] ;  /* 0x0067380001087983 */ /* 0x000ee20000100800 */
[----:B------:R-:W-:Y:S02]  /*a4040*/  PRMT R53, RZ, 0x7610, R53 ;  /* 0x00007610ff357816 */ /* 0x000fe40000000035 */
[----:B------:R-:W-:Y:S01]  /*a4050*/  PRMT R51, RZ, 0x7610, R51 ;  /* 0x00007610ff337816 */ /* 0x000fe20000000033 */
[----:B------:R0:W-:Y:S01]  /*a4060*/  STL [R1], R14 ;  /* 0x0000000e01007387 */ /* 0x0001e20000100800 */
[----:B------:R-:W-:Y:S02]  /*a4070*/  PRMT R49, RZ, 0x7610, R49 ;  /* 0x00007610ff317816 */ /* 0x000fe40000000031 */
[----:B------:R-:W-:Y:S02]  /*a4080*/  PRMT R47, RZ, 0x7610, R47 ;  /* 0x00007610ff2f7816 */ /* 0x000fe4000000002f */
[----:B------:R-:W-:Y:S01]  /*a4090*/  PRMT R45, RZ, 0x7610, R45 ;  /* 0x00007610ff2d7816 */ /* 0x000fe2000000002d */
[----:B------:R1:W3:Y:S01]  /*a40a0*/  @!P0 LDG.E.U8 R53, desc[UR4][R2.64] ;  /* 0x0000000402358981 */ /* 0x0002e2000c1e1100 */
[----:B------:R-:W-:-:S02]  /*a40b0*/  PRMT R43, RZ, 0x7610, R43 ;  /* 0x00007610ff2b7816 */ /* 0x000fc4000000002b */
[----:B------:R-:W-:Y:S02]  /*a40c0*/  PRMT R41, RZ, 0x7610, R41 ;  /* 0x00007610ff297816 */ /* 0x000fe40000000029 */
[----:B------:R-:W-:Y:S02]  /*a40d0*/  PRMT R39, RZ, 0x7610, R39 ;  /* 0x00007610ff277816 */ /* 0x000fe40000000027 */
[----:B------:R-:W-:Y:S02]  /*a40e0*/  PRMT R37, RZ, 0x7610, R37 ;  /* 0x00007610ff257816 */ /* 0x000fe40000000025 */
[----:B------:R-:W-:Y:S01]  /*a40f0*/  PRMT R35, RZ, 0x7610, R35 ;  /* 0x00007610ff237816 */ /* 0x000fe20000000023 */
[----:B------:R-:W3:Y:S04]  /*a4100*/  LDL R15, [R1+0x6860] ;  /* 0x00686000010f7983 */ /* 0x000ee80000100800 */
[----:B0-----:R-:W3:Y:S01]  /*a4110*/  LDL R14, [R1+0x6898] ;  /* 0x00689800010e7983 */ /* 0x001ee20000100800 */
[----:B------:R-:W-:-:S02]  /*a4120*/  PRMT R33, RZ, 0x7610, R33 ;  /* 0x00007610ff217816 */ /* 0x000fc40000000021 */
[----:B------:R-:W-:Y:S01]  /*a4130*/  PRMT R29, RZ, 0x7610, R29 ;  /* 0x00007610ff1d7816 */ /* 0x000fe2000000001d */
[----:B-1----:R-:W-:Y:S02]  /*a4140*/  @!P0 IMAD.MOV.U32 R2, RZ, RZ, R4 ;  /* 0x000000ffff028224 */ /* 0x002fe400078e0004 */
[----:B------:R-:W-:Y:S01]  /*a4150*/  @!P0 IMAD.MOV.U32 R3, RZ, RZ, R5 ;  /* 0x000000ffff038224 */ /* 0x000fe200078e0005 */
[----:B------:R-:W3:Y:S04]  /*a4160*/  LDL R4, [R1+0x6758] ;  /* 0x0067580001047983 */ /* 0x000ee80000100800 */
[----:B------:R-:W3:Y:S04]  /*a4170*/  LDL R5, [R1+0x6720] ;  /* 0x0067200001057983 */ /* 0x000ee80000100800 */
[----:B------:R2:W3:Y:S04]  /*a4180*/  @!P0 LDG.E.U8 R51, desc[UR4][R2.64] ;  /* 0x0000000402338981 */ /* 0x0004e8000c1e1100 */
        /* <DEDUP_REMOVED lines=9> */
[----:B--2---:R-:W-:-:S02]  /*a4220*/  @!P0 IMAD.MOV.U32 R2, RZ, RZ, R12 ;  /* 0x000000ffff028224 */ /* 0x004fc400078e000c */
[----:B------:R-:W-:Y:S01]  /*a4230*/  @!P0 IMAD.MOV.U32 R3, RZ, RZ, R13 ;  /* 0x000000ffff038224 */ /* 0x000fe200078e000d */
[----:B------:R-:W2:Y:S04]  /*a4240*/  LDL R12, [R1+0x6778] ;  /* 0x00677800010c7983 */ /* 0x000ea80000100800 */
[----:B------:R-:W2:Y:S04]  /*a4250*/  LDL R13, [R1+0x6740] ;  /* 0x00674000010d7983 */ /* 0x000ea80000100800 */
[----:B------:R0:W2:Y:S04]  /*a4260*/  @!P0 LDG.E.U8 R49, desc[UR4][R2.64] ;  /* 0x0000000402318981 */ /* 0x0000a8000c1e1100 */
[----:B------:R-:W2:Y:S04]  /*a4270*/  LDL R24, [R1+0x69d8] ;  /* 0x0069d80001187983 */ /* 0x000ea80000100800 */
[----:B------:R-:W2:Y:S04]  /*a4280*/  LDL R27, [R1+0x69e0] ;  /* 0x0069e000011b7983 */ /* 0x000ea80000100800 */
[----:B------:R-:W2:Y:S04]  /*a4290*/  LDL R26, [R1+0x6a18] ;  /* 0x006a1800011a7983 */ /* 0x000ea80000100800 */
[----:B------:R-:W2:Y:S04]  /*a42a0*/  LDL R31, [R1+0x6ac0] ;  /* 0x006ac000011f7983 */ /* 0x000ea80000100800 */
[----:B------:R-:W2:Y:S01]  /*a42b0*/  LDL R30, [R1+0x6af8] ;  /* 0x006af800011e7983 */ /* 0x000ea20000100800 */
[----:B0-----:R-:W-:-:S02]  /*a42c0*/  @!P0 IMAD.MOV.U32 R2, RZ, RZ, R6 ;  /* 0x000000ffff028224 */ /* 0x001fc400078e0006 */
[----:B------:R-:W-:Y:S01]  /*a42d0*/  @!P0 IMAD.MOV.U32 R3, RZ, RZ, R7 ;  /* 0x000000ffff038224 */ /* 0x000fe200078e0007 */
[----:B------:R-:W2:Y:S04]  /*a42e0*/  LDL R6, [R1+0x6798] ;  /* 0x0067980001067983 */ /* 0x000ea80000100800 */
[----:B------:R-:W2:Y:S04]  /*a42f0*/  LDL R7, [R1+0x6760] ;  /* 0x0067600001077983 */ /* 0x000ea80000100800 */
[----:B------:R4:W2:Y:S02]  /*a4300*/  @!P0 LDG.E.U8 R47, desc[UR4][R2.64] ;  /* 0x00000004022f8981 */ /* 0x0008a4000c1e1100 */
        /* <DEDUP_REMOVED lines=8> */
[----:B------:R-:W3:Y:S04]  /*a4390*/  LDL R8, [R1+0x67d8] ;  /* 0x0067d80001087983 */ /* 0x000ee80000100800 */
[----:B------:R0:W3:Y:S02]  /*a43a0*/  @!P0 LDG.E.U8 R43, desc[UR4][R2.64] ;  /* 0x00000004022b8981 */ /* 0x0000e4000c1e1100 */
[----:B0-----:R-:W-:Y:S02]  /*a43b0*/  @!P0 IMAD.MOV.U32 R2, RZ, RZ, R4 ;  /* 0x000000ffff028224 */ /* 0x001fe400078e0004 */
[----:B------:R-:W-:Y:S01]  /*a43c0*/  @!P0 IMAD.MOV.U32 R3, RZ, RZ, R5 ;  /* 0x000000ffff038224 */ /* 0x000fe200078e0005 */
[----:B------:R-:W3:Y:S04]  /*a43d0*/  LDL R4, [R1+0x67f8] ;  /* 0x0067f80001047983 */ /* 0x000ee80000100800 */
[----:B------:R-:W3:Y:S04]  /*a43e0*/  LDL R5, [R1+0x67c0] ;  /* 0x0067c00001057983 */ /* 0x000ee80000100800 */
[----:B------:R2:W3:Y:S02]  /*a43f0*/  @!P0 LDG.E.U8 R41, desc[UR4][R2.64] ;  /* 0x0000000402298981 */ /* 0x0004e4000c1e1100 */
        /* <DEDUP_REMOVED lines=20> */
[----:B0-----:R-:W-:Y:S02]  /*a4540*/  PRMT R3, RZ, 0x7610, R3 ;  /* 0x00007610ff037816 */ /* 0x001fe40000000003 */
[----:B------:R-:W-:Y:S01]  /*a4550*/  PRMT R2, RZ, 0x7610, R2 ;  /* 0x00007610ff027816 */ /* 0x000fe20000000002 */
[----:B------:R2:W3:Y:S02]  /*a4560*/  @!P0 LDG.E.U8 R29, desc[UR4][R4.64] ;  /* 0x00000004041d8981 */ /* 0x0004e4000c1e1100 */
[----:B--2---:R-:W-:-:S02]  /*a4570*/  @!P0 IMAD.MOV.U32 R4, RZ, RZ, R12 ;  /* 0x000000ffff048224 */ /* 0x004fc400078e000c */
[----:B------:R-:W-:Y:S01]  /*a4580*/  @!P0 IMAD.MOV.U32 R5, RZ, RZ, R13 ;  /* 0x000000ffff058224 */ /* 0x000fe200078e000d */
[----:B------:R-:W2:Y:S04]  /*a4590*/  LDL R12, [R1+0x68f8] ;  /* 0x0068f800010c7983 */ /* 0x000ea80000100800 */
[----:B------:R-:W2:Y:S04]  /*a45a0*/  LDL R13, [R1+0x68c0] ;  /* 0x0068c000010d7983 */ /* 0x000ea80000100800 */
[----:B------:R0:W2:Y:S04]  /*a45b0*/  @!P0 LDG.E.U8 R2, desc[UR4][R4.64] ;  /* 0x0000000404028981 */ /* 0x0000a8000c1e1100 */
[----:B------:R4:W2:Y:S01]  /*a45c0*/  @!P0 LDG.E.U8 R3, desc[UR4][R6.64] ;  /* 0x0000000406038981 */ /* 0x0008a2000c1e1100 */
[----:B0-----:R-:W-:Y:S01]  /*a45d0*/  PRMT R5, RZ, 0x7610, R5 ;  /* 0x00007610ff057816 */ /* 0x001fe20000000005 */
[----:B----4-:R-:W-:-:S02]  /*a45e0*/  @!P0 IMAD.MOV.U32 R6, RZ, RZ, R10 ;  /* 0x000000ffff068224 */ /* 0x010fc400078e000a */
[----:B------:R-:W-:Y:S01]  /*a45f0*/  @!P0 IMAD.MOV.U32 R7, RZ, RZ, R11 ;  /* 0x000000ffff078224 */ /* 0x000fe200078e000b */
[----:B------:R-:W4:Y:S04]  /*a4600*/  LDL R10, [R1+0x68b8] ;  /* 0x0068b800010a7983 */ /* 0x000f280000100800 */
[----:B------:R-:W4:Y:S04]  /*a4610*/  LDL R11, [R1+0x6880] ;  /* 0x00688000010b7983 */ /* 0x000f280000100800 */
[----:B---3--:R0:W3:Y:S02]  /*a4620*/  @!P0 LDG.E.U8 R5, desc[UR4][R8.64] ;  /* 0x0000000408058981 */ /* 0x0080e4000c1e1100 */
[----:B0-----:R-:W-:-:S02]  /*a4630*/  @!P0 IMAD.MOV.U32 R8, RZ, RZ, R14 ;  /* 0x000000ffff088224 */ /* 0x001fc400078e000e */
[----:B------:R-:W-:Y:S01]  /*a4640*/  @!P0 IMAD.MOV.U32 R9, RZ, RZ, R15 ;  /* 0x000000ffff098224 */ /* 0x000fe200078e000f */
[----:B------:R-:W2:Y:S04]  /*a4650*/  LDL R14, [R1+0x6938] ;  /* 0x00693800010e7983 */ /* 0x000ea80000100800 */
[----:B------:R-:W2:Y:S01]  /*a4660*/  LDL R15, [R1+0x6900] ;  /* 0x00690000010f7983 */ /* 0x000ea20000100800 */
[----:B------:R-:W-:-:S06]  /*a4670*/  PRMT R4, RZ, 0x7610, R4 ;  /* 0x00007610ff047816 */ /* 0x000fcc0000000004 */
[----:B------:R0:W3:Y:S02]  /*a4680*/  @!P0 LDG.E.U8 R4, desc[UR4][R6.64] ;  /* 0x0000000406048981 */ /* 0x0000e4000c1e1100 */
[----:B0-----:R-:W-:Y:S02]  /*a4690*/  PRMT R6, RZ, 0x7610, R6 ;  /* 0x00007610ff067816 */ /* 0x001fe40000000006 */
[----:B------:R-:W-:-:S04]  /*a46a0*/  PRMT R7, RZ, 0x7610, R7 ;  /* 0x00007610ff077816 */ /* 0x000fc80000000007 */
[----:B------:R0:W3:Y:S02]  /*a46b0*/  @!P0 LDG.E.U8 R6, desc[UR4][R8.64] ;  /* 0x0000000408068981 */ /* 0x0000e4000c1e1100 */
[----:B0-----:R-:W-:Y:S02]  /*a46c0*/  PRMT R8, RZ, 0x7610, R8 ;  /* 0x00007610ff087816 */ /* 0x001fe40000000008 */
[----:B----4-:R0:W4:Y:S02]  /*a46d0*/  @!P0 LDG.E.U8 R7, desc[UR4][R10.64] ;  /* 0x000000040a078981 */ /* 0x010124000c1e1100 */
[----:B0-----:R-:W-:Y:S02]  /*a46e0*/  @!P0 IMAD.MOV.U32 R10, RZ, RZ, R16 ;  /* 0x000000ffff0a8224 */ /* 0x001fe400078e0010 */
[----:B------:R-:W-:Y:S01]  /*a46f0*/  @!P0 IMAD.MOV.U32 R11, RZ, RZ, R17 ;  /* 0x000000ffff0b8224 */ /* 0x000fe200078e0011 */
[----:B------:R-:W3:Y:S04]  /*a4700*/  LDL R16, [R1+0x6978] ;  /* 0x0069780001107983 */ /* 0x000ee80000100800 */
[----:B------:R-:W3:Y:S04]  /*a4710*/  LDL R17, [R1+0x6940] ;  /* 0x0069400001117983 */ /* 0x000ee80000100800 */
[----:B------:R0:W4:Y:S02]  /*a4720*/  @!P0 LDG.E.U8 R8, desc[UR4][R10.64] ;  /* 0x000000040a088981 */ /* 0x000124000c1e1100 */
[----:B0-----:R-:W-:-:S06]  /*a4730*/  PRMT R11, RZ, 0x7610, R11 ;  /* 0x00007610ff0b7816 */ /* 0x001fcc000000000b */
[----:B--2---:R0:W2:Y:S02]  /*a4740*/  @!P0 LDG.E.U8 R11, desc[UR4][R14.64] ;  /* 0x000000040e0b8981 */ /* 0x0040a4000c1e1100 */
[----:B0-----:R-:W-:Y:S02]  /*a4750*/  @!P0 IMAD.MOV.U32 R14, RZ, RZ, R18 ;  /* 0x000000ffff0e8224 */ /* 0x001fe400078e0012 */
[----:B------:R-:W-:Y:S01]  /*a4760*/  @!P0 IMAD.MOV.U32 R15, RZ, RZ, R19 ;  /* 0x000000ffff0f8224 */ /* 0x000fe200078e0013 */
[----:B------:R-:W2:Y:S04]  /*a4770*/  LDL R18, [R1+0x69b8] ;  /* 0x0069b80001127983 */ /* 0x000ea80000100800 */
[----:B------:R-:W2:Y:S01]  /*a4780*/  LDL R19, [R1+0x6980] ;  /* 0x0069800001137983 */ /* 0x000ea20000100800 */
[----:B------:R-:W-:-:S02]  /*a4790*/  PRMT R9, RZ, 0x7610, R9 ;  /* 0x00007610ff097816 */ /* 0x000fc40000000009 */
[----:B------:R-:W-:-:S04]  /*a47a0*/  PRMT R10, RZ, 0x7610, R10 ;  /* 0x00007610ff0a7816 */ /* 0x000fc8000000000a */
[----:B------:R0:W4:Y:S02]  /*a47b0*/  @!P0 LDG.E.U8 R9, desc[UR4][R12.64] ;  /* 0x000000040c098981 */ /* 0x000124000c1e1100 */
[----:B0-----:R-:W-:Y:S02]  /*a47c0*/  @!P0 IMAD.MOV.U32 R12, RZ, RZ, R20 ;  /* 0x000000ffff0c8224 */ /* 0x001fe400078e0014 */
[----:B------:R-:W-:Y:S01]  /*a47d0*/  @!P0 IMAD.MOV.U32 R13, RZ, RZ, R21 ;  /* 0x000000ffff0d8224 */ /* 0x000fe200078e0015 */
[----:B------:R-:W4:Y:S04]  /*a47e0*/  LDL R20, [R1+0x69f8] ;  /* 0x0069f80001147983 */ /* 0x000f280000100800 */
[----:B------:R-:W4:Y:S04]  /*a47f0*/  LDL R21, [R1+0x69c0] ;  /* 0x0069c00001157983 */ /* 0x000f280000100800 */
[----:B------:R0:W4:Y:S02]  /*a4800*/  @!P0 LDG.E.U8 R10, desc[UR4][R12.64] ;  /* 0x000000040c0a8981 */ /* 0x000124000c1e1100 */
[----:B0-----:R-:W-:-:S02]  /*a4810*/  PRMT R12, RZ, 0x7610, R12 ;  /* 0x00007610ff0c7816 */ /* 0x001fc4000000000c */
[----:B------:R-:W-:-:S04]  /*a4820*/  PRMT R13, RZ, 0x7610, R13 ;  /* 0x00007610ff0d7816 */ /* 0x000fc8000000000d */
[----:B------:R0:W4:Y:S02]  /*a4830*/  @!P0 LDG.E.U8 R12, desc[UR4][R14.64] ;  /* 0x000000040e0c8981 */ /* 0x000124000c1e1100 */
[----:B0-----:R-:W-:Y:S02]  /*a4840*/  PRMT R15, RZ, 0x7610, R15 ;  /* 0x00007610ff0f7816 */ /* 0x001fe4000000000f */
[----:B---3--:R0:W3:Y:S02]  /*a4850*/  @!P0 LDG.E.U8 R13, desc[UR4][R16.64] ;  /* 0x00000004100d8981 */ /* 0x0080e4000c1e1100 */
[----:B0-----:R-:W-:Y:S02]  /*a4860*/  @!P0 IMAD.MOV.U32 R16, RZ, RZ, R22 ;  /* 0x000000ffff108224 */ /* 0x001fe400078e0016 */
[----:B------:R-:W-:Y:S01]  /*a4870*/  @!P0 IMAD.MOV.U32 R17, RZ, RZ, R23 ;  /* 0x000000ffff118224 */ /* 0x000fe200078e0017 */
[----:B------:R-:W3:Y:S04]  /*a4880*/  LDL R22, [R1+0x6a38] ;  /* 0x006a380001167983 */ /* 0x000ee80000100800 */
[----:B------:R-:W3:Y:S04]  /*a4890*/  LDL R23, [R1+0x6a00] ;  /* 0x006a000001177983 */ /* 0x000ee80000100800 */
[----:B--2---:R0:W2:Y:S02]  /*a48a0*/  @!P0 LDG.E.U8 R15, desc[UR4][R18.64] ;  /* 0x00000004120f8981 */ /* 0x0040a4000c1e1100 */
[----:B0-----:R-:W-:-:S02]  /*a48b0*/  @!P0 IMAD.MOV.U32 R18, RZ, RZ, R24 ;  /* 0x000000ffff128224 */ /* 0x001fc400078e0018 */
[----:B------:R-:W-:Y:S01]  /*a48c0*/  @!P0 IMAD.MOV.U32 R19, RZ, RZ, R25 ;  /* 0x000000ffff138224 */ /* 0x000fe200078e0019 */
[----:B------:R-:W2:Y:S04]  /*a48d0*/  LDL R24, [R1+0x6a78] ;  /* 0x006a780001187983 */ /* 0x000ea80000100800 */
[----:B------:R-:W2:Y:S01]  /*a48e0*/  LDL R25, [R1+0x6a40] ;  /* 0x006a400001197983 */ /* 0x000ea20000100800 */
[----:B------:R-:W-:-:S06]  /*a48f0*/  PRMT R14, RZ, 0x7610, R14 ;  /* 0x00007610ff0e7816 */ /* 0x000fcc000000000e */
[----:B------:R0:W2:Y:S02]  /*a4900*/  @!P0 LDG.E.U8 R14, desc[UR4][R16.64] ;  /* 0x00000004100e8981 */ /* 0x0000a4000c1e1100 */
[----:B0-----:R-:W-:Y:S02]  /*a4910*/  PRMT R16, RZ, 0x7610, R16 ;  /* 0x00007610ff107816 */ /* 0x001fe40000000010 */
[----:B------:R-:W-:-:S04]  /*a4920*/  PRMT R17, RZ, 0x7610, R17 ;  /* 0x00007610ff117816 */ /* 0x000fc80000000011 */
[----:B------:R0:W2:Y:S04]  /*a4930*/  @!P0 LDG.E.U8 R16, desc[UR4][R18.64] ;  /* 0x0000000412108981 */ /* 0x0000a8000c1e1100 */
[----:B----4-:R1:W4:Y:S01]  /*a4940*/  @!P0 LDG.E.U8 R17, desc[UR4][R20.64] ;  /* 0x0000000414118981 */ /* 0x010322000c1e1100 */
[----:B0-----:R-:W-:Y:S02]  /*a4950*/  PRMT R18, RZ, 0x7610, R18 ;  /* 0x00007610ff127816 */ /* 0x001fe40000000012 */
[----:B------:R-:W-:Y:S01]  /*a4960*/  PRMT R19, RZ, 0x7610, R19 ;  /* 0x00007610ff137816 */ /* 0x000fe20000000013 */
[----:B-1----:R-:W-:Y:S02]  /*a4970*/  @!P0 IMAD.MOV.U32 R20, RZ, RZ, R26 ;  /* 0x000000ffff148224 */ /* 0x002fe400078e001a */
[----:B------:R-:W-:Y:S01]  /*a4980*/  @!P0 IMAD.MOV.U32 R21, RZ, RZ, R27 ;  /* 0x000000ffff158224 */ /* 0x000fe200078e001b */
[----:B------:R-:W4:Y:S04]  /*a4990*/  LDL R26, [R1+0x6ab8] ;  /* 0x006ab800011a7983 */ /* 0x000f280000100800 */
[----:B------:R-:W4:Y:S04]  /*a49a0*/  LDL R27, [R1+0x6a80] ;  /* 0x006a8000011b7983 */ /* 0x000f280000100800 */
[----:B------:R0:W4:Y:S04]  /*a49b0*/  @!P0 LDG.E.U8 R18, desc[UR4][R20.64] ;  /* 0x0000000414128981 */ /* 0x000128000c1e1100 */
[----:B---3--:R1:W3:Y:S01]  /*a49c0*/  @!P0 LDG.E.U8 R19, desc[UR4][R22.64] ;  /* 0x0000000416138981 */ /* 0x0082e2000c1e1100 */
[----:B0-----:R-:W-:-:S03]  /*a49d0*/  PRMT R21, RZ, 0x7610, R21 ;  /* 0x00007610ff157816 */ /* 0x001fc60000000015 */
[----:B------:R-:W1:Y:S04]  /*a49e0*/  LDL R22, [R1+0x6a20] ;  /* 0x006a200001167983 */ /* 0x000e680000100800 */
[----:B------:R-:W1:Y:S04]  /*a49f0*/  LDL R23, [R1+0x6a58] ;  /* 0x006a580001177983 */ /* 0x000e680000100800 */
[----:B--2---:R-:W2:Y:S04]  /*a4a00*/  @!P0 LDG.E.U8 R21, desc[UR4][R24.64] ;  /* 0x0000000418158981 */ /* 0x004ea8000c1e1100 */
[----:B------:R-:W2:Y:S04]  /*a4a10*/  LDL R24, [R1+0x6a60] ;  /* 0x006a600001187983 */ /* 0x000ea80000100800 */
[----:B------:R-:W2:Y:S01]  /*a4a20*/  LDL R25, [R1+0x6a98] ;  /* 0x006a980001197983 */ /* 0x000ea20000100800 */
[----:B------:R-:W-:-:S02]  /*a4a30*/  PRMT R20, RZ, 0x7610, R20 ;  /* 0x00007610ff147816 */ /* 0x000fc40000000014 */
[----:B-1----:R-:W-:-:S04]  /*a4a40*/  @!P0 LOP3.LUT R23, R23, R22, RZ, 0x3c, !PT ;  /* 0x0000001617178212 */ /* 0x002fc800078e3cff */
[----:B------:R-:W-:-:S04]  /*a4a50*/  @!P0 LOP3.LUT R22, R23, R22, RZ, 0x3c, !PT ;  /* 0x0000001617168212 */ /* 0x000fc800078e3cff */
[----:B------:R-:W-:-:S05]  /*a4a60*/  @!P0 LOP3.LUT R23, R23, R22, RZ, 0x3c, !PT ;  /* 0x0000001617178212 */ /* 0x000fca00078e3cff */
[----:B------:R0:W3:Y:S02]  /*a4a70*/  @!P0 LDG.E.U8 R20, desc[UR4][R22.64] ;  /* 0x0000000416148981 */ /* 0x0000e4000c1e1100 */
[----:B0-----:R-:W-:Y:S02]  /*a4a80*/  PRMT R22, RZ, 0x7610, R22 ;  /* 0x00007610ff167816 */ /* 0x001fe40000000016 */
[----:B------:R-:W-:-:S06]  /*a4a90*/  PRMT R23, RZ, 0x7610, R23 ;  /* 0x00007610ff177816 */ /* 0x000fcc0000000017 */
[----:B----4-:R-:W4:Y:S04]  /*a4aa0*/  @!P0 LDG.E.U8 R23, desc[UR4][R26.64] ;  /* 0x000000041a178981 */ /* 0x010f28000c1e1100 */
[----:B------:R-:W3:Y:S04]  /*a4ab0*/  LDL R26, [R1+0x6aa0] ;  /* 0x006aa000011a7983 */ /* 0x000ee80000100800 */
[----:B------:R-:W3:Y:S01]  /*a4ac0*/  LDL R27, [R1+0x6ad8] ;  /* 0x006ad800011b7983 */ /* 0x000ee20000100800 */
[----:B--2---:R-:W-:-:S04]  /*a4ad0*/  @!P0 LOP3.LUT R25, R25, R24, RZ, 0x3c, !PT ;  /* 0x0000001819198212 */ /* 0x004fc800078e3cff */
[----:B------:R-:W-:-:S04]  /*a4ae0*/  @!P0 LOP3.LUT R24, R25, R24, RZ, 0x3c, !PT ;  /* 0x0000001819188212 */ /* 0x000fc800078e3cff */
[----:B------:R-:W-:-:S05]  /*a4af0*/  @!P0 LOP3.LUT R25, R25, R24, RZ, 0x3c, !PT ;  /* 0x0000001819198212 */ /* 0x000fca00078e3cff */
[----:B------:R0:W2:Y:S02]  /*a4b00*/  @!P0 LDG.E.U8 R22, desc[UR4][R24.64] ;  /* 0x0000000418168981 */ /* 0x0000a4000c1e1100 */
[----:B0-----:R-:W-:-:S06]  /*a4b10*/  PRMT R25, RZ, 0x7610, R25 ;  /* 0x00007610ff197816 */ /* 0x001fcc0000000019 */
[----:B------:R-:W2:Y:S04]  /*a4b20*/  @!P0 LDG.E.U8 R25, desc[UR4][R30.64] ;  /* 0x000000041e198981 */ /* 0x000ea8000c1e1100 */
[----:B------:R-:W2:Y:S04]  /*a4b30*/  LDL R30, [R1+0x6ae0] ;  /* 0x006ae000011e7983 */ /* 0x000ea80000100800 */
[----:B------:R-:W2:Y:S01]  /*a4b40*/  LDL R31, [R1+0x6b18] ;  /* 0x006b1800011f7983 */ /* 0x000ea20000100800 */
[----:B------:R-:W-:Y:S02]  /*a4b50*/  PRMT R24, RZ, 0x7610, R24 ;  /* 0x00007610ff187816 */ /* 0x000fe40000000018 */
[----:B---3--:R-:W-:-:S04]  /*a4b60*/  @!P0 LOP3.LUT R27, R27, R26, RZ, 0x3c, !PT ;  /* 0x0000001a1b1b8212 */ /* 0x008fc800078e3cff */
[----:B------:R-:W-:-:S04]  /*a4b70*/  @!P0 LOP3.LUT R26, R27, R26, RZ, 0x3c, !PT ;  /* 0x0000001a1b1a8212 */ /* 0x000fc800078e3cff */
[----:B------:R-:W-:-:S05]  /*a4b80*/  @!P0 LOP3.LUT R27, R27, R26, RZ, 0x3c, !PT ;  /* 0x0000001a1b1b8212 */ /* 0x000fca00078e3cff */
[----:B------:R0:W3:Y:S02]  /*a4b90*/  @!P0 LDG.E.U8 R24, desc[UR4][R26.64] ;  /* 0x000000041a188981 */ /* 0x0000e4000c1e1100 */
[----:B0-----:R-:W-:Y:S02]  /*a4ba0*/  PRMT R26, RZ, 0x7610, R26 ;  /* 0x00007610ff1a7816 */ /* 0x001fe4000000001a */
        /* <DEDUP_REMOVED lines=115> */
[----:B------:R-:W4:Y:S04]  /*a52e0*/  @!P3 LDG.E.U8 R56, desc[UR4][R30.64] ;  /* 0x000000041e38b981 */ /* 0x000f28000c1e1100 */
[----:B------:R-:W-:Y:S04]  /*a52f0*/  STL [R1+0x8c0c], R4 ;  /* 0x008c0c0401007387 */ /* 0x000fe80000100800 */
[----:B------:R-:W-:Y:S04]  /*a5300*/  STL [R1+0x8c08], R6 ;  /* 0x008c080601007387 */ /* 0x000fe80000100800 */
[----:B------:R-:W-:Y:S04]  /*a5310*/  STL [R1+0x8c04], R8 ;  /* 0x008c040801007387 */ /* 0x000fe80000100800 */
[----:B------:R-:W0:Y:S04]  /*a5320*/  LDS.U8 R6, [R0+UR6+0x210] ;  /* 0x0002100600067984 */ /* 0x000e280008000000 */
[----:B------:R-:W1:Y:S04]  /*a5330*/  LDS.U8 R8, [R0+UR6+0x318] ;  /* 0x0003180600087984 */ /* 0x000e680008000000 */
[----:B------:R-:W0:Y:S04]  /*a5340*/  LDS.U8 R4, [R0+UR6+0x8] ;  /* 0x0000080600047984 */ /* 0x000e280008000000 */
[----:B------:R-:W-:Y:S04]  /*a5350*/  STL [R1+0x8c00], R10 ;  /* 0x008c000a01007387 */ /* 0x000fe80000100800 */
[----:B------:R-:W-:Y:S04]  /*a5360*/  STL [R1+0x8bfc], R12 ;  /* 0x008bfc0c01007387 */ /* 0x000fe80000100800 */
[----:B------:R-:W-:Y:S04]  /*a5370*/  STL [R1+0x8bf8], R14 ;  /* 0x008bf80e01007387 */ /* 0x000fe80000100800 */
[----:B------:R-:W-:Y:S04]  /*a5380*/  STL [R1+0x8bf4], R16 ;  /* 0x008bf41001007387 */ /* 0x000fe80000100800 */
[----:B------:R-:W-:Y:S04]  /*a5390*/  STL [R1+0x8bf0], R18 ;  /* 0x008bf01201007387 */ /* 0x000fe80000100800 */
[----:B------:R-:W-:Y:S04]  /*a53a0*/  STL [R1+0x8bec], R20 ;  /* 0x008bec1401007387 */ /* 0x000fe80000100800 */
[----:B------:R-:W-:Y:S04]  /*a53b0*/  STL [R1+0x8be8], R22 ;  /* 0x008be81601007387 */ /* 0x000fe80000100800 */
[----:B---3--:R-:W-:Y:S04]  /*a53c0*/  STL [R1+0x8be4], R24 ;  /* 0x008be41801007387 */ /* 0x008fe80000100800 */
[----:B--2---:R-:W-:Y:S04]  /*a53d0*/  STL [R1+0x8be0], R26 ;  /* 0x008be01a01007387 */ /* 0x004fe80000100800 */
[----:B------:R-:W-:Y:S04]  /*a53e0*/  STL [R1+0x8bdc], R28 ;  /* 0x008bdc1c01007387 */ /* 0x000fe80000100800 */
[----:B------:R-:W-:Y:S04]  /*a53f0*/  STL [R1+0x8bd8], R34 ;  /* 0x008bd82201007387 */ /* 0x000fe80000100800 */
[----:B------:R-:W-:Y:S04]  /*a5400*/  STL [R1+0x8bd4], R38 ;  /* 0x008bd42601007387 */ /* 0x000fe80000100800 */
[----:B------:R-:W-:Y:S04]  /*a5410*/  STL [R1+0x8bd0], R42 ;  /* 0x008bd02a01007387 */ /* 0x000fe80000100800 */
[----:B------:R-:W-:Y:S04]  /*a5420*/  STL [R1+0x8bcc], R52 ;  /* 0x008bcc3401007387 */ /* 0x000fe80000100800 */
[----:B------:R-:W-:Y:S04]  /*a5430*/  STL [R1+0x8bc8], R54 ;  /* 0x008bc83601007387 */ /* 0x000fe80000100800 */
[----:B------:R-:W-:Y:S04]  /*a5440*/  STL [R1+0x8bc4], R55 ;  /* 0x008bc43701007387 */ /* 0x000fe80000100800 */
[----:B----4-:R-:W-:Y:S04]  /*a5450*/  STL [R1+0x8bc0], R56 ;  /* 0x008bc03801007387 */ /* 0x010fe80000100800 */
[----:B0-----:R-:W-:Y:S04]  /*a5460*/  STL [R1+0x3328], R6 ;  /* 0x0033280601007387 */ /* 0x001fe80000100800 */
[----:B------:R-:W0:Y:S04]  /*a5470*/  LDS.U8 R6, [R0+UR6+0x100] ;  /* 0x0001000600067984 */ /* 0x000e280008000000 */
[----:B-1----:R-:W-:Y:S04]  /*a5480*/  STL [R1+0x3324], R8 ;  /* 0x0033240801007387 */ /* 0x002fe80000100800 */
[----:B------:R-:W1:Y:S04]  /*a5490*/  LDS.U8 R8, [R0+UR6+0x218] ;  /* 0x0002180600087984 */ /* 0x000e680008000000 */
[----:B------:R-:W-:Y:S04]  /*a54a0*/  STL [R1+0xabc], R4 ;  /* 0x000abc0401007387 */ /* 0x000fe80000100800 */
[----:B------:R-:W2:Y:S04]  /*a54b0*/  LDS.U8 R4, [R0+UR6+0x310] ;  /* 0x0003100600047984 */ /* 0x000ea80008000000 */
[----:B------:R-:W-:Y:S04]  /*a54c0*/  LDS.U8 R31, [R0+UR6] ;  /* 0x00000006001f7984 */ /* 0x000fe80008000000 */
[----:B------:R-:W-:Y:S04]  /*a54d0*/  LDS.U8 R30, [R0+UR6+0x108] ;  /* 0x00010806001e7984 */ /* 0x000fe80008000000 */
[----:B0-----:R-:W-:Y:S04]  /*a54e0*/  STL [R1+0xab4], R6 ;  /* 0x000ab40601007387 */ /* 0x001fe80000100800 */
[----:B------:R-:W0:Y:S04]  /*a54f0*/  LDS.U8 R6, [R0+UR6+0x1000] ;  /* 0x0010000600067984 */ /* 0x000e280008000000 */
[----:B-1----:R-:W-:Y:S04]  /*a5500*/  STL [R1+0x3330], R8 ;  /* 0x0033300801007387 */ /* 0x002fe80000100800 */
[----:B------:R-:W1:Y:S04]  /*a5510*/  LDS.U8 R8, [R0+UR6+0x1108] ;  /* 0x0011080600087984 */ /* 0x000e680008000000 */
[----:B--2---:R-:W-:Y:S04]  /*a5520*/  STL [R1+0x332c], R4 ;  /* 0x00332c0401007387 */ /* 0x004fe80000100800 */
[----:B------:R-:W2:Y:S04]  /*a5530*/  LDS.U8 R4, [R0+UR6+0x1210] ;  /* 0x0012100600047984 */ /* 0x000ea80008000000 */
        /* <DEDUP_REMOVED lines=486> */
[----:B0-----:R0:W-:Y:S04]  /*a73a0*/  STL [R1+0x829c], R6 ;  /* 0x00829c0601007387 */ /* 0x0011e80000100800 */
[----:B-1----:R-:W-:Y:S01]  /*a73b0*/  STL [R1+0x80a8], R8 ;  /* 0x0080a80801007387 */ /* 0x002fe20000100800 */
[----:B0-----:R-:W-:-:S03]  /*a73c0*/  LOP3.LUT R6, R0, 0x20, RZ, 0x3c, !PT ;  /* 0x0000002000067812 */ /* 0x001fc600078e3cff */
[----:B------:R-:W0:Y:S04]  /*a73d0*/  LDS.U8 R8, [R0+UR6+0x7288] ;  /* 0x0072880600087984 */ /* 0x000e280008000000 */
[----:B--2---:R-:W-:Y:S04]  /*a73e0*/  STL [R1+0x80a4], R4 ;  /* 0x0080a40401007387 */ /* 0x004fe80000100800 */
[----:B------:R-:W1:Y:S04]  /*a73f0*/  LDS.U8 R4, [R0+UR6+0x7380] ;  /* 0x0073800600047984 */ /* 0x000e680008000000 */
[----:B------:R-:W-:Y:S04]  /*a7400*/  STL [R1+0x8410], R0 ;  /* 0x0084100001007387 */ /* 0x000fe80000100800 */
[----:B------:R-:W2:Y:S04]  /*a7410*/  LDS.U8 R0, [R6+UR6] ;  /* 0x0000000606007984 */ /* 0x000ea80008000000 */
[----:B------:R-:W-:Y:S04]  /*a7420*/  LDS.U8 R10, [R6+UR6+0x7388] ;  /* 0x00738806060a7984 */ /* 0x000fe80008000000 */
[----:B0-----:R-:W-:Y:S04]  /*a7430*/  STL [R1+0x82a8], R8 ;  /* 0x0082a80801007387 */ /* 0x001fe80000100800 */
[----:B------:R-:W-:Y:S04]  /*a7440*/  LDS.U8 R8, [R6+UR6+0x210] ;  /* 0x0002100606087984 */ /* 0x000fe80008000000 */
[----:B-1----:R-:W-:Y:S04]  /*a7450*/  STL [R1+0x82a4], R4 ;  /* 0x0082a40401007387 */ /* 0x002fe80000100800 */
[----:B------:R-:W0:Y:S04]  /*a7460*/  LDS.U8 R4, [R6+UR6+0x108] ;  /* 0x0001080606047984 */ /* 0x000e280008000000 */
[----:B--2---:R-:W-:Y:S04]  /*a7470*/  STL [R1+0x1098], R0 ;  /* 0x0010980001007387 */ /* 0x004fe80000100800 */
[----:B------:R-:W1:Y:S04]  /*a7480*/  LDS.U8 R0, [R6+UR6+0x318] ;  /* 0x0003180606007984 */ /* 0x000e680008000000 */
[----:B0-----:R-:W-:Y:S04]  /*a7490*/  STL [R1+0x1094], R4 ;  /* 0x0010940401007387 */ /* 0x001fe80000100800 */
[----:B------:R-:W0:Y:S04]  /*a74a0*/  LDS.U8 R4, [R6+UR6+0x8] ;  /* 0x0000080606047984 */ /* 0x000e280008000000 */
[----:B------:R-:W-:Y:S04]  /*a74b0*/  STL [R1+0x3368], R8 ;  /* 0x0033680801007387 */ /* 0x000fe80000100800 */
[----:B------:R-:W2:Y:S04]  /*a74c0*/  LDS.U8 R8, [R6+UR6+0x100] ;  /* 0x0001000606087984 */ /* 0x000ea80008000000 */
[----:B-1----:R-:W-:Y:S04]  /*a74d0*/  STL [R1+0x3364], R0 ;  /* 0x0033640001007387 */ /* 0x002fe80000100800 */
[----:B------:R-:W1:Y:S04]  /*a74e0*/  LDS.U8 R0, [R6+UR6+0x218] ;  /* 0x0002180606007984 */ /* 0x000e680008000000 */
[----:B0-----:R-:W-:Y:S04]  /*a74f0*/  STL [R1+0x10b0], R4 ;  /* 0x0010b00401007387 */ /* 0x001fe80000100800 */
[----:B------:R-:W0:Y:S04]  /*a7500*/  LDS.U8 R4, [R6+UR6+0x310] ;  /* 0x0003100606047984 */ /* 0x000e280008000000 */
[----:B--2---:R-:W-:Y:S04]  /*a7510*/  STL [R1+0x109c], R8 ;  /* 0x00109c0801007387 */ /* 0x004fe80000100800 */
        /* <DEDUP_REMOVED lines=483> */
[----:B0-----:R0:W-:Y:S04]  /*a9350*/  STL [R1+0x82d4], R4 ;  /* 0x0082d40401007387 */ /* 0x0011e80000100800 */
[----:B--2---:R-:W-:Y:S04]  /*a9360*/  STL [R1+0x80e0], R8 ;  /* 0x0080e00801007387 */ /* 0x004fe80000100800 */
[----:B------:R-:W2:Y:S04]  /*a9370*/  LDS.U8 R8, [R6+UR6+0x7280] ;  /* 0x0072800606087984 */ /* 0x000ea80008000000 */
[----:B-1----:R-:W-:Y:S04]  /*a9380*/  STL [R1+0x80dc], R0 ;  /* 0x0080dc0001007387 */ /* 0x002fe80000100800 */
[----:B------:R-:W1:Y:S01]  /*a9390*/  LDS.U8 R0, [R6+UR6+0x7098] ;  /* 0x0070980606007984 */ /* 0x000e620008000000 */
[----:B0-----:R-:W0:Y:S03]  /*a93a0*/  S2R R4, SR_TID.X ;  /* 0x0000000000047919 */ /* 0x001e260000002100 */
[----:B--2---:R0:W-:Y:S04]  /*a93b0*/  STL [R1+0x82e0], R8 ;  /* 0x0082e00801007387 */ /* 0x0041e80000100800 */
[----:B------:R-:W-:Y:S04]  /*a93c0*/  STL [R1+0x82dc], R10 ;  /* 0x0082dc0a01007387 */ /* 0x000fe80000100800 */
[----:B-1----:R-:W-:Y:S01]  /*a93d0*/  STL [R1+0x80e8], R0 ;  /* 0x0080e80001007387 */ /* 0x002fe20000100800 */
[----:B0-----:R-:W-:-:S03]  /*a93e0*/  SHF.R.U32.HI R8, RZ, 0x2, R4 ;  /* 0x00000002ff087819 */ /* 0x001fc60000011604 */
[----:B------:R-:W0:Y:S01]  /*a93f0*/  LDS.U8 R10, [R6+UR6+0x7190] ;  /* 0x00719006060a7984 */ /* 0x000e220008000000 */
[----:B------:R-:W-:Y:S02]  /*a9400*/  LOP3.LUT R4, R4, 0x3, RZ, 0xc0, !PT ;  /* 0x0000000304047812 */ /* 0x000fe400078ec0ff */
[----:B------:R-:W-:Y:S01]  /*a9410*/  SGXT.U32 R8, R8, 0x3 ;  /* 0x000000030808781a */ /* 0x000fe20000000000 */
[----:B------:R-:W1:Y:S02]  /*a9420*/  LDS.U8 R0, [R6+UR6+0x7288] ;  /* 0x0072880606007984 */ /* 0x000e640008000000 */
[----:B------:R-:W-:-:S05]  /*a9430*/  IMAD R4, R4, 0x420, RZ ;  /* 0x0000042004047824 */ /* 0x000fca00078e02ff */
[----:B------:R-:W-:Y:S02]  /*a9440*/  LOP3.LUT R4, R4, R8, RZ, 0xfc, !PT ;  /* 0x0000000804047212 */ /* 0x000fe400078efcff */
[----:B------:R-:W2:Y:S02]  /*a9450*/  LDS.U8 R8, [R6+UR6+0x7380] ;  /* 0x0073800606087984 */ /* 0x000ea40008000000 */
[----:B------:R-:W-:-:S05]  /*a9460*/  LOP3.LUT R4, R4, 0x40, RZ, 0x3c, !PT ;  /* 0x0000004004047812 */ /* 0x000fca00078e3cff */
[----:B------:R-:W3:Y:S04]  /*a9470*/  LDS.U8 R6, [R4+UR6] ;  /* 0x0000000604067984 */ /* 0x000ee80008000000 */
[----:B0-----:R-:W-:Y:S04]  /*a9480*/  STL [R1+0x80e4], R10 ;  /* 0x0080e40a01007387 */ /* 0x001fe80000100800 */
[----:B-1----:R-:W-:Y:S04]  /*a9490*/  STL [R1+0x82e8], R0 ;  /* 0x0082e80001007387 */ /* 0x002fe80000100800 */
[----:B------:R-:W0:Y:S04]  /*a94a0*/  LDS.U8 R0, [R4+UR6+0x108] ;  /* 0x0001080604007984 */ /* 0x000e280008000000 */
[----:B------:R-:W-:Y:S04]  /*a94b0*/  LDS.U8 R10, [R4+UR6+0x7280] ;  /* 0x00728006040a7984 */ /* 0x000fe80008000000 */
[----:B--2---:R-:W-:Y:S04]  /*a94c0*/  STL [R1+0x82e4], R8 ;  /* 0x0082e40801007387 */ /* 0x004fe80000100800 */
[----:B------:R-:W1:Y:S04]  /*a94d0*/  LDS.U8 R8, [R4+UR6+0x210] ;  /* 0x0002100604087984 */ /* 0x000e680008000000 */
[----:B---3--:R-:W-:Y:S04]  /*a94e0*/  STL [R1+0x31a8], R6 ;  /* 0x0031a80601007387 */ /* 0x008fe80000100800 */
        /* <DEDUP_REMOVED lines=402> */
[----:B------:R-:W-:Y:S04]  /*aae10*/  LDS.U8 R6, [R4+UR6+0x1098] ;  /* 0x0010980604067984 */ /* 0x000fe80008000000 */
[----:B0-----:R-:W-:Y:S04]  /*aae20*/  STL [R1+0x34d8], R0 ;  /* 0x0034d80001007387 */ /* 0x001fe80000100800 */
[----:B------:R-:W0:Y:S04]  /*aae30*/  LDS.U8 R0, [R4+UR6+0x1190] ;  /* 0x0011900604007984 */ /* 0x000e280008000000 */
[----:B-1----:R-:W-:Y:S04]  /*aae40*/  STL [R1+0x34d4], R8 ;  /* 0x0034d40801007387 */ /* 0x002fe80000100800 */
        /* <DEDUP_REMOVED lines=87> */
[----:B--2---:R2:W-:Y:S04]  /*ab3c0*/  STL [R1+0x8314], R6 ;  /* 0x0083140601007387 */ /* 0x0045e80000100800 */
[----:B-1----:R-:W-:Y:S04]  /*ab3d0*/  STL [R1+0x8120], R8 ;  /* 0x0081200801007387 */ /* 0x002fe80000100800 */
[----:B------:R-:W1:Y:S01]  /*ab3e0*/  LDS.U8 R8, [R4+UR6+0x7388] ;  /* 0x0073880604087984 */ /* 0x000e620008000000 */
[----:B--2---:R-:W2:Y:S03]  /*ab3f0*/  S2R R6, SR_TID.X ;  /* 0x0000000000067919 */ /* 0x004ea60000002100 */
[----:B0-----:R-:W-:Y:S04]  /*ab400*/  STL [R1+0x811c], R0 ;  /* 0x00811c0001007387 */ /* 0x001fe80000100800 */
[----:B------:R-:W0:Y:S04]  /*ab410*/  LDS.U8 R0, [R4+UR6+0x7098] ;  /* 0x0070980604007984 */ /* 0x000e280008000000 */
[----:B------:R-:W-:Y:S04]  /*ab420*/  STL [R1+0x8320], R10 ;  /* 0x0083200a01007387 */ /* 0x000fe80000100800 */
[----:B------:R-:W-:Y:S01]  /*ab430*/  LDS.U8 R10, [R4+UR6+0x7288] ;  /* 0x00728806040a7984 */ /* 0x000fe20008000000 */
[----:B--2---:R-:W-:-:S02]  /*ab440*/  LOP3.LUT R52, R6, 0x3, RZ, 0xc0, !PT ;  /* 0x0000000306347812 */ /* 0x004fc400078ec0ff */
[----:B------:R-:W-:Y:S01]  /*ab450*/  SHF.R.U32.HI R54, RZ, 0x2, R6 ;  /* 0x00000002ff367819 */ /* 0x000fe20000011606 */
[----:B-1----:R-:W-:Y:S02]  /*ab460*/  STL [R1+0x831c], R8 ;  /* 0x00831c0801007387 */ /* 0x002fe40000100800 */
[----:B------:R-:W-:Y:S01]  /*ab470*/  IMAD R52, R52, 0x420, RZ ;  /* 0x0000042034347824 */ /* 0x000fe200078e02ff */
[----:B------:R-:W-:Y:S01]  /*ab480*/  SGXT.U32 R54, R54, 0x3 ;  /* 0x000000033636781a */ /* 0x000fe20000000000 */
[----:B------:R-:W1:Y:S03]  /*ab490*/  LDS.U8 R8, [R4+UR6+0x7190] ;  /* 0x0071900604087984 */ /* 0x000e660008000000 */
[----:B------:R-:W-:-:S04]  /*ab4a0*/  LOP3.LUT R52, R52, R54, RZ, 0xfc, !PT ;  /* 0x0000003634347212 */ /* 0x000fc800078efcff */
[----:B------:R-:W-:-:S05]  /*ab4b0*/  LOP3.LUT R52, R52, 0x60, RZ, 0x3c, !PT ;  /* 0x0000006034347812 */ /* 0x000fca00078e3cff */
[----:B------:R-:W-:Y:S01]  /*ab4c0*/  LDS.U8 R16, [R52+UR6+0x7090] ;  /* 0x0070900634107984 */ /* 0x000fe20008000000 */
[----:B------:R-:W-:-:S03]  /*ab4d0*/  LOP3.LUT R38, R6, 0x1f, RZ, 0xc0, !PT ;  /* 0x0000001f06267812 */ /* 0x000fc600078ec0ff */
[----:B------:R-:W-:Y:S04]  /*ab4e0*/  LDS.U8 R54, [R52+UR6+0x7288] ;  /* 0x0072880634367984 */ /* 0x000fe80008000000 */
[----:B0-----:R-:W-:Y:S04]  /*ab4f0*/  STL [R1+0x8128], R0 ;  /* 0x0081280001007387 */ /* 0x001fe80000100800 */
[----:B------:R-:W0:Y:S04]  /*ab500*/  LDS.U8 R0, [R4+UR6+0x7380] ;  /* 0x0073800604007984 */ /* 0x000e280008000000 */
[----:B------:R-:W-:Y:S04]  /*ab510*/  LDS.U8 R4, [R52+UR6+0x108] ;  /* 0x0001080634047984 */ /* 0x000fe80008000000 */
[----:B-1----:R-:W-:Y:S04]  /*ab520*/  STL [R1+0x8124], R8 ;  /* 0x0081240801007387 */ /* 0x002fe80000100800 */
[----:B------:R-:W1:Y:S04]  /*ab530*/  LDS.U8 R8, [R52+UR6] ;  /* 0x0000000634087984 */ /* 0x000e680008000000 */
[----:B------:R-:W-:Y:S04]  /*ab540*/  STL [R1+0x8328], R10 ;  /* 0x0083280a01007387 */ /* 0x000fe80000100800 */
[----:B0-----:R-:W-:Y:S04]  /*ab550*/  STL [R1+0x8324], R0 ;  /* 0x0083240001007387 */ /* 0x001fe80000100800 */
[----:B------:R-:W0:Y:S04]  /*ab560*/  LDS.U8 R0, [R52+UR6+0x210] ;  /* 0x0002100634007984 */ /* 0x000e280008000000 */
[----:B-1----:R-:W-:Y:S04]  /*ab570*/  STL [R1+0x31e8], R8 ;  /* 0x0031e80801007387 */ /* 0x002fe80000100800 */
[----:B------:R-:W1:Y:S04]  /*ab580*/  LDS.U8 R8, [R52+UR6+0x318] ;  /* 0x0003180634087984 */ /* 0x000e680008000000 */
[----:B------:R-:W-:Y:S04]  /*ab590*/  STL [R1+0x31e4], R4 ;  /* 0x0031e40401007387 */ /* 0x000fe80000100800 */
        /* <DEDUP_REMOVED lines=148> */
[----:B------:R-:W-:Y:S04]  /*abee0*/  LDS.U8 R8, [R52+UR6+0x2010] ;  /* 0x0020100634087984 */ /* 0x000fe80008000000 */
[----:B0-----:R-:W-:Y:S04]  /*abef0*/  STL [R1+0x88b0], R0 ;  /* 0x0088b00001007387 */ /* 0x001fe80000100800 */
[----:B------:R-:W-:Y:S04]  /*abf00*/  STL [R1+0x3220], R4 ;  /* 0x0032200401007387 */ /* 0x000fe80000100800 */
[----:B------:R-:W0:Y:S04]  /*abf10*/  LDS.U8 R4, [R52+UR6+0x1208] ;  /* 0x0012080634047984 */ /* 0x000e280008000000 */
[----:B------:R-:W1:Y:S04]  /*abf20*/  LDS.U8 R0, [R52+UR6+0x1300] ;  /* 0x0013000634007984 */ /* 0x000e680008000000 */
        /* <DEDUP_REMOVED lines=323> */
[----:B------:R-:W2:Y:S04]  /*ad360*/  LDL.LU R42, [R1+0xdc8] ;  /* 0x000dc800012a7983 */ /* 0x000ea80000300800 */
[----:B0-----:R-:W-:Y:S04]  /*ad370*/  STL [R1+0x8150], R4 ;  /* 0x0081500401007387 */ /* 0x001fe80000100800 */
[----:B------:R-:W3:Y:S04]  /*ad380*/  LDL.LU R34, [R1+0xb10] ;  /* 0x000b100001227983 */ /* 0x000ee80000300800 */
[----:B-1----:R-:W-:Y:S04]  /*ad390*/  STL [R1+0x814c], R0 ;  /* 0x00814c0001007387 */ /* 0x002fe80000100800 */
[----:B------:R-:W0:Y:S04]  /*ad3a0*/  LDS.U8 R0, [R52+UR6+0x6280] ;  /* 0x0062800634007984 */ /* 0x000e280008000000 */
[----:B------:R-:W4:Y:S04]  /*ad3b0*/  LDL.LU R14, [R1+0x7f0] ;  /* 0x0007f000010e7983 */ /* 0x000f280000300800 */
[----:B------:R-:W2:Y:S04]  /*ad3c0*/  LDL.LU R26, [R1+0x1090] ;  /* 0x00109000011a7983 */ /* 0x000ea80000300800 */
[----:B------:R-:W2:Y:S04]  /*ad3d0*/  LDL.LU R12, [R1+0xdd0] ;  /* 0x000dd000010c7983 */ /* 0x000ea80000300800 */
[----:B------:R-:W1:Y:S04]  /*ad3e0*/  LDS.U8 R4, [R52+UR6+0x6388] ;  /* 0x0063880634047984 */ /* 0x000e680008000000 */
[----:B0-----:R-:W-:Y:S04]  /*ad3f0*/  STL [R1+0x8350], R0 ;  /* 0x0083500001007387 */ /* 0x001fe80000100800 */
[----:B------:R-:W0:Y:S04]  /*ad400*/  LDS.U8 R0, [R52+UR6+0x6098] ;  /* 0x0060980634007984 */ /* 0x000e280008000000 */
[----:B------:R-:W4:Y:S04]  /*ad410*/  LDL.LU R8, [R1+0xb18] ;  /* 0x000b180001087983 */ /* 0x000f280000300800 */
[----:B-1----:R-:W-:Y:S04]  /*ad420*/  STL [R1+0x834c], R4 ;  /* 0x00834c0401007387 */ /* 0x002fe80000100800 */
[----:B------:R-:W1:Y:S04]  /*ad430*/  LDS.U8 R4, [R52+UR6+0x6190] ;  /* 0x0061900634047984 */ /* 0x000e680008000000 */
[----:B0-----:R-:W-:Y:S04]  /*ad440*/  STL [R1+0x8158], R0 ;  /* 0x0081580001007387 */ /* 0x001fe80000100800 */
[----:B------:R-:W0:Y:S04]  /*ad450*/  LDS.U8 R0, [R52+UR6+0x6288] ;  /* 0x0062880634007984 */ /* 0x000e280008000000 */
[----:B------:R-:W4:Y:S04]  /*ad460*/  LDL.LU R24, [R1+0x7f8] ;  /* 0x0007f80001187983 */ /* 0x000f280000300800 */
[----:B-1----:R-:W-:Y:S04]  /*ad470*/  STL [R1+0x8154], R4 ;  /* 0x0081540401007387 */ /* 0x002fe80000100800 */
[----:B------:R-:W4:Y:S04]  /*ad480*/  LDL.LU R10, [R1+0x524] ;  /* 0x00052400010a7983 */ /* 0x000f280000300800 */
[----:B------:R-:W-:Y:S04]  /*ad490*/  LDS.U8 R4, [R52+UR6+0x7198] ;  /* 0x0071980634047984 */ /* 0x000fe80008000000 */
[----:B0-----:R-:W-:Y:S04]  /*ad4a0*/  STL [R1+0x8358], R0 ;  /* 0x0083580001007387 */ /* 0x001fe80000100800 */
[----:B------:R-:W0:Y:S04]  /*ad4b0*/  LDS.U8 R0, [R52+UR6+0x6380] ;  /* 0x0063800634007984 */ /* 0x000e280008000000 */
[----:B0-----:R-:W-:Y:S04]  /*ad4c0*/  STL [R1+0x8354], R0 ;  /* 0x0083540001007387 */ /* 0x001fe80000100800 */
[----:B------:R-:W0:Y:S04]  /*ad4d0*/  LDS.U8 R0, [R52+UR6+0x7280] ;  /* 0x0072800634007984 */ /* 0x000e280008000000 */
[----:B------:R-:W-:Y:S04]  /*ad4e0*/  STL [R1+0x8160], R16 ;  /* 0x0081601001007387 */ /* 0x000fe80000100800 */
[----:B------:R-:W4:Y:S04]  /*ad4f0*/  LDL.LU R22, [R1+0xdd8] ;  /* 0x000dd80001167983 */ /* 0x000f280000300800 */
[----:B------:R1:W-:Y:S04]  /*ad500*/  STL [R1+0x815c], R4 ;  /* 0x00815c0401007387 */ /* 0x0003e80000100800 */
[----:B------:R-:W4:Y:S04]  /*ad510*/  LDL.LU R18, [R1+0xb20] ;  /* 0x000b200001127983 */ /* 0x000f280000300800 */
[----:B------:R-:W-:Y:S04]  /*ad520*/  LDS.U8 R16, [R52+UR6+0x7098] ;  /* 0x0070980634107984 */ /* 0x000fe80008000000 */
[----:B0-----:R-:W-:Y:S04]  /*ad530*/  STL [R1+0x8360], R0 ;  /* 0x0083600001007387 */ /* 0x001fe80000100800 */
[----:B------:R-:W0:Y:S04]  /*ad540*/  LDS.U8 R0, [R52+UR6+0x7388] ;  /* 0x0073880634007984 */ /* 0x000e280008000000 */
[----:B-1----:R-:W4:Y:S04]  /*ad550*/  LDL.LU R4, [R1+0x810] ;  /* 0x0008100001047983 */ /* 0x002f280000300800 */
[----:B0-----:R-:W-:Y:S04]  /*ad560*/  STL [R1+0x835c], R0 ;  /* 0x00835c0001007387 */ /* 0x001fe80000100800 */
[----:B------:R-:W0:Y:S04]  /*ad570*/  LDS.U8 R0, [R52+UR6+0x7190] ;  /* 0x0071900634007984 */ /* 0x000e280008000000 */
[----:B------:R-:W4:Y:S04]  /*ad580*/  LDL.LU R28, [R1+0x52c] ;  /* 0x00052c00011c7983 */ /* 0x000f280000300800 */
[----:B------:R1:W-:Y:S04]  /*ad590*/  STL [R1+0x8168], R16 ;  /* 0x0081681001007387 */ /* 0x0003e80000100800 */
[----:B------:R-:W4:Y:S04]  /*ad5a0*/  LDL.LU R20, [R1+0xde0] ;  /* 0x000de00001147983 */ /* 0x000f280000300800 */
[----:B0-----:R-:W-:Y:S04]  /*ad5b0*/  STL [R1+0x8164], R0 ;  /* 0x0081640001007387 */ /* 0x001fe80000100800 */
[----:B-1----:R-:W4:Y:S04]  /*ad5c0*/  LDL.LU R16, [R1+0xb28] ;  /* 0x000b280001107983 */ /* 0x002f280000300800 */
[----:B------:R-:W4:Y:S04]  /*ad5d0*/  LDL.LU R6, [R1+0x818] ;  /* 0x0008180001067983 */ /* 0x000f280000300800 */
[----:B------:R-:W0:Y:S01]  /*ad5e0*/  LDS.U8 R0, [R52+UR6+0x7380] ;  /* 0x0073800634007984 */ /* 0x000e220008000000 */
[----:B------:R-:W-:Y:S06]  /*ad5f0*/  BAR.SYNC.DEFER_BLOCKING 0x0 ;  /* 0x0000000000007b1d */ /* 0x000fec0000010000 */
[----:B------:R-:W-:Y:S04]  /*ad600*/  STL [R1+0x8368], R54 ;  /* 0x0083683601007387 */ /* 0x000fe80000100800 */
[----:B--2---:R-:W-:Y:S04]  /*ad610*/  STS.U8 [R38+UR6], R42 ;  /* 0x0000002a26007988 */ /* 0x004fe80008000006 */
[----:B---3--:R-:W-:Y:S04]  /*ad620*/  STS.U8 [R38+UR6+0x20], R34 ;  /* 0x0000202226007988 */ /* 0x008fe80008000006 */
[----:B----4-:R1:W-:Y:S04]  /*ad630*/  STS.U8 [R38+UR6+0x40], R14 ;  /* 0x0000400e26007988 */ /* 0x0103e80008000006 */
[----:B0-----:R0:W-:Y:S04]  /*ad640*/  STL [R1+0x8364], R0 ;  /* 0x0083640001007387 */ /* 0x0011e80000100800 */
[----:B------:R-:W-:Y:S04]  /*ad650*/  STS.U8 [R38+UR6+0x60], R26 ;  /* 0x0000601a26007988 */ /* 0x000fe80008000006 */
[----:B-1----:R-:W2:Y:S04]  /*ad660*/  LDL.LU R14, [R1+0x534] ;  /* 0x00053400010e7983 */ /* 0x002ea80000300800 */
[----:B------:R1:W-:Y:S04]  /*ad670*/  STS.U8 [R38+UR6+0x120], R12 ;  /* 0x0001200c26007988 */ /* 0x0003e80008000006 */
[----:B0-----:R-:W3:Y:S04]  /*ad680*/  LDL.LU R0, [R1+0xde8] ;  /* 0x000de80001007983 */ /* 0x001ee80000300800 */
[----:B------:R0:W-:Y:S04]  /*ad690*/  STS.U8 [R38+UR6+0x100], R8 ;  /* 0x0001000826007988 */ /* 0x0001e80008000006 */
[----:B-1----:R-:W4:Y:S04]  /*ad6a0*/  LDL.LU R12, [R1+0xb30] ;  /* 0x000b3000010c7983 */ /* 0x002f280000300800 */
[----:B------:R-:W4:Y:S04]  /*ad6b0*/  LDL.LU R26, [R1+0x820] ;  /* 0x00082000011a7983 */ /* 0x000f280000300800 */
[----:B0-----:R-:W4:Y:S04]  /*ad6c0*/  LDL.LU R8, [R1+0x53c] ;  /* 0x00053c0001087983 */ /* 0x001f280000300800 */
[----:B------:R-:W4:Y:S04]  /*ad6d0*/  LDL.LU R56, [R1+0xdf0] ;  /* 0x000df00001387983 */ /* 0x000f280000300800 */
[----:B------:R0:W-:Y:S04]  /*ad6e0*/  STS.U8 [R38+UR6+0x160], R24 ;  /* 0x0001601826007988 */ /* 0x0001e80008000006 */
[----:B------:R-:W4:Y:S04]  /*ad6f0*/  LDL.LU R34, [R1+0xb38] ;  /* 0x000b380001227983 */ /* 0x000f280000300800 */
[----:B------:R1:W-:Y:S04]  /*ad700*/  STS.U8 [R38+UR6+0x140], R10 ;  /* 0x0001400a26007988 */ /* 0x0003e80008000006 */
[----:B0-----:R-:W4:Y:S04]  /*ad710*/  LDL.LU R24, [R1+0x828] ;  /* 0x0008280001187983 */ /* 0x001f280000300800 */
[----:B-1----:R-:W4:Y:S04]  /*ad720*/  LDL.LU R10, [R1+0x544] ;  /* 0x00054400010a7983 */ /* 0x002f280000300800 */
[----:B------:R-:W-:Y:S04]  /*ad730*/  STS.U8 [R38+UR6+0x240], R22 ;  /* 0x0002401626007988 */ /* 0x000fe80008000006 */
[----:B------:R0:W-:Y:S04]  /*ad740*/  STS.U8 [R38+UR6+0x260], R18 ;  /* 0x0002601226007988 */ /* 0x0001e80008000006 */
[----:B0-----:R-:W4:Y:S04]  /*ad750*/  LDL.LU R18, [R1+0xdf8] ;  /* 0x000df80001127983 */ /* 0x001f280000300800 */
[----:B------:R-:W4:Y:S04]  /*ad760*/  LDL.LU R22, [R1+0xb40] ;  /* 0x000b400001167983 */ /* 0x000f280000300800 */
[----:B------:R0:W-:Y:S04]  /*ad770*/  STS.U8 [R38+UR6+0x200], R4 ;  /* 0x0002000426007988 */ /* 0x0001e80008000006 */
[----:B0-----:R-:W4:Y:S04]  /*ad780*/  LDL.LU R4, [R1+0x830] ;  /* 0x0008300001047983 */ /* 0x001f280000300800 */
[----:B------:R-:W4:Y:S04]  /*ad790*/  LDL.LU R55, [R1+0x54c] ;  /* 0x00054c0001377983 */ /* 0x000f280000300800 */
[----:B------:R-:W-:Y:S04]  /*ad7a0*/  STS.U8 [R38+UR6+0x220], R28 ;  /* 0x0002201c26007988 */ /* 0x000fe80008000006 */
[----:B------:R-:W-:Y:S04]  /*ad7b0*/  STS.U8 [R38+UR6+0x360], R20 ;  /* 0x0003601426007988 */ /* 0x000fe80008000006 */
[----:B------:R0:W-:Y:S04]  /*ad7c0*/  STS.U8 [R38+UR6+0x340], R16 ;  /* 0x0003401026007988 */ /* 0x0001e80008000006 */
[----:B------:R1:W-:Y:S04]  /*ad7d0*/  STS.U8 [R38+UR6+0x320], R6 ;  /* 0x0003200626007988 */ /* 0x0003e80008000006 */
[----:B0-----:R-:W4:Y:S04]  /*ad7e0*/  LDL.LU R16, [R1+0xe10] ;  /* 0x000e100001107983 */ /* 0x001f280000300800 */
[----:B------:R-:W4:Y:S04]  /*ad7f0*/  LDL.LU R54, [R1+0xb48] ;  /* 0x000b480001367983 */ /* 0x000f280000300800 */
[----:B------:R-:W4:Y:S04]  /*ad800*/  LDL.LU R52, [R1+0x838] ;  /* 0x0008380001347983 */ /* 0x000f280000300800 */
[----:B------:R-:W4:Y:S04]  /*ad810*/  LDL.LU R42, [R1+0x554] ;  /* 0x00055400012a7983 */ /* 0x000f280000300800 */
[----:B------:R-:W4:Y:S04]  /*ad820*/  LDL.LU R28, [R1+0xe18] ;  /* 0x000e1800011c7983 */ /* 0x000f280000300800 */
[----:B-1----:R-:W4:Y:S04]  /*ad830*/  LDL.LU R6, [R1+0xb50] ;  /* 0x000b500001067983 */ /* 0x002f280000300800 */
[----:B------:R-:W4:Y:S04]  /*ad840*/  LDL.LU R20, [R1+0x840] ;  /* 0x0008400001147983 */ /* 0x000f280000300800 */
[----:B--2---:R0:W-:Y:S04]  /*ad850*/  STS.U8 [R38+UR6+0x300], R14 ;  /* 0x0003000e26007988 */ /* 0x0041e80008000006 */
[----:B---3--:R-:W-:Y:S04]  /*ad860*/  STS.U8 [R38+UR6+0x400], R0 ;  /* 0x0004000026007988 */ /* 0x008fe80008000006 */
[----:B0-----:R-:W2:Y:S04]  /*ad870*/  LDL.LU R14, [R1+0x55c] ;  /* 0x00055c00010e7983 */ /* 0x001ea80000300800 */
[----:B----4-:R0:W-:Y:S04]  /*ad880*/  STS.U8 [R38+UR6+0x420], R12 ;  /* 0x0004200c26007988 */ /* 0x0101e80008000006 */
[----:B------:R1:W-:Y:S04]  /*ad890*/  STS.U8 [R38+UR6+0x440], R26 ;  /* 0x0004401a26007988 */ /* 0x0003e80008000006 */
[----:B------:R3:W-:Y:S04]  /*ad8a0*/  STS.U8 [R38+UR6+0x460], R8 ;  /* 0x0004600826007988 */ /* 0x0007e80008000006 */
[----:B0-----:R-:W4:Y:S04]  /*ad8b0*/  LDL.LU R12, [R1+0xe20] ;  /* 0x000e2000010c7983 */ /* 0x001f280000300800 */
[----:B-1----:R-:W4:Y:S04]  /*ad8c0*/  LDL.LU R26, [R1+0xb58] ;  /* 0x000b5800011a7983 */ /* 0x002f280000300800 */
[----:B------:R-:W-:Y:S04]  /*ad8d0*/  STS.U8 [R38+UR6+0x520], R56 ;  /* 0x0005203826007988 */ /* 0x000fe80008000006 */
[----:B---3--:R-:W3:Y:S04]  /*ad8e0*/  LDL.LU R8, [R1+0x848] ;  /* 0x0008480001087983 */ /* 0x008ee80000300800 */
[----:B------:R-:W-:Y:S04]  /*ad8f0*/  STS.U8 [R38+UR6+0x500], R34 ;  /* 0x0005002226007988 */ /* 0x000fe80008000006 */
[----:B------:R0:W-:Y:S04]  /*ad900*/  STS.U8 [R38+UR6+0x560], R24 ;  /* 0x0005601826007988 */ /* 0x0001e80008000006 */
[----:B------:R1:W-:Y:S04]  /*ad910*/  STS.U8 [R38+UR6+0x540], R10 ;  /* 0x0005400a26007988 */ /* 0x0003e80008000006 */
[----:B0-----:R-:W3:Y:S04]  /*ad920*/  LDL.LU R24, [R1+0x564] ;  /* 0x0005640001187983 */ /* 0x001ee80000300800 */
[----:B-1----:R-:W3:Y:S04]  /*ad930*/  LDL.LU R10, [R1+0xe28] ;  /* 0x000e2800010a7983 */ /* 0x002ee80000300800 */
[----:B------:R0:W-:Y:S04]  /*ad940*/  STS.U8 [R38+UR6+0x640], R18 ;  /* 0x0006401226007988 */ /* 0x0001e80008000006 */
[----:B------:R1:W-:Y:S04]  /*ad950*/  STS.U8 [R38+UR6+0x660], R22 ;  /* 0x0006601626007988 */ /* 0x0003e80008000006 */
[----:B0-----:R-:W3:Y:S04]  /*ad960*/  LDL.LU R18, [R1+0xb60] ;  /* 0x000b600001127983 */ /* 0x001ee80000300800 */
[----:B------:R-:W3:Y:S04]  /*ad970*/  LDL.LU R34, [R1+0x850] ;  /* 0x0008500001227983 */ /* 0x000ee80000300800 */
[----:B-1----:R-:W3:Y:S04]  /*ad980*/  LDL.LU R22, [R1+0x56c] ;  /* 0x00056c0001167983 */ /* 0x002ee80000300800 */
[----:B------:R0:W-:Y:S04]  /*ad990*/  STS.U8 [R38+UR6+0x600], R4 ;  /* 0x0006000426007988 */ /* 0x0001e80008000006 */
[----:B------:R-:W-:Y:S04]  /*ad9a0*/  STS.U8 [R38+UR6+0x620], R55 ;  /* 0x0006203726007988 */ /* 0x000fe80008000006 */
[----:B0-----:R-:W3:Y:S04]  /*ad9b0*/  LDL.LU R4, [R1+0xe30] ;  /* 0x000e300001047983 */ /* 0x001ee80000300800 */
[----:B------:R0:W-:Y:S04]  /*ad9c0*/  STS.U8 [R38+UR6+0x760], R16 ;  /* 0x0007601026007988 */ /* 0x0001e80008000006 */
[----:B------:R-:W-:Y:S04]  /*ad9d0*/  STS.U8 [R38+UR6+0x740], R54 ;  /* 0x0007403626007988 */ /* 0x000fe80008000006 */
[----:B------:R-:W-:Y:S04]  /*ad9e0*/  STS.U8 [R38+UR6+0x720], R52 ;  /* 0x0007203426007988 */ /* 0x000fe80008000006 */
[----:B0-----:R-:W3:Y:S04]  /*ad9f0*/  LDL.LU R16, [R1+0xb68] ;  /* 0x000b680001107983 */ /* 0x001ee80000300800 */
[----:B------:R-:W-:Y:S04]  /*ada00*/  STS.U8 [R38+UR6+0x700], R42 ;  /* 0x0007002a26007988 */ /* 0x000fe80008000006 */
[----:B------:R-:W-:Y:S04]  /*ada10*/  STS.U8 [R38+UR6+0x800], R28 ;  /* 0x0008001c26007988 */ /* 0x000fe80008000006 */
[----:B------:R0:W-:Y:S04]  /*ada20*/  STS.U8 [R38+UR6+0x820], R6 ;  /* 0x0008200626007988 */ /* 0x0001e80008000006 */
[----:B0-----:R-:W3:Y:S04]  /*ada30*/  LDL.LU R6, [R1+0x858] ;  /* 0x0008580001067983 */ /* 0x001ee80000300800 */
[----:B------:R-:W-:Y:S04]  /*ada40*/  STS.U8 [R38+UR6+0x840], R20 ;  /* 0x0008401426007988 */ /* 0x000fe80008000006 */
[----:B------:R-:W3:Y:S04]  /*ada50*/  LDL.LU R0, [R1+0x574] ;  /* 0x0005740001007983 */ /* 0x000ee80000300800 */
[----:B--2---:R0:W-:Y:S04]  /*ada60*/  STS.U8 [R38+UR6+0x860], R14 ;  /* 0x0008600e26007988 */ /* 0x0041e80008000006 */
[----:B0-----:R-:W2:Y:S04]  /*ada70*/  LDL.LU R14, [R1+0xe38] ;  /* 0x000e3800010e7983 */ /* 0x001ea80000300800 */
[----:B------:R-:W2:Y:S04]  /*ada80*/  LDL.LU R20, [R1+0xb70] ;  /* 0x000b700001147983 */ /* 0x000ea80000300800 */
[----:B----4-:R0:W-:Y:S04]  /*ada90*/  STS.U8 [R38+UR6+0x920], R12 ;  /* 0x0009200c26007988 */ /* 0x0101e80008000006 */
[----:B------:R1:W-:Y:S04]  /*adaa0*/  STS.U8 [R38+UR6+0x900], R26 ;  /* 0x0009001a26007988 */ /* 0x0003e80008000006 */
[----:B0-----:R-:W4:Y:S04]  /*adab0*/  LDL.LU R12, [R1+0x860] ;  /* 0x00086000010c7983 */ /* 0x001f280000300800 */
[----:B------:R-:W4:Y:S04]  /*adac0*/  LDL.LU R56, [R1+0x57c] ;  /* 0x00057c0001387983 */ /* 0x000f280000300800 */
[----:B------:R-:W4:Y:S04]  /*adad0*/  LDL.LU R28, [R1+0xe50] ;  /* 0x000e5000011c7983 */ /* 0x000f280000300800 */
[----:B---3--:R0:W-:Y:S04]  /*adae0*/  STS.U8 [R38+UR6+0x960], R8 ;  /* 0x0009600826007988 */ /* 0x0081e80008000006 */
[----:B-1----:R-:W3:Y:S04]  /*adaf0*/  LDL.LU R26, [R1+0xb78] ;  /* 0x000b7800011a7983 */ /* 0x002ee80000300800 */
[----:B------:R-:W-:Y:S04]  /*adb00*/  STS.U8 [R38+UR6+0x940], R24 ;  /* 0x0009401826007988 */ /* 0x000fe80008000006 */
[----:B0-----:R-:W3:Y:S04]  /*adb10*/  LDL.LU R8, [R1+0x868] ;  /* 0x0008680001087983 */ /* 0x001ee80000300800 */
[----:B------:R0:W-:Y:S04]  /*adb20*/  STS.U8 [R38+UR6+0xa40], R10 ;  /* 0x000a400a26007988 */ /* 0x0001e80008000006 */
[----:B0-----:R-:W3:Y:S04]  /*adb30*/  LDL.LU R10, [R1+0x584] ;  /* 0x00058400010a7983 */ /* 0x001ee80000300800 */
[----:B------:R-:W3:Y:S04]  /*adb40*/  LDL.LU R24, [R1+0xe58] ;  /* 0x000e580001187983 */ /* 0x000ee80000300800 */
[----:B------:R0:W-:Y:S04]  /*adb50*/  STS.U8 [R38+UR6+0xa60], R18 ;  /* 0x000a601226007988 */ /* 0x0001e80008000006 */
[----:B------:R-:W-:Y:S04]  /*adb60*/  STS.U8 [R38+UR6+0xa00], R34 ;  /* 0x000a002226007988 */ /* 0x000fe80008000006 */
[----:B------:R-:W-:Y:S04]  /*adb70*/  STS.U8 [R38+UR6+0xa20], R22 ;  /* 0x000a201626007988 */ /* 0x000fe80008000006 */
[----:B0-----:R-:W3:Y:S04]  /*adb80*/  LDL.LU R18, [R1+0xb80] ;  /* 0x000b800001127983 */ /* 0x001ee80000300800 */
[----:B------:R-:W3:Y:S04]  /*adb90*/  LDL.LU R55, [R1+0x870] ;  /* 0x0008700001377983 */ /* 0x000ee80000300800 */
[----:B------:R0:W-:Y:S04]  /*adba0*/  STS.U8 [R38+UR6+0xb60], R4 ;  /* 0x000b600426007988 */ /* 0x0001e80008000006 */
[----:B0-----:R-:W3:Y:S04]  /*adbb0*/  LDL.LU R4, [R1+0x58c] ;  /* 0x00058c0001047983 */ /* 0x001ee80000300800 */
[----:B------:R-:W3:Y:S04]  /*adbc0*/  LDL.LU R54, [R1+0xe60] ;  /* 0x000e600001367983 */ /* 0x000ee80000300800 */
[----:B------:R-:W3:Y:S04]  /*adbd0*/  LDL.LU R52, [R1+0xb88] ;  /* 0x000b880001347983 */ /* 0x000ee80000300800 */
[----:B------:R-:W3:Y:S04]  /*adbe0*/  LDL.LU R42, [R1+0x878] ;  /* 0x00087800012a7983 */ /* 0x000ee80000300800 */
[----:B------:R-:W3:Y:S04]  /*adbf0*/  LDL.LU R34, [R1+0x594] ;  /* 0x0005940001227983 */ /* 0x000ee80000300800 */
[----:B------:R0:W-:Y:S04]  /*adc00*/  STS.U8 [R38+UR6+0xb40], R16 ;  /* 0x000b401026007988 */ /* 0x0001e80008000006 */
[----:B0-----:R-:W3:Y:S04]  /*adc10*/  LDL.LU R16, [R1+0xe68] ;  /* 0x000e680001107983 */ /* 0x001ee80000300800 */
[----:B------:R-:W3:Y:S04]  /*adc20*/  LDL.LU R22, [R1+0xb90] ;  /* 0x000b900001167983 */ /* 0x000ee80000300800 */
[----:B------:R0:W-:Y:S04]  /*adc30*/  STS.U8 [R38+UR6+0xb20], R6 ;  /* 0x000b200626007988 */ /* 0x0001e80008000006 */
[----:B0-----:R-:W3:Y:S04]  /*adc40*/  LDL.LU R6, [R1+0x890] ;  /* 0x0008900001067983 */ /* 0x001ee80000300800 */
[----:B------:R-:W-:Y:S04]  /*adc50*/  STS.U8 [R38+UR6+0xb00], R0 ;  /* 0x000b000026007988 */ /* 0x000fe80008000006 */
[----:B--2---:R0:W-:Y:S04]  /*adc60*/  STS.U8 [R38+UR6+0xc00], R14 ;  /* 0x000c000e26007988 */ /* 0x0041e80008000006 */
[----:B------:R1:W-:Y:S04]  /*adc70*/  STS.U8 [R38+UR6+0xc20], R20 ;  /* 0x000c201426007988 */ /* 0x0003e80008000006 */
[----:B0-----:R-:W2:Y:S04]  /*adc80*/  LDL.LU R14, [R1+0x59c] ;  /* 0x00059c00010e7983 */ /* 0x001ea80000300800 */
[----:B-1----:R-:W2:Y:S04]  /*adc90*/  LDL.LU R20, [R1+0xe70] ;  /* 0x000e700001147983 */ /* 0x002ea80000300800 */
[----:B----4-:R0:W-:Y:S04]  /*adca0*/  STS.U8 [R38+UR6+0xc40], R12 ;  /* 0x000c400c26007988 */ /* 0x0101e80008000006 */
[----:B------:R-:W-:Y:S04]  /*adcb0*/  STS.U8 [R38+UR6+0xc60], R56 ;  /* 0x000c603826007988 */ /* 0x000fe80008000006 */
[----:B------:R-:W-:Y:S04]  /*adcc0*/  STS.U8 [R38+UR6+0xd20], R28 ;  /* 0x000d201c26007988 */ /* 0x000fe80008000006 */
[----:B0-----:R-:W4:Y:S04]  /*adcd0*/  LDL.LU R12, [R1+0xb98] ;  /* 0x000b9800010c7983 */ /* 0x001f280000300800 */
[----:B---3--:R0:W-:Y:S04]  /*adce0*/  STS.U8 [R38+UR6+0xd00], R26 ;  /* 0x000d001a26007988 */ /* 0x0081e80008000006 */
        /* <DEDUP_REMOVED lines=18> */
[----:B------:R-:W-:Y:S04]  /*ade10*/  STS.U8 [R38+UR6+0x1020], R22 ;  /* 0x0010201626007988 */ /* 0x000fe80008000006 */
[----:B0-----:R-:W3:Y:S04]  /*ade20*/  LDL.LU R16, [R1+0xba8] ;  /* 0x000ba80001107983 */ /* 0x001ee80000300800 */
[----:B------:R-:W3:Y:S04]  /*ade30*/  LDL.LU R0, [R1+0x8b8] ;  /* 0x0008b80001007983 */ /* 0x000ee80000300800 */
[----:B------:R0:W-:Y:S04]  /*ade40*/  STS.U8 [R38+UR6+0x1040], R6 ;  /* 0x0010400626007988 */ /* 0x0001e80008000006 */
[----:B0-----:R-:W3:Y:S04]  /*ade50*/  LDL.LU R6, [R1+0x5b4] ;  /* 0x0005b40001067983 */ /* 0x001ee80000300800 */
[----:B------:R-:W3:Y:S04]  /*ade60*/  LDL.LU R22, [R1+0xe98] ;  /* 0x000e980001167983 */ /* 0x000ee80000300800 */
[----:B--2---:R0:W-:Y:S04]  /*ade70*/  STS.U8 [R38+UR6+0x1060], R14 ;  /* 0x0010600e26007988 */ /* 0x0041e80008000006 */
[----:B------:R1:W-:Y:S04]  /*ade80*/  STS.U8 [R38+UR6+0x1120], R20 ;  /* 0x0011201426007988 */ /* 0x0003e80008000006 */
[----:B0-----:R-:W2:Y:S04]  /*ade90*/  LDL.LU R14, [R1+0xbb0] ;  /* 0x000bb000010e7983 */ /* 0x001ea80000300800 */
[----:B------:R-:W2:Y:S04]  /*adea0*/  LDL.LU R56, [R1+0x8c0] ;  /* 0x0008c00001387983 */ /* 0x000ea80000300800 */
[----:B------:R-:W2:Y:S04]  /*adeb0*/  LDL.LU R34, [R1+0x5bc] ;  /* 0x0005bc0001227983 */ /* 0x000ea80000300800 */
[----:B----4-:R0:W-:Y:S04]  /*adec0*/  STS.U8 [R38+UR6+0x1100], R12 ;  /* 0x0011000c26007988 */ /* 0x0101e80008000006 */
[----:B-1----:R-:W4:Y:S04]  /*aded0*/  LDL.LU R20, [R1+0xea0] ;  /* 0x000ea00001147983 */ /* 0x002f280000300800 */
[----:B0-----:R-:W4:Y:S04]  /*adee0*/  LDL.LU R12, [R1+0xbb8] ;  /* 0x000bb800010c7983 */ /* 0x001f280000300800 */
[----:B---3--:R-:W-:Y:S04]  /*adef0*/  STS.U8 [R38+UR6+0x1160], R26 ;  /* 0x0011601a26007988 */ /* 0x008fe80008000006 */
[----:B------:R0:W-:Y:S04]  /*adf00*/  STS.U8 [R38+UR6+0x1140], R8 ;  /* 0x0011400826007988 */ /* 0x0001e80008000006 */
[----:B0-----:R-:W3:Y:S04]  /*adf10*/  LDL.LU R8, [R1+0x8c8] ;  /* 0x0008c80001087983 */ /* 0x001ee80000300800 */
[----:B------:R0:W-:Y:S04]  /*adf20*/  STS.U8 [R38+UR6+0x1240], R10 ;  /* 0x0012400a26007988 */ /* 0x0001e80008000006 */
[----:B------:R-:W3:Y:S04]  /*adf30*/  LDL.LU R26, [R1+0x5c4] ;  /* 0x0005c400011a7983 */ /* 0x000ee80000300800 */
[----:B------:R-:W-:Y:S04]  /*adf40*/  STS.U8 [R38+UR6+0x1260], R28 ;  /* 0x0012601c26007988 */ /* 0x000fe80008000006 */
[----:B0-----:R-:W3:Y:S04]  /*adf50*/  LDL.LU R10, [R1+0xea8] ;  /* 0x000ea800010a7983 */ /* 0x001ee80000300800 */
[----:B------:R-:W-:Y:S04]  /*adf60*/  STS.U8 [R38+UR6+0x1200], R24 ;  /* 0x0012001826007988 */ /* 0x000fe80008000006 */
        /* <DEDUP_REMOVED lines=11> */
[----:B------:R-:W-:Y:S04]  /*ae020*/  STS.U8 [R38+UR6+0x1320], R0 ;  /* 0x0013200026007988 */ /* 0x000fe80008000006 */
[----:B0-----:R-:W3:Y:S04]  /*ae030*/  LDL.LU R16, [R1+0xbd0] ;  /* 0x000bd00001107983 */ /* 0x001ee80000300800 */
[----:B------:R0:W-:Y:S04]  /*ae040*/  STS.U8 [R38+UR6+0x1300], R6 ;  /* 0x0013000626007988 */ /* 0x0001e80008000006 */
[----:B0-----:R-:W3:Y:S04]  /*ae050*/  LDL.LU R6, [R1+0x8e0] ;  /* 0x0008e00001067983 */ /* 0x001ee80000300800 */
[----:B------:R0:W-:Y:S04]  /*ae060*/  STS.U8 [R38+UR6+0x1400], R22 ;  /* 0x0014001626007988 */ /* 0x0001e80008000006 */
[----:B0-----:R-:W3:Y:S04]  /*ae070*/  LDL.LU R22, [R1+0x5dc] ;  /* 0x0005dc0001167983 */ /* 0x001ee80000300800 */
[----:B--2---:R0:W-:Y:S04]  /*ae080*/  STS.U8 [R38+UR6+0x1420], R14 ;  /* 0x0014200e26007988 */ /* 0x0041e80008000006 */
[----:B------:R-:W-:Y:S04]  /*ae090*/  STS.U8 [R38+UR6+0x1440], R56 ;  /* 0x0014403826007988 */ /* 0x000fe80008000006 */
[----:B------:R-:W-:Y:S04]  /*ae0a0*/  STS.U8 [R38+UR6+0x1460], R34 ;  /* 0x0014602226007988 */ /* 0x000fe80008000006 */
[----:B0-----:R-:W2:Y:S04]  /*ae0b0*/  LDL.LU R14, [R1+0xec0] ;  /* 0x000ec000010e7983 */ /* 0x001ea80000300800 */
[----:B----4-:R0:W-:Y:S04]  /*ae0c0*/  STS.U8 [R38+UR6+0x1520], R20 ;  /* 0x0015201426007988 */ /* 0x0101e80008000006 */
[----:B------:R1:W-:Y:S04]  /*ae0d0*/  STS.U8 [R38+UR6+0x1500], R12 ;  /* 0x0015000c26007988 */ /* 0x0003e80008000006 */
[----:B0-----:R-:W4:Y:S04]  /*ae0e0*/  LDL.LU R20, [R1+0xbd8] ;  /* 0x000bd80001147983 */ /* 0x001f280000300800 */
[----:B-1----:R-:W4:Y:S04]  /*ae0f0*/  LDL.LU R12, [R1+0x8e8] ;  /* 0x0008e800010c7983 */ /* 0x002f280000300800 */
[----:B---3--:R0:W-:Y:S04]  /*ae100*/  STS.U8 [R38+UR6+0x1560], R8 ;  /* 0x0015600826007988 */ /* 0x0081e80008000006 */
[----:B------:R1:W-:Y:S04]  /*ae110*/  STS.U8 [R38+UR6+0x1540], R26 ;  /* 0x0015401a26007988 */ /* 0x0003e80008000006 */
[----:B0-----:R-:W3:Y:S04]  /*ae120*/  LDL.LU R8, [R1+0x5e4] ;  /* 0x0005e40001087983 */ /* 0x001ee80000300800 */
[----:B------:R-:W3:Y:S04]  /*ae130*/  LDL.LU R34, [R1+0xec8] ;  /* 0x000ec80001227983 */ /* 0x000ee80000300800 */
[----:B------:R0:W-:Y:S04]  /*ae140*/  STS.U8 [R38+UR6+0x1640], R10 ;  /* 0x0016400a26007988 */ /* 0x0001e80008000006 */
[----:B-1----:R-:W3:Y:S04]  /*ae150*/  LDL.LU R26, [R1+0xbe0] ;  /* 0x000be000011a7983 */ /* 0x002ee80000300800 */
        /* <DEDUP_REMOVED lines=15> */
[----:B------:R0:W-:Y:S04]  /*ae250*/  STS.U8 [R38+UR6+0x1840], R6 ;  /* 0x0018400626007988 */ /* 0x0001e80008000006 */
[----:B0-----:R-:W3:Y:S04]  /*ae260*/  LDL.LU R6, [R1+0xed8] ;  /* 0x000ed80001067983 */ /* 0x001ee80000300800 */
[----:B------:R-:W3:Y:S04]  /*ae270*/  LDL.LU R56, [R1+0xbf0] ;  /* 0x000bf00001387983 */ /* 0x000ee80000300800 */
[----:B------:R0:W-:Y:S04]  /*ae280*/  STS.U8 [R38+UR6+0x1860], R22 ;  /* 0x0018601626007988 */ /* 0x0001e80008000006 */
[----:B------:R-:W3:Y:S04]  /*ae290*/  LDL.LU R28, [R1+0x910] ;  /* 0x00091000011c7983 */ /* 0x000ee80000300800 */
[----:B0-----:R-:W3:Y:S04]  /*ae2a0*/  LDL.LU R22, [R1+0x5fc] ;  /* 0x0005fc0001167983 */ /* 0x001ee80000300800 */
[----:B--2---:R0:W-:Y:S04]  /*ae2b0*/  STS.U8 [R38+UR6+0x1920], R14 ;  /* 0x0019200e26007988 */ /* 0x0041e80008000006 */
[----:B0-----:R-:W2:Y:S04]  /*ae2c0*/  LDL.LU R14, [R1+0xef0] ;  /* 0x000ef000010e7983 */ /* 0x001ea80000300800 */
[----:B----4-:R-:W-:Y:S04]  /*ae2d0*/  STS.U8 [R38+UR6+0x1900], R20 ;  /* 0x0019001426007988 */ /* 0x010fe80008000006 */
[----:B------:R0:W-:Y:S04]  /*ae2e0*/  STS.U8 [R38+UR6+0x1960], R12 ;  /* 0x0019600c26007988 */ /* 0x0001e80008000006 */
[----:B0-----:R-:W4:Y:S04]  /*ae2f0*/  LDL.LU R12, [R1+0xbf8] ;  /* 0x000bf800010c7983 */ /* 0x001f280000300800 */
[----:B------:R-:W4:Y:S04]  /*ae300*/  LDL.LU R20, [R1+0x918] ;  /* 0x0009180001147983 */ /* 0x000f280000300800 */
[----:B---3--:R0:W-:Y:S04]  /*ae310*/  STS.U8 [R38+UR6+0x1940], R8 ;  /* 0x0019400826007988 */ /* 0x0081e80008000006 */
        /* <DEDUP_REMOVED lines=17> */
[----:B------:R1:W-:Y:S04]  /*ae430*/  STS.U8 [R38+UR6+0x1b00], R24 ;  /* 0x001b001826007988 */ /* 0x0003e80008000006 */
[----:B0-----:R-:W3:Y:S04]  /*ae440*/  LDL.LU R16, [R1+0xc10] ;  /* 0x000c100001107983 */ /* 0x001ee80000300800 */
[----:B-1----:R-:W3:Y:S04]  /*ae450*/  LDL.LU R24, [R1+0x930] ;  /* 0x0009300001187983 */ /* 0x002ee80000300800 */
[----:B------:R0:W-:Y:S04]  /*ae460*/  STS.U8 [R38+UR6+0x1c00], R6 ;  /* 0x001c000626007988 */ /* 0x0001e80008000006 */
[----:B0-----:R-:W3:Y:S04]  /*ae470*/  LDL.LU R6, [R1+0x61c] ;  /* 0x00061c0001067983 */ /* 0x001ee80000300800 */
[----:B------:R-:W-:Y:S04]  /*ae480*/  STS.U8 [R38+UR6+0x1c20], R56 ;  /* 0x001c203826007988 */ /* 0x000fe80008000006 */
[----:B------:R-:W-:Y:S04]  /*ae490*/  STS.U8 [R38+UR6+0x1c40], R28 ;  /* 0x001c401c26007988 */ /* 0x000fe80008000006 */
[----:B------:R0:W-:Y:S04]  /*ae4a0*/  STS.U8 [R38+UR6+0x1c60], R22 ;  /* 0x001c601626007988 */ /* 0x0001e80008000006 */
[----:B0-----:R-:W3:Y:S04]  /*ae4b0*/  LDL.LU R22, [R1+0xf30] ;  /* 0x000f300001167983 */ /* 0x001ee80000300800 */
[----:B--2---:R0:W-:Y:S04]  /*ae4c0*/  STS.U8 [R38+UR6+0x1d20], R14 ;  /* 0x001d200e26007988 */ /* 0x0041e80008000006 */
[----:B0-----:R-:W2:Y:S04]  /*ae4d0*/  LDL.LU R14, [R1+0xc18] ;  /* 0x000c1800010e7983 */ /* 0x001ea80000300800 */
[----:B----4-:R0:W-:Y:S04]  /*ae4e0*/  STS.U8 [R38+UR6+0x1d00], R12 ;  /* 0x001d000c26007988 */ /* 0x0101e80008000006 */
[----:B------:R1:W-:Y:S04]  /*ae4f0*/  STS.U8 [R38+UR6+0x1d60], R20 ;  /* 0x001d601426007988 */ /* 0x0003e80008000006 */
[----:B0-----:R-:W4:Y:S04]  /*ae500*/  LDL.LU R12, [R1+0x938] ;  /* 0x00093800010c7983 */ /* 0x001f280000300800 */
[----:B------:R-:W4:Y:S04]  /*ae510*/  LDL.LU R28, [R1+0x624] ;  /* 0x00062400011c7983 */ /* 0x000f280000300800 */
[----:B-1----:R-:W4:Y:S04]  /*ae520*/  LDL.LU R20, [R1+0xf38] ;  /* 0x000f380001147983 */ /* 0x002f280000300800 */
[----:B---3--:R0:W-:Y:S04]  /*ae530*/  STS.U8 [R38+UR6+0x1d40], R8 ;  /* 0x001d400826007988 */ /* 0x0081e80008000006 */
        /* <DEDUP_REMOVED lines=16> */
[----:B------:R1:W-:Y:S04]  /*ae640*/  STS.U8 [R38+UR6+0x2040], R24 ;  /* 0x0020401826007988 */ /* 0x0003e80008000006 */
[----:B0-----:R-:W3:Y:S04]  /*ae650*/  LDL.LU R16, [R1+0x634] ;  /* 0x0006340001107983 */ /* 0x001ee80000300800 */
[----:B------:R-:W3:Y:S04]  /*ae660*/  LDL.LU R56, [R1+0xf48] ;  /* 0x000f480001387983 */ /* 0x000ee80000300800 */
[----:B------:R-:W3:Y:S04]  /*ae670*/  LDL.LU R34, [R1+0xc30] ;  /* 0x000c300001227983 */ /* 0x000ee80000300800 */
[----:B------:R0:W-:Y:S04]  /*ae680*/  STS.U8 [R38+UR6+0x2060], R6 ;  /* 0x0020600626007988 */ /* 0x0001e80008000006 */
[----:B-1----:R-:W3:Y:S04]  /*ae690*/  LDL.LU R24, [R1+0x950] ;  /* 0x0009500001187983 */ /* 0x002ee80000300800 */
[----:B0-----:R-:W3:Y:S04]  /*ae6a0*/  LDL.LU R6, [R1+0x63c] ;  /* 0x00063c0001067983 */ /* 0x001ee80000300800 */
[----:B------:R-:W-:Y:S04]  /*ae6b0*/  STS.U8 [R38+UR6+0x2120], R22 ;  /* 0x0021201626007988 */ /* 0x000fe80008000006 */
[----:B--2---:R0:W-:Y:S04]  /*ae6c0*/  STS.U8 [R38+UR6+0x2100], R14 ;  /* 0x0021000e26007988 */ /* 0x0041e80008000006 */
[----:B0-----:R-:W2:Y:S04]  /*ae6d0*/  LDL.LU R14, [R1+0xf50] ;  /* 0x000f5000010e7983 */ /* 0x001ea80000300800 */
[----:B------:R-:W2:Y:S04]  /*ae6e0*/  LDL.LU R22, [R1+0xc38] ;  /* 0x000c380001167983 */ /* 0x000ea80000300800 */
[----:B----4-:R0:W-:Y:S04]  /*ae6f0*/  STS.U8 [R38+UR6+0x2160], R12 ;  /* 0x0021600c26007988 */ /* 0x0101e80008000006 */
[----:B------:R-:W-:Y:S04]  /*ae700*/  STS.U8 [R38+UR6+0x2140], R28 ;  /* 0x0021401c26007988 */ /* 0x000fe80008000006 */
[----:B------:R-:W-:Y:S04]  /*ae710*/  STS.U8 [R38+UR6+0x2240], R20 ;  /* 0x0022401426007988 */ /* 0x000fe80008000006 */
[----:B0-----:R-:W4:Y:S04]  /*ae720*/  LDL.LU R12, [R1+0x958] ;  /* 0x00095800010c7983 */ /* 0x001f280000300800 */
[----:B------:R-:W4:Y:S04]  /*ae730*/  LDL.LU R55, [R1+0x644] ;  /* 0x0006440001377983 */ /* 0x000f280000300800 */
[----:B---3--:R0:W-:Y:S04]  /*ae740*/  STS.U8 [R38+UR6+0x2260], R8 ;  /* 0x0022600826007988 */ /* 0x0081e80008000006 */
[----:B0-----:R-:W3:Y:S04]  /*ae750*/  LDL.LU R8, [R1+0xf58] ;  /* 0x000f580001087983 */ /* 0x001ee80000300800 */
[----:B------:R-:W3:Y:S04]  /*ae760*/  LDL.LU R54, [R1+0xc40] ;  /* 0x000c400001367983 */ /* 0x000ee80000300800 */
[----:B------:R-:W3:Y:S04]  /*ae770*/  LDL.LU R52, [R1+0x970] ;  /* 0x0009700001347983 */ /* 0x000ee80000300800 */
[----:B------:R-:W3:Y:S04]  /*ae780*/  LDL.LU R42, [R1+0x64c] ;  /* 0x00064c00012a7983 */ /* 0x000ee80000300800 */
[----:B------:R0:W-:Y:S04]  /*ae790*/  STS.U8 [R38+UR6+0x2200], R10 ;  /* 0x0022000a26007988 */ /* 0x0001e80008000006 */
[----:B------:R-:W3:Y:S04]  /*ae7a0*/  LDL.LU R28, [R1+0xf60] ;  /* 0x000f6000011c7983 */ /* 0x000ee80000300800 */
        /* <DEDUP_REMOVED lines=10> */
[----:B------:R-:W-:Y:S04]  /*ae850*/  STS.U8 [R38+UR6+0x2400], R56 ;  /* 0x0024003826007988 */ /* 0x000fe80008000006 */
[----:B------:R-:W-:Y:S04]  /*ae860*/  STS.U8 [R38+UR6+0x2420], R34 ;  /* 0x0024202226007988 */ /* 0x000fe80008000006 */
[----:B0-----:R-:W3:Y:S04]  /*ae870*/  LDL.LU R16, [R1+0x980] ;  /* 0x0009800001107983 */ /* 0x001ee80000300800 */
[----:B------:R0:W-:Y:S04]  /*ae880*/  STS.U8 [R38+UR6+0x2440], R24 ;  /* 0x0024401826007988 */ /* 0x0001e80008000006 */
[----:B------:R1:W-:Y:S04]  /*ae890*/  STS.U8 [R38+UR6+0x2460], R6 ;  /* 0x0024600626007988 */ /* 0x0003e80008000006 */
[----:B0-----:R-:W3:Y:S04]  /*ae8a0*/  LDL.LU R24, [R1+0x65c] ;  /* 0x00065c0001187983 */ /* 0x001ee80000300800 */
[----:B-1----:R-:W3:Y:S04]  /*ae8b0*/  LDL.LU R6, [R1+0xf70] ;  /* 0x000f700001067983 */ /* 0x002ee80000300800 */
[----:B--2---:R0:W-:Y:S04]  /*ae8c0*/  STS.U8 [R38+UR6+0x2520], R14 ;  /* 0x0025200e26007988 */ /* 0x0041e80008000006 */
[----:B------:R1:W-:Y:S04]  /*ae8d0*/  STS.U8 [R38+UR6+0x2500], R22 ;  /* 0x0025001626007988 */ /* 0x0003e80008000006 */
[----:B0-----:R-:W2:Y:S04]  /*ae8e0*/  LDL.LU R14, [R1+0xc58] ;  /* 0x000c5800010e7983 */ /* 0x001ea80000300800 */
[----:B------:R-:W2:Y:S04]  /*ae8f0*/  LDL.LU R34, [R1+0x988] ;  /* 0x0009880001227983 */ /* 0x000ea80000300800 */
[----:B-1----:R-:W2:Y:S04]  /*ae900*/  LDL.LU R22, [R1+0x664] ;  /* 0x0006640001167983 */ /* 0x002ea80000300800 */
[----:B----4-:R0:W-:Y:S04]  /*ae910*/  STS.U8 [R38+UR6+0x2560], R12 ;  /* 0x0025600c26007988 */ /* 0x0101e80008000006 */
[----:B------:R-:W-:Y:S04]  /*ae920*/  STS.U8 [R38+UR6+0x2540], R55 ;  /* 0x0025403726007988 */ /* 0x000fe80008000006 */
[----:B0-----:R-:W4:Y:S04]  /*ae930*/  LDL.LU R12, [R1+0xf78] ;  /* 0x000f7800010c7983 */ /* 0x001f280000300800 */
[----:B---3--:R0:W-:Y:S04]  /*ae940*/  STS.U8 [R38+UR6+0x2640], R8 ;  /* 0x0026400826007988 */ /* 0x0081e80008000006 */
[----:B------:R-:W-:Y:S04]  /*ae950*/  STS.U8 [R38+UR6+0x2660], R54 ;  /* 0x0026603626007988 */ /* 0x000fe80008000006 */
[----:B------:R-:W-:Y:S04]  /*ae960*/  STS.U8 [R38+UR6+0x2600], R52 ;  /* 0x0026003426007988 */ /* 0x000fe80008000006 */
[----:B------:R-:W-:Y:S04]  /*ae970*/  STS.U8 [R38+UR6+0x2620], R42 ;  /* 0x0026202a26007988 */ /* 0x000fe80008000006 */
[----:B0-----:R-:W3:Y:S04]  /*ae980*/  LDL.LU R8, [R1+0xc60] ;  /* 0x000c600001087983 */ /* 0x001ee80000300800 */
        /* <DEDUP_REMOVED lines=13> */
[----:B-1----:R-:W3:Y:S04]  /*aea60*/  LDL.LU R26, [R1+0xc70] ;  /* 0x000c7000011a7983 */ /* 0x002ee80000300800 */
[----:B------:R0:W-:Y:S04]  /*aea70*/  STS.U8 [R38+UR6+0x2840], R16 ;  /* 0x0028401026007988 */ /* 0x0001e80008000006 */
[----:B0-----:R-:W3:Y:S04]  /*aea80*/  LDL.LU R16, [R1+0x9a0] ;  /* 0x0009a00001107983 */ /* 0x001ee80000300800 */
[----:B------:R-:W-:Y:S04]  /*aea90*/  STS.U8 [R38+UR6+0x2860], R24 ;  /* 0x0028601826007988 */ /* 0x000fe80008000006 */
[----:B------:R0:W-:Y:S04]  /*aeaa0*/  STS.U8 [R38+UR6+0x2920], R6 ;  /* 0x0029200626007988 */ /* 0x0001e80008000006 */
[----:B0-----:R-:W3:Y:S04]  /*aeab0*/  LDL.LU R6, [R1+0x67c] ;  /* 0x00067c0001067983 */ /* 0x001ee80000300800 */
[----:B------:R-:W3:Y:S04]  /*aeac0*/  LDL.LU R24, [R1+0xfa0] ;  /* 0x000fa00001187983 */ /* 0x000ee80000300800 */
[----:B--2---:R0:W-:Y:S04]  /*aead0*/  STS.U8 [R38+UR6+0x2900], R14 ;  /* 0x0029000e26007988 */ /* 0x0041e80008000006 */
[----:B------:R-:W-:Y:S04]  /*aeae0*/  STS.U8 [R38+UR6+0x2960], R34 ;  /* 0x0029602226007988 */ /* 0x000fe80008000006 */
[----:B------:R-:W-:Y:S04]  /*aeaf0*/  STS.U8 [R38+UR6+0x2940], R22 ;  /* 0x0029401626007988 */ /* 0x000fe80008000006 */
[----:B0-----:R-:W2:Y:S04]  /*aeb00*/  LDL.LU R14, [R1+0xc78] ;  /* 0x000c7800010e7983 */ /* 0x001ea80000300800 */
[----:B------:R-:W2:Y:S04]  /*aeb10*/  LDL.LU R55, [R1+0x9a8] ;  /* 0x0009a80001377983 */ /* 0x000ea80000300800 */
[----:B----4-:R0:W-:Y:S04]  /*aeb20*/  STS.U8 [R38+UR6+0x2a40], R12 ;  /* 0x002a400c26007988 */ /* 0x0101e80008000006 */
[----:B0-----:R-:W4:Y:S04]  /*aeb30*/  LDL.LU R12, [R1+0x684] ;  /* 0x00068400010c7983 */ /* 0x001f280000300800 */
[----:B------:R-:W4:Y:S04]  /*aeb40*/  LDL.LU R54, [R1+0xfa8] ;  /* 0x000fa80001367983 */ /* 0x000f280000300800 */
[----:B------:R-:W4:Y:S04]  /*aeb50*/  LDL.LU R52, [R1+0xc80] ;  /* 0x000c800001347983 */ /* 0x000f280000300800 */
[----:B------:R-:W4:Y:S04]  /*aeb60*/  LDL.LU R42, [R1+0x9b0] ;  /* 0x0009b000012a7983 */ /* 0x000f280000300800 */
[----:B------:R-:W4:Y:S04]  /*aeb70*/  LDL.LU R34, [R1+0x68c] ;  /* 0x00068c0001227983 */ /* 0x000f280000300800 */
[----:B---3--:R0:W-:Y:S04]  /*aeb80*/  STS.U8 [R38+UR6+0x2a60], R8 ;  /* 0x002a600826007988 */ /* 0x0081e80008000006 */
        /* <DEDUP_REMOVED lines=14> */
[----:B0-----:R-:W3:Y:S04]  /*aec70*/  LDL.LU R26, [R1+0x9c0] ;  /* 0x0009c000011a7983 */ /* 0x001ee80000300800 */
[----:B------:R0:W-:Y:S04]  /*aec80*/  STS.U8 [R38+UR6+0x2c40], R16 ;  /* 0x002c401026007988 */ /* 0x0001e80008000006 */
[----:B0-----:R-:W3:Y:S04]  /*aec90*/  LDL.LU R16, [R1+0x69c] ;  /* 0x00069c0001107983 */ /* 0x001ee80000300800 */
[----:B------:R0:W-:Y:S04]  /*aeca0*/  STS.U8 [R38+UR6+0x2c60], R6 ;  /* 0x002c600626007988 */ /* 0x0001e80008000006 */
[----:B0-----:R-:W3:Y:S04]  /*aecb0*/  LDL.LU R6, [R1+0xfc0] ;  /* 0x000fc00001067983 */ /* 0x001ee80000300800 */
[----:B------:R0:W-:Y:S04]  /*aecc0*/  STS.U8 [R38+UR6+0x2d20], R24 ;  /* 0x002d201826007988 */ /* 0x0001e80008000006 */
[----:B------:R-:W3:Y:S04]  /*aecd0*/  LDL.LU R28, [R1+0xc98] ;  /* 0x000c9800011c7983 */ /* 0x000ee80000300800 */
[----:B0-----:R-:W3:Y:S04]  /*aece0*/  LDL.LU R24, [R1+0x9c8] ;  /* 0x0009c80001187983 */ /* 0x001ee80000300800 */
[----:B--2---:R0:W-:Y:S04]  /*aecf0*/  STS.U8 [R38+UR6+0x2d00], R14 ;  /* 0x002d000e26007988 */ /* 0x0041e80008000006 */
[----:B------:R-:W-:Y:S04]  /*aed00*/  STS.U8 [R38+UR6+0x2d60], R55 ;  /* 0x002d603726007988 */ /* 0x000fe80008000006 */
[----:B0-----:R-:W2:Y:S04]  /*aed10*/  LDL.LU R14, [R1+0x6a4] ;  /* 0x0006a400010e7983 */ /* 0x001ea80000300800 */
[----:B----4-:R0:W-:Y:S04]  /*aed20*/  STS.U8 [R38+UR6+0x2d40], R12 ;  /* 0x002d400c26007988 */ /* 0x0101e80008000006 */
[----:B------:R-:W-:Y:S04]  /*aed30*/  STS.U8 [R38+UR6+0x2e40], R54 ;  /* 0x002e403626007988 */ /* 0x000fe80008000006 */
[----:B------:R-:W-:Y:S04]  /*aed40*/  STS.U8 [R38+UR6+0x2e60], R52 ;  /* 0x002e603426007988 */ /* 0x000fe80008000006 */
[----:B------:R-:W-:Y:S04]  /*aed50*/  STS.U8 [R38+UR6+0x2e00], R42 ;  /* 0x002e002a26007988 */ /* 0x000fe80008000006 */
[----:B0-----:R-:W4:Y:S04]  /*aed60*/  LDL.LU R12, [R1+0xfc8] ;  /* 0x000fc800010c7983 */ /* 0x001f280000300800 */
[----:B------:R-:W-:Y:S04]  /*aed70*/  STS.U8 [R38+UR6+0x2e20], R34 ;  /* 0x002e202226007988 */ /* 0x000fe80008000006 */
[----:B---3--:R0:W-:Y:S04]  /*aed80*/  STS.U8 [R38+UR6+0x2f60], R8 ;  /* 0x002f600826007988 */ /* 0x0081e80008000006 */
        /* <DEDUP_REMOVED lines=18> */
[----:B------:R0:W-:Y:S04]  /*aeeb0*/  STS.U8 [R38+UR6+0x3120], R6 ;  /* 0x0031200626007988 */ /* 0x0001e80008000006 */
[----:B0-----:R-:W3:Y:S04]  /*aeec0*/  LDL.LU R6, [R1+0xff0] ;  /* 0x000ff00001067983 */ /* 0x001ee80000300800 */
[----:B------:R-:W-:Y:S04]  /*aeed0*/  STS.U8 [R38+UR6+0x3100], R28 ;  /* 0x0031001c26007988 */ /* 0x000fe80008000006 */
[----:B------:R-:W-:Y:S04]  /*aeee0*/  STS.U8 [R38+UR6+0x3160], R24 ;  /* 0x0031601826007988 */ /* 0x000fe80008000006 */
[----:B------:R-:W3:Y:S04]  /*aeef0*/  LDL.LU R55, [R1+0xcb8] ;  /* 0x000cb80001377983 */ /* 0x000ee80000300800 */
[----:B--2---:R0:W-:Y:S04]  /*aef00*/  STS.U8 [R38+UR6+0x3140], R14 ;  /* 0x0031400e26007988 */ /* 0x0041e80008000006 */
[----:B0-----:R-:W2:Y:S04]  /*aef10*/  LDL.LU R14, [R1+0x9e8] ;  /* 0x0009e800010e7983 */ /* 0x001ea80000300800 */
[----:B------:R-:W2:Y:S04]  /*aef20*/  LDL.LU R54, [R1+0x6c4] ;  /* 0x0006c40001367983 */ /* 0x000ea80000300800 */
[----:B------:R-:W2:Y:S04]  /*aef30*/  LDL.LU R52, [R1+0xff8] ;  /* 0x000ff80001347983 */ /* 0x000ea80000300800 */
[----:B------:R-:W2:Y:S04]  /*aef40*/  LDL.LU R42, [R1+0xcc0] ;  /* 0x000cc000012a7983 */ /* 0x000ea80000300800 */
[----:B----4-:R0:W-:Y:S04]  /*aef50*/  STS.U8 [R38+UR6+0x3240], R12 ;  /* 0x0032400c26007988 */ /* 0x0101e80008000006 */
[----:B------:R-:W4:Y:S04]  /*aef60*/  LDL.LU R28, [R1+0x9f0] ;  /* 0x0009f000011c7983 */ /* 0x000f280000300800 */
[----:B0-----:R-:W4:Y:S04]  /*aef70*/  LDL.LU R12, [R1+0x6cc] ;  /* 0x0006cc00010c7983 */ /* 0x001f280000300800 */
[----:B------:R-:W4:Y:S04]  /*aef80*/  LDL.LU R24, [R1+0x1000] ;  /* 0x0010000001187983 */ /* 0x000f280000300800 */
[----:B---3--:R0:W-:Y:S04]  /*aef90*/  STS.U8 [R38+UR6+0x3260], R8 ;  /* 0x0032600826007988 */ /* 0x0081e80008000006 */
        /* <DEDUP_REMOVED lines=15> */
[----:B------:R1:W-:Y:S04]  /*af090*/  STS.U8 [R38+UR6+0x3460], R26 ;  /* 0x0034601a26007988 */ /* 0x0003e80008000006 */
[----:B0-----:R-:W3:Y:S04]  /*af0a0*/  LDL.LU R16, [R1+0x6dc] ;  /* 0x0006dc0001107983 */ /* 0x001ee80000300800 */
[----:B------:R-:W3:Y:S04]  /*af0b0*/  LDL.LU R34, [R1+0x1010] ;  /* 0x0010100001227983 */ /* 0x000ee80000300800 */
[----:B-1----:R-:W3:Y:S04]  /*af0c0*/  LDL.LU R26, [R1+0xce8] ;  /* 0x000ce800011a7983 */ /* 0x002ee80000300800 */
[----:B------:R0:W-:Y:S04]  /*af0d0*/  STS.U8 [R38+UR6+0x3520], R6 ;  /* 0x0035200626007988 */ /* 0x0001e80008000006 */
[----:B0-----:R-:W3:Y:S04]  /*af0e0*/  LDL.LU R6, [R1+0xa08] ;  /* 0x000a080001067983 */ /* 0x001ee80000300800 */
[----:B------:R-:W-:Y:S04]  /*af0f0*/  STS.U8 [R38+UR6+0x3500], R55 ;  /* 0x0035003726007988 */ /* 0x000fe80008000006 */
[----:B--2---:R0:W-:Y:S04]  /*af100*/  STS.U8 [R38+UR6+0x3560], R14 ;  /* 0x0035600e26007988 */ /* 0x0041e80008000006 */
[----:B------:R-:W-:Y:S04]  /*af110*/  STS.U8 [R38+UR6+0x3540], R54 ;  /* 0x0035403626007988 */ /* 0x000fe80008000006 */
[----:B------:R-:W-:Y:S04]  /*af120*/  STS.U8 [R38+UR6+0x3640], R52 ;  /* 0x0036403426007988 */ /* 0x000fe80008000006 */
[----:B------:R-:W-:Y:S04]  /*af130*/  STS.U8 [R38+UR6+0x3660], R42 ;  /* 0x0036602a26007988 */ /* 0x000fe80008000006 */
[----:B0-----:R-:W2:Y:S04]  /*af140*/  LDL.LU R14, [R1+0x6e4] ;  /* 0x0006e400010e7983 */ /* 0x001ea80000300800 */
[----:B----4-:R-:W-:Y:S04]  /*af150*/  STS.U8 [R38+UR6+0x3600], R28 ;  /* 0x0036001c26007988 */ /* 0x010fe80008000006 */
[----:B------:R0:W-:Y:S04]  /*af160*/  STS.U8 [R38+UR6+0x3620], R12 ;  /* 0x0036200c26007988 */ /* 0x0001e80008000006 */
[----:B------:R-:W-:Y:S04]  /*af170*/  STS.U8 [R38+UR6+0x3760], R24 ;  /* 0x0037601826007988 */ /* 0x000fe80008000006 */
[----:B0-----:R-:W4:Y:S04]  /*af180*/  LDL.LU R12, [R1+0x1018] ;  /* 0x00101800010c7983 */ /* 0x001f280000300800 */
[----:B------:R-:W4:Y:S04]  /*af190*/  LDL.LU R0, [R1+0xcf0] ;  /* 0x000cf00001007983 */ /* 0x000f280000300800 */
[----:B---3--:R0:W-:Y:S04]  /*af1a0*/  STS.U8 [R38+UR6+0x3740], R8 ;  /* 0x0037400826007988 */ /* 0x0081e80008000006 */
        /* <DEDUP_REMOVED lines=25> */
[----:B--2---:R0:W-:Y:S04]  /*af340*/  STS.U8 [R38+UR6+0x3940], R14 ;  /* 0x0039400e26007988 */ /* 0x0041e80008000006 */
[----:B0-----:R-:W2:Y:S04]  /*af350*/  LDL.LU R14, [R1+0xa40] ;  /* 0x000a4000010e7983 */ /* 0x001ea80000300800 */
[----:B------:R-:W2:Y:S04]  /*af360*/  LDL.LU R26, [R1+0x70c] ;  /* 0x00070c00011a7983 */ /* 0x000ea80000300800 */
[----:B----4-:R0:W-:Y:S04]  /*af370*/  STS.U8 [R38+UR6+0x3a40], R12 ;  /* 0x003a400c26007988 */ /* 0x0101e80008000006 */
[----:B------:R-:W-:Y:S04]  /*af380*/  STS.U8 [R38+UR6+0x3a60], R0 ;  /* 0x003a600026007988 */ /* 0x000fe80008000006 */
[----:B0-----:R-:W4:Y:S04]  /*af390*/  LDL.LU R12, [R1+0x1080] ;  /* 0x00108000010c7983 */ /* 0x001f280000300800 */
[----:B---3--:R0:W-:Y:S04]  /*af3a0*/  STS.U8 [R38+UR6+0x3a00], R8 ;  /* 0x003a000826007988 */ /* 0x0081e80008000006 */
        /* <DEDUP_REMOVED lines=20> */
[----:B0-----:R-:W3:Y:S04]  /*af4f0*/  LDL.LU R6, [R1+0xa58] ;  /* 0x000a580001067983 */ /* 0x001ee80000300800 */
[----:B------:R-:W-:Y:S04]  /*af500*/  STS.U8 [R38+UR6+0x3d60], R54 ;  /* 0x003d603626007988 */ /* 0x000fe80008000006 */
[----:B------:R-:W-:Y:S04]  /*af510*/  STS.U8 [R38+UR6+0x3d40], R52 ;  /* 0x003d403426007988 */ /* 0x000fe80008000006 */
[----:B------:R-:W-:Y:S04]  /*af520*/  STS.U8 [R38+UR6+0x3e40], R42 ;  /* 0x003e402a26007988 */ /* 0x000fe80008000006 */
[----:B------:R-:W-:Y:S04]  /*af530*/  STS.U8 [R38+UR6+0x3e60], R34 ;  /* 0x003e602226007988 */ /* 0x000fe80008000006 */
[----:B--2---:R0:W-:Y:S04]  /*af540*/  STS.U8 [R38+UR6+0x3e00], R14 ;  /* 0x003e000e26007988 */ /* 0x0041e80008000006 */
[----:B------:R-:W-:Y:S04]  /*af550*/  STS.U8 [R38+UR6+0x3e20], R26 ;  /* 0x003e201a26007988 */ /* 0x000fe80008000006 */
[----:B0-----:R-:W2:Y:S04]  /*af560*/  LDL.LU R14, [R1+0x724] ;  /* 0x00072400010e7983 */ /* 0x001ea80000300800 */
[----:B------:R-:W2:Y:S04]  /*af570*/  LDL.LU R0, [R1+0x120] ;  /* 0x0001200001007983 */ /* 0x000ea80000300800 */
[----:B----4-:R0:W-:Y:S04]  /*af580*/  STS.U8 [R38+UR6+0x3f60], R12 ;  /* 0x003f600c26007988 */ /* 0x0101e80008000006 */
[----:B0-----:R-:W4:Y:S04]  /*af590*/  LDL.LU R12, [R1+0xd30] ;  /* 0x000d3000010c7983 */ /* 0x001f280000300800 */
[----:B------:R-:W4:Y:S04]  /*af5a0*/  LDL.LU R26, [R1+0xa60] ;  /* 0x000a6000011a7983 */ /* 0x000f280000300800 */
[----:B---3--:R0:W-:Y:S04]  /*af5b0*/  STS.U8 [R38+UR6+0x3f40], R8 ;  /* 0x003f400826007988 */ /* 0x0081e80008000006 */
        /* <DEDUP_REMOVED lines=8> */
[----:B------:R0:W-:Y:S04]  /*af640*/  STS.U8 [R38+UR6+0x4020], R18 ;  /* 0x0040201226007988 */ /* 0x0001e80008000006 */
[----:B0-----:R-:W3:Y:S04]  /*af650*/  LDL.LU R18, [R1+0x110] ;  /* 0x0001100001127983 */ /* 0x001ee80000300800 */
[----:B------:R-:W3:Y:S04]  /*af660*/  LDL.LU R22, [R1+0xd40] ;  /* 0x000d400001167983 */ /* 0x000ee80000300800 */
[----:B------:R0:W-:Y:S04]  /*af670*/  STS.U8 [R38+UR6+0x4040], R4 ;  /* 0x0040400426007988 */ /* 0x0001e80008000006 */
[----:B------:R-:W-:Y:S04]  /*af680*/  STS.U8 [R38+UR6+0x4060], R28 ;  /* 0x0040601c26007988 */ /* 0x000fe80008000006 */
[----:B------:R1:W-:Y:S04]  /*af690*/  STS.U8 [R38+UR6+0x4120], R20 ;  /* 0x0041201426007988 */ /* 0x0003e80008000006 */
[----:B0-----:R-:W3:Y:S04]  /*af6a0*/  LDL.LU R4, [R1+0xa70] ;  /* 0x000a700001047983 */ /* 0x001ee80000300800 */
[----:B------:R-:W3:Y:S04]  /*af6b0*/  LDL.LU R55, [R1+0x73c] ;  /* 0x00073c0001377983 */ /* 0x000ee80000300800 */
[----:B-1----:R-:W3:Y:S04]  /*af6c0*/  LDL.LU R20, [R1+0x108] ;  /* 0x0001080001147983 */ /* 0x002ee80000300800 */
[----:B------:R-:W3:Y:S04]  /*af6d0*/  LDL.LU R54, [R1+0xd48] ;  /* 0x000d480001367983 */ /* 0x000ee80000300800 */
[----:B------:R-:W3:Y:S04]  /*af6e0*/  LDL.LU R52, [R1+0xa78] ;  /* 0x000a780001347983 */ /* 0x000ee80000300800 */
[----:B------:R-:W3:Y:S04]  /*af6f0*/  LDL.LU R42, [R1+0x744] ;  /* 0x00074400012a7983 */ /* 0x000ee80000300800 */
[----:B------:R-:W3:Y:S04]  /*af700*/  LDL.LU R28, [R1+0x100] ;  /* 0x00010000011c7983 */ /* 0x000ee80000300800 */
[----:B------:R-:W-:Y:S04]  /*af710*/  STS.U8 [R38+UR6+0x4100], R16 ;  /* 0x0041001026007988 */ /* 0x000fe80008000006 */
[----:B------:R0:W-:Y:S04]  /*af720*/  STS.U8 [R38+UR6+0x4160], R6 ;  /* 0x0041600626007988 */ /* 0x0001e80008000006 */
[----:B0-----:R-:W3:Y:S04]  /*af730*/  LDL.LU R6, [R1+0xd50] ;  /* 0x000d500001067983 */ /* 0x001ee80000300800 */
[----:B------:R-:W3:Y:S04]  /*af740*/  LDL.LU R16, [R1+0xa80] ;  /* 0x000a800001107983 */ /* 0x000ee80000300800 */
[----:B--2---:R0:W-:Y:S04]  /*af750*/  STS.U8 [R38+UR6+0x4140], R14 ;  /* 0x0041400e26007988 */ /* 0x0041e80008000006 */
[----:B------:R-:W-:Y:S04]  /*af760*/  STS.U8 [R38+UR6+0x4240], R0 ;  /* 0x0042400026007988 */ /* 0x000fe80008000006 */
[----:B0-----:R-:W2:Y:S04]  /*af770*/  LDL.LU R14, [R1+0x74c] ;  /* 0x00074c00010e7983 */ /* 0x001ea80000300800 */
[----:B----4-:R0:W-:Y:S04]  /*af780*/  STS.U8 [R38+UR6+0x4260], R12 ;  /* 0x0042600c26007988 */ /* 0x0101e80008000006 */
[----:B------:R1:W-:Y:S04]  /*af790*/  STS.U8 [R38+UR6+0x4200], R26 ;  /* 0x0042001a26007988 */ /* 0x0003e80008000006 */
[----:B0-----:R-:W4:Y:S04]  /*af7a0*/  LDL.LU R12, [R1+0xf8] ;  /* 0x0000f800010c7983 */ /* 0x001f280000300800 */
[----:B-1----:R-:W4:Y:S04]  /*af7b0*/  LDL.LU R26, [R1+0xd58] ;  /* 0x000d5800011a7983 */ /* 0x002f280000300800 */
[----:B---3--:R0:W-:Y:S04]  /*af7c0*/  STS.U8 [R38+UR6+0x4220], R8 ;  /* 0x0042200826007988 */ /* 0x0081e80008000006 */
[----:B------:R-:W-:Y:S04]  /*af7d0*/  STS.U8 [R38+UR6+0x4360], R56 ;  /* 0x0043603826007988 */ /* 0x000fe80008000006 */
[----:B------:R-:W-:Y:S04]  /*af7e0*/  STS.U8 [R38+UR6+0x4340], R34 ;  /* 0x0043402226007988 */ /* 0x000fe80008000006 */
[----:B0-----:R-:W3:Y:S04]  /*af7f0*/  LDL.LU R8, [R1+0xa88] ;  /* 0x000a880001087983 */ /* 0x001ee80000300800 */
        /* <DEDUP_REMOVED lines=11> */
[----:B------:R1:W-:Y:S04]  /*af8b0*/  STS.U8 [R38+UR6+0x4520], R20 ;  /* 0x0045201426007988 */ /* 0x0003e80008000006 */
[----:B0-----:R-:W3:Y:S04]  /*af8c0*/  LDL.LU R4, [R1+0xe8] ;  /* 0x0000e80001047983 */ /* 0x001ee80000300800 */
[----:B------:R-:W-:Y:S04]  /*af8d0*/  STS.U8 [R38+UR6+0x4500], R54 ;  /* 0x0045003626007988 */ /* 0x000fe80008000006 */
[----:B------:R-:W-:Y:S04]  /*af8e0*/  STS.U8 [R38+UR6+0x4560], R52 ;  /* 0x0045603426007988 */ /* 0x000fe80008000006 */
[----:B------:R-:W-:Y:S04]  /*af8f0*/  STS.U8 [R38+UR6+0x4540], R42 ;  /* 0x0045402a26007988 */ /* 0x000fe80008000006 */
[----:B-1----:R-:W3:Y:S04]  /*af900*/  LDL.LU R20, [R1+0xd68] ;  /* 0x000d680001147983 */ /* 0x002ee80000300800 */
[----:B------:R-:W-:Y:S04]  /*af910*/  STS.U8 [R38+UR6+0x4640], R28 ;  /* 0x0046401c26007988 */ /* 0x000fe80008000006 */
[----:B------:R0:W-:Y:S04]  /*af920*/  STS.U8 [R38+UR6+0x4660], R6 ;  /* 0x0046600626007988 */ /* 0x0001e80008000006 */
[----:B0-----:R-:W3:Y:S04]  /*af930*/  LDL.LU R6, [R1+0xa98] ;  /* 0x000a980001067983 */ /* 0x001ee80000300800 */
[----:B------:R0:W-:Y:S04]  /*af940*/  STS.U8 [R38+UR6+0x4600], R16 ;  /* 0x0046001026007988 */ /* 0x0001e80008000006 */
[----:B------:R-:W3:Y:S04]  /*af950*/  LDL.LU R0, [R1+0x784] ;  /* 0x0007840001007983 */ /* 0x000ee80000300800 */
[----:B0-----:R-:W3:Y:S04]  /*af960*/  LDL.LU R16, [R1+0xe0] ;  /* 0x0000e00001107983 */ /* 0x001ee80000300800 */
[----:B--2---:R0:W-:Y:S04]  /*af970*/  STS.U8 [R38+UR6+0x4620], R14 ;  /* 0x0046200e26007988 */ /* 0x0041e80008000006 */
[----:B0-----:R-:W2:Y:S04]  /*af980*/  LDL.LU R14, [R1+0xd70] ;  /* 0x000d7000010e7983 */ /* 0x001ea80000300800 */
[----:B----4-:R0:W-:Y:S04]  /*af990*/  STS.U8 [R38+UR6+0x4760], R12 ;  /* 0x0047600c26007988 */ /* 0x0101e80008000006 */
[----:B------:R1:W-:Y:S04]  /*af9a0*/  STS.U8 [R38+UR6+0x4740], R26 ;  /* 0x0047401a26007988 */ /* 0x0003e80008000006 */
[----:B0-----:R-:W4:Y:S04]  /*af9b0*/  LDL.LU R12, [R1+0xaa0] ;  /* 0x000aa000010c7983 */ /* 0x001f280000300800 */
[----:B------:R-:W4:Y:S04]  /*af9c0*/  LDL.LU R56, [R1+0x78c] ;  /* 0x00078c0001387983 */ /* 0x000f280000300800 */
[----:B------:R-:W4:Y:S04]  /*af9d0*/  LDL.LU R28, [R1+0xd8] ;  /* 0x0000d800011c7983 */ /* 0x000f280000300800 */
[----:B-1----:R-:W4:Y:S04]  /*af9e0*/  LDL.LU R26, [R1+0xd78] ;  /* 0x000d7800011a7983 */ /* 0x002f280000300800 */
[----:B---3--:R0:W-:Y:S04]  /*af9f0*/  STS.U8 [R38+UR6+0x4720], R8 ;  /* 0x0047200826007988 */ /* 0x0081e80008000006 */
        /* <DEDUP_REMOVED lines=20> */
[----:B0-----:R-:W3:Y:S04]  /*afb40*/  LDL.LU R6, [R1+0xad0] ;  /* 0x000ad00001067983 */ /* 0x001ee80000300800 */
[----:B------:R-:W-:Y:S04]  /*afb50*/  STS.U8 [R38+UR6+0x4940], R0 ;  /* 0x0049400026007988 */ /* 0x000fe80008000006 */
[----:B------:R0:W-:Y:S04]  /*afb60*/  STS.U8 [R38+UR6+0x4a40], R16 ;  /* 0x004a401026007988 */ /* 0x0001e80008000006 */
[----:B0-----:R-:W3:Y:S04]  /*afb70*/  LDL.LU R16, [R1+0x7bc] ;  /* 0x0007bc0001107983 */ /* 0x001ee80000300800 */
[----:B--2---:R0:W-:Y:S04]  /*afb80*/  STS.U8 [R38+UR6+0x4a60], R14 ;  /* 0x004a600e26007988 */ /* 0x0041e80008000006 */
[----:B0-----:R-:W2:Y:S04]  /*afb90*/  LDL.LU R14, [R1+0xb8] ;  /* 0x0000b800010e7983 */ /* 0x001ea80000300800 */
[----:B----4-:R0:W-:Y:S04]  /*afba0*/  STS.U8 [R38+UR6+0x4a00], R12 ;  /* 0x004a000c26007988 */ /* 0x0101e80008000006 */
[----:B------:R-:W-:Y:S04]  /*afbb0*/  STS.U8 [R38+UR6+0x4a20], R56 ;  /* 0x004a203826007988 */ /* 0x000fe80008000006 */
[----:B------:R1:W-:Y:S04]  /*afbc0*/  STS.U8 [R38+UR6+0x4b60], R28 ;  /* 0x004b601c26007988 */ /* 0x0003e80008000006 */
[----:B0-----:R-:W4:Y:S04]  /*afbd0*/  LDL.LU R12, [R1+0xd98] ;  /* 0x000d9800010c7983 */ /* 0x001f280000300800 */
[----:B------:R-:W-:Y:S04]  /*afbe0*/  STS.U8 [R38+UR6+0x4b40], R26 ;  /* 0x004b401a26007988 */ /* 0x000fe80008000006 */
[----:B-1----:R-:W4:Y:S04]  /*afbf0*/  LDL.LU R28, [R1+0xae0] ;  /* 0x000ae000011c7983 */ /* 0x002f280000300800 */
[----:B---3--:R0:W-:Y:S04]  /*afc00*/  STS.U8 [R38+UR6+0x4b20], R8 ;  /* 0x004b200826007988 */ /* 0x0081e80008000006 */
        /* <DEDUP_REMOVED lines=25> */
[----:B------:R-:W3:Y:S04]  /*afda0*/  LDL.LU R34, [R1+0x7dc] ;  /* 0x0007dc0001227983 */ /* 0x000ee80000300800 */
[----:B--2---:R0:W-:Y:S04]  /*afdb0*/  STS.U8 [R38+UR6+0x4f60], R14 ;  /* 0x004f600e26007988 */ /* 0x0041e80008000006 */
[----:B0-----:R-:W2:Y:S04]  /*afdc0*/  LDL.LU R14, [R1+0x98] ;  /* 0x00009800010e7983 */ /* 0x001ea80000300800 */
[----:B----4-:R0:W-:Y:S04]  /*afdd0*/  STS.U8 [R38+UR6+0x4f40], R12 ;  /* 0x004f400c26007988 */ /* 0x0101e80008000006 */
[----:B------:R-:W-:Y:S04]  /*afde0*/  STS.U8 [R38+UR6+0x4f20], R28 ;  /* 0x004f201c26007988 */ /* 0x000fe80008000006 */
[----:B0-----:R-:W4:Y:S04]  /*afdf0*/  LDL.LU R12, [R1+0xdb8] ;  /* 0x000db800010c7983 */ /* 0x001f280000300800 */
[----:B---3--:R0:W-:Y:S04]  /*afe00*/  STS.U8 [R38+UR6+0x4f00], R8 ;  /* 0x004f000826007988 */ /* 0x0081e80008000006 */
        /* <DEDUP_REMOVED lines=27> */
[----:B--2---:R0:W-:Y:S04]  /*affc0*/  STS.U8 [R38+UR6+0x5360], R14 ;  /* 0x0053600e26007988 */ /* 0x0041e80008000006 */
[----:B0-----:R-:W2:Y:S04]  /*affd0*/  LDL.LU R14, [R1+0x4e8] ;  /* 0x0004e800010e7983 */ /* 0x001ea80000300800 */
[----:B----4-:R0:W-:Y:S04]  /*affe0*/  STS.U8 [R38+UR6+0x5340], R12 ;  /* 0x0053400c26007988 */ /* 0x0101e80008000006 */
[----:B0-----:R-:W4:Y:S04]  /*afff0*/  LDL.LU R12, [R1+0x4e4] ;  /* 0x0004e400010c7983 */ /* 0x001f280000300800 */
[----:B---3--:R0:W-:Y:S04]  /*b0000*/  STS.U8 [R38+UR6+0x5320], R8 ;  /* 0x0053200826007988 */ /* 0x0081e80008000006 */
        /* <DEDUP_REMOVED lines=17> */
[----:B------:R-:W3:Y:S04]  /*b0120*/  LDL.LU R26, [R1+0x4b4] ;  /* 0x0004b400011a7983 */ /* 0x000ee80000300800 */
[----:B------:R0:W-:Y:S04]  /*b0130*/  STS.U8 [R38+UR6+0x5660], R20 ;  /* 0x0056601426007988 */ /* 0x0001e80008000006 */
[----:B0-----:R-:W3:Y:S04]  /*b0140*/  LDL.LU R20, [R1+0x4b0] ;  /* 0x0004b00001147983 */ /* 0x001ee80000300800 */
        /* <DEDUP_REMOVED lines=8> */
[----:B--2---:R0:W-:Y:S04]  /*b01d0*/  STS.U8 [R38+UR6+0x5740], R14 ;  /* 0x0057400e26007988 */ /* 0x0041e80008000006 */
[----:B0-----:R-:W2:Y:S04]  /*b01e0*/  LDL.LU R14, [R1+0x488] ;  /* 0x00048800010e7983 */ /* 0x001ea80000300800 */
[----:B----4-:R0:W-:Y:S04]  /*b01f0*/  STS.U8 [R38+UR6+0x5720], R12 ;  /* 0x0057200c26007988 */ /* 0x0101e80008000006 */
[----:B0-----:R-:W4:Y:S04]  /*b0200*/  LDL.LU R12, [R1+0x484] ;  /* 0x00048400010c7983 */ /* 0x001f280000300800 */
[----:B---3--:R0:W-:Y:S04]  /*b0210*/  STS.U8 [R38+UR6+0x5700], R8 ;  /* 0x0057000826007988 */ /* 0x0081e80008000006 */
        /* <DEDUP_REMOVED lines=15> */
[----:B------:R1:W-:Y:S04]  /*b0310*/  STS.U8 [R38+UR6+0x5960], R26 ;  /* 0x0059601a26007988 */ /* 0x0003e80008000006 */
[----:B0-----:R-:W3:Y:S04]  /*b0320*/  LDL.LU R4, [R1+0x40] ;  /* 0x0000400001047983 */ /* 0x001ee80000300800 */
[----:B-1----:R-:W3:Y:S04]  /*b0330*/  LDL.LU R26, [R1+0x440] ;  /* 0x00044000011a7983 */ /* 0x002ee80000300800 */
[----:B------:R0:W-:Y:S04]  /*b0340*/  STS.U8 [R38+UR6+0x5940], R20 ;  /* 0x0059401426007988 */ /* 0x0001e80008000006 */
[----:B0-----:R-:W3:Y:S04]  /*b0350*/  LDL.LU R20, [R1+0x43c] ;  /* 0x00043c0001147983 */ /* 0x001ee80000300800 */
        /* <DEDUP_REMOVED lines=8> */
[----:B--2---:R1:W-:Y:S04]  /*b03e0*/  STS.U8 [R38+UR6+0x5b40], R14 ;  /* 0x005b400e26007988 */ /* 0x0043e80008000006 */
[----:B0-----:R-:W2:Y:S04]  /*b03f0*/  LDL.LU R16, [R1+0x424] ;  /* 0x0004240001107983 */ /* 0x001ea80000300800 */
[----:B-1----:R-:W2:Y:S04]  /*b0400*/  LDL.LU R14, [R1+0x420] ;  /* 0x00042000010e7983 */ /* 0x002ea80000300800 */
[----:B----4-:R0:W-:Y:S04]  /*b0410*/  STS.U8 [R38+UR6+0x5b20], R12 ;  /* 0x005b200c26007988 */ /* 0x0101e80008000006 */
[----:B0-----:R-:W4:Y:S04]  /*b0420*/  LDL.LU R12, [R1+0x30] ;  /* 0x00003000010c7983 */ /* 0x001f280000300800 */
        /* <DEDUP_REMOVED lines=12> */
[----:B------:R0:W-:Y:S04]  /*b04f0*/  STS.U8 [R38+UR6+0x5e40], R4 ;  /* 0x005e400426007988 */ /* 0x0001e80008000006 */
[----:B------:R-:W-:Y:S04]  /*b0500*/  STS.U8 [R38+UR6+0x5e60], R26 ;  /* 0x005e601a26007988 */ /* 0x000fe80008000006 */
[----:B0-----:R-:W3:Y:S04]  /*b0510*/  LDL.LU R4, [R1+0x28] ;  /* 0x0000280001047983 */ /* 0x001ee80000300800 */
[----:B------:R-:W3:Y:S04]  /*b0520*/  LDL.LU R42, [R1+0x3f8] ;  /* 0x0003f800012a7983 */ /* 0x000ee80000300800 */
[----:B------:R-:W3:Y:S04]  /*b0530*/  LDL.LU R54, [R1+0x3f4] ;  /* 0x0003f40001367983 */ /* 0x000ee80000300800 */
[----:B------:R-:W-:Y:S04]  /*b0540*/  STS.U8 [R38+UR6+0x5e00], R20 ;  /* 0x005e001426007988 */ /* 0x000fe80008000006 */
[----:B------:R-:W3:Y:S04]  /*b0550*/  LDL.LU R52, [R1+0x3f0] ;  /* 0x0003f00001347983 */ /* 0x000ee80000300800 */
[----:B------:R0:W-:Y:S04]  /*b0560*/  STS.U8 [R38+UR6+0x5e20], R6 ;  /* 0x005e200626007988 */ /* 0x0001e80008000006 */
[----:B0-----:R-:W3:Y:S04]  /*b0570*/  LDL.LU R6, [R1+0x1c] ;  /* 0x00001c0001067983 */ /* 0x001ee80000300800 */
[----:B------:R-:W3:Y:S04]  /*b0580*/  LDL.LU R55, [R1+0x3e0] ;  /* 0x0003e00001377983 */ /* 0x000ee80000300800 */
[----:B------:R-:W3:Y:S04]  /*b0590*/  LDL.LU R28, [R1+0x3dc] ;  /* 0x0003dc00011c7983 */ /* 0x000ee80000300800 */
[----:B------:R-:W3:Y:S04]  /*b05a0*/  LDL.LU R20, [R1+0x3d8] ;  /* 0x0003d80001147983 */ /* 0x000ee80000300800 */
[----:B------:R-:W-:Y:S04]  /*b05b0*/  STS.U8 [R38+UR6+0x5f60], R24 ;  /* 0x005f601826007988 */ /* 0x000fe80008000006 */
[----:B------:R0:W-:Y:S04]  /*b05c0*/  STS.U8 [R38+UR6+0x5f40], R22 ;  /* 0x005f401626007988 */ /* 0x0001e80008000006 */
[----:B0-----:R-:W3:Y:S04]  /*b05d0*/  LDL.LU R22, [R1+0x14] ;  /* 0x0000140001167983 */ /* 0x001ee80000300800 */
[----:B------:R-:W3:Y:S04]  /*b05e0*/  LDL.LU R26, [R1+0x3c8] ;  /* 0x0003c800011a7983 */ /* 0x000ee80000300800 */
[----:B------:R-:W3:Y:S04]  /*b05f0*/  LDL.LU R24, [R1+0x3c4] ;  /* 0x0003c40001187983 */ /* 0x000ee80000300800 */
[----:B--2---:R-:W-:Y:S04]  /*b0600*/  STS.U8 [R38+UR6+0x5f20], R16 ;  /* 0x005f201026007988 */ /* 0x004fe80008000006 */
[----:B------:R-:W-:Y:S04]  /*b0610*/  STS.U8 [R38+UR6+0x5f00], R14 ;  /* 0x005f000e26007988 */ /* 0x000fe80008000006 */
[----:B----4-:R-:W-:Y:S04]  /*b0620*/  STS.U8 [R38+UR6+0x6000], R12 ;  /* 0x0060000c26007988 */ /* 0x010fe80008000006 */
[----:B---3--:R0:W-:Y:S04]  /*b0630*/  STS.U8 [R38+UR6+0x6020], R8 ;  /* 0x0060200826007988 */ /* 0x0081e80008000006 */
[----:B0-----:R-:W2:Y:S04]  /*b0640*/  LDL.LU R8, [R1+0x3c0] ;  /* 0x0003c00001087983 */ /* 0x001ea80000300800 */
[----:B------:R-:W3:Y:S04]  /*b0650*/  LDL.LU R34, [R1+0xc] ;  /* 0x00000c0001227983 */ /* 0x000ee80000300800 */
[----:B------:R0:W-:Y:S04]  /*b0660*/  STS.U8 [R38+UR6+0x6040], R10 ;  /* 0x0060400a26007988 */ /* 0x0001e80008000006 */
[----:B0-----:R-:W4:Y:S04]  /*b0670*/  LDL.LU R10, [R1+0x3b0] ;  /* 0x0003b000010a7983 */ /* 0x001f280000300800 */
[----:B------:R-:W4:Y:S04]  /*b0680*/  LDL.LU R12, [R1+0x3ac] ;  /* 0x0003ac00010c7983 */ /* 0x000f280000300800 */
[----:B------:R-:W4:Y:S04]  /*b0690*/  LDL.LU R14, [R1+0x3a8] ;  /* 0x0003a800010e7983 */ /* 0x000f280000300800 */
[----:B------:R-:W4:Y:S04]  /*b06a0*/  LDL.LU R16, [R1+0x4] ;  /* 0x0000040001107983 */ /* 0x000f280000300800 */
[----:B------:R-:W4:Y:S04]  /*b06b0*/  LDL.LU R0, [R1+0x398] ;  /* 0x0003980001007983 */ /* 0x000f280000300800 */
[----:B------:R0:W-:Y:S04]  /*b06c0*/  STS.U8 [R38+UR6+0x6060], R18 ;  /* 0x0060601226007988 */ /* 0x0001e80008000006 */
[----:B0-----:R-:W4:Y:S04]  /*b06d0*/  LDL.LU R18, [R1+0x394] ;  /* 0x0003940001127983 */ /* 0x001f280000300800 */
[----:B------:R-:W4:Y:S04]  /*b06e0*/  LDL.LU R56, [R1+0x390] ;  /* 0x0003900001387983 */ /* 0x000f280000300800 */
[----:B------:R0:W-:Y:S04]  /*b06f0*/  STS.U8 [R38+UR6+0x6120], R4 ;  /* 0x0061200426007988 */ /* 0x0001e80008000006 */
[----:B------:R1:W-:Y:S04]  /*b0700*/  STS.U8 [R38+UR6+0x6100], R42 ;  /* 0x0061002a26007988 */ /* 0x0003e80008000006 */
[----:B------:R1:W-:Y:S04]  /*b0710*/  STS.U8 [R38+UR6+0x6160], R54 ;  /* 0x0061603626007988 */ /* 0x0003e80008000006 */
[----:B0-----:R-:W4:Y:S04]  /*b0720*/  LDL.LU R4, [R1+0x8c0c] ;  /* 0x008c0c0001047983 */ /* 0x001f280000300800 */
[----:B------:R0:W-:Y:S04]  /*b0730*/  STS.U8 [R38+UR6+0x6140], R52 ;  /* 0x0061403426007988 */ /* 0x0001e80008000006 */
[----:B-1----:R-:W4:Y:S04]  /*b0740*/  LDL.LU R42, [R1+0x380] ;  /* 0x00038000012a7983 */ /* 0x002f280000300800 */
[----:B------:R-:W4:Y:S04]  /*b0750*/  LDL.LU R54, [R1+0x37c] ;  /* 0x00037c0001367983 */ /* 0x000f280000300800 */
[----:B0-----:R-:W4:Y:S04]  /*b0760*/  LDL.LU R52, [R1+0x378] ;  /* 0x0003780001347983 */ /* 0x001f280000300800 */
[----:B------:R0:W-:Y:S04]  /*b0770*/  STS.U8 [R38+UR6+0x6240], R6 ;  /* 0x0062400626007988 */ /* 0x0001e80008000006 */
[----:B------:R-:W-:Y:S04]  /*b0780*/  STS.U8 [R38+UR6+0x6260], R55 ;  /* 0x0062603726007988 */ /* 0x000fe80008000006 */
[----:B------:R-:W-:Y:S04]  /*b0790*/  STS.U8 [R38+UR6+0x6200], R28 ;  /* 0x0062001c26007988 */ /* 0x000fe80008000006 */
[----:B0-----:R-:W4:Y:S04]  /*b07a0*/  LDL.LU R6, [R1+0x8c08] ;  /* 0x008c080001067983 */ /* 0x001f280000300800 */
[----:B------:R0:W-:Y:S04]  /*b07b0*/  STS.U8 [R38+UR6+0x6220], R20 ;  /* 0x0062201426007988 */ /* 0x0001e80008000006 */
[----:B0-----:R-:W4:Y:S04]  /*b07c0*/  LDL.LU R20, [R1+0x368] ;  /* 0x0003680001147983 */ /* 0x001f280000300800 */
[----:B------:R-:W4:Y:S04]  /*b07d0*/  LDL.LU R55, [R1+0x364] ;  /* 0x0003640001377983 */ /* 0x000f280000300800 */
[----:B------:R0:W-:Y:S04]  /*b07e0*/  STS.U8 [R38+UR6+0x6360], R22 ;  /* 0x0063601626007988 */ /* 0x0001e80008000006 */
[----:B------:R-:W-:Y:S04]  /*b07f0*/  STS.U8 [R38+UR6+0x6340], R26 ;  /* 0x0063401a26007988 */ /* 0x000fe80008000006 */
[----:B------:R1:W-:Y:S04]  /*b0800*/  STS.U8 [R38+UR6+0x6320], R24 ;  /* 0x0063201826007988 */ /* 0x0003e80008000006 */
[----:B0-----:R-:W4:Y:S04]  /*b0810*/  LDL.LU R22, [R1+0x360] ;  /* 0x0003600001167983 */ /* 0x001f280000300800 */
[----:B-1----:R-:W4:Y:S04]  /*b0820*/  LDL.LU R24, [R1+0x350] ;  /* 0x0003500001187983 */ /* 0x002f280000300800 */
[----:B------:R-:W4:Y:S04]  /*b0830*/  LDL.LU R26, [R1+0x34c] ;  /* 0x00034c00011a7983 */ /* 0x000f280000300800 */
[----:B------:R-:W4:Y:S04]  /*b0840*/  LDL.LU R28, [R1+0x348] ;  /* 0x00034800011c7983 */ /* 0x000f280000300800 */
[----:B--2---:R0:W-:Y:S04]  /*b0850*/  STS.U8 [R38+UR6+0x6300], R8 ;  /* 0x0063000826007988 */ /* 0x0041e80008000006 */
[----:B---3--:R1:W-:Y:S04]  /*b0860*/  STS.U8 [R38+UR6+0x6400], R34 ;  /* 0x0064002226007988 */ /* 0x0083e80008000006 */
[----:B0-----:R-:W2:Y:S04]  /*b0870*/  LDL.LU R8, [R1+0x8c04] ;  /* 0x008c040001087983 */ /* 0x001ea80000300800 */
[----:B-1----:R-:W3:Y:S04]  /*b0880*/  LDL.LU R34, [R1+0x338] ;  /* 0x0003380001227983 */ /* 0x002ee80000300800 */
[----:B----4-:R0:W-:Y:S04]  /*b0890*/  STS.U8 [R38+UR6+0x6420], R10 ;  /* 0x0064200a26007988 */ /* 0x0101e80008000006 */
[----:B------:R1:W-:Y:S04]  /*b08a0*/  STS.U8 [R38+UR6+0x6440], R12 ;  /* 0x0064400c26007988 */ /* 0x0003e80008000006 */
[----:B------:R4:W-:Y:S04]  /*b08b0*/  STS.U8 [R38+UR6+0x6460], R14 ;  /* 0x0064600e26007988 */ /* 0x0009e80008000006 */
[----:B0-----:R-:W2:Y:S04]  /*b08c0*/  LDL.LU R10, [R1+0x8c00] ;  /* 0x008c0000010a7983 */ /* 0x001ea80000300800 */
[----:B-1----:R-:W2:Y:S04]  /*b08d0*/  LDL.LU R12, [R1+0x8bfc] ;  /* 0x008bfc00010c7983 */ /* 0x002ea80000300800 */
[----:B------:R0:W-:Y:S04]  /*b08e0*/  STS.U8 [R38+UR6+0x6520], R16 ;  /* 0x0065201026007988 */ /* 0x0001e80008000006 */
[----:B----4-:R-:W4:Y:S04]  /*b08f0*/  LDL.LU R14, [R1+0x8bf8] ;  /* 0x008bf800010e7983 */ /* 0x010f280000300800 */
[----:B------:R1:W-:Y:S04]  /*b0900*/  STS.U8 [R38+UR6+0x6500], R0 ;  /* 0x0065000026007988 */ /* 0x0003e80008000006 */
[----:B0-----:R-:W2:Y:S04]  /*b0910*/  LDL.LU R16, [R1+0x8bf4] ;  /* 0x008bf40001107983 */ /* 0x001ea80000300800 */
[----:B-1----:R-:W2:Y:S04]  /*b0920*/  LDL.LU R0, [R1+0x318] ;  /* 0x0003180001007983 */ /* 0x002ea80000300800 */
[----:B------:R0:W-:Y:S04]  /*b0930*/  STS.U8 [R38+UR6+0x6560], R18 ;  /* 0x0065601226007988 */ /* 0x0001e80008000006 */
[----:B------:R-:W-:Y:S04]  /*b0940*/  STS.U8 [R38+UR6+0x6540], R56 ;  /* 0x0065403826007988 */ /* 0x000fe80008000006 */
[----:B------:R1:W-:Y:S04]  /*b0950*/  STS.U8 [R38+UR6+0x6640], R61 ;  /* 0x0066403d26007988 */ /* 0x0003e80008000006 */
[----:B0-----:R-:W2:Y:S04]  /*b0960*/  LDL.LU R18, [R1+0x8bf0] ;  /* 0x008bf00001127983 */ /* 0x001ea80000300800 */
[----:B-1----:R-:W2:Y:S04]  /*b0970*/  LDL.LU R61, [R1+0x31c] ;  /* 0x00031c00013d7983 */ /* 0x002ea80000300800 */
[----:B------:R-:W2:Y:S04]  /*b0980*/  LDL.LU R56, [R1+0x304] ;  /* 0x0003040001387983 */ /* 0x000ea80000300800 */
[----:B------:R0:W-:Y:S04]  /*b0990*/  STS.U8 [R38+UR6+0x6660], R42 ;  /* 0x0066602a26007988 */ /* 0x0001e80008000006 */
[----:B------:R1:W-:Y:S04]  /*b09a0*/  STS.U8 [R38+UR6+0x6600], R54 ;  /* 0x0066003626007988 */ /* 0x0003e80008000006 */
[----:B------:R1:W-:Y:S04]  /*b09b0*/  STS.U8 [R38+UR6+0x6620], R52 ;  /* 0x0066203426007988 */ /* 0x0003e80008000006 */
[----:B0-----:R-:W2:Y:S04]  /*b09c0*/  LDL.LU R42, [R1+0x300] ;  /* 0x00030000012a7983 */ /* 0x001ea80000300800 */
[----:B-1----:R-:W2:Y:S04]  /*b09d0*/  LDL.LU R54, [R1+0x2f0] ;  /* 0x0002f00001367983 */ /* 0x002ea80000300800 */
[----:B------:R-:W2:Y:S04]  /*b09e0*/  LDL.LU R52, [R1+0x2ec] ;  /* 0x0002ec0001347983 */ /* 0x000ea80000300800 */
[----:B------:R0:W-:Y:S04]  /*b09f0*/  STS.U8 [R38+UR6+0x6760], R59 ;  /* 0x0067603b26007988 */ /* 0x0001e80008000006 */
[----:B0-----:R-:W2:Y:S04]  /*b0a00*/  LDL.LU R59, [R1+0x330] ;  /* 0x00033000013b7983 */ /* 0x001ea80000300800 */
[----:B------:R0:W-:Y:S04]  /*b0a10*/  STS.U8 [R38+UR6+0x6740], R20 ;  /* 0x0067401426007988 */ /* 0x0001e80008000006 */
[----:B------:R1:W-:Y:S04]  /*b0a20*/  STS.U8 [R38+UR6+0x6720], R55 ;  /* 0x0067203726007988 */ /* 0x0003e80008000006 */
[----:B0-----:R-:W2:Y:S04]  /*b0a30*/  LDL.LU R20, [R1+0x8bec] ;  /* 0x008bec0001147983 */ /* 0x001ea80000300800 */
[----:B-1----:R-:W2:Y:S04]  /*b0a40*/  LDL.LU R55, [R1+0x2e8] ;  /* 0x0002e80001377983 */ /* 0x002ea80000300800 */
[----:B------:R0:W-:Y:S04]  /*b0a50*/  STS.U8 [R38+UR6+0x6700], R22 ;  /* 0x0067001626007988 */ /* 0x0001e80008000006 */
        /* <DEDUP_REMOVED lines=11> */
[----:B---3--:R0:W-:Y:S04]  /*b0b10*/  STS.U8 [R38+UR6+0x6900], R34 ;  /* 0x0069002226007988 */ /* 0x0081e80008000006 */
[----:B0-----:R-:W3:Y:S04]  /*b0b20*/  LDL.LU R34, [R1+0x8bd8] ;  /* 0x008bd80001227983 */ /* 0x001ee80000300800 */
[----:B--2---:R0:W-:Y:S04]  /*b0b30*/  STS.U8 [R38+UR6+0x6960], R51 ;  /* 0x0069603326007988 */ /* 0x0041e80008000006 */
[----:B------:R1:W-:Y:S04]  /*b0b40*/  STS.U8 [R38+UR6+0x6940], R59 ;  /* 0x0069403b26007988 */ /* 0x0003e80008000006 */
[----:B------:R2:W-:Y:S04]  /*b0b50*/  STS.U8 [R38+UR6+0x6a40], R47 ;  /* 0x006a402f26007988 */ /* 0x0005e80008000006 */
[----:B0-----:R-:W3:Y:S04]  /*b0b60*/  LDL.LU R51, [R1+0x2c0] ;  /* 0x0002c00001337983 */ /* 0x001ee80000300800 */
[----:B-1----:R-:W3:Y:S04]  /*b0b70*/  LDL.LU R59, [R1+0x2bc] ;  /* 0x0002bc00013b7983 */ /* 0x002ee80000300800 */
[----:B--2---:R-:W2:Y:S04]  /*b0b80*/  LDL.LU R47, [R1+0x2d0] ;  /* 0x0002d000012f7983 */ /* 0x004ea80000300800 */
[----:B------:R0:W-:Y:S04]  /*b0b90*/  STS.U8 [R38+UR6+0x6a60], R57 ;  /* 0x006a603926007988 */ /* 0x0001e80008000006 */
[----:B------:R1:W-:Y:S04]  /*b0ba0*/  STS.U8 [R38+UR6+0x6a00], R61 ;  /* 0x006a003d26007988 */ /* 0x0003e80008000006 */
[----:B------:R4:W-:Y:S04]  /*b0bb0*/  STS.U8 [R38+UR6+0x6a20], R0 ;  /* 0x006a200026007988 */ /* 0x0009e80008000006 */
[----:B0-----:R-:W2:Y:S04]  /*b0bc0*/  LDL.LU R57, [R1+0x2b8] ;  /* 0x0002b80001397983 */ /* 0x001ea80000300800 */
[----:B-1----:R-:W2:Y:S04]  /*b0bd0*/  LDL.LU R61, [R1+0x2a8] ;  /* 0x0002a800013d7983 */ /* 0x002ea80000300800 */
[----:B----4-:R-:W4:Y:S04]  /*b0be0*/  LDL.LU R0, [R1+0x2a4] ;  /* 0x0002a40001007983 */ /* 0x010f280000300800 */
[----:B------:R0:W-:Y:S04]  /*b0bf0*/  STS.U8 [R38+UR6+0x6b60], R43 ;  /* 0x006b602b26007988 */ /* 0x0001e80008000006 */
[----:B0-----:R-:W2:Y:S04]  /*b0c00*/  LDL.LU R43, [R1+0x308] ;  /* 0x00030800012b7983 */ /* 0x001ea80000300800 */
[----:B--2---:R-:W-:Y:S04]  /*b0c10*/  STS.U8 [R38+UR6+0x6b40], R43 ;  /* 0x006b402b26007988 */ /* 0x004fe80008000006 */
[----:B------:R-:W-:Y:S04]  /*b0c20*/  STS.U8 [R38+UR6+0x6b20], R56 ;  /* 0x006b203826007988 */ /* 0x000fe80008000006 */
[----:B------:R0:W-:Y:S04]  /*b0c30*/  STS.U8 [R38+UR6+0x6b00], R42 ;  /* 0x006b002a26007988 */ /* 0x0001e80008000006 */
[----:B------:R1:W-:Y:S04]  /*b0c40*/  STS.U8 [R38+UR6+0x6c00], R39 ;  /* 0x006c002726007988 */ /* 0x0003e80008000006 */
[----:B------:R-:W-:Y:S04]  /*b0c50*/  STS.U8 [R38+UR6+0x6c20], R54 ;  /* 0x006c203626007988 */ /* 0x000fe80008000006 */
[----:B0-----:R-:W2:Y:S04]  /*b0c60*/  LDL.LU R42, [R1+0x2a0] ;  /* 0x0002a000012a7983 */ /* 0x001ea80000300800 */
[----:B-1----:R-:W2:Y:S04]  /*b0c70*/  LDL.LU R39, [R1+0x2d4] ;  /* 0x0002d40001277983 */ /* 0x002ea80000300800 */
[----:B------:R0:W-:Y:S04]  /*b0c80*/  STS.U8 [R38+UR6+0x6c40], R52 ;  /* 0x006c403426007988 */ /* 0x0001e80008000006 */
[----:B------:R1:W-:Y:S04]  /*b0c90*/  STS.U8 [R38+UR6+0x6c60], R55 ;  /* 0x006c603726007988 */ /* 0x0003e80008000006 */
[----:B0-----:R-:W2:Y:S04]  /*b0ca0*/  LDL.LU R52, [R1+0x28c] ;  /* 0x00028c0001347983 */ /* 0x001ea80000300800 */
[----:B------:R-:W2:Y:S04]  /*b0cb0*/  LDL.LU R54, [R1+0x288] ;  /* 0x0002880001367983 */ /* 0x000ea80000300800 */
[----:B-1----:R-:W2:Y:S04]  /*b0cc0*/  LDL.LU R55, [R1+0x278] ;  /* 0x0002780001377983 */ /* 0x002ea80000300800 */
[----:B------:R-:W2:Y:S04]  /*b0cd0*/  LDL.LU R56, [R1+0x274] ;  /* 0x0002740001387983 */ /* 0x000ea80000300800 */
[----:B------:R-:W2:Y:S04]  /*b0ce0*/  LDL.LU R43, [R1+0x270] ;  /* 0x00027000012b7983 */ /* 0x000ea80000300800 */
[----:B------:R0:W-:Y:S04]  /*b0cf0*/  STS.U8 [R38+UR6+0x6d20], R35 ;  /* 0x006d202326007988 */ /* 0x0001e80008000006 */
[----:B0-----:R-:W2:Y:S04]  /*b0d00*/  LDL.LU R35, [R1+0x2d8] ;  /* 0x0002d80001237983 */ /* 0x001ea80000300800 */
[----:B--2---:R0:W-:Y:S04]  /*b0d10*/  STS.U8 [R38+UR6+0x6d00], R35 ;  /* 0x006d002326007988 */ /* 0x0041e80008000006 */
[----:B------:R-:W-:Y:S04]  /*b0d20*/  STS.U8 [R38+UR6+0x6d60], R39 ;  /* 0x006d602726007988 */ /* 0x000fe80008000006 */
[----:B------:R1:W-:Y:S04]  /*b0d30*/  STS.U8 [R38+UR6+0x6d40], R47 ;  /* 0x006d402f26007988 */ /* 0x0003e80008000006 */
[----:B0-----:R-:W2:Y:S04]  /*b0d40*/  LDL.LU R35, [R1+0x260] ;  /* 0x0002600001237983 */ /* 0x001ea80000300800 */
[----:B------:R0:W-:Y:S04]  /*b0d50*/  STS.U8 [R38+UR6+0x6e40], R29 ;  /* 0x006e401d26007988 */ /* 0x0001e80008000006 */
[----:B-1----:R-:W2:Y:S04]  /*b0d60*/  LDL.LU R47, [R1+0x25c] ;  /* 0x00025c00012f7983 */ /* 0x002ea80000300800 */
[----:B0-----:R-:W2:Y:S04]  /*b0d70*/  LDL.LU R29, [R1+0x290] ;  /* 0x00029000011d7983 */ /* 0x001ea80000300800 */
[----:B---3--:R-:W-:Y:S04]  /*b0d80*/  STS.U8 [R38+UR6+0x6e60], R51 ;  /* 0x006e603326007988 */ /* 0x008fe80008000006 */
[----:B------:R0:W-:Y:S04]  /*b0d90*/  STS.U8 [R38+UR6+0x6e00], R59 ;  /* 0x006e003b26007988 */ /* 0x0001e80008000006 */
[----:B------:R-:W3:Y:S01]  /*b0da0*/  LDL.LU R39, [R1+0x248] ;  /* 0x0002480001277983 */ /* 0x000ee20000300800 */
[----:B0-----:R-:W0:Y:S03]  /*b0db0*/  S2R R59, SR_TID.X ;  /* 0x00000000003b7919 */ /* 0x001e260000002100 */
[----:B------:R1:W-:Y:S04]  /*b0dc0*/  STS.U8 [R38+UR6+0x6e20], R57 ;  /* 0x006e203926007988 */ /* 0x0003e80008000006 */
[----:B------:R4:W-:Y:S04]  /*b0dd0*/  STS.U8 [R38+UR6+0x6f60], R3 ;  /* 0x006f600326007988 */ /* 0x0009e80008000006 */
[----:B------:R-:W3:Y:S04]  /*b0de0*/  LDL.LU R51, [R1+0x244] ;  /* 0x0002440001337983 */ /* 0x000ee80000300800 */
[----:B-1----:R-:W3:Y:S04]  /*b0df0*/  LDL.LU R57, [R1+0x240] ;  /* 0x0002400001397983 */ /* 0x002ee80000300800 */
[----:B----4-:R-:W4:Y:S01]  /*b0e00*/  LDL.LU R38, [R1+0x8bd4] ;  /* 0x008bd40001267983 */ /* 0x010f220000300800 */
[----:B0-----:R-:W-:-:S03]  /*b0e10*/  LOP3.LUT R3, R59, 0x1f, RZ, 0xc0, !PT ;  /* 0x0000001f3b037812 */ /* 0x001fc600078ec0ff */
[----:B------:R-:W3:Y:S04]  /*b0e20*/  LDL.LU R59, [R1+0x22c] ;  /* 0x00022c00013b7983 */ /* 0x000ee80000300800 */
[----:B------:R0:W-:Y:S04]  /*b0e30*/  STS.U8 [R3+UR6+0x6f40], R61 ;  /* 0x006f403d03007988 */ /* 0x0001e80008000006 */
[----:B------:R1:W-:Y:S04]  /*b0e40*/  STS.U8 [R3+UR6+0x6f20], R0 ;  /* 0x006f200003007988 */ /* 0x0003e80008000006 */
[----:B0-----:R-:W3:Y:S01]  /*b0e50*/  LDL.LU R61, [R1+0x228] ;  /* 0x00022800013d7983 */ /* 0x001ee20000300800 */
[----:B-1----:R-:W0:Y:S03]  /*b0e60*/  S2R R0, SR_TID.X ;  /* 0x0000000000007919 */ /* 0x002e260000002100 */
[----:B------:R1:W-:Y:S04]  /*b0e70*/  STS.U8 [R3+UR6+0x6f00], R42 ;  /* 0x006f002a03007988 */ /* 0x0003e80008000006 */
[----:B------:R1:W-:Y:S04]  /*b0e80*/  STS.U8 [R3+UR6+0x7000], R5 ;  /* 0x0070000503007988 */ /* 0x0003e80008000006 */
[----:B-1----:R-:W3:Y:S04]  /*b0e90*/  LDL.LU R42, [R1+0x8bd0] ;  /* 0x008bd000012a7983 */ /* 0x002ee80000300800 */
[----:B------:R-:W3:Y:S01]  /*b0ea0*/  LDL.LU R3, [R1+0x218] ;  /* 0x0002180001037983 */ /* 0x000ee20000300800 */
[----:B0-----:R-:W-:-:S03]  /*b0eb0*/  LOP3.LUT R5, R0, 0x1f, RZ, 0xc0, !PT ;  /* 0x0000001f00057812 */ /* 0x001fc600078ec0ff */
[----:B------:R-:W3:Y:S04]  /*b0ec0*/  LDL.LU R0, [R1+0x214] ;  /* 0x0002140001007983 */ /* 0x000ee80000300800 */
        /* <DEDUP_REMOVED lines=13> */
[----:B------:R1:W-:Y:S04]  /*b0fa0*/  STS.U8 [R5+UR6+0x7240], R9 ;  /* 0x0072400905007988 */ /* 0x0003e80008000006 */
[----:B0-----:R-:W2:Y:S04]  /*b0fb0*/  LDL.LU R43, [R1+0x200] ;  /* 0x00020000012b7983 */ /* 0x001ea80000300800 */
[----:B-1----:R-:W2:Y:S04]  /*b0fc0*/  LDL.LU R9, [R1+0x258] ;  /* 0x0002580001097983 */ /* 0x002ea80000300800 */
[----:B------:R0:W-:Y:S04]  /*b0fd0*/  STS.U8 [R5+UR6+0x7260], R35 ;  /* 0x0072602305007988 */ /* 0x0001e80008000006 */
[----:B------:R1:W-:Y:S04]  /*b0fe0*/  STS.U8 [R5+UR6+0x7200], R47 ;  /* 0x0072002f05007988 */ /* 0x0003e80008000006 */
[----:B0-----:R-:W4:Y:S04]  /*b0ff0*/  LDL.LU R35, [R1+0x1fc] ;  /* 0x0001fc0001237983 */ /* 0x001f280000300800 */
[----:B-1----:R-:W4:Y:S04]  /*b1000*/  LDL.LU R47, [R1+0x1f8] ;  /* 0x0001f800012f7983 */ /* 0x002f280000300800 */
[----:B--2---:R-:W-:Y:S04]  /*b1010*/  STS.U8 [R5+UR6+0x7220], R9 ;  /* 0x0072200905007988 */ /* 0x004fe80008000006 */
[----:B------:R-:W-:Y:S04]  /*b1020*/  STS.U8 [R5+UR6+0x7360], R11 ;  /* 0x0073600b05007988 */ /* 0x000fe80008000006 */
[----:B---3--:R0:W-:Y:S04]  /*b1030*/  STS.U8 [R5+UR6+0x7340], R39 ;  /* 0x0073402705007988 */ /* 0x0081e80008000006 */
[----:B------:R1:W-:Y:S04]  /*b1040*/  STS.U8 [R5+UR6+0x7320], R51 ;  /* 0x0073203305007988 */ /* 0x0003e80008000006 */
[----:B------:R2:W-:Y:S04]  /*b1050*/  STS.U8 [R5+UR6+0x7300], R57 ;  /* 0x0073003905007988 */ /* 0x0005e80008000006 */
[----:B------:R-:W-:Y:S04]  /*b1060*/  STS.U8 [R5+UR6+0x7400], R13 ;  /* 0x0074000d05007988 */ /* 0x000fe80008000006 */
[----:B------:R-:W-:Y:S04]  /*b1070*/  STS.U8 [R5+UR6+0x7420], R7 ;  /* 0x0074200705007988 */ /* 0x000fe80008000006 */
[----:B0-----:R-:W3:Y:S04]  /*b1080*/  LDL.LU R39, [R1+0x1e8] ;  /* 0x0001e80001277983 */ /* 0x001ee80000300800 */
[----:B------:R0:W-:Y:S04]  /*b1090*/  STS.U8 [R5+UR6+0x7440], R59 ;  /* 0x0074403b05007988 */ /* 0x0001e80008000006 */
[----:B-1----:R-:W3:Y:S04]  /*b10a0*/  LDL.LU R51, [R1+0x1e4] ;  /* 0x0001e40001337983 */ /* 0x002ee80000300800 */
[----:B------:R1:W-:Y:S04]  /*b10b0*/  STS.U8 [R5+UR6+0x7460], R61 ;  /* 0x0074603d05007988 */ /* 0x0003e80008000006 */
[----:B--2---:R-:W2:Y:S04]  /*b10c0*/  LDL.LU R57, [R1+0x1e0] ;  /* 0x0001e00001397983 */ /* 0x004ea80000300800 */
[----:B------:R-:W-:Y:S04]  /*b10d0*/  STS.U8 [R5+UR6+0x7520], R15 ;  /* 0x0075200f05007988 */ /* 0x000fe80008000006 */
[----:B0-----:R-:W2:Y:S04]  /*b10e0*/  LDL.LU R59, [R1+0x1cc] ;  /* 0x0001cc00013b7983 */ /* 0x001ea80000300800 */
[----:B------:R-:W-:Y:S04]  /*b10f0*/  STS.U8 [R5+UR6+0x7500], R3 ;  /* 0x0075000305007988 */ /* 0x000fe80008000006 */
[----:B-1----:R-:W2:Y:S04]  /*b1100*/  LDL.LU R61, [R1+0x1c8] ;  /* 0x0001c800013d7983 */ /* 0x002ea80000300800 */
[----:B------:R0:W-:Y:S04]  /*b1110*/  STS.U8 [R5+UR6+0x7560], R0 ;  /* 0x0075600005007988 */ /* 0x0001e80008000006 */
[----:B------:R-:W-:Y:S04]  /*b1120*/  STS.U8 [R5+UR6+0x7540], R29 ;  /* 0x0075401d05007988 */ /* 0x000fe80008000006 */
[----:B0-----:R-:W2:Y:S04]  /*b1130*/  LDL.LU R0, [R1+0x1b8] ;  /* 0x0001b80001007983 */ /* 0x001ea80000300800 */
[----:B------:R-:W2:Y:S04]  /*b1140*/  LDL.LU R15, [R1+0x1b0] ;  /* 0x0001b000010f7983 */ /* 0x000ea80000300800 */
[----:B------:R-:W2:Y:S04]  /*b1150*/  LDL.LU R13, [R1+0x1a0] ;  /* 0x0001a000010d7983 */ /* 0x000ea80000300800 */
[----:B------:R-:W2:Y:S04]  /*b1160*/  LDL.LU R11, [R1+0x19c] ;  /* 0x00019c00010b7983 */ /* 0x000ea80000300800 */
[----:B------:R-:W2:Y:S04]  /*b1170*/  LDL.LU R9, [R1+0x198] ;  /* 0x0001980001097983 */ /* 0x000ea80000300800 */
[----:B------:R0:W-:Y:S04]  /*b1180*/  STS.U8 [R5+UR6+0x7640], R17 ;  /* 0x0076401105007988 */ /* 0x0001e80008000006 */
[----:B------:R1:W-:Y:S04]  /*b1190*/  STS.U8 [R5+UR6+0x7660], R43 ;  /* 0x0076602b05007988 */ /* 0x0003e80008000006 */
[----:B0-----:R-:W2:Y:S04]  /*b11a0*/  LDL.LU R17, [R1+0x1b4] ;  /* 0x0001b40001117983 */ /* 0x001ea80000300800 */
[----:B------:R-:W2:Y:S04]  /*b11b0*/  LDL.LU R7, [R1+0x188] ;  /* 0x0001880001077983 */ /* 0x000ea80000300800 */
[----:B------:R-:W2:Y:S04]  /*b11c0*/  LDL.LU R3, [R1+0x184] ;  /* 0x0001840001037983 */ /* 0x000ea80000300800 */
[----:B-1----:R-:W2:Y:S04]  /*b11d0*/  LDL.LU R43, [R1+0x180] ;  /* 0x00018000012b7983 */ /* 0x002ea80000300800 */
[----:B----4-:R-:W-:Y:S04]  /*b11e0*/  STS.U8 [R5+UR6+0x7600], R35 ;  /* 0x0076002305007988 */ /* 0x010fe80008000006 */
[----:B------:R0:W-:Y:S04]  /*b11f0*/  STS.U8 [R5+UR6+0x7620], R47 ;  /* 0x0076202f05007988 */ /* 0x0001e80008000006 */
[----:B------:R-:W4:Y:S04]  /*b1200*/  LDL.LU R29, [R1+0x170] ;  /* 0x00017000011d7983 */ /* 0x000f280000300800 */
[----:B------:R1:W-:Y:S04]  /*b1210*/  STS.U8 [R5+UR6+0x7760], R19 ;  /* 0x0077601305007988 */ /* 0x0003e80008000006 */
[----:B0-----:R-:W4:Y:S04]  /*b1220*/  LDL.LU R47, [R1+0x16c] ;  /* 0x00016c00012f7983 */ /* 0x001f280000300800 */
[----:B-1----:R-:W4:Y:S04]  /*b1230*/  LDL.LU R19, [R1+0x1d0] ;  /* 0x0001d00001137983 */ /* 0x002f280000300800 */
[----:B------:R-:W4:Y:S04]  /*b1240*/  LDL.LU R35, [R1+0x168] ;  /* 0x0001680001237983 */ /* 0x000f280000300800 */
[----:B---3--:R-:W-:Y:S04]  /*b1250*/  STS.U8 [R5+UR6+0x7740], R39 ;  /* 0x0077402705007988 */ /* 0x008fe80008000006 */
[----:B------:R0:W-:Y:S04]  /*b1260*/  STS.U8 [R5+UR6+0x7720], R51 ;  /* 0x0077203305007988 */ /* 0x0001e80008000006 */
[----:B--2---:R1:W-:Y:S04]  /*b1270*/  STS.U8 [R5+UR6+0x7700], R57 ;  /* 0x0077003905007988 */ /* 0x0043e80008000006 */
[----:B0-----:R-:W2:Y:S04]  /*b1280*/  LDL.LU R51, [R1+0x158] ;  /* 0x0001580001337983 */ /* 0x001ea80000300800 */
[----:B------:R-:W3:Y:S04]  /*b1290*/  LDL.LU R39, [R1+0x154] ;  /* 0x0001540001277983 */ /* 0x000ee80000300800 */
[----:B-1----:R-:W3:Y:S04]  /*b12a0*/  LDL.LU R57, [R1+0x150] ;  /* 0x0001500001397983 */ /* 0x002ee80000300800 */
[----:B------:R-:W-:Y:S04]  /*b12b0*/  STS.U8 [R5+UR6+0x7800], R21 ;  /* 0x0078001505007988 */ /* 0x000fe80008000006 */
[----:B----4-:R-:W-:Y:S04]  /*b12c0*/  STS.U8 [R5+UR6+0x7820], R19 ;  /* 0x0078201305007988 */ /* 0x010fe80008000006 */
[----:B------:R0:W-:Y:S04]  /*b12d0*/  STS.U8 [R5+UR6+0x7840], R59 ;  /* 0x0078403b05007988 */ /* 0x0001e80008000006 */
[----:B------:R1:W-:Y:S04]  /*b12e0*/  STS.U8 [R5+UR6+0x7860], R61 ;  /* 0x0078603d05007988 */ /* 0x0003e80008000006 */
[----:B0-----:R-:W4:Y:S04]  /*b12f0*/  LDL.LU R59, [R1+0x140] ;  /* 0x00014000013b7983 */ /* 0x001f280000300800 */
[----:B-1----:R-:W4:Y:S04]  /*b1300*/  LDL.LU R61, [R1+0x13c] ;  /* 0x00013c00013d7983 */ /* 0x002f280000300800 */
[----:B------:R-:W-:Y:S04]  /*b1310*/  STS.U8 [R5+UR6+0x7920], R23 ;  /* 0x0079201705007988 */ /* 0x000fe80008000006 */
[----:B------:R0:W-:Y:S04]  /*b1320*/  STS.U8 [R5+UR6+0x7900], R0 ;  /* 0x0079000005007988 */ /* 0x0001e80008000006 */
[----:B------:R-:W-:Y:S04]  /*b1330*/  STS.U8 [R5+UR6+0x7960], R17 ;  /* 0x0079601105007988 */ /* 0x000fe80008000006 */
[----:B------:R-:W-:Y:S04]  /*b1340*/  STS.U8 [R5+UR6+0x7940], R15 ;  /* 0x0079400f05007988 */ /* 0x000fe80008000006 */
[----:B------:R-:W-:Y:S04]  /*b1350*/  STS.U8 [R5+UR6+0x7a40], R25 ;  /* 0x007a401905007988 */ /* 0x000fe80008000006 */
[----:B------:R-:W-:Y:S04]  /*b1360*/  STS.U8 [R5+UR6+0x7a60], R13 ;  /* 0x007a600d05007988 */ /* 0x000fe80008000006 */
[----:B0-----:R-:W4:Y:S04]  /*b1370*/  LDL.LU R0, [R1+0x138] ;  /* 0x0001380001007983 */ /* 0x001f280000300800 */
[----:B------:R-:W-:Y:S04]  /*b1380*/  STS.U8 [R5+UR6+0x7a00], R11 ;  /* 0x007a000b05007988 */ /* 0x000fe80008000006 */
[----:B------:R-:W-:Y:S04]  /*b1390*/  STS.U8 [R5+UR6+0x7a20], R9 ;  /* 0x007a200905007988 */ /* 0x000fe80008000006 */
[----:B------:R-:W-:Y:S04]  /*b13a0*/  STS.U8 [R5+UR6+0x7b60], R27 ;  /* 0x007b601b05007988 */ /* 0x000fe80008000006 */
[----:B------:R-:W-:Y:S04]  /*b13b0*/  STS.U8 [R5+UR6+0x7b40], R7 ;  /* 0x007b400705007988 */ /* 0x000fe80008000006 */
[----:B------:R-:W-:Y:S04]  /*b13c0*/  STS.U8 [R5+UR6+0x7b20], R3 ;  /* 0x007b200305007988 */ /* 0x000fe80008000006 */
[----:B------:R0:W-:Y:S04]  /*b13d0*/  STS.U8 [R5+UR6+0x7b00], R43 ;  /* 0x007b002b05007988 */ /* 0x0001e80008000006 */
[----:B------:R-:W-:Y:S04]  /*b13e0*/  STS.U8 [R5+UR6+0x7c00], R32 ;  /* 0x007c002005007988 */ /* 0x000fe80008000006 */
[----:B------:R-:W-:Y:S04]  /*b13f0*/  STS.U8 [R5+UR6+0x7c20], R29 ;  /* 0x007c201d05007988 */ /* 0x000fe80008000006 */
[----:B0-----:R-:W4:Y:S04]  /*b1400*/  LDL.LU R43, [R1+0xdcc] ;  /* 0x000dcc00012b7983 */ /* 0x001f280000300800 */
[----:B------:R0:W-:Y:S04]  /*b1410*/  STS.U8 [R5+UR6+0x7c40], R47 ;  /* 0x007c402f05007988 */ /* 0x0001e80008000006 */
[----:B------:R-:W4:Y:S04]  /*b1420*/  LDL.LU R11, [R1+0xb14] ;  /* 0x000b1400010b7983 */ /* 0x000f280000300800 */
[----:B0-----:R-:W4:Y:S04]  /*b1430*/  LDL.LU R47, [R1+0x7f4] ;  /* 0x0007f400012f7983 */ /* 0x001f280000300800 */
[----:B------:R-:W-:Y:S04]  /*b1440*/  STS.U8 [R5+UR6+0x7c60], R35 ;  /* 0x007c602305007988 */ /* 0x000fe80008000006 */
[----:B------:R-:W4:Y:S04]  /*b1450*/  LDL.LU R3, [R1+0x520] ;  /* 0x0005200001037983 */ /* 0x000f280000300800 */
[----:B------:R-:W-:Y:S04]  /*b1460*/  STS.U8 [R5+UR6+0x7d20], R36 ;  /* 0x007d202405007988 */ /* 0x000fe80008000006 */
[----:B--2---:R0:W-:Y:S04]  /*b1470*/  STS.U8 [R5+UR6+0x7d00], R51 ;  /* 0x007d003305007988 */ /* 0x0041e80008000006 */
[----:B---3--:R-:W-:Y:S04]  /*b1480*/  STS.U8 [R5+UR6+0x7d60], R39 ;  /* 0x007d602705007988 */ /* 0x008fe80008000006 */
[----:B------:R1:W-:Y:S04]  /*b1490*/  STS.U8 [R5+UR6+0x7d40], R57 ;  /* 0x007d403905007988 */ /* 0x0003e80008000006 */
[----:B0-----:R-:W2:Y:S04]  /*b14a0*/  LDL.LU R51, [R1+0xdd4] ;  /* 0x000dd40001337983 */ /* 0x001ea80000300800 */
[----:B-1----:R-:W3:Y:S04]  /*b14b0*/  LDL.LU R57, [R1+0xb1c] ;  /* 0x000b1c0001397983 */ /* 0x002ee80000300800 */
[----:B------:R-:W3:Y:S04]  /*b14c0*/  LDL.LU R9, [R1+0x7fc] ;  /* 0x0007fc0001097983 */ /* 0x000ee80000300800 */
[----:B------:R-:W3:Y:S04]  /*b14d0*/  LDL.LU R29, [R1+0x528] ;  /* 0x00052800011d7983 */ /* 0x000ee80000300800 */
[----:B------:R-:W-:Y:S04]  /*b14e0*/  STS.U8 [R5+UR6+0x7e40], R40 ;  /* 0x007e402805007988 */ /* 0x000fe80008000006 */
[----:B----4-:R0:W-:Y:S04]  /*b14f0*/  STS.U8 [R5+UR6+0x7e60], R59 ;  /* 0x007e603b05007988 */ /* 0x0101e80008000006 */
        /* <DEDUP_REMOVED lines=8> */
[----:B------:R-:W-:Y:S04]  /*b1580*/  STS.U8 [R5+UR6+0x7f60], R44 ;  /* 0x007f602c05007988 */ /* 0x000fe80008000006 */
[----:B------:R-:W-:Y:S01]  /*b1590*/  STS.U8 [R5+UR6+0x7f40], R46 ;  /* 0x007f402e05007988 */ /* 0x000fe20008000006 */
[----:B0-----:R-:W-:-:S03]  /*b15a0*/  LOP3.LUT R0, R5, 0x10, RZ, 0x3c, !PT ;  /* 0x0000001005007812 */ /* 0x001fc600078e3cff */
[----:B------:R-:W-:Y:S04]  /*b15b0*/  STS.U8 [R5+UR6+0x7f20], R48 ;  /* 0x007f203005007988 */ /* 0x000fe80008000006 */
[----:B------:R0:W-:Y:S04]  /*b15c0*/  STS.U8 [R5+UR6+0x7f00], R50 ;  /* 0x007f003205007988 */ /* 0x0001e80008000006 */
[----:B------:R-:W4:Y:S04]  /*b15d0*/  LDL.LU R19, [R1+0x81c] ;  /* 0x00081c0001137983 */ /* 0x000f280000300800 */
[----:B0-----:R-:W4:Y:S04]  /*b15e0*/  LDL.LU R5, [R1+0x538] ;  /* 0x0005380001057983 */ /* 0x001f280000300800 */
[----:B------:R0:W-:Y:S04]  /*b15f0*/  STS.U8 [R0+UR6+0x80], R43 ;  /* 0x0000802b00007988 */ /* 0x0001e80008000006 */
[----:B------:R-:W-:Y:S04]  /*b1600*/  STS.U8 [R0+UR6+0xa0], R11 ;  /* 0x0000a00b00007988 */ /* 0x000fe80008000006 */
[----:B0-----:R-:W4:Y:S04]  /*b1610*/  LDL.LU R43, [R1+0xdec] ;  /* 0x000dec00012b7983 */ /* 0x001f280000300800 */
[----:B------:R0:W-:Y:S04]  /*b1620*/  STS.U8 [R0+UR6+0xc0], R47 ;  /* 0x0000c02f00007988 */ /* 0x0001e80008000006 */
[----:B------:R-:W4:Y:S04]  /*b1630*/  LDL.LU R17, [R1+0xb34] ;  /* 0x000b340001117983 */ /* 0x000f280000300800 */
        /* <DEDUP_REMOVED lines=8> */
[----:B------:R-:W-:Y:S04]  /*b16c0*/  STS.U8 [R0+UR6+0x1e0], R9 ;  /* 0x0001e00900007988 */ /* 0x000fe80008000006 */
[----:B-1----:R-:W3:Y:S04]  /*b16d0*/  LDL.LU R57, [R1+0x548] ;  /* 0x0005480001397983 */ /* 0x002ee80000300800 */
[----:B------:R0:W-:Y:S04]  /*b16e0*/  STS.U8 [R0+UR6+0x1c0], R29 ;  /* 0x0001c01d00007988 */ /* 0x0001e80008000006 */
[----:B0-----:R-:W3:Y:S04]  /*b16f0*/  LDL.LU R29, [R1+0xdfc] ;  /* 0x000dfc00011d7983 */ /* 0x001ee80000300800 */
[----:B----4-:R0:W-:Y:S04]  /*b1700*/  STS.U8 [R0+UR6+0x2c0], R59 ;  /* 0x0002c03b00007988 */ /* 0x0101e80008000006 */
[----:B------:R1:W-:Y:S04]  /*b1710*/  STS.U8 [R0+UR6+0x2e0], R61 ;  /* 0x0002e03d00007988 */ /* 0x0003e80008000006 */
[----:B0-----:R-:W4:Y:S04]  /*b1720*/  LDL.LU R59, [R1+0xb44] ;  /* 0x000b4400013b7983 */ /* 0x001f280000300800 */
[----:B------:R-:W4:Y:S04]  /*b1730*/  LDL.LU R9, [R1+0x834] ;  /* 0x0008340001097983 */ /* 0x000f280000300800 */
[----:B-1----:R-:W4:Y:S04]  /*b1740*/  LDL.LU R61, [R1+0x550] ;  /* 0x00055000013d7983 */ /* 0x002f280000300800 */
[----:B------:R0:W-:Y:S04]  /*b1750*/  STS.U8 [R0+UR6+0x280], R35 ;  /* 0x0002802300007988 */ /* 0x0001e80008000006 */
[----:B0-----:R-:W4:Y:S04]  /*b1760*/  LDL.LU R35, [R1+0xe14] ;  /* 0x000e140001237983 */ /* 0x001f280000300800 */
        /* <DEDUP_REMOVED lines=8> */
[----:B------:R1:W-:Y:S04]  /*b17f0*/  STS.U8 [R0+UR6+0x480], R43 ;  /* 0x0004802b00007988 */ /* 0x0003e80008000006 */
[----:B0-----:R-:W4:Y:S04]  /*b1800*/  LDL.LU R5, [R1+0xe1c] ;  /* 0x000e1c0001057983 */ /* 0x001f280000300800 */
[----:B------:R-:W-:Y:S04]  /*b1810*/  STS.U8 [R0+UR6+0x4a0], R17 ;  /* 0x0004a01100007988 */ /* 0x000fe80008000006 */
[----:B-1----:R-:W4:Y:S04]  /*b1820*/  LDL.LU R43, [R1+0xb54] ;  /* 0x000b5400012b7983 */ /* 0x002f280000300800 */
[----:B------:R0:W-:Y:S04]  /*b1830*/  STS.U8 [R0+UR6+0x4c0], R47 ;  /* 0x0004c02f00007988 */ /* 0x0001e80008000006 */
[----:B------:R1:W-:Y:S04]  /*b1840*/  STS.U8 [R0+UR6+0x4e0], R3 ;  /* 0x0004e00300007988 */ /* 0x0003e80008000006 */
[----:B0-----:R-:W4:Y:S04]  /*b1850*/  LDL.LU R47, [R1+0x844] ;  /* 0x00084400012f7983 */ /* 0x001f280000300800 */
[----:B------:R-:W-:Y:S04]  /*b1860*/  STS.U8 [R0+UR6+0x5a0], R15 ;  /* 0x0005a00f00007988 */ /* 0x000fe80008000006 */
[----:B-1----:R-:W4:Y:S04]  /*b1870*/  LDL.LU R3, [R1+0x560] ;  /* 0x0005600001037983 */ /* 0x002f280000300800 */
[----:B------:R-:W-:Y:S04]  /*b1880*/  STS.U8 [R0+UR6+0x580], R11 ;  /* 0x0005800b00007988 */ /* 0x000fe80008000006 */
[----:B--2---:R0:W-:Y:S04]  /*b1890*/  STS.U8 [R0+UR6+0x5e0], R51 ;  /* 0x0005e03300007988 */ /* 0x0041e80008000006 */
[----:B---3--:R1:W-:Y:S04]  /*b18a0*/  STS.U8 [R0+UR6+0x5c0], R57 ;  /* 0x0005c03900007988 */ /* 0x0083e80008000006 */
[----:B0-----:R-:W2:Y:S04]  /*b18b0*/  LDL.LU R51, [R1+0xe24] ;  /* 0x000e240001337983 */ /* 0x001ea80000300800 */
[----:B------:R-:W3:Y:S04]  /*b18c0*/  LDL.LU R11, [R1+0xb5c] ;  /* 0x000b5c00010b7983 */ /* 0x000ee80000300800 */
[----:B-1----:R-:W3:Y:S04]  /*b18d0*/  LDL.LU R57, [R1+0x84c] ;  /* 0x00084c0001397983 */ /* 0x002ee80000300800 */
[----:B------:R0:W-:Y:S04]  /*b18e0*/  STS.U8 [R0+UR6+0x6c0], R29 ;  /* 0x0006c01d00007988 */ /* 0x0001e80008000006 */
[----:B0-----:R-:W3:Y:S04]  /*b18f0*/  LDL.LU R29, [R1+0x568] ;  /* 0x00056800011d7983 */ /* 0x001ee80000300800 */
[----:B----4-:R0:W-:Y:S04]  /*b1900*/  STS.U8 [R0+UR6+0x6e0], R59 ;  /* 0x0006e03b00007988 */ /* 0x0101e80008000006 */
[----:B------:R-:W-:Y:S04]  /*b1910*/  STS.U8 [R0+UR6+0x680], R9 ;  /* 0x0006800900007988 */ /* 0x000fe80008000006 */
[----:B0-----:R-:W4:Y:S04]  /*b1920*/  LDL.LU R59, [R1+0xe2c] ;  /* 0x000e2c00013b7983 */ /* 0x001f280000300800 */
[----:B------:R0:W-:Y:S04]  /*b1930*/  STS.U8 [R0+UR6+0x6a0], R61 ;  /* 0x0006a03d00007988 */ /* 0x0001e80008000006 */
[----:B0-----:R-:W4:Y:S04]  /*b1940*/  LDL.LU R61, [R1+0xb64] ;  /* 0x000b6400013d7983 */ /* 0x001f280000300800 */
[----:B------:R-:W4:Y:S04]  /*b1950*/  LDL.LU R15, [R1+0x854] ;  /* 0x00085400010f7983 */ /* 0x000f280000300800 */
[----:B------:R0:W-:Y:S04]  /*b1960*/  STS.U8 [R0+UR6+0x7e0], R35 ;  /* 0x0007e02300007988 */ /* 0x0001e80008000006 */
[----:B------:R-:W4:Y:S04]  /*b1970*/  LDL.LU R9, [R1+0x570] ;  /* 0x0005700001097983 */ /* 0x000f280000300800 */
[----:B0-----:R-:W4:Y:S04]  /*b1980*/  LDL.LU R35, [R1+0xe34] ;  /* 0x000e340001237983 */ /* 0x001f280000300800 */
[----:B------:R-:W-:Y:S04]  /*b1990*/  STS.U8 [R0+UR6+0x7c0], R13 ;  /* 0x0007c00d00007988 */ /* 0x000fe80008000006 */
[----:B------:R0:W-:Y:S04]  /*b19a0*/  STS.U8 [R0+UR6+0x7a0], R7 ;  /* 0x0007a00700007988 */ /* 0x0001e80008000006 */
[----:B------:R-:W4:Y:S04]  /*b19b0*/  LDL.LU R19, [R1+0xb6c] ;  /* 0x000b6c0001137983 */ /* 0x000f280000300800 */
[----:B------:R1:W-:Y:S04]  /*b19c0*/  STS.U8 [R0+UR6+0x780], R39 ;  /* 0x0007802700007988 */ /* 0x0003e80008000006 */
[----:B0-----:R-:W4:Y:S04]  /*b19d0*/  LDL.LU R7, [R1+0x85c] ;  /* 0x00085c0001077983 */ /* 0x001f280000300800 */
[----:B------:R-:W-:Y:S04]  /*b19e0*/  STS.U8 [R0+UR6+0x880], R5 ;  /* 0x0008800500007988 */ /* 0x000fe80008000006 */
[----:B-1----:R-:W4:Y:S04]  /*b19f0*/  LDL.LU R39, [R1+0x578] ;  /* 0x0005780001277983 */ /* 0x002f280000300800 */
[----:B------:R0:W-:Y:S04]  /*b1a00*/  STS.U8 [R0+UR6+0x8a0], R43 ;  /* 0x0008a02b00007988 */ /* 0x0001e80008000006 */
[----:B------:R-:W4:Y:S04]  /*b1a10*/  LDL.LU R17, [R1+0xe3c] ;  /* 0x000e3c0001117983 */ /* 0x000f280000300800 */
[----:B0-----:R-:W4:Y:S04]  /*b1a20*/  LDL.LU R43, [R1+0xb74] ;  /* 0x000b7400012b7983 */ /* 0x001f280000300800 */
[----:B------:R0:W-:Y:S04]  /*b1a30*/  STS.U8 [R0+UR6+0x8c0], R47 ;  /* 0x0008c02f00007988 */ /* 0x0001e80008000006 */
[----:B------:R1:W-:Y:S04]  /*b1a40*/  STS.U8 [R0+UR6+0x8e0], R3 ;  /* 0x0008e00300007988 */ /* 0x0003e80008000006 */
[----:B0-----:R-:W4:Y:S04]  /*b1a50*/  LDL.LU R47, [R1+0x864] ;  /* 0x00086400012f7983 */ /* 0x001f280000300800 */
[----:B------:R-:W4:Y:S04]  /*b1a60*/  LDL.LU R13, [R1+0x580] ;  /* 0x00058000010d7983 */ /* 0x000f280000300800 */
[----:B------:R-:W4:Y:S04]  /*b1a70*/  LDL.LU R5, [R1+0xe54] ;  /* 0x000e540001057983 */ /* 0x000f280000300800 */
[----:B-1----:R-:W4:Y:S04]  /*b1a80*/  LDL.LU R3, [R1+0xb7c] ;  /* 0x000b7c0001037983 */ /* 0x002f280000300800 */
[----:B--2---:R0:W-:Y:S04]  /*b1a90*/  STS.U8 [R0+UR6+0x9a0], R51 ;  /* 0x0009a03300007988 */ /* 0x0041e80008000006 */
[----:B---3--:R-:W-:Y:S04]  /*b1aa0*/  STS.U8 [R0+UR6+0x980], R11 ;  /* 0x0009800b00007988 */ /* 0x008fe80008000006 */
[----:B------:R1:W-:Y:S04]  /*b1ab0*/  STS.U8 [R0+UR6+0x9e0], R57 ;  /* 0x0009e03900007988 */ /* 0x0003e80008000006 */
[----:B0-----:R-:W2:Y:S04]  /*b1ac0*/  LDL.LU R51, [R1+0x86c] ;  /* 0x00086c0001337983 */ /* 0x001ea80000300800 */
[----:B-1----:R-:W3:Y:S04]  /*b1ad0*/  LDL.LU R57, [R1+0x588] ;  /* 0x0005880001397983 */ /* 0x002ee80000300800 */
[----:B------:R0:W-:Y:S04]  /*b1ae0*/  STS.U8 [R0+UR6+0x9c0], R29 ;  /* 0x0009c01d00007988 */ /* 0x0001e80008000006 */
[----:B0-----:R-:W3:Y:S04]  /*b1af0*/  LDL.LU R29, [R1+0xe5c] ;  /* 0x000e5c00011d7983 */ /* 0x001ee80000300800 */
[----:B------:R-:W3:Y:S04]  /*b1b00*/  LDL.LU R11, [R1+0xb84] ;  /* 0x000b8400010b7983 */ /* 0x000ee80000300800 */
[----:B----4-:R0:W-:Y:S04]  /*b1b10*/  STS.U8 [R0+UR6+0xac0], R59 ;  /* 0x000ac03b00007988 */ /* 0x0101e80008000006 */
[----:B0-----:R-:W4:Y:S04]  /*b1b20*/  LDL.LU R59, [R1+0x874] ;  /* 0x00087400013b7983 */ /* 0x001f280000300800 */
[----:B------:R0:W-:Y:S04]  /*b1b30*/  STS.U8 [R0+UR6+0xae0], R61 ;  /* 0x000ae03d00007988 */ /* 0x0001e80008000006 */
[----:B------:R1:W-:Y:S04]  /*b1b40*/  STS.U8 [R0+UR6+0xa80], R15 ;  /* 0x000a800f00007988 */ /* 0x0003e80008000006 */
[----:B0-----:R-:W4:Y:S04]  /*b1b50*/  LDL.LU R61, [R1+0x590] ;  /* 0x00059000013d7983 */ /* 0x001f280000300800 */
[----:B------:R0:W-:Y:S04]  /*b1b60*/  STS.U8 [R0+UR6+0xaa0], R9 ;  /* 0x000aa00900007988 */ /* 0x0001e80008000006 */
[----:B-1----:R-:W4:Y:S04]  /*b1b70*/  LDL.LU R15, [R1+0xe64] ;  /* 0x000e6400010f7983 */ /* 0x002f280000300800 */
[----:B------:R1:W-:Y:S04]  /*b1b80*/  STS.U8 [R0+UR6+0xbe0], R35 ;  /* 0x000be02300007988 */ /* 0x0003e80008000006 */
[----:B0-----:R-:W4:Y:S04]  /*b1b90*/  LDL.LU R9, [R1+0xb8c] ;  /* 0x000b8c0001097983 */ /* 0x001f280000300800 */
[----:B-1----:R-:W4:Y:S04]  /*b1ba0*/  LDL.LU R35, [R1+0x87c] ;  /* 0x00087c0001237983 */ /* 0x002f280000300800 */
[----:B------:R-:W-:Y:S04]  /*b1bb0*/  STS.U8 [R0+UR6+0xbc0], R19 ;  /* 0x000bc01300007988 */ /* 0x000fe80008000006 */
[----:B------:R0:W-:Y:S04]  /*b1bc0*/  STS.U8 [R0+UR6+0xba0], R7 ;  /* 0x000ba00700007988 */ /* 0x0001e80008000006 */
[----:B------:R1:W-:Y:S04]  /*b1bd0*/  STS.U8 [R0+UR6+0xb80], R39 ;  /* 0x000b802700007988 */ /* 0x0003e80008000006 */
[----:B0-----:R-:W4:Y:S04]  /*b1be0*/  LDL.LU R7, [R1+0x598] ;  /* 0x0005980001077983 */ /* 0x001f280000300800 */
[----:B------:R-:W-:Y:S04]  /*b1bf0*/  STS.U8 [R0+UR6+0xc80], R17 ;  /* 0x000c801100007988 */ /* 0x000fe80008000006 */
[----:B-1----:R-:W4:Y:S04]  /*b1c00*/  LDL.LU R39, [R1+0xe6c] ;  /* 0x000e6c0001277983 */ /* 0x002f280000300800 */
[----:B------:R0:W-:Y:S04]  /*b1c10*/  STS.U8 [R0+UR6+0xca0], R43 ;  /* 0x000ca02b00007988 */ /* 0x0001e80008000006 */
        /* <DEDUP_REMOVED lines=8> */
[----:B--2---:R0:W-:Y:S04]  /*b1ca0*/  STS.U8 [R0+UR6+0xde0], R51 ;  /* 0x000de03300007988 */ /* 0x0041e80008000006 */
[----:B---3--:R1:W-:Y:S04]  /*b1cb0*/  STS.U8 [R0+UR6+0xdc0], R57 ;  /* 0x000dc03900007988 */ /* 0x0083e80008000006 */
[----:B0-----:R-:W2:Y:S04]  /*b1cc0*/  LDL.LU R51, [R1+0xb9c] ;  /* 0x000b9c0001337983 */ /* 0x001ea80000300800 */
[----:B-1----:R-:W3:Y:S04]  /*b1cd0*/  LDL.LU R57, [R1+0x89c] ;  /* 0x00089c0001397983 */ /* 0x002ee80000300800 */
[----:B------:R0:W-:Y:S04]  /*b1ce0*/  STS.U8 [R0+UR6+0xec0], R29 ;  /* 0x000ec01d00007988 */ /* 0x0001e80008000006 */
[----:B------:R-:W-:Y:S04]  /*b1cf0*/  STS.U8 [R0+UR6+0xee0], R11 ;  /* 0x000ee00b00007988 */ /* 0x000fe80008000006 */
[----:B0-----:R-:W3:Y:S04]  /*b1d00*/  LDL.LU R29, [R1+0x5a8] ;  /* 0x0005a800011d7983 */ /* 0x001ee80000300800 */
[----:B----4-:R0:W-:Y:S04]  /*b1d10*/  STS.U8 [R0+UR6+0xe80], R59 ;  /* 0x000e803b00007988 */ /* 0x0101e80008000006 */
        /* <DEDUP_REMOVED lines=10> */
[----:B-1----:R-:W4:Y:S04]  /*b1dc0*/  LDL.LU R35, [R1+0x8bc] ;  /* 0x0008bc0001237983 */ /* 0x002f280000300800 */
[----:B------:R-:W-:Y:S04]  /*b1dd0*/  STS.U8 [R0+UR6+0xf80], R7 ;  /* 0x000f800700007988 */ /* 0x000fe80008000006 */
[----:B------:R0:W-:Y:S04]  /*b1de0*/  STS.U8 [R0+UR6+0x1080], R39 ;  /* 0x0010802700007988 */ /* 0x0001e80008000006 */
[----:B------:R-:W4:Y:S04]  /*b1df0*/  LDL.LU R17, [R1+0x5b8] ;  /* 0x0005b80001117983 */ /* 0x000f280000300800 */
[----:B0-----:R-:W4:Y:S04]  /*b1e00*/  LDL.LU R39, [R1+0xe9c] ;  /* 0x000e9c0001277983 */ /* 0x001f280000300800 */
[----:B------:R0:W-:Y:S04]  /*b1e10*/  STS.U8 [R0+UR6+0x10a0], R43 ;  /* 0x0010a02b00007988 */ /* 0x0001e80008000006 */
[----:B0-----:R-:W4:Y:S04]  /*b1e20*/  LDL.LU R43, [R1+0xbb4] ;  /* 0x000bb400012b7983 */ /* 0x001f280000300800 */
[----:B------:R-:W4:Y:S04]  /*b1e30*/  LDL.LU R15, [R1+0x8c4] ;  /* 0x0008c400010f7983 */ /* 0x000f280000300800 */
[----:B------:R0:W-:Y:S04]  /*b1e40*/  STS.U8 [R0+UR6+0x10c0], R47 ;  /* 0x0010c02f00007988 */ /* 0x0001e80008000006 */
[----:B------:R-:W4:Y:S04]  /*b1e50*/  LDL.LU R7, [R1+0x5c0] ;  /* 0x0005c00001077983 */ /* 0x000f280000300800 */
[----:B0-----:R-:W4:Y:S04]  /*b1e60*/  LDL.LU R47, [R1+0xea4] ;  /* 0x000ea400012f7983 */ /* 0x001f280000300800 */
[----:B------:R0:W-:Y:S04]  /*b1e70*/  STS.U8 [R0+UR6+0x10e0], R3 ;  /* 0x0010e00300007988 */ /* 0x0001e80008000006 */
[----:B------:R-:W-:Y:S04]  /*b1e80*/  STS.U8 [R0+UR6+0x11a0], R5 ;  /* 0x0011a00500007988 */ /* 0x000fe80008000006 */
[----:B0-----:R-:W4:Y:S04]  /*b1e90*/  LDL.LU R3, [R1+0xbbc] ;  /* 0x000bbc0001037983 */ /* 0x001f280000300800 */
[----:B--2---:R0:W-:Y:S04]  /*b1ea0*/  STS.U8 [R0+UR6+0x1180], R51 ;  /* 0x0011803300007988 */ /* 0x0041e80008000006 */
[----:B---3--:R1:W-:Y:S04]  /*b1eb0*/  STS.U8 [R0+UR6+0x11e0], R57 ;  /* 0x0011e03900007988 */ /* 0x0083e80008000006 */
[----:B0-----:R-:W2:Y:S04]  /*b1ec0*/  LDL.LU R51, [R1+0x8cc] ;  /* 0x0008cc0001337983 */ /* 0x001ea80000300800 */
[----:B-1----:R-:W3:Y:S04]  /*b1ed0*/  LDL.LU R57, [R1+0x5c8] ;  /* 0x0005c80001397983 */ /* 0x002ee80000300800 */
[----:B------:R0:W-:Y:S04]  /*b1ee0*/  STS.U8 [R0+UR6+0x11c0], R29 ;  /* 0x0011c01d00007988 */ /* 0x0001e80008000006 */
[----:B------:R-:W3:Y:S04]  /*b1ef0*/  LDL.LU R5, [R1+0xeac] ;  /* 0x000eac0001057983 */ /* 0x000ee80000300800 */
[----:B0-----:R-:W3:Y:S04]  /*b1f00*/  LDL.LU R29, [R1+0xbc4] ;  /* 0x000bc400011d7983 */ /* 0x001ee80000300800 */
[----:B----4-:R0:W-:Y:S04]  /*b1f10*/  STS.U8 [R0+UR6+0x12c0], R59 ;  /* 0x0012c03b00007988 */ /* 0x0101e80008000006 */
        /* <DEDUP_REMOVED lines=11> */
[----:B-1----:R-:W4:Y:S04]  /*b1fd0*/  LDL.LU R35, [R1+0x5d8] ;  /* 0x0005d80001237983 */ /* 0x002f280000300800 */
[----:B------:R-:W-:Y:S04]  /*b1fe0*/  STS.U8 [R0+UR6+0x1380], R17 ;  /* 0x0013801100007988 */ /* 0x000fe80008000006 */
[----:B------:R0:W-:Y:S04]  /*b1ff0*/  STS.U8 [R0+UR6+0x1480], R39 ;  /* 0x0014802700007988 */ /* 0x0001e80008000006 */
[----:B0-----:R-:W4:Y:S04]  /*b2000*/  LDL.LU R39, [R1+0xebc] ;  /* 0x000ebc0001277983 */ /* 0x001f280000300800 */
[----:B------:R0:W-:Y:S04]  /*b2010*/  STS.U8 [R0+UR6+0x14a0], R43 ;  /* 0x0014a02b00007988 */ /* 0x0001e80008000006 */
[----:B------:R-:W-:Y:S04]  /*b2020*/  STS.U8 [R0+UR6+0x14c0], R15 ;  /* 0x0014c00f00007988 */ /* 0x000fe80008000006 */
[----:B0-----:R-:W4:Y:S04]  /*b2030*/  LDL.LU R43, [R1+0xbd4] ;  /* 0x000bd400012b7983 */ /* 0x001f280000300800 */
[----:B------:R-:W-:Y:S04]  /*b2040*/  STS.U8 [R0+UR6+0x14e0], R7 ;  /* 0x0014e00700007988 */ /* 0x000fe80008000006 */
[----:B------:R0:W-:Y:S04]  /*b2050*/  STS.U8 [R0+UR6+0x15a0], R47 ;  /* 0x0015a02f00007988 */ /* 0x0001e80008000006 */
[----:B0-----:R-:W4:Y:S04]  /*b2060*/  LDL.LU R47, [R1+0x8e4] ;  /* 0x0008e400012f7983 */ /* 0x001f280000300800 */
[----:B------:R0:W-:Y:S04]  /*b2070*/  STS.U8 [R0+UR6+0x1580], R3 ;  /* 0x0015800300007988 */ /* 0x0001e80008000006 */
[----:B------:R-:W4:Y:S04]  /*b2080*/  LDL.LU R7, [R1+0x5e0] ;  /* 0x0005e00001077983 */ /* 0x000f280000300800 */
[----:B0-----:R-:W4:Y:S04]  /*b2090*/  LDL.LU R3, [R1+0xec4] ;  /* 0x000ec40001037983 */ /* 0x001f280000300800 */
[----:B--2---:R0:W-:Y:S04]  /*b20a0*/  STS.U8 [R0+UR6+0x15e0], R51 ;  /* 0x0015e03300007988 */ /* 0x0041e80008000006 */
[----:B---3--:R1:W-:Y:S04]  /*b20b0*/  STS.U8 [R0+UR6+0x15c0], R57 ;  /* 0x0015c03900007988 */ /* 0x0083e80008000006 */
[----:B0-----:R-:W2:Y:S04]  /*b20c0*/  LDL.LU R51, [R1+0xbdc] ;  /* 0x000bdc0001337983 */ /* 0x001ea80000300800 */
[----:B------:R-:W-:Y:S04]  /*b20d0*/  STS.U8 [R0+UR6+0x16c0], R5 ;  /* 0x0016c00500007988 */ /* 0x000fe80008000006 */
[----:B-1----:R-:W3:Y:S04]  /*b20e0*/  LDL.LU R57, [R1+0x8ec] ;  /* 0x0008ec0001397983 */ /* 0x002ee80000300800 */
[----:B------:R0:W-:Y:S04]  /*b20f0*/  STS.U8 [R0+UR6+0x16e0], R29 ;  /* 0x0016e01d00007988 */ /* 0x0001e80008000006 */
[----:B0-----:R-:W3:Y:S04]  /*b2100*/  LDL.LU R29, [R1+0x5e8] ;  /* 0x0005e800011d7983 */ /* 0x001ee80000300800 */
[----:B------:R-:W3:Y:S04]  /*b2110*/  LDL.LU R15, [R1+0xecc] ;  /* 0x000ecc00010f7983 */ /* 0x000ee80000300800 */
[----:B------:R-:W3:Y:S04]  /*b2120*/  LDL.LU R5, [R1+0xbe4] ;  /* 0x000be40001057983 */ /* 0x000ee80000300800 */
[----:B----4-:R0:W-:Y:S04]  /*b2130*/  STS.U8 [R0+UR6+0x1680], R59 ;  /* 0x0016803b00007988 */ /* 0x0101e80008000006 */
        /* <DEDUP_REMOVED lines=8> */
[----:B------:R-:W-:Y:S04]  /*b21c0*/  STS.U8 [R0+UR6+0x17a0], R9 ;  /* 0x0017a00900007988 */ /* 0x000fe80008000006 */
[----:B------:R0:W-:Y:S04]  /*b21d0*/  STS.U8 [R0+UR6+0x1780], R35 ;  /* 0x0017802300007988 */ /* 0x0001e80008000006 */
        /* <DEDUP_REMOVED lines=10> */
[----:B------:R0:W-:Y:S04]  /*b2280*/  STS.U8 [R0+UR6+0x19a0], R3 ;  /* 0x0019a00300007988 */ /* 0x0001e80008000006 */
[----:B0-----:R-:W4:Y:S04]  /*b2290*/  LDL.LU R3, [R1+0xbfc] ;  /* 0x000bfc0001037983 */ /* 0x001f280000300800 */
[----:B--2---:R0:W-:Y:S04]  /*b22a0*/  STS.U8 [R0+UR6+0x1980], R51 ;  /* 0x0019803300007988 */ /* 0x0041e80008000006 */
[----:B---3--:R1:W-:Y:S04]  /*b22b0*/  STS.U8 [R0+UR6+0x19e0], R57 ;  /* 0x0019e03900007988 */ /* 0x0083e80008000006 */
[----:B0-----:R-:W2:Y:S04]  /*b22c0*/  LDL.LU R51, [R1+0x91c] ;  /* 0x00091c0001337983 */ /* 0x001ea80000300800 */
[----:B------:R-:W3:Y:S04]  /*b22d0*/  LDL.LU R7, [R1+0x608] ;  /* 0x0006080001077983 */ /* 0x000ee80000300800 */
[----:B-1----:R-:W3:Y:S04]  /*b22e0*/  LDL.LU R57, [R1+0xefc] ;  /* 0x000efc0001397983 */ /* 0x002ee80000300800 */
[----:B------:R0:W-:Y:S04]  /*b22f0*/  STS.U8 [R0+UR6+0x19c0], R29 ;  /* 0x0019c01d00007988 */ /* 0x0001e80008000006 */
[----:B------:R1:W-:Y:S04]  /*b2300*/  STS.U8 [R0+UR6+0x1ac0], R15 ;  /* 0x001ac00f00007988 */ /* 0x0003e80008000006 */
[----:B------:R1:W-:Y:S04]  /*b2310*/  STS.U8 [R0+UR6+0x1ae0], R5 ;  /* 0x001ae00500007988 */ /* 0x0003e80008000006 */
[----:B0-----:R-:W3:Y:S04]  /*b2320*/  LDL.LU R29, [R1+0xc04] ;  /* 0x000c0400011d7983 */ /* 0x001ee80000300800 */
[----:B-1----:R-:W3:Y:S04]  /*b2330*/  LDL.LU R15, [R1+0x924] ;  /* 0x00092400010f7983 */ /* 0x002ee80000300800 */
[----:B------:R-:W3:Y:S04]  /*b2340*/  LDL.LU R5, [R1+0x610] ;  /* 0x0006100001057983 */ /* 0x000ee80000300800 */
[----:B----4-:R0:W-:Y:S04]  /*b2350*/  STS.U8 [R0+UR6+0x1a80], R59 ;  /* 0x001a803b00007988 */ /* 0x0101e80008000006 */
[----:B------:R-:W-:Y:S04]  /*b2360*/  STS.U8 [R0+UR6+0x1aa0], R19 ;  /* 0x001aa01300007988 */ /* 0x000fe80008000006 */
[----:B0-----:R-:W4:Y:S04]  /*b2370*/  LDL.LU R59, [R1+0xf04] ;  /* 0x000f0400013b7983 */ /* 0x001f280000300800 */
        /* <DEDUP_REMOVED lines=13> */
[----:B------:R-:W4:Y:S04]  /*b2450*/  LDL.LU R9, [R1+0x934] ;  /* 0x0009340001097983 */ /* 0x000f280000300800 */
[----:B------:R0:W-:Y:S04]  /*b2460*/  STS.U8 [R0+UR6+0x1da0], R47 ;  /* 0x001da02f00007988 */ /* 0x0001e80008000006 */
[----:B0-----:R-:W4:Y:S04]  /*b2470*/  LDL.LU R47, [R1+0x620] ;  /* 0x00062000012f7983 */ /* 0x001f280000300800 */
[----:B------:R0:W-:Y:S04]  /*b2480*/  STS.U8 [R0+UR6+0x1d80], R3 ;  /* 0x001d800300007988 */ /* 0x0001e80008000006 */
[----:B0-----:R-:W4:Y:S04]  /*b2490*/  LDL.LU R3, [R1+0xf34] ;  /* 0x000f340001037983 */ /* 0x001f280000300800 */
[----:B--2---:R0:W-:Y:S04]  /*b24a0*/  STS.U8 [R0+UR6+0x1de0], R51 ;  /* 0x001de03300007988 */ /* 0x0041e80008000006 */
[----:B---3--:R-:W-:Y:S04]  /*b24b0*/  STS.U8 [R0+UR6+0x1dc0], R7 ;  /* 0x001dc00700007988 */ /* 0x008fe80008000006 */
[----:B------:R1:W-:Y:S04]  /*b24c0*/  STS.U8 [R0+UR6+0x1ec0], R57 ;  /* 0x001ec03900007988 */ /* 0x0003e80008000006 */
[----:B0-----:R-:W2:Y:S04]  /*b24d0*/  LDL.LU R51, [R1+0xc1c] ;  /* 0x000c1c0001337983 */ /* 0x001ea80000300800 */
[----:B-1----:R-:W3:Y:S04]  /*b24e0*/  LDL.LU R57, [R1+0x93c] ;  /* 0x00093c0001397983 */ /* 0x002ee80000300800 */
[----:B------:R-:W3:Y:S04]  /*b24f0*/  LDL.LU R13, [R1+0x628] ;  /* 0x00062800010d7983 */ /* 0x000ee80000300800 */
[----:B------:R0:W-:Y:S04]  /*b2500*/  STS.U8 [R0+UR6+0x1ee0], R29 ;  /* 0x001ee01d00007988 */ /* 0x0001e80008000006 */
[----:B------:R-:W3:Y:S04]  /*b2510*/  LDL.LU R7, [R1+0xf3c] ;  /* 0x000f3c0001077983 */ /* 0x000ee80000300800 */
[----:B------:R-:W-:Y:S04]  /*b2520*/  STS.U8 [R0+UR6+0x1e80], R15 ;  /* 0x001e800f00007988 */ /* 0x000fe80008000006 */
[----:B0-----:R-:W3:Y:S04]  /*b2530*/  LDL.LU R29, [R1+0xc24] ;  /* 0x000c2400011d7983 */ /* 0x001ee80000300800 */
[----:B------:R0:W-:Y:S04]  /*b2540*/  STS.U8 [R0+UR6+0x1ea0], R5 ;  /* 0x001ea00500007988 */ /* 0x0001e80008000006 */
[----:B------:R-:W3:Y:S04]  /*b2550*/  LDL.LU R19, [R1+0x944] ;  /* 0x0009440001137983 */ /* 0x000ee80000300800 */
[----:B0-----:R-:W3:Y:S04]  /*b2560*/  LDL.LU R5, [R1+0x630] ;  /* 0x0006300001057983 */ /* 0x001ee80000300800 */
[----:B----4-:R0:W-:Y:S04]  /*b2570*/  STS.U8 [R0+UR6+0x1fe0], R59 ;  /* 0x001fe03b00007988 */ /* 0x0101e80008000006 */
[----:B0-----:R-:W4:Y:S04]  /*b2580*/  LDL.LU R59, [R1+0xf44] ;  /* 0x000f4400013b7983 */ /* 0x001f280000300800 */
[----:B------:R-:W-:Y:S04]  /*b2590*/  STS.U8 [R0+UR6+0x1fc0], R11 ;  /* 0x001fc00b00007988 */ /* 0x000fe80008000006 */
[----:B------:R-:W4:Y:S04]  /*b25a0*/  LDL.LU R17, [R1+0xc2c] ;  /* 0x000c2c0001117983 */ /* 0x000f280000300800 */
        /* <DEDUP_REMOVED lines=13> */
[----:B------:R0:W-:Y:S04]  /*b2680*/  STS.U8 [R0+UR6+0x21a0], R3 ;  /* 0x0021a00300007988 */ /* 0x0001e80008000006 */
[----:B0-----:R-:W4:Y:S04]  /*b2690*/  LDL.LU R3, [R1+0xc3c] ;  /* 0x000c3c0001037983 */ /* 0x001f280000300800 */
[----:B------:R-:W4:Y:S04]  /*b26a0*/  LDL.LU R9, [R1+0x95c] ;  /* 0x00095c0001097983 */ /* 0x000f280000300800 */
[----:B--2---:R0:W-:Y:S04]  /*b26b0*/  STS.U8 [R0+UR6+0x2180], R51 ;  /* 0x0021803300007988 */ /* 0x0041e80008000006 */
[----:B---3--:R1:W-:Y:S04]  /*b26c0*/  STS.U8 [R0+UR6+0x21e0], R57 ;  /* 0x0021e03900007988 */ /* 0x0083e80008000006 */
[----:B0-----:R-:W2:Y:S04]  /*b26d0*/  LDL.LU R51, [R1+0x648] ;  /* 0x0006480001337983 */ /* 0x001ea80000300800 */
[----:B------:R0:W-:Y:S04]  /*b26e0*/  STS.U8 [R0+UR6+0x21c0], R13 ;  /* 0x0021c00d00007988 */ /* 0x0001e80008000006 */
[----:B-1----:R-:W3:Y:S04]  /*b26f0*/  LDL.LU R57, [R1+0xf5c] ;  /* 0x000f5c0001397983 */ /* 0x002ee80000300800 */
[----:B------:R1:W-:Y:S04]  /*b2700*/  STS.U8 [R0+UR6+0x22c0], R7 ;  /* 0x0022c00700007988 */ /* 0x0003e80008000006 */
[----:B0-----:R-:W3:Y:S04]  /*b2710*/  LDL.LU R13, [R1+0xc44] ;  /* 0x000c4400010d7983 */ /* 0x001ee80000300800 */
[----:B------:R0:W-:Y:S04]  /*b2720*/  STS.U8 [R0+UR6+0x22e0], R29 ;  /* 0x0022e01d00007988 */ /* 0x0001e80008000006 */
[----:B-1----:R-:W3:Y:S04]  /*b2730*/  LDL.LU R7, [R1+0x974] ;  /* 0x0009740001077983 */ /* 0x002ee80000300800 */
[----:B------:R-:W-:Y:S04]  /*b2740*/  STS.U8 [R0+UR6+0x2280], R19 ;  /* 0x0022801300007988 */ /* 0x000fe80008000006 */
[----:B0-----:R-:W3:Y:S04]  /*b2750*/  LDL.LU R29, [R1+0x650] ;  /* 0x00065000011d7983 */ /* 0x001ee80000300800 */
[----:B------:R0:W-:Y:S04]  /*b2760*/  STS.U8 [R0+UR6+0x22a0], R5 ;  /* 0x0022a00500007988 */ /* 0x0001e80008000006 */
[----:B0-----:R-:W3:Y:S04]  /*b2770*/  LDL.LU R5, [R1+0xf64] ;  /* 0x000f640001057983 */ /* 0x001ee80000300800 */
[----:B----4-:R0:W-:Y:S04]  /*b2780*/  STS.U8 [R0+UR6+0x23e0], R59 ;  /* 0x0023e03b00007988 */ /* 0x0101e80008000006 */
[----:B------:R-:W-:Y:S04]  /*b2790*/  STS.U8 [R0+UR6+0x23c0], R17 ;  /* 0x0023c01100007988 */ /* 0x000fe80008000006 */
[----:B0-----:R-:W4:Y:S04]  /*b27a0*/  LDL.LU R59, [R1+0xc4c] ;  /* 0x000c4c00013b7983 */ /* 0x001f280000300800 */
[----:B------:R0:W-:Y:S04]  /*b27b0*/  STS.U8 [R0+UR6+0x23a0], R61 ;  /* 0x0023a03d00007988 */ /* 0x0001e80008000006 */
[----:B0-----:R-:W4:Y:S04]  /*b27c0*/  LDL.LU R61, [R1+0x97c] ;  /* 0x00097c00013d7983 */ /* 0x001f280000300800 */
[----:B------:R0:W-:Y:S04]  /*b27d0*/  STS.U8 [R0+UR6+0x2380], R35 ;  /* 0x0023802300007988 */ /* 0x0001e80008000006 */
[----:B0-----:R-:W4:Y:S04]  /*b27e0*/  LDL.LU R35, [R1+0x658] ;  /* 0x0006580001237983 */ /* 0x001f280000300800 */
[----:B------:R-:W-:Y:S04]  /*b27f0*/  STS.U8 [R0+UR6+0x2480], R15 ;  /* 0x0024800f00007988 */ /* 0x000fe80008000006 */
[----:B------:R-:W-:Y:S04]  /*b2800*/  STS.U8 [R0+UR6+0x24a0], R11 ;  /* 0x0024a00b00007988 */ /* 0x000fe80008000006 */
[----:B------:R0:W-:Y:S04]  /*b2810*/  STS.U8 [R0+UR6+0x24c0], R39 ;  /* 0x0024c02700007988 */ /* 0x0001e80008000006 */
[----:B0-----:R-:W4:Y:S04]  /*b2820*/  LDL.LU R39, [R1+0xf6c] ;  /* 0x000f6c0001277983 */ /* 0x001f280000300800 */
[----:B------:R0:W-:Y:S04]  /*b2830*/  STS.U8 [R0+UR6+0x24e0], R43 ;  /* 0x0024e02b00007988 */ /* 0x0001e80008000006 */
[----:B------:R-:W4:Y:S04]  /*b2840*/  LDL.LU R11, [R1+0xc54] ;  /* 0x000c5400010b7983 */ /* 0x000f280000300800 */
[----:B0-----:R-:W4:Y:S04]  /*b2850*/  LDL.LU R43, [R1+0x984] ;  /* 0x00098400012b7983 */ /* 0x001f280000300800 */
[----:B------:R0:W-:Y:S04]  /*b2860*/  STS.U8 [R0+UR6+0x25a0], R47 ;  /* 0x0025a02f00007988 */ /* 0x0001e80008000006 */
[----:B0-----:R-:W4:Y:S04]  /*b2870*/  LDL.LU R47, [R1+0x660] ;  /* 0x00066000012f7983 */ /* 0x001f280000300800 */
[----:B------:R0:W-:Y:S04]  /*b2880*/  STS.U8 [R0+UR6+0x2580], R3 ;  /* 0x0025800300007988 */ /* 0x0001e80008000006 */
[----:B------:R-:W-:Y:S04]  /*b2890*/  STS.U8 [R0+UR6+0x25e0], R9 ;  /* 0x0025e00900007988 */ /* 0x000fe80008000006 */
[----:B0-----:R-:W4:Y:S04]  /*b28a0*/  LDL.LU R3, [R1+0xf74] ;  /* 0x000f740001037983 */ /* 0x001f280000300800 */
[----:B--2---:R0:W-:Y:S04]  /*b28b0*/  STS.U8 [R0+UR6+0x25c0], R51 ;  /* 0x0025c03300007988 */ /* 0x0041e80008000006 */
[----:B---3--:R1:W-:Y:S04]  /*b28c0*/  STS.U8 [R0+UR6+0x26c0], R57 ;  /* 0x0026c03900007988 */ /* 0x0083e80008000006 */
[----:B0-----:R-:W2:Y:S04]  /*b28d0*/  LDL.LU R51, [R1+0xc5c] ;  /* 0x000c5c0001337983 */ /* 0x001ea80000300800 */
[----:B------:R-:W3:Y:S04]  /*b28e0*/  LDL.LU R15, [R1+0x98c] ;  /* 0x00098c00010f7983 */ /* 0x000ee80000300800 */
[----:B------:R-:W3:Y:S04]  /*b28f0*/  LDL.LU R9, [R1+0x668] ;  /* 0x0006680001097983 */ /* 0x000ee80000300800 */
[----:B-1----:R-:W3:Y:S04]  /*b2900*/  LDL.LU R57, [R1+0xf7c] ;  /* 0x000f7c0001397983 */ /* 0x002ee80000300800 */
[----:B------:R-:W-:Y:S04]  /*b2910*/  STS.U8 [R0+UR6+0x26e0], R13 ;  /* 0x0026e00d00007988 */ /* 0x000fe80008000006 */
[----:B------:R0:W-:Y:S04]  /*b2920*/  STS.U8 [R0+UR6+0x2680], R7 ;  /* 0x0026800700007988 */ /* 0x0001e80008000006 */
[----:B------:R-:W3:Y:S04]  /*b2930*/  LDL.LU R19, [R1+0xc64] ;  /* 0x000c640001137983 */ /* 0x000ee80000300800 */
[----:B------:R1:W-:Y:S04]  /*b2940*/  STS.U8 [R0+UR6+0x26a0], R29 ;  /* 0x0026a01d00007988 */ /* 0x0003e80008000006 */
[----:B0-----:R-:W3:Y:S04]  /*b2950*/  LDL.LU R7, [R1+0x994] ;  /* 0x0009940001077983 */ /* 0x001ee80000300800 */
[----:B------:R-:W-:Y:S04]  /*b2960*/  STS.U8 [R0+UR6+0x27e0], R5 ;  /* 0x0027e00500007988 */ /* 0x000fe80008000006 */
[----:B-1----:R-:W3:Y:S04]  /*b2970*/  LDL.LU R29, [R1+0x670] ;  /* 0x00067000011d7983 */ /* 0x002ee80000300800 */
[----:B------:R-:W3:Y:S04]  /*b2980*/  LDL.LU R17, [R1+0xf84] ;  /* 0x000f840001117983 */ /* 0x000ee80000300800 */
[----:B----4-:R0:W-:Y:S04]  /*b2990*/  STS.U8 [R0+UR6+0x27c0], R59 ;  /* 0x0027c03b00007988 */ /* 0x0101e80008000006 */
[----:B0-----:R-:W4:Y:S04]  /*b29a0*/  LDL.LU R59, [R1+0xc6c] ;  /* 0x000c6c00013b7983 */ /* 0x001f280000300800 */
[----:B------:R0:W-:Y:S04]  /*b29b0*/  STS.U8 [R0+UR6+0x27a0], R61 ;  /* 0x0027a03d00007988 */ /* 0x0001e80008000006 */
[----:B0-----:R-:W4:Y:S04]  /*b29c0*/  LDL.LU R61, [R1+0x99c] ;  /* 0x00099c00013d7983 */ /* 0x001f280000300800 */
[----:B------:R-:W4:Y:S04]  /*b29d0*/  LDL.LU R13, [R1+0x678] ;  /* 0x00067800010d7983 */ /* 0x000f280000300800 */
[----:B------:R-:W4:Y:S04]  /*b29e0*/  LDL.LU R5, [R1+0xf8c] ;  /* 0x000f8c0001057983 */ /* 0x000f280000300800 */
[----:B------:R0:W-:Y:S04]  /*b29f0*/  STS.U8 [R0+UR6+0x2780], R35 ;  /* 0x0027802300007988 */ /* 0x0001e80008000006 */
        /* <DEDUP_REMOVED lines=8> */
[----:B------:R0:W-:Y:S04]  /*b2a80*/  STS.U8 [R0+UR6+0x29a0], R3 ;  /* 0x0029a00300007988 */ /* 0x0001e80008000006 */
[----:B------:R-:W4:Y:S04]  /*b2a90*/  LDL.LU R11, [R1+0xc7c] ;  /* 0x000c7c00010b7983 */ /* 0x000f280000300800 */
[----:B0-----:R-:W4:Y:S04]  /*b2aa0*/  LDL.LU R3, [R1+0x9ac] ;  /* 0x0009ac0001037983 */ /* 0x001f280000300800 */
[----:B--2---:R0:W-:Y:S04]  /*b2ab0*/  STS.U8 [R0+UR6+0x2980], R51 ;  /* 0x0029803300007988 */ /* 0x0041e80008000006 */
[----:B---3--:R1:W-:Y:S04]  /*b2ac0*/  STS.U8 [R0+UR6+0x29e0], R15 ;  /* 0x0029e00f00007988 */ /* 0x0083e80008000006 */
[----:B------:R2:W-:Y:S04]  /*b2ad0*/  STS.U8 [R0+UR6+0x29c0], R9 ;  /* 0x0029c00900007988 */ /* 0x0005e80008000006 */
[----:B0-----:R-:W3:Y:S04]  /*b2ae0*/  LDL.LU R51, [R1+0x688] ;  /* 0x0006880001337983 */ /* 0x001ee80000300800 */
[----:B------:R0:W-:Y:S04]  /*b2af0*/  STS.U8 [R0+UR6+0x2ac0], R57 ;  /* 0x002ac03900007988 */ /* 0x0001e80008000006 */
[----:B-1----:R-:W3:Y:S04]  /*b2b00*/  LDL.LU R15, [R1+0xfac] ;  /* 0x000fac00010f7983 */ /* 0x002ee80000300800 */
[----:B--2---:R-:W2:Y:S04]  /*b2b10*/  LDL.LU R9, [R1+0xc84] ;  /* 0x000c840001097983 */ /* 0x004ea80000300800 */
[----:B------:R-:W-:Y:S04]  /*b2b20*/  STS.U8 [R0+UR6+0x2ae0], R19 ;  /* 0x002ae01300007988 */ /* 0x000fe80008000006 */
[----:B0-----:R-:W2:Y:S04]  /*b2b30*/  LDL.LU R57, [R1+0x9b4] ;  /* 0x0009b40001397983 */ /* 0x001ea80000300800 */
[----:B------:R0:W-:Y:S04]  /*b2b40*/  STS.U8 [R0+UR6+0x2a80], R7 ;  /* 0x002a800700007988 */ /* 0x0001e80008000006 */
[----:B------:R1:W-:Y:S04]  /*b2b50*/  STS.U8 [R0+UR6+0x2aa0], R29 ;  /* 0x002aa01d00007988 */ /* 0x0003e80008000006 */
[----:B------:R-:W-:Y:S04]  /*b2b60*/  STS.U8 [R0+UR6+0x2be0], R17 ;  /* 0x002be01100007988 */ /* 0x000fe80008000006 */
[----:B0-----:R-:W2:Y:S04]  /*b2b70*/  LDL.LU R7, [R1+0x690] ;  /* 0x0006900001077983 */ /* 0x001ea80000300800 */
[----:B-1----:R-:W2:Y:S04]  /*b2b80*/  LDL.LU R29, [R1+0xfb4] ;  /* 0x000fb400011d7983 */ /* 0x002ea80000300800 */
[----:B----4-:R0:W-:Y:S04]  /*b2b90*/  STS.U8 [R0+UR6+0x2bc0], R59 ;  /* 0x002bc03b00007988 */ /* 0x0101e80008000006 */
        /* <DEDUP_REMOVED lines=12> */
[----:B------:R0:W-:Y:S04]  /*b2c60*/  STS.U8 [R0+UR6+0x2da0], R47 ;  /* 0x002da02f00007988 */ /* 0x0001e80008000006 */
[----:B------:R-:W-:Y:S04]  /*b2c70*/  STS.U8 [R0+UR6+0x2d80], R11 ;  /* 0x002d800b00007988 */ /* 0x000fe80008000006 */
[----:B0-----:R-:W4:Y:S04]  /*b2c80*/  LDL.LU R47, [R1+0x6a0] ;  /* 0x0006a000012f7983 */ /* 0x001f280000300800 */
[----:B------:R0:W-:Y:S04]  /*b2c90*/  STS.U8 [R0+UR6+0x2de0], R3 ;  /* 0x002de00300007988 */ /* 0x0001e80008000006 */
[----:B0-----:R-:W4:Y:S04]  /*b2ca0*/  LDL.LU R3, [R1+0xfc4] ;  /* 0x000fc40001037983 */ /* 0x001f280000300800 */
[----:B------:R-:W4:Y:S04]  /*b2cb0*/  LDL.LU R13, [R1+0xc9c] ;  /* 0x000c9c00010d7983 */ /* 0x000f280000300800 */
[----:B------:R-:W4:Y:S04]  /*b2cc0*/  LDL.LU R11, [R1+0x9cc] ;  /* 0x0009cc00010b7983 */ /* 0x000f280000300800 */
[----:B---3--:R0:W-:Y:S04]  /*b2cd0*/  STS.U8 [R0+UR6+0x2dc0], R51 ;  /* 0x002dc03300007988 */ /* 0x0081e80008000006 */
[----:B------:R-:W-:Y:S04]  /*b2ce0*/  STS.U8 [R0+UR6+0x2ec0], R15 ;  /* 0x002ec00f00007988 */ /* 0x000fe80008000006 */
[----:B0-----:R-:W3:Y:S04]  /*b2cf0*/  LDL.LU R51, [R1+0x6a8] ;  /* 0x0006a80001337983 */ /* 0x001ee80000300800 */
[----:B--2---:R0:W-:Y:S04]  /*b2d00*/  STS.U8 [R0+UR6+0x2ee0], R9 ;  /* 0x002ee00900007988 */ /* 0x0041e80008000006 */
[----:B------:R-:W2:Y:S04]  /*b2d10*/  LDL.LU R19, [R1+0xfcc] ;  /* 0x000fcc0001137983 */ /* 0x000ea80000300800 */
[----:B------:R1:W-:Y:S04]  /*b2d20*/  STS.U8 [R0+UR6+0x2e80], R57 ;  /* 0x002e803900007988 */ /* 0x0003e80008000006 */
[----:B0-----:R-:W2:Y:S04]  /*b2d30*/  LDL.LU R9, [R1+0xca4] ;  /* 0x000ca40001097983 */ /* 0x001ea80000300800 */
[----:B-1----:R-:W2:Y:S04]  /*b2d40*/  LDL.LU R57, [R1+0x9d4] ;  /* 0x0009d40001397983 */ /* 0x002ea80000300800 */
[----:B------:R-:W-:Y:S04]  /*b2d50*/  STS.U8 [R0+UR6+0x2ea0], R7 ;  /* 0x002ea00700007988 */ /* 0x000fe80008000006 */
[----:B------:R0:W-:Y:S04]  /*b2d60*/  STS.U8 [R0+UR6+0x2fe0], R29 ;  /* 0x002fe01d00007988 */ /* 0x0001e80008000006 */
[----:B------:R-:W2:Y:S04]  /*b2d70*/  LDL.LU R17, [R1+0x6b0] ;  /* 0x0006b00001117983 */ /* 0x000ea80000300800 */
[----:B0-----:R-:W2:Y:S04]  /*b2d80*/  LDL.LU R29, [R1+0xfe4] ;  /* 0x000fe400011d7983 */ /* 0x001ea80000300800 */
[----:B----4-:R0:W-:Y:S04]  /*b2d90*/  STS.U8 [R0+UR6+0x2fc0], R59 ;  /* 0x002fc03b00007988 */ /* 0x0101e80008000006 */
[----:B0-----:R-:W4:Y:S04]  /*b2da0*/  LDL.LU R59, [R1+0xcac] ;  /* 0x000cac00013b7983 */ /* 0x001f280000300800 */
[----:B------:R-:W4:Y:S04]  /*b2db0*/  LDL.LU R15, [R1+0x9dc] ;  /* 0x0009dc00010f7983 */ /* 0x000f280000300800 */
[----:B------:R-:W4:Y:S04]  /*b2dc0*/  LDL.LU R7, [R1+0x6b8] ;  /* 0x0006b80001077983 */ /* 0x000f280000300800 */
[----:B------:R0:W-:Y:S04]  /*b2dd0*/  STS.U8 [R0+UR6+0x2fa0], R61 ;  /* 0x002fa03d00007988 */ /* 0x0001e80008000006 */
[----:B0-----:R-:W4:Y:S04]  /*b2de0*/  LDL.LU R61, [R1+0xfec] ;  /* 0x000fec00013d7983 */ /* 0x001f280000300800 */
[----:B------:R0:W-:Y:S04]  /*b2df0*/  STS.U8 [R0+UR6+0x2f80], R35 ;  /* 0x002f802300007988 */ /* 0x0001e80008000006 */
[----:B0-----:R-:W4:Y:S04]  /*b2e00*/  LDL.LU R35, [R1+0xcb4] ;  /* 0x000cb40001237983 */ /* 0x001f280000300800 */
[----:B------:R-:W-:Y:S04]  /*b2e10*/  STS.U8 [R0+UR6+0x3080], R5 ;  /* 0x0030800500007988 */ /* 0x000fe80008000006 */
[----:B------:R0:W-:Y:S04]  /*b2e20*/  STS.U8 [R0+UR6+0x30a0], R39 ;  /* 0x0030a02700007988 */ /* 0x0001e80008000006 */
[----:B0-----:R-:W4:Y:S04]  /*b2e30*/  LDL.LU R39, [R1+0x9e4] ;  /* 0x0009e40001277983 */ /* 0x001f280000300800 */
[----:B------:R0:W-:Y:S04]  /*b2e40*/  STS.U8 [R0+UR6+0x30c0], R43 ;  /* 0x0030c02b00007988 */ /* 0x0001e80008000006 */
[----:B0-----:R-:W4:Y:S04]  /*b2e50*/  LDL.LU R43, [R1+0x6c0] ;  /* 0x0006c000012b7983 */ /* 0x001f280000300800 */
[----:B------:R-:W4:Y:S04]  /*b2e60*/  LDL.LU R5, [R1+0xff4] ;  /* 0x000ff40001057983 */ /* 0x000f280000300800 */
        /* <DEDUP_REMOVED lines=8> */
[----:B---3--:R0:W-:Y:S04]  /*b2ef0*/  STS.U8 [R0+UR6+0x31c0], R51 ;  /* 0x0031c03300007988 */ /* 0x0081e80008000006 */
[----:B--2---:R-:W-:Y:S04]  /*b2f00*/  STS.U8 [R0+UR6+0x32c0], R19 ;  /* 0x0032c01300007988 */ /* 0x004fe80008000006 */
[----:B0-----:R-:W2:Y:S04]  /*b2f10*/  LDL.LU R51, [R1+0xcc4] ;  /* 0x000cc40001337983 */ /* 0x001ea80000300800 */
[----:B------:R0:W-:Y:S04]  /*b2f20*/  STS.U8 [R0+UR6+0x32e0], R9 ;  /* 0x0032e00900007988 */ /* 0x0001e80008000006 */
[----:B------:R1:W-:Y:S04]  /*b2f30*/  STS.U8 [R0+UR6+0x3280], R57 ;  /* 0x0032803900007988 */ /* 0x0003e80008000006 */
[----:B0-----:R-:W3:Y:S04]  /*b2f40*/  LDL.LU R9, [R1+0x9f4] ;  /* 0x0009f40001097983 */ /* 0x001ee80000300800 */
[----:B-1----:R-:W3:Y:S04]  /*b2f50*/  LDL.LU R57, [R1+0x6d0] ;  /* 0x0006d00001397983 */ /* 0x002ee80000300800 */
[----:B------:R-:W-:Y:S04]  /*b2f60*/  STS.U8 [R0+UR6+0x32a0], R17 ;  /* 0x0032a01100007988 */ /* 0x000fe80008000006 */
[----:B------:R0:W-:Y:S04]  /*b2f70*/  STS.U8 [R0+UR6+0x33e0], R29 ;  /* 0x0033e01d00007988 */ /* 0x0001e80008000006 */
[----:B0-----:R-:W3:Y:S04]  /*b2f80*/  LDL.LU R29, [R1+0x1004] ;  /* 0x00100400011d7983 */ /* 0x001ee80000300800 */
[----:B----4-:R0:W-:Y:S04]  /*b2f90*/  STS.U8 [R0+UR6+0x33c0], R59 ;  /* 0x0033c03b00007988 */ /* 0x0101e80008000006 */
[----:B------:R-:W-:Y:S04]  /*b2fa0*/  STS.U8 [R0+UR6+0x33a0], R15 ;  /* 0x0033a00f00007988 */ /* 0x000fe80008000006 */
[----:B------:R-:W-:Y:S04]  /*b2fb0*/  STS.U8 [R0+UR6+0x3380], R7 ;  /* 0x0033800700007988 */ /* 0x000fe80008000006 */
[----:B0-----:R-:W4:Y:S04]  /*b2fc0*/  LDL.LU R59, [R1+0xccc] ;  /* 0x000ccc00013b7983 */ /* 0x001f280000300800 */
        /* <DEDUP_REMOVED lines=13> */
[----:B------:R0:W-:Y:S04]  /*b30a0*/  STS.U8 [R0+UR6+0x35e0], R3 ;  /* 0x0035e00300007988 */ /* 0x0001e80008000006 */
[----:B------:R-:W4:Y:S04]  /*b30b0*/  LDL.LU R5, [R1+0xcec] ;  /* 0x000cec0001057983 */ /* 0x000f280000300800 */
[----:B------:R-:W-:Y:S04]  /*b30c0*/  STS.U8 [R0+UR6+0x35c0], R13 ;  /* 0x0035c00d00007988 */ /* 0x000fe80008000006 */
[----:B0-----:R-:W4:Y:S04]  /*b30d0*/  LDL.LU R3, [R1+0xa0c] ;  /* 0x000a0c0001037983 */ /* 0x001f280000300800 */
[----:B------:R0:W-:Y:S04]  /*b30e0*/  STS.U8 [R0+UR6+0x36c0], R11 ;  /* 0x0036c00b00007988 */ /* 0x0001e80008000006 */
[----:B------:R-:W4:Y:S04]  /*b30f0*/  LDL.LU R19, [R1+0x6e8] ;  /* 0x0006e80001137983 */ /* 0x000f280000300800 */
[----:B0-----:R-:W4:Y:S04]  /*b3100*/  LDL.LU R11, [R1+0x101c] ;  /* 0x00101c00010b7983 */ /* 0x001f280000300800 */
[----:B--2---:R0:W-:Y:S04]  /*b3110*/  STS.U8 [R0+UR6+0x36e0], R51 ;  /* 0x0036e03300007988 */ /* 0x0041e80008000006 */
[----:B0-----:R-:W2:Y:S04]  /*b3120*/  LDL.LU R51, [R1+0xcf4] ;  /* 0x000cf40001337983 */ /* 0x001ea80000300800 */
[----:B---3--:R-:W-:Y:S04]  /*b3130*/  STS.U8 [R0+UR6+0x3680], R9 ;  /* 0x0036800900007988 */ /* 0x008fe80008000006 */
[----:B------:R-:W3:Y:S04]  /*b3140*/  LDL.LU R17, [R1+0xa14] ;  /* 0x000a140001117983 */ /* 0x000ee80000300800 */
[----:B------:R0:W-:Y:S04]  /*b3150*/  STS.U8 [R0+UR6+0x36a0], R57 ;  /* 0x0036a03900007988 */ /* 0x0001e80008000006 */
[----:B0-----:R-:W3:Y:S04]  /*b3160*/  LDL.LU R57, [R1+0x6f0] ;  /* 0x0006f00001397983 */ /* 0x001ee80000300800 */
[----:B------:R0:W-:Y:S04]  /*b3170*/  STS.U8 [R0+UR6+0x37e0], R29 ;  /* 0x0037e01d00007988 */ /* 0x0001e80008000006 */
[----:B0-----:R-:W3:Y:S04]  /*b3180*/  LDL.LU R29, [R1+0x1034] ;  /* 0x00103400011d7983 */ /* 0x001ee80000300800 */
[----:B------:R-:W3:Y:S04]  /*b3190*/  LDL.LU R13, [R1+0xcfc] ;  /* 0x000cfc00010d7983 */ /* 0x000ee80000300800 */
[----:B------:R-:W3:Y:S04]  /*b31a0*/  LDL.LU R9, [R1+0xa1c] ;  /* 0x000a1c0001097983 */ /* 0x000ee80000300800 */
[----:B----4-:R0:W-:Y:S04]  /*b31b0*/  STS.U8 [R0+UR6+0x37c0], R59 ;  /* 0x0037c03b00007988 */ /* 0x0101e80008000006 */
        /* <DEDUP_REMOVED lines=18> */
[----:B------:R-:W-:Y:S04]  /*b32e0*/  STS.U8 [R0+UR6+0x39c0], R19 ;  /* 0x0039c01300007988 */ /* 0x000fe80008000006 */
[----:B-1----:R-:W4:Y:S04]  /*b32f0*/  LDL.LU R3, [R1+0x1074] ;  /* 0x0010740001037983 */ /* 0x002f280000300800 */
[----:B------:R0:W-:Y:S04]  /*b3300*/  STS.U8 [R0+UR6+0x3ac0], R11 ;  /* 0x003ac00b00007988 */ /* 0x0001e80008000006 */
[----:B0-----:R-:W4:Y:S04]  /*b3310*/  LDL.LU R11, [R1+0xd14] ;  /* 0x000d1400010b7983 */ /* 0x001f280000300800 */
[----:B--2---:R0:W-:Y:S04]  /*b3320*/  STS.U8 [R0+UR6+0x3ae0], R51 ;  /* 0x003ae03300007988 */ /* 0x0041e80008000006 */
[----:B---3--:R-:W-:Y:S04]  /*b3330*/  STS.U8 [R0+UR6+0x3a80], R17 ;  /* 0x003a801100007988 */ /* 0x008fe80008000006 */
[----:B0-----:R-:W2:Y:S04]  /*b3340*/  LDL.LU R51, [R1+0xa44] ;  /* 0x000a440001337983 */ /* 0x001ea80000300800 */
[----:B------:R0:W-:Y:S04]  /*b3350*/  STS.U8 [R0+UR6+0x3aa0], R57 ;  /* 0x003aa03900007988 */ /* 0x0001e80008000006 */
[----:B0-----:R-:W3:Y:S04]  /*b3360*/  LDL.LU R57, [R1+0x710] ;  /* 0x0007100001397983 */ /* 0x001ee80000300800 */
[----:B------:R0:W-:Y:S04]  /*b3370*/  STS.U8 [R0+UR6+0x3be0], R29 ;  /* 0x003be01d00007988 */ /* 0x0001e80008000006 */
[----:B------:R-:W-:Y:S04]  /*b3380*/  STS.U8 [R0+UR6+0x3bc0], R13 ;  /* 0x003bc00d00007988 */ /* 0x000fe80008000006 */
[----:B------:R-:W-:Y:S04]  /*b3390*/  STS.U8 [R0+UR6+0x3ba0], R9 ;  /* 0x003ba00900007988 */ /* 0x000fe80008000006 */
[----:B0-----:R-:W3:Y:S04]  /*b33a0*/  LDL.LU R29, [R1+0x1084] ;  /* 0x00108400011d7983 */ /* 0x001ee80000300800 */
[----:B----4-:R0:W-:Y:S04]  /*b33b0*/  STS.U8 [R0+UR6+0x3b80], R59 ;  /* 0x003b803b00007988 */ /* 0x0101e80008000006 */
        /* <DEDUP_REMOVED lines=18> */
[----:B------:R1:W-:Y:S04]  /*b34e0*/  STS.U8 [R0+UR6+0x3ec0], R3 ;  /* 0x003ec00300007988 */ /* 0x0003e80008000006 */
[----:B0-----:R-:W4:Y:S04]  /*b34f0*/  LDL.LU R5, [R1+0x728] ;  /* 0x0007280001057983 */ /* 0x001f280000300800 */
[----:B-1----:R-:W4:Y:S04]  /*b3500*/  LDL.LU R3, [R1+0x11c] ;  /* 0x00011c0001037983 */ /* 0x002f280000300800 */
[----:B------:R-:W-:Y:S04]  /*b3510*/  STS.U8 [R0+UR6+0x3ee0], R11 ;  /* 0x003ee00b00007988 */ /* 0x000fe80008000006 */
[----:B------:R-:W4:Y:S04]  /*b3520*/  LDL.LU R17, [R1+0xd34] ;  /* 0x000d340001117983 */ /* 0x000f280000300800 */
[----:B--2---:R0:W-:Y:S04]  /*b3530*/  STS.U8 [R0+UR6+0x3e80], R51 ;  /* 0x003e803300007988 */ /* 0x0041e80008000006 */
[----:B0-----:R-:W2:Y:S04]  /*b3540*/  LDL.LU R51, [R1+0xa64] ;  /* 0x000a640001337983 */ /* 0x001ea80000300800 */
[----:B---3--:R0:W-:Y:S04]  /*b3550*/  STS.U8 [R0+UR6+0x3ea0], R57 ;  /* 0x003ea03900007988 */ /* 0x0081e80008000006 */
[----:B0-----:R-:W3:Y:S04]  /*b3560*/  LDL.LU R57, [R1+0x730] ;  /* 0x0007300001397983 */ /* 0x001ee80000300800 */
[----:B------:R-:W3:Y:S04]  /*b3570*/  LDL.LU R15, [R1+0x114] ;  /* 0x00011400010f7983 */ /* 0x000ee80000300800 */
[----:B------:R0:W-:Y:S04]  /*b3580*/  STS.U8 [R0+UR6+0x3fe0], R29 ;  /* 0x003fe01d00007988 */ /* 0x0001e80008000006 */
[----:B------:R-:W3:Y:S04]  /*b3590*/  LDL.LU R11, [R1+0xd3c] ;  /* 0x000d3c00010b7983 */ /* 0x000ee80000300800 */
        /* <DEDUP_REMOVED lines=21> */
[----:B------:R1:W-:Y:S04]  /*b36f0*/  STS.U8 [R0+UR6+0x42c0], R3 ;  /* 0x0042c00300007988 */ /* 0x0003e80008000006 */
[----:B0-----:R-:W4:Y:S04]  /*b3700*/  LDL.LU R5, [R1+0xfc] ;  /* 0x0000fc0001057983 */ /* 0x001f280000300800 */
[----:B-1----:R-:W4:Y:S04]  /*b3710*/  LDL.LU R3, [R1+0xd54] ;  /* 0x000d540001037983 */ /* 0x002f280000300800 */
[----:B------:R-:W-:Y:S04]  /*b3720*/  STS.U8 [R0+UR6+0x42e0], R17 ;  /* 0x0042e01100007988 */ /* 0x000fe80008000006 */
[----:B--2---:R0:W-:Y:S04]  /*b3730*/  STS.U8 [R0+UR6+0x4280], R51 ;  /* 0x0042803300007988 */ /* 0x0041e80008000006 */
[----:B0-----:R-:W2:Y:S04]  /*b3740*/  LDL.LU R51, [R1+0xa84] ;  /* 0x000a840001337983 */ /* 0x001ea80000300800 */
[----:B---3--:R0:W-:Y:S04]  /*b3750*/  STS.U8 [R0+UR6+0x42a0], R57 ;  /* 0x0042a03900007988 */ /* 0x0081e80008000006 */
[----:B------:R-:W-:Y:S04]  /*b3760*/  STS.U8 [R0+UR6+0x43e0], R15 ;  /* 0x0043e00f00007988 */ /* 0x000fe80008000006 */
[----:B0-----:R-:W3:Y:S04]  /*b3770*/  LDL.LU R57, [R1+0x760] ;  /* 0x0007600001397983 */ /* 0x001ee80000300800 */
[----:B------:R-:W-:Y:S04]  /*b3780*/  STS.U8 [R0+UR6+0x43c0], R11 ;  /* 0x0043c00b00007988 */ /* 0x000fe80008000006 */
[----:B------:R0:W-:Y:S04]  /*b3790*/  STS.U8 [R0+UR6+0x43a0], R29 ;  /* 0x0043a01d00007988 */ /* 0x0001e80008000006 */
[----:B0-----:R-:W3:Y:S04]  /*b37a0*/  LDL.LU R29, [R1+0xf4] ;  /* 0x0000f400011d7983 */ /* 0x001ee80000300800 */
[----:B------:R-:W3:Y:S04]  /*b37b0*/  LDL.LU R11, [R1+0xd5c] ;  /* 0x000d5c00010b7983 */ /* 0x000ee80000300800 */
[----:B----4-:R0:W-:Y:S04]  /*b37c0*/  STS.U8 [R0+UR6+0x4380], R59 ;  /* 0x0043803b00007988 */ /* 0x0101e80008000006 */
[----:B0-----:R-:W4:Y:S04]  /*b37d0*/  LDL.LU R59, [R1+0xa8c] ;  /* 0x000a8c00013b7983 */ /* 0x001f280000300800 */
[----:B------:R0:W-:Y:S04]  /*b37e0*/  STS.U8 [R0+UR6+0x4480], R61 ;  /* 0x0044803d00007988 */ /* 0x0001e80008000006 */
[----:B0-----:R-:W4:Y:S04]  /*b37f0*/  LDL.LU R61, [R1+0x768] ;  /* 0x00076800013d7983 */ /* 0x001f280000300800 */
[----:B------:R0:W-:Y:S04]  /*b3800*/  STS.U8 [R0+UR6+0x44a0], R35 ;  /* 0x0044a02300007988 */ /* 0x0001e80008000006 */
[----:B0-----:R-:W4:Y:S04]  /*b3810*/  LDL.LU R35, [R1+0xec] ;  /* 0x0000ec0001237983 */ /* 0x001f280000300800 */
[----:B------:R-:W-:Y:S04]  /*b3820*/  STS.U8 [R0+UR6+0x44c0], R9 ;  /* 0x0044c00900007988 */ /* 0x000fe80008000006 */
        /* <DEDUP_REMOVED lines=16> */
[----:B--2---:R0:W-:Y:S04]  /*b3930*/  STS.U8 [R0+UR6+0x4680], R51 ;  /* 0x0046803300007988 */ /* 0x0041e80008000006 */
[----:B0-----:R-:W2:Y:S04]  /*b3940*/  LDL.LU R51, [R1+0xaa4] ;  /* 0x000aa40001337983 */ /* 0x001ea80000300800 */
[----:B------:R-:W2:Y:S04]  /*b3950*/  LDL.LU R13, [R1+0x7a0] ;  /* 0x0007a000010d7983 */ /* 0x000ea80000300800 */
[----:B------:R-:W2:Y:S04]  /*b3960*/  LDL.LU R5, [R1+0xd4] ;  /* 0x0000d40001057983 */ /* 0x000ea80000300800 */
[----:B---3--:R0:W-:Y:S04]  /*b3970*/  STS.U8 [R0+UR6+0x46a0], R57 ;  /* 0x0046a03900007988 */ /* 0x0081e80008000006 */
[----:B0-----:R-:W3:Y:S04]  /*b3980*/  LDL.LU R57, [R1+0xd7c] ;  /* 0x000d7c0001397983 */ /* 0x001ee80000300800 */
[----:B------:R0:W-:Y:S04]  /*b3990*/  STS.U8 [R0+UR6+0x47e0], R29 ;  /* 0x0047e01d00007988 */ /* 0x0001e80008000006 */
[----:B------:R-:W-:Y:S04]  /*b39a0*/  STS.U8 [R0+UR6+0x47c0], R11 ;  /* 0x0047c00b00007988 */ /* 0x000fe80008000006 */
[----:B0-----:R-:W3:Y:S04]  /*b39b0*/  LDL.LU R29, [R1+0xaac] ;  /* 0x000aac00011d7983 */ /* 0x001ee80000300800 */
[----:B----4-:R0:W-:Y:S04]  /*b39c0*/  STS.U8 [R0+UR6+0x47a0], R59 ;  /* 0x0047a03b00007988 */ /* 0x0101e80008000006 */
        /* <DEDUP_REMOVED lines=20> */
[----:B------:R0:W-:Y:S04]  /*b3b10*/  STS.U8 [R0+UR6+0x4ae0], R3 ;  /* 0x004ae00300007988 */ /* 0x0001e80008000006 */
[----:B0-----:R-:W4:Y:S04]  /*b3b20*/  LDL.LU R3, [R1+0xd94] ;  /* 0x000d940001037983 */ /* 0x001f280000300800 */
[----:B--2---:R0:W-:Y:S04]  /*b3b30*/  STS.U8 [R0+UR6+0x4a80], R51 ;  /* 0x004a803300007988 */ /* 0x0041e80008000006 */
[----:B------:R-:W-:Y:S04]  /*b3b40*/  STS.U8 [R0+UR6+0x4aa0], R13 ;  /* 0x004aa00d00007988 */ /* 0x000fe80008000006 */
[----:B------:R-:W-:Y:S04]  /*b3b50*/  STS.U8 [R0+UR6+0x4be0], R5 ;  /* 0x004be00500007988 */ /* 0x000fe80008000006 */
[----:B0-----:R-:W2:Y:S04]  /*b3b60*/  LDL.LU R51, [R1+0xadc] ;  /* 0x000adc0001337983 */ /* 0x001ea80000300800 */
[----:B---3--:R0:W-:Y:S04]  /*b3b70*/  STS.U8 [R0+UR6+0x4bc0], R57 ;  /* 0x004bc03900007988 */ /* 0x0081e80008000006 */
[----:B0-----:R-:W3:Y:S04]  /*b3b80*/  LDL.LU R57, [R1+0x7c0] ;  /* 0x0007c00001397983 */ /* 0x001ee80000300800 */
[----:B------:R-:W3:Y:S04]  /*b3b90*/  LDL.LU R5, [R1+0xb4] ;  /* 0x0000b40001057983 */ /* 0x000ee80000300800 */
[----:B------:R0:W-:Y:S04]  /*b3ba0*/  STS.U8 [R0+UR6+0x4ba0], R29 ;  /* 0x004ba01d00007988 */ /* 0x0001e80008000006 */
[----:B0-----:R-:W3:Y:S04]  /*b3bb0*/  LDL.LU R29, [R1+0xd9c] ;  /* 0x000d9c00011d7983 */ /* 0x001ee80000300800 */
[----:B----4-:R0:W-:Y:S04]  /*b3bc0*/  STS.U8 [R0+UR6+0x4b80], R59 ;  /* 0x004b803b00007988 */ /* 0x0101e80008000006 */
        /* <DEDUP_REMOVED lines=23> */
[----:B------:R-:W4:Y:S04]  /*b3d40*/  LDL.LU R7, [R1+0x7e0] ;  /* 0x0007e00001077983 */ /* 0x000f280000300800 */
[----:B--2---:R0:W-:Y:S04]  /*b3d50*/  STS.U8 [R0+UR6+0x4e80], R51 ;  /* 0x004e803300007988 */ /* 0x0041e80008000006 */
[----:B0-----:R-:W2:Y:S04]  /*b3d60*/  LDL.LU R51, [R1+0x94] ;  /* 0x0000940001337983 */ /* 0x001ea80000300800 */
[----:B---3--:R0:W-:Y:S04]  /*b3d70*/  STS.U8 [R0+UR6+0x4ea0], R57 ;  /* 0x004ea03900007988 */ /* 0x0081e80008000006 */
[----:B------:R-:W-:Y:S04]  /*b3d80*/  STS.U8 [R0+UR6+0x4fe0], R5 ;  /* 0x004fe00500007988 */ /* 0x000fe80008000006 */
[----:B0-----:R-:W3:Y:S04]  /*b3d90*/  LDL.LU R57, [R1+0xdbc] ;  /* 0x000dbc0001397983 */ /* 0x001ee80000300800 */
[----:B------:R0:W-:Y:S04]  /*b3da0*/  STS.U8 [R0+UR6+0x4fc0], R29 ;  /* 0x004fc01d00007988 */ /* 0x0001e80008000006 */
        /* <DEDUP_REMOVED lines=9> */
[----:B------:R1:W-:Y:S04]  /*b3e40*/  STS.U8 [R0+UR6+0x50c0], R11 ;  /* 0x0050c00b00007988 */ /* 0x0003e80008000006 */
[----:B0-----:R-:W4:Y:S04]  /*b3e50*/  LDL.LU R13, [R1+0x51c] ;  /* 0x00051c00010d7983 */ /* 0x001f280000300800 */
[----:B------:R0:W-:Y:S04]  /*b3e60*/  STS.U8 [R0+UR6+0x50e0], R39 ;  /* 0x0050e02700007988 */ /* 0x0001e80008000006 */
[----:B-1----:R-:W4:Y:S04]  /*b3e70*/  LDL.LU R11, [R1+0x84] ;  /* 0x00008400010b7983 */ /* 0x002f280000300800 */
        /* <DEDUP_REMOVED lines=11> */
[----:B------:R-:W-:Y:S04]  /*b3f30*/  STS.U8 [R0+UR6+0x52a0], R7 ;  /* 0x0052a00700007988 */ /* 0x000fe80008000006 */
[----:B0-----:R-:W4:Y:S04]  /*b3f40*/  LDL.LU R3, [R1+0x4f4] ;  /* 0x0004f40001037983 */ /* 0x001f280000300800 */
[----:B--2---:R0:W-:Y:S04]  /*b3f50*/  STS.U8 [R0+UR6+0x53e0], R51 ;  /* 0x0053e03300007988 */ /* 0x0041e80008000006 */
[----:B0-----:R-:W2:Y:S04]  /*b3f60*/  LDL.LU R51, [R1+0x4f0] ;  /* 0x0004f00001337983 */ /* 0x001ea80000300800 */
[----:B------:R-:W2:Y:S04]  /*b3f70*/  LDL.LU R7, [R1+0x4ec] ;  /* 0x0004ec0001077983 */ /* 0x000ea80000300800 */
[----:B---3--:R0:W-:Y:S04]  /*b3f80*/  STS.U8 [R0+UR6+0x53c0], R57 ;  /* 0x0053c03900007988 */ /* 0x0081e80008000006 */
        /* <DEDUP_REMOVED lines=13> */
[----:B------:R-:W4:Y:S04]  /*b4060*/  LDL.LU R19, [R1+0x4bc] ;  /* 0x0004bc0001137983 */ /* 0x000f280000300800 */
[----:B------:R-:W-:Y:S04]  /*b4070*/  STS.U8 [R0+UR6+0x55a0], R11 ;  /* 0x0055a00b00007988 */ /* 0x000fe80008000006 */
[----:B0-----:R-:W4:Y:S04]  /*b4080*/  LDL.LU R13, [R1+0x64] ;  /* 0x00006400010d7983 */ /* 0x001f280000300800 */
[----:B------:R0:W-:Y:S04]  /*b4090*/  STS.U8 [R0+UR6+0x5580], R39 ;  /* 0x0055802700007988 */ /* 0x0001e80008000006 */
[----:B0-----:R-:W4:Y:S04]  /*b40a0*/  LDL.LU R39, [R1+0x4ac] ;  /* 0x0004ac0001277983 */ /* 0x001f280000300800 */
        /* <DEDUP_REMOVED lines=8> */
[----:B------:R0:W-:Y:S04]  /*b4130*/  STS.U8 [R0+UR6+0x56e0], R3 ;  /* 0x0056e00300007988 */ /* 0x0001e80008000006 */
[----:B0-----:R-:W4:Y:S04]  /*b4140*/  LDL.LU R3, [R1+0x48c] ;  /* 0x00048c0001037983 */ /* 0x001f280000300800 */
[----:B--2---:R0:W-:Y:S04]  /*b4150*/  STS.U8 [R0+UR6+0x5680], R51 ;  /* 0x0056803300007988 */ /* 0x0041e80008000006 */
[----:B------:R-:W-:Y:S04]  /*b4160*/  STS.U8 [R0+UR6+0x56a0], R7 ;  /* 0x0056a00700007988 */ /* 0x000fe80008000006 */
[----:B0-----:R-:W2:Y:S04]  /*b4170*/  LDL.LU R51, [R1+0x54] ;  /* 0x0000540001337983 */ /* 0x001ea80000300800 */
[----:B---3--:R0:W-:Y:S04]  /*b4180*/  STS.U8 [R0+UR6+0x57e0], R57 ;  /* 0x0057e03900007988 */ /* 0x0081e80008000006 */
[----:B0-----:R-:W3:Y:S04]  /*b4190*/  LDL.LU R57, [R1+0x47c] ;  /* 0x00047c0001397983 */ /* 0x001ee80000300800 */
        /* <DEDUP_REMOVED lines=29> */
[----:B0-----:R-:W2:Y:S04]  /*b4370*/  LDL.LU R51, [R1+0x42c] ;  /* 0x00042c0001337983 */ /* 0x001ea80000300800 */
[----:B---3--:R0:W-:Y:S04]  /*b4380*/  STS.U8 [R0+UR6+0x5bc0], R57 ;  /* 0x005bc03900007988 */ /* 0x0081e80008000006 */
[----:B0-----:R-:W3:Y:S04]  /*b4390*/  LDL.LU R57, [R1+0x34] ;  /* 0x0000340001397983 */ /* 0x001ee80000300800 */
[----:B------:R0:W-:Y:S04]  /*b43a0*/  STS.U8 [R0+UR6+0x5ba0], R29 ;  /* 0x005ba01d00007988 */ /* 0x0001e80008000006 */
[----:B------:R-:W-:Y:S04]  /*b43b0*/  STS.U8 [R0+UR6+0x5b80], R7 ;  /* 0x005b800700007988 */ /* 0x000fe80008000006 */
[----:B0-----:R-:W3:Y:S04]  /*b43c0*/  LDL.LU R29, [R1+0x41c] ;  /* 0x00041c00011d7983 */ /* 0x001ee80000300800 */
[----:B----4-:R0:W-:Y:S04]  /*b43d0*/  STS.U8 [R0+UR6+0x5c80], R59 ;  /* 0x005c803b00007988 */ /* 0x0101e80008000006 */
[----:B0-----:R-:W4:Y:S04]  /*b43e0*/  LDL.LU R59, [R1+0x418] ;  /* 0x00041800013b7983 */ /* 0x001f280000300800 */
[----:B------:R-:W4:Y:S04]  /*b43f0*/  LDL.LU R9, [R1+0x414] ;  /* 0x0004140001097983 */ /* 0x000f280000300800 */
[----:B------:R-:W4:Y:S04]  /*b4400*/  LDL.LU R7, [R1+0x2c] ;  /* 0x00002c0001077983 */ /* 0x000f280000300800 */
[----:B------:R0:W-:Y:S04]  /*b4410*/  STS.U8 [R0+UR6+0x5ca0], R61 ;  /* 0x005ca03d00007988 */ /* 0x0001e80008000006 */
        /* <DEDUP_REMOVED lines=21> */
[----:B0-----:R-:W2:Y:S04]  /*b4570*/  LDL.LU R51, [R1+0x10] ;  /* 0x0000100001337983 */ /* 0x001ea80000300800 */
[----:B---3--:R0:W-:Y:S04]  /*b4580*/  STS.U8 [R0+UR6+0x5fe0], R57 ;  /* 0x005fe03900007988 */ /* 0x0081e80008000006 */
[----:B0-----:R-:W3:Y:S04]  /*b4590*/  LDL.LU R57, [R1+0x3bc] ;  /* 0x0003bc0001397983 */ /* 0x001ee80000300800 */
[----:B------:R-:W3:Y:S04]  /*b45a0*/  LDL.LU R11, [R1+0x3b8] ;  /* 0x0003b800010b7983 */ /* 0x000ee80000300800 */
[----:B------:R0:W-:Y:S04]  /*b45b0*/  STS.U8 [R0+UR6+0x5fc0], R29 ;  /* 0x005fc01d00007988 */ /* 0x0001e80008000006 */
[----:B0-----:R-:W3:Y:S04]  /*b45c0*/  LDL.LU R29, [R1+0x3b4] ;  /* 0x0003b400011d7983 */ /* 0x001ee80000300800 */
[----:B----4-:R0:W-:Y:S04]  /*b45d0*/  STS.U8 [R0+UR6+0x5fa0], R59 ;  /* 0x005fa03b00007988 */ /* 0x0101e80008000006 */
[----:B------:R1:W-:Y:S04]  /*b45e0*/  STS.U8 [R0+UR6+0x5f80], R9 ;  /* 0x005f800900007988 */ /* 0x0003e80008000006 */
[----:B------:R4:W-:Y:S04]  /*b45f0*/  STS.U8 [R0+UR6+0x6080], R7 ;  /* 0x0060800700007988 */ /* 0x0009e80008000006 */
[----:B0-----:R-:W3:Y:S04]  /*b4600*/  LDL.LU R59, [R1+0x8] ;  /* 0x00000800013b7983 */ /* 0x001ee80000300800 */
[----:B-1----:R-:W3:Y:S04]  /*b4610*/  LDL.LU R9, [R1+0x3a4] ;  /* 0x0003a40001097983 */ /* 0x002ee80000300800 */
[----:B----4-:R-:W4:Y:S04]  /*b4620*/  LDL.LU R7, [R1+0x3a0] ;  /* 0x0003a00001077983 */ /* 0x010f280000300800 */
[----:B------:R0:W-:Y:S04]  /*b4630*/  STS.U8 [R0+UR6+0x60a0], R61 ;  /* 0x0060a03d00007988 */ /* 0x0001e80008000006 */
[----:B0-----:R-:W4:Y:S04]  /*b4640*/  LDL.LU R61, [R1+0x39c] ;  /* 0x00039c00013d7983 */ /* 0x001f280000300800 */
[----:B------:R-:W-:Y:S04]  /*b4650*/  STS.U8 [R0+UR6+0x60c0], R19 ;  /* 0x0060c01300007988 */ /* 0x000fe80008000006 */
[----:B------:R0:W-:Y:S04]  /*b4660*/  STS.U8 [R0+UR6+0x60e0], R5 ;  /* 0x0060e00500007988 */ /* 0x0001e80008000006 */
[----:B------:R1:W-:Y:S04]  /*b4670*/  STS.U8 [R0+UR6+0x61a0], R35 ;  /* 0x0061a02300007988 */ /* 0x0003e80008000006 */
[----:B0-----:R-:W4:Y:S04]  /*b4680*/  LDL.LU R5, [R1] ;  /* 0x0000000001057983 */ /* 0x001f280000300800 */
        /* <DEDUP_REMOVED lines=13> */
[----:B--2---:R0:W-:Y:S04]  /*b4760*/  STS.U8 [R0+UR6+0x63e0], R51 ;  /* 0x0063e03300007988 */ /* 0x0041e80008000006 */
[----:B0-----:R-:W2:Y:S04]  /*b4770*/  LDL.LU R51, [R1+0x35c] ;  /* 0x00035c0001337983 */ /* 0x001ea80000300800 */
[----:B---3--:R0:W-:Y:S04]  /*b4780*/  STS.U8 [R0+UR6+0x63c0], R57 ;  /* 0x0063c03900007988 */ /* 0x0081e80008000006 */
[----:B------:R-:W-:Y:S04]  /*b4790*/  STS.U8 [R0+UR6+0x63a0], R11 ;  /* 0x0063a00b00007988 */ /* 0x000fe80008000006 */
[----:B0-----:R-:W3:Y:S04]  /*b47a0*/  LDL.LU R57, [R1+0x358] ;  /* 0x0003580001397983 */ /* 0x001ee80000300800 */
[----:B------:R-:W3:Y:S04]  /*b47b0*/  LDL.LU R15, [R1+0x354] ;  /* 0x00035400010f7983 */ /* 0x000ee80000300800 */
[----:B------:R0:W-:Y:S04]  /*b47c0*/  STS.U8 [R0+UR6+0x6380], R29 ;  /* 0x0063801d00007988 */ /* 0x0001e80008000006 */
[----:B------:R-:W3:Y:S04]  /*b47d0*/  LDL.LU R13, [R1+0x344] ;  /* 0x00034400010d7983 */ /* 0x000ee80000300800 */
[----:B0-----:R-:W3:Y:S04]  /*b47e0*/  LDL.LU R29, [R1+0x340] ;  /* 0x00034000011d7983 */ /* 0x001ee80000300800 */
[----:B------:R0:W-:Y:S04]  /*b47f0*/  STS.U8 [R0+UR6+0x6480], R59 ;  /* 0x0064803b00007988 */ /* 0x0001e80008000006 */
[----:B------:R1:W-:Y:S04]  /*b4800*/  STS.U8 [R0+UR6+0x64a0], R9 ;  /* 0x0064a00900007988 */ /* 0x0003e80008000006 */
[----:B----4-:R-:W-:Y:S04]  /*b4810*/  STS.U8 [R0+UR6+0x64c0], R7 ;  /* 0x0064c00700007988 */ /* 0x010fe80008000006 */
[----:B0-----:R-:W4:Y:S04]  /*b4820*/  LDL.LU R59, [R1+0x33c] ;  /* 0x00033c00013b7983 */ /* 0x001f280000300800 */
[----:B------:R-:W4:Y:S04]  /*b4830*/  LDL.LU R11, [R1+0x32c] ;  /* 0x00032c00010b7983 */ /* 0x000f280000300800 */
[----:B-1----:R-:W4:Y:S04]  /*b4840*/  LDL.LU R9, [R1+0x328] ;  /* 0x0003280001097983 */ /* 0x002f280000300800 */
[----:B------:R0:W-:Y:S04]  /*b4850*/  STS.U8 [R0+UR6+0x64e0], R61 ;  /* 0x0064e03d00007988 */ /* 0x0001e80008000006 */
[----:B0-----:R-:W4:Y:S04]  /*b4860*/  LDL.LU R61, [R1+0x324] ;  /* 0x00032400013d7983 */ /* 0x001f280000300800 */
[----:B------:R-:W4:Y:S04]  /*b4870*/  LDL.LU R7, [R1+0x314] ;  /* 0x0003140001077983 */ /* 0x000f280000300800 */
[----:B------:R-:W-:Y:S04]  /*b4880*/  STS.U8 [R0+UR6+0x65a0], R5 ;  /* 0x0065a00500007988 */ /* 0x000fe80008000006 */
[----:B------:R0:W-:Y:S04]  /*b4890*/  STS.U8 [R0+UR6+0x6580], R35 ;  /* 0x0065802300007988 */ /* 0x0001e80008000006 */
[----:B0-----:R-:W4:Y:S04]  /*b48a0*/  LDL.LU R35, [R1+0x310] ;  /* 0x0003100001237983 */ /* 0x001f280000300800 */
[----:B------:R0:W-:Y:S04]  /*b48b0*/  STS.U8 [R0+UR6+0x65e0], R39 ;  /* 0x0065e02700007988 */ /* 0x0001e80008000006 */
[----:B0-----:R-:W4:Y:S04]  /*b48c0*/  LDL.LU R39, [R1+0x30c] ;  /* 0x00030c0001277983 */ /* 0x001f280000300800 */
[----:B------:R0:W-:Y:S04]  /*b48d0*/  STS.U8 [R0+UR6+0x65c0], R43 ;  /* 0x0065c02b00007988 */ /* 0x0001e80008000006 */
[----:B------:R-:W-:Y:S04]  /*b48e0*/  STS.U8 [R0+UR6+0x66c0], R60 ;  /* 0x0066c03c00007988 */ /* 0x000fe80008000006 */
[----:B------:R-:W4:Y:S04]  /*b48f0*/  LDL.LU R5, [R1+0x2fc] ;  /* 0x0002fc0001057983 */ /* 0x000f280000300800 */
[----:B0-----:R-:W4:Y:S04]  /*b4900*/  LDL.LU R43, [R1+0x2f8] ;  /* 0x0002f800012b7983 */ /* 0x001f280000300800 */
[----:B------:R0:W-:Y:S04]  /*b4910*/  STS.U8 [R0+UR6+0x66e0], R47 ;  /* 0x0066e02f00007988 */ /* 0x0001e80008000006 */
[----:B------:R-:W-:Y:S04]  /*b4920*/  STS.U8 [R0+UR6+0x6680], R17 ;  /* 0x0066801100007988 */ /* 0x000fe80008000006 */
[----:B0-----:R-:W4:Y:S04]  /*b4930*/  LDL.LU R47, [R1+0x2f4] ;  /* 0x0002f400012f7983 */ /* 0x001f280000300800 */
[----:B------:R-:W-:Y:S04]  /*b4940*/  STS.U8 [R0+UR6+0x66a0], R3 ;  /* 0x0066a00300007988 */ /* 0x000fe80008000006 */
[----:B------:R-:W-:Y:S04]  /*b4950*/  STS.U8 [R0+UR6+0x67e0], R58 ;  /* 0x0067e03a00007988 */ /* 0x000fe80008000006 */
[----:B--2---:R0:W-:Y:S04]  /*b4960*/  STS.U8 [R0+UR6+0x67c0], R51 ;  /* 0x0067c03300007988 */ /* 0x0041e80008000006 */
[----:B0-----:R-:W2:Y:S04]  /*b4970*/  LDL.LU R51, [R1+0x2e4] ;  /* 0x0002e40001337983 */ /* 0x001ea80000300800 */
[----:B------:R-:W2:Y:S04]  /*b4980*/  LDL.LU R3, [R1+0x2e0] ;  /* 0x0002e00001037983 */ /* 0x000ea80000300800 */
[----:B---3--:R0:W-:Y:S04]  /*b4990*/  STS.U8 [R0+UR6+0x67a0], R57 ;  /* 0x0067a03900007988 */ /* 0x0081e80008000006 */
[----:B------:R-:W-:Y:S04]  /*b49a0*/  STS.U8 [R0+UR6+0x6780], R15 ;  /* 0x0067800f00007988 */ /* 0x000fe80008000006 */
[----:B------:R-:W-:Y:S04]  /*b49b0*/  STS.U8 [R0+UR6+0x6880], R53 ;  /* 0x0068803500007988 */ /* 0x000fe80008000006 */
[----:B0-----:R-:W3:Y:S04]  /*b49c0*/  LDL.LU R57, [R1+0x2dc] ;  /* 0x0002dc0001397983 */ /* 0x001ee80000300800 */
[----:B------:R-:W-:Y:S04]  /*b49d0*/  STS.U8 [R0+UR6+0x68a0], R13 ;  /* 0x0068a00d00007988 */ /* 0x000fe80008000006 */
[----:B------:R0:W-:Y:S04]  /*b49e0*/  STS.U8 [R0+UR6+0x68c0], R29 ;  /* 0x0068c01d00007988 */ /* 0x0001e80008000006 */
[----:B0-----:R-:W3:Y:S04]  /*b49f0*/  LDL.LU R29, [R1+0x2cc] ;  /* 0x0002cc00011d7983 */ /* 0x001ee80000300800 */
[----:B----4-:R0:W-:Y:S04]  /*b4a00*/  STS.U8 [R0+UR6+0x68e0], R59 ;  /* 0x0068e03b00007988 */ /* 0x0101e80008000006 */
[----:B------:R-:W-:Y:S04]  /*b4a10*/  STS.U8 [R0+UR6+0x69a0], R49 ;  /* 0x0069a03100007988 */ /* 0x000fe80008000006 */
[----:B------:R-:W-:Y:S04]  /*b4a20*/  STS.U8 [R0+UR6+0x6980], R11 ;  /* 0x0069800b00007988 */ /* 0x000fe80008000006 */
[----:B0-----:R-:W4:Y:S04]  /*b4a30*/  LDL.LU R59, [R1+0x2c8] ;  /* 0x0002c800013b7983 */ /* 0x001f280000300800 */
[----:B------:R-:W-:Y:S04]  /*b4a40*/  STS.U8 [R0+UR6+0x69e0], R9 ;  /* 0x0069e00900007988 */ /* 0x000fe80008000006 */
[----:B------:R0:W-:Y:S04]  /*b4a50*/  STS.U8 [R0+UR6+0x69c0], R61 ;  /* 0x0069c03d00007988 */ /* 0x0001e80008000006 */
[----:B------:R-:W-:Y:S04]  /*b4a60*/  STS.U8 [R0+UR6+0x6ac0], R45 ;  /* 0x006ac02d00007988 */ /* 0x000fe80008000006 */
[----:B0-----:R-:W4:Y:S04]  /*b4a70*/  LDL.LU R61, [R1+0x2c4] ;  /* 0x0002c400013d7983 */ /* 0x001f280000300800 */
[----:B------:R-:W-:Y:S04]  /*b4a80*/  STS.U8 [R0+UR6+0x6ae0], R7 ;  /* 0x006ae00700007988 */ /* 0x000fe80008000006 */
[----:B------:R0:W-:Y:S04]  /*b4a90*/  STS.U8 [R0+UR6+0x6a80], R35 ;  /* 0x006a802300007988 */ /* 0x0001e80008000006 */
[----:B0-----:R-:W4:Y:S04]  /*b4aa0*/  LDL.LU R35, [R1+0x2b4] ;  /* 0x0002b40001237983 */ /* 0x001f280000300800 */
[----:B------:R0:W-:Y:S04]  /*b4ab0*/  STS.U8 [R0+UR6+0x6aa0], R39 ;  /* 0x006aa02700007988 */ /* 0x0001e80008000006 */
[----:B------:R-:W-:Y:S04]  /*b4ac0*/  STS.U8 [R0+UR6+0x6be0], R41 ;  /* 0x006be02900007988 */ /* 0x000fe80008000006 */
[----:B0-----:R-:W4:Y:S04]  /*b4ad0*/  LDL.LU R39, [R1+0x2b0] ;  /* 0x0002b00001277983 */ /* 0x001f280000300800 */
[----:B------:R-:W4:Y:S04]  /*b4ae0*/  LDL.LU R21, [R1+0x2ac] ;  /* 0x0002ac0001157983 */ /* 0x000f280000300800 */
[----:B------:R-:W-:Y:S04]  /*b4af0*/  STS.U8 [R0+UR6+0x6bc0], R5 ;  /* 0x006bc00500007988 */ /* 0x000fe80008000006 */
[----:B------:R0:W-:Y:S04]  /*b4b00*/  STS.U8 [R0+UR6+0x6ba0], R43 ;  /* 0x006ba02b00007988 */ /* 0x0001e80008000006 */
[----:B------:R-:W4:Y:S04]  /*b4b10*/  LDL.LU R19, [R1+0x29c] ;  /* 0x00029c0001137983 */ /* 0x000f280000300800 */
[----:B------:R1:W-:Y:S04]  /*b4b20*/  STS.U8 [R0+UR6+0x6b80], R47 ;  /* 0x006b802f00007988 */ /* 0x0003e80008000006 */
[----:B0-----:R-:W4:Y:S04]  /*b4b30*/  LDL.LU R43, [R1+0x298] ;  /* 0x00029800012b7983 */ /* 0x001f280000300800 */
[----:B------:R-:W-:Y:S04]  /*b4b40*/  STS.U8 [R0+UR6+0x6c80], R37 ;  /* 0x006c802500007988 */ /* 0x000fe80008000006 */
[----:B-1----:R-:W4:Y:S04]  /*b4b50*/  LDL.LU R47, [R1+0x294] ;  /* 0x00029400012f7983 */ /* 0x002f280000300800 */
[----:B--2---:R0:W-:Y:S04]  /*b4b60*/  STS.U8 [R0+UR6+0x6ca0], R51 ;  /* 0x006ca03300007988 */ /* 0x0041e80008000006 */
[----:B------:R-:W-:Y:S04]  /*b4b70*/  STS.U8 [R0+UR6+0x6cc0], R3 ;  /* 0x006cc00300007988 */ /* 0x000fe80008000006 */
[----:B0-----:R-:W2:Y:S04]  /*b4b80*/  LDL.LU R51, [R1+0x284] ;  /* 0x0002840001337983 */ /* 0x001ea80000300800 */
[----:B------:R-:W2:Y:S04]  /*b4b90*/  LDL.LU R17, [R1+0x280] ;  /* 0x0002800001117983 */ /* 0x000ea80000300800 */
[----:B------:R-:W2:Y:S04]  /*b4ba0*/  LDL.LU R15, [R1+0x27c] ;  /* 0x00027c00010f7983 */ /* 0x000ea80000300800 */
[----:B------:R-:W2:Y:S04]  /*b4bb0*/  LDL.LU R13, [R1+0x26c] ;  /* 0x00026c00010d7983 */ /* 0x000ea80000300800 */
[----:B---3--:R0:W-:Y:S04]  /*b4bc0*/  STS.U8 [R0+UR6+0x6ce0], R57 ;  /* 0x006ce03900007988 */ /* 0x0081e80008000006 */
[----:B------:R-:W3:Y:S04]  /*b4bd0*/  LDL.LU R11, [R1+0x268] ;  /* 0x00026800010b7983 */ /* 0x000ee80000300800 */
[----:B------:R-:W-:Y:S04]  /*b4be0*/  STS.U8 [R0+UR6+0x6da0], R33 ;  /* 0x006da02100007988 */ /* 0x000fe80008000006 */
[----:B0-----:R-:W3:Y:S04]  /*b4bf0*/  LDL.LU R57, [R1+0x264] ;  /* 0x0002640001397983 */ /* 0x001ee80000300800 */
[----:B------:R-:W-:Y:S04]  /*b4c00*/  STS.U8 [R0+UR6+0x6d80], R29 ;  /* 0x006d801d00007988 */ /* 0x000fe80008000006 */
[----:B------:R-:W3:Y:S04]  /*b4c10*/  LDL.LU R9, [R1+0x254] ;  /* 0x0002540001097983 */ /* 0x000ee80000300800 */
[----:B------:R-:W3:Y:S04]  /*b4c20*/  LDL.LU R7, [R1+0x250] ;  /* 0x0002500001077983 */ /* 0x000ee80000300800 */
[----:B----4-:R0:W-:Y:S04]  /*b4c30*/  STS.U8 [R0+UR6+0x6de0], R59 ;  /* 0x006de03b00007988 */ /* 0x0101e80008000006 */
[----:B0-----:R-:W4:Y:S04]  /*b4c40*/  LDL.LU R59, [R1+0x24c] ;  /* 0x00024c00013b7983 */ /* 0x001f280000300800 */
[----:B------:R-:W4:Y:S04]  /*b4c50*/  LDL.LU R5, [R1+0x23c] ;  /* 0x00023c0001057983 */ /* 0x000f280000300800 */
[----:B------:R0:W-:Y:S04]  /*b4c60*/  STS.U8 [R0+UR6+0x6dc0], R61 ;  /* 0x006dc03d00007988 */ /* 0x0001e80008000006 */
[----:B------:R-:W-:Y:S04]  /*b4c70*/  STS.U8 [R0+UR6+0x6ec0], R2 ;  /* 0x006ec00200007988 */ /* 0x000fe80008000006 */
[----:B0-----:R-:W4:Y:S04]  /*b4c80*/  LDL.LU R61, [R1+0x238] ;  /* 0x00023800013d7983 */ /* 0x001f280000300800 */
[----:B------:R-:W4:Y:S04]  /*b4c90*/  LDL.LU R3, [R1+0x234] ;  /* 0x0002340001037983 */ /* 0x000f280000300800 */
[----:B------:R-:W4:Y:S04]  /*b4ca0*/  LDL.LU R29, [R1+0x224] ;  /* 0x00022400011d7983 */ /* 0x000f280000300800 */
[----:B------:R0:W-:Y:S04]  /*b4cb0*/  STS.U8 [R0+UR6+0x6ee0], R35 ;  /* 0x006ee02300007988 */ /* 0x0001e80008000006 */
[----:B0-----:R-:W4:Y:S04]  /*b4cc0*/  LDL.LU R35, [R1+0x220] ;  /* 0x0002200001237983 */ /* 0x001f280000300800 */
[----:B------:R0:W-:Y:S04]  /*b4cd0*/  STS.U8 [R0+UR6+0x6e80], R39 ;  /* 0x006e802700007988 */ /* 0x0001e80008000006 */
[----:B------:R-:W-:Y:S04]  /*b4ce0*/  STS.U8 [R0+UR6+0x6ea0], R21 ;  /* 0x006ea01500007988 */ /* 0x000fe80008000006 */
[----:B------:R-:W-:Y:S04]  /*b4cf0*/  STS.U8 [R0+UR6+0x6fe0], R4 ;  /* 0x006fe00400007988 */ /* 0x000fe80008000006 */
[----:B0-----:R-:W4:Y:S04]  /*b4d00*/  LDL.LU R39, [R1+0x21c] ;  /* 0x00021c0001277983 */ /* 0x001f280000300800 */
[----:B------:R-:W-:Y:S04]  /*b4d10*/  STS.U8 [R0+UR6+0x6fc0], R19 ;  /* 0x006fc01300007988 */ /* 0x000fe80008000006 */
[----:B------:R0:W-:Y:S04]  /*b4d20*/  STS.U8 [R0+UR6+0x6fa0], R43 ;  /* 0x006fa02b00007988 */ /* 0x0001e80008000006 */
[----:B------:R1:W-:Y:S04]  /*b4d30*/  STS.U8 [R0+UR6+0x6f80], R47 ;  /* 0x006f802f00007988 */ /* 0x0003e80008000006 */
[----:B------:R-:W-:Y:S04]  /*b4d40*/  STS.U8 [R0+UR6+0x7080], R6 ;  /* 0x0070800600007988 */ /* 0x000fe80008000006 */
[----:B0-----:R-:W4:Y:S04]  /*b4d50*/  LDL.LU R43, [R1+0x20c] ;  /* 0x00020c00012b7983 */ /* 0x001f280000300800 */
[----:B-1----:R-:W4:Y:S04]  /*b4d60*/  LDL.LU R47, [R1+0x208] ;  /* 0x00020800012f7983 */ /* 0x002f280000300800 */
[----:B--2---:R0:W-:Y:S04]  /*b4d70*/  STS.U8 [R0+UR6+0x70a0], R51 ;  /* 0x0070a03300007988 */ /* 0x0041e80008000006 */
[----:B------:R-:W-:Y:S04]  /*b4d80*/  STS.U8 [R0+UR6+0x70c0], R17 ;  /* 0x0070c01100007988 */ /* 0x000fe80008000006 */
[----:B------:R-:W-:Y:S04]  /*b4d90*/  STS.U8 [R0+UR6+0x70e0], R15 ;  /* 0x0070e00f00007988 */ /* 0x000fe80008000006 */
[----:B------:R-:W-:Y:S04]  /*b4da0*/  STS.U8 [R0+UR6+0x71a0], R8 ;  /* 0x0071a00800007988 */ /* 0x000fe80008000006 */
[----:B------:R-:W-:Y:S04]  /*b4db0*/  STS.U8 [R0+UR6+0x7180], R13 ;  /* 0x0071800d00007988 */ /* 0x000fe80008000006 */
[----:B---3--:R-:W-:Y:S04]  /*b4dc0*/  STS.U8 [R0+UR6+0x71e0], R11 ;  /* 0x0071e00b00007988 */ /* 0x008fe80008000006 */
[----:B0-----:R-:W2:Y:S04]  /*b4dd0*/  LDL.LU R51, [R1+0x204] ;  /* 0x0002040001337983 */ /* 0x001ea80000300800 */
[----:B------:R0:W-:Y:S04]  /*b4de0*/  STS.U8 [R0+UR6+0x71c0], R57 ;  /* 0x0071c03900007988 */ /* 0x0001e80008000006 */
[----:B------:R-:W-:Y:S04]  /*b4df0*/  STS.U8 [R0+UR6+0x72c0], R10 ;  /* 0x0072c00a00007988 */ /* 0x000fe80008000006 */
[----:B------:R-:W-:Y:S04]  /*b4e00*/  STS.U8 [R0+UR6+0x72e0], R9 ;  /* 0x0072e00900007988 */ /* 0x000fe80008000006 */
[----:B------:R-:W-:Y:S04]  /*b4e10*/  STS.U8 [R0+UR6+0x7280], R7 ;  /* 0x0072800700007988 */ /* 0x000fe80008000006 */
[----:B0-----:R-:W3:Y:S04]  /*b4e20*/  LDL.LU R57, [R1+0x1f4] ;  /* 0x0001f40001397983 */ /* 0x001ee80000300800 */
[----:B----4-:R0:W-:Y:S04]  /*b4e30*/  STS.U8 [R0+UR6+0x72a0], R59 ;  /* 0x0072a03b00007988 */ /* 0x0101e80008000006 */
[----:B------:R-:W-:Y:S04]  /*b4e40*/  STS.U8 [R0+UR6+0x73e0], R12 ;  /* 0x0073e00c00007988 */ /* 0x000fe80008000006 */
[----:B------:R-:W-:Y:S04]  /*b4e50*/  STS.U8 [R0+UR6+0x73c0], R5 ;  /* 0x0073c00500007988 */ /* 0x000fe80008000006 */
[----:B0-----:R-:W4:Y:S04]  /*b4e60*/  LDL.LU R59, [R1+0x1f0] ;  /* 0x0001f000013b7983 */ /* 0x001f280000300800 */
[----:B------:R0:W-:Y:S04]  /*b4e70*/  STS.U8 [R0+UR6+0x73a0], R61 ;  /* 0x0073a03d00007988 */ /* 0x0001e80008000006 */
[----:B------:R-:W-:Y:S04]  /*b4e80*/  STS.U8 [R0+UR6+0x7380], R3 ;  /* 0x0073800300007988 */ /* 0x000fe80008000006 */
[----:B0-----:R-:W4:Y:S04]  /*b4e90*/  LDL.LU R61, [R1+0x1ec] ;  /* 0x0001ec00013d7983 */ /* 0x001f280000300800 */
[----:B------:R-:W4:Y:S04]  /*b4ea0*/  LDL.LU R32, [R1+0x1dc] ;  /* 0x0001dc0001207983 */ /* 0x000f280000300800 */
[----:B------:R-:W4:Y:S04]  /*b4eb0*/  LDL.LU R27, [R1+0x1d8] ;  /* 0x0001d800011b7983 */ /* 0x000f280000300800 */
[----:B------:R-:W4:Y:S04]  /*b4ec0*/  LDL.LU R25, [R1+0x1d4] ;  /* 0x0001d40001197983 */ /* 0x000f280000300800 */
[----:B------:R-:W-:Y:S04]  /*b4ed0*/  STS.U8 [R0+UR6+0x7480], R14 ;  /* 0x0074800e00007988 */ /* 0x000fe80008000006 */
[----:B------:R-:W-:Y:S04]  /*b4ee0*/  STS.U8 [R0+UR6+0x74a0], R29 ;  /* 0x0074a01d00007988 */ /* 0x000fe80008000006 */
[----:B------:R-:W4:Y:S04]  /*b4ef0*/  LDL.LU R23, [R1+0x1c4] ;  /* 0x0001c40001177983 */ /* 0x000f280000300800 */
[----:B------:R0:W-:Y:S04]  /*b4f00*/  STS.U8 [R0+UR6+0x74c0], R35 ;  /* 0x0074c02300007988 */ /* 0x0001e80008000006 */
        /* <DEDUP_REMOVED lines=11> */
[----:B------:R0:W-:Y:S04]  /*b4fc0*/  STS.U8 [R0+UR6+0x74e0], R39 ;  /* 0x0074e02700007988 */ /* 0x0001e80008000006 */
[----:B------:R-:W4:Y:S04]  /*b4fd0*/  LDL.LU R29, [R1+0x164] ;  /* 0x00016400011d7983 */ /* 0x000f280000300800 */
[----:B0-----:R-:W4:Y:S04]  /*b4fe0*/  LDL.LU R39, [R1+0x160] ;  /* 0x0001600001277983 */ /* 0x001f280000300800 */
[----:B------:R-:W-:Y:S04]  /*b4ff0*/  STS.U8 [R0+UR6+0x75a0], R16 ;  /* 0x0075a01000007988 */ /* 0x000fe80008000006 */
[----:B------:R0:W-:Y:S04]  /*b5000*/  STS.U8 [R0+UR6+0x7580], R43 ;  /* 0x0075802b00007988 */ /* 0x0001e80008000006 */
[----:B------:R1:W-:Y:S04]  /*b5010*/  STS.U8 [R0+UR6+0x75e0], R47 ;  /* 0x0075e02f00007988 */ /* 0x0003e80008000006 */
[----:B0-----:R-:W4:Y:S04]  /*b5020*/  LDL.LU R43, [R1+0x15c] ;  /* 0x00015c00012b7983 */ /* 0x001f280000300800 */
[----:B-1----:R-:W4:Y:S04]  /*b5030*/  LDL.LU R47, [R1+0x14c] ;  /* 0x00014c00012f7983 */ /* 0x002f280000300800 */
[----:B--2---:R0:W-:Y:S04]  /*b5040*/  STS.U8 [R0+UR6+0x75c0], R51 ;  /* 0x0075c03300007988 */ /* 0x0041e80008000006 */
[----:B------:R-:W-:Y:S04]  /*b5050*/  STS.U8 [R0+UR6+0x76c0], R18 ;  /* 0x0076c01200007988 */ /* 0x000fe80008000006 */
[----:B0-----:R-:W2:Y:S04]  /*b5060*/  LDL.LU R51, [R1+0x148] ;  /* 0x0001480001337983 */ /* 0x001ea80000300800 */
[----:B---3--:R0:W-:Y:S04]  /*b5070*/  STS.U8 [R0+UR6+0x76e0], R57 ;  /* 0x0076e03900007988 */ /* 0x0081e80008000006 */
[----:B0-----:R-:W3:Y:S04]  /*b5080*/  LDL.LU R57, [R1+0x144] ;  /* 0x0001440001397983 */ /* 0x001ee80000300800 */
[----:B----4-:R0:W-:Y:S04]  /*b5090*/  STS.U8 [R0+UR6+0x7680], R59 ;  /* 0x0076803b00007988 */ /* 0x0101e80008000006 */
[----:B0-----:R-:W4:Y:S04]  /*b50a0*/  LDL.LU R59, [R1+0x134] ;  /* 0x00013400013b7983 */ /* 0x001f280000300800 */
[----:B------:R0:W-:Y:S04]  /*b50b0*/  STS.U8 [R0+UR6+0x76a0], R61 ;  /* 0x0076a03d00007988 */ /* 0x0001e80008000006 */
[----:B------:R-:W-:Y:S04]  /*b50c0*/  STS.U8 [R0+UR6+0x77e0], R20 ;  /* 0x0077e01400007988 */ /* 0x000fe80008000006 */
[----:B------:R-:W-:Y:S04]  /*b50d0*/  STS.U8 [R0+UR6+0x77c0], R32 ;  /* 0x0077c02000007988 */ /* 0x000fe80008000006 */
[----:B------:R-:W-:Y:S04]  /*b50e0*/  STS.U8 [R0+UR6+0x77a0], R27 ;  /* 0x0077a01b00007988 */ /* 0x000fe80008000006 */
[----:B------:R-:W-:Y:S04]  /*b50f0*/  STS.U8 [R0+UR6+0x7780], R25 ;  /* 0x0077801900007988 */ /* 0x000fe80008000006 */
[----:B------:R-:W-:Y:S04]  /*b5100*/  STS.U8 [R0+UR6+0x7880], R22 ;  /* 0x0078801600007988 */ /* 0x000fe80008000006 */
[----:B------:R-:W-:Y:S04]  /*b5110*/  STS.U8 [R0+UR6+0x78a0], R23 ;  /* 0x0078a01700007988 */ /* 0x000fe80008000006 */
[----:B0-----:R-:W4:Y:S04]  /*b5120*/  LDL.LU R61, [R1+0x130] ;  /* 0x00013000013d7983 */ /* 0x001f280000300800 */
[----:B------:R-:W-:Y:S04]  /*b5130*/  STS.U8 [R0+UR6+0x78c0], R21 ;  /* 0x0078c01500007988 */ /* 0x000fe80008000006 */
[----:B------:R0:W-:Y:S04]  /*b5140*/  STS.U8 [R0+UR6+0x78e0], R35 ;  /* 0x0078e02300007988 */ /* 0x0001e80008000006 */
        /* <DEDUP_REMOVED lines=15> */
[----:B------:R0:W-:Y:S02]  /*b5240*/  STS.U8 [R0+UR6+0x7cc0], R39 ;  /* 0x007cc02700007988 */ /* 0x0001e40008000006 */
[----:B0-----:R-:W0:Y:S02]  /*b5250*/  S2R R39, SR_TID.X ;  /* 0x0000000000277919 */ /* 0x001e240000002100 */
[----:B------:R1:W-:Y:S04]  /*b5260*/  STS.U8 [R0+UR6+0x7ce0], R43 ;  /* 0x007ce02b00007988 */ /* 0x0003e80008000006 */
[----:B------:R-:W-:Y:S04]  /*b5270*/  STS.U8 [R0+UR6+0x7da0], R38 ;  /* 0x007da02600007988 */ /* 0x000fe80008000006 */
[----:B------:R1:W-:Y:S04]  /*b5280*/  STS.U8 [R0+UR6+0x7d80], R47 ;  /* 0x007d802f00007988 */ /* 0x0003e80008000006 */
[----:B-1----:R-:W4:Y:S04]  /*b5290*/  LDL.LU R43, [R1+0xabc] ;  /* 0x000abc00012b7983 */ /* 0x002f280000300800 */
[----:B------:R-:W4:Y:S01]  /*b52a0*/  LDL.LU R47, [R1+0xab4] ;  /* 0x000ab400012f7983 */ /* 0x000f220000300800 */
[C---:B0-----:R-:W-:Y:S01]  /*b52b0*/  LOP3.LUT R16, R39.reuse, 0x7, RZ, 0xc0, !PT ;  /* 0x0000000727107812 */ /* 0x041fe200078ec0ff */
[----:B------:R-:W-:-:S04]  /*b52c0*/  IMAD.SHL.U32 R24, R39, 0x2, RZ ;  /* 0x0000000227187824 */ /* 0x000fc800078e00ff */
[----:B------:R-:W-:-:S05]  /*b52d0*/  IMAD R16, R16, 0x90, RZ ;  /* 0x0000009010107824 */ /* 0x000fca00078e02ff */
[----:B------:R-:W-:Y:S01]  /*b52e0*/  LOP3.LUT R16, R16, 0x30, R24, 0x78, !PT ;  /* 0x0000003010107812 */ /* 0x000fe200078e7818 */
[----:B--2---:R0:W-:Y:S04]  /*b52f0*/  STS.U8 [R0+UR6+0x7de0], R51 ;  /* 0x007de03300007988 */ /* 0x0041e80008000006 */
[----:B0-----:R-:W2:Y:S04]  /*b5300*/  LDL.LU R51, [R1+0xac8] ;  /* 0x000ac80001337983 */ /* 0x001ea80000300800 */
[----:B---3--:R0:W-:Y:S04]  /*b5310*/  STS.U8 [R0+UR6+0x7dc0], R57 ;  /* 0x007dc03900007988 */ /* 0x0081e80008000006 */
[----:B------:R-:W-:Y:S04]  /*b5320*/  STS.U8 [R0+UR6+0x7ec0], R42 ;  /* 0x007ec02a00007988 */ /* 0x000fe80008000006 */
[----:B0-----:R-:W2:Y:S04]  /*b5330*/  LDL.LU R57, [R1+0xac4] ;  /* 0x000ac40001397983 */ /* 0x001ea80000300800 */
[----:B----4-:R0:W-:Y:S04]  /*b5340*/  STS.U8 [R0+UR6+0x7ee0], R59 ;  /* 0x007ee03b00007988 */ /* 0x0101e80008000006 */
[----:B0-----:R-:W3:Y:S04]  /*b5350*/  LDL.LU R59, [R1+0xad8] ;  /* 0x000ad800013b7983 */ /* 0x001ee80000300800 */
[----:B------:R0:W-:Y:S04]  /*b5360*/  STS.U8 [R0+UR6+0x7e80], R61 ;  /* 0x007e803d00007988 */ /* 0x0001e80008000006 */
[----:B0-----:R-:W3:Y:S04]  /*b5370*/  LDL.LU R61, [R1+0xad4] ;  /* 0x000ad400013d7983 */ /* 0x001ee80000300800 */
[----:B------:R-:W4:Y:S04]  /*b5380*/  LDL.LU.64 R24, [R1+0x2020] ;  /* 0x0020200001187983 */ /* 0x000f280000300a00 */
[----:B------:R-:W4:Y:S04]  /*b5390*/  LDL.LU.64 R26, [R1+0x2028] ;  /* 0x00202800011a7983 */ /* 0x000f280000300a00 */
[----:B------:R-:W-:Y:S04]  /*b53a0*/  STS.U8 [R0+UR6+0x7ea0], R35 ;  /* 0x007ea02300007988 */ /* 0x000fe80008000006 */
[----:B------:R-:W-:Y:S04]  /*b53b0*/  STS.U8 [R0+UR6+0x7fe0], R52 ;  /* 0x007fe03400007988 */ /* 0x000fe80008000006 */
[----:B------:R-:W-:Y:S04]  /*b53c0*/  STS.U8 [R0+UR6+0x7fc0], R54 ;  /* 0x007fc03600007988 */ /* 0x000fe80008000006 */
[----:B------:R-:W-:Y:S04]  /*b53d0*/  STS.U8 [R0+UR6+0x7fa0], R55 ;  /* 0x007fa03700007988 */ /* 0x000fe80008000006 */
[----:B------:R-:W-:Y:S01]  /*b53e0*/  STS.U8 [R0+UR6+0x7f80], R56 ;  /* 0x007f803800007988 */ /* 0x000fe20008000006 */
[----:B------:R-:W-:Y:S06]  /*b53f0*/  BAR.SYNC.DEFER_BLOCKING 0x0 ;  /* 0x0000000000007b1d */ /* 0x000fec0000010000 */
[----:B------:R-:W0:Y:S04]  /*b5400*/  LDSM.16.M88.4 R4, [R16+UR6] ;  /* 0x000000061004783b */ /* 0x000e280008000200 */
[----:B------:R-:W1:Y:S04]  /*b5410*/  LDSM.16.M88.4 R20, [R16+UR6+0x800] ;  /* 0x000800061014783b */ /* 0x000e680008000200 */
[----:B------:R-:W-:Y:S01]  /*b5420*/  LDSM.16.M88.4 R32, [R16+UR6+0x1400] ;  /* 0x001400061020783b */ /* 0x000fe20008000200 */
[----:B------:R-:W-:-:S03]  /*b5430*/  IMAD R28, R30, 0x100, R31 ;  /* 0x000001001e1c7824 */ /* 0x000fc600078e021f */
[----:B------:R-:W-:Y:S04]  /*b5440*/  LDSM.16.M88.4 R36, [R16+UR6+0x2000] ;  /* 0x002000061024783b */ /* 0x000fe80008000200 */
[----:B0-----:R-:W-:Y:S01]  /*b5450*/  STL.64 [R1+0x2790], R4 ;  /* 0x0027900401007387 */ /* 0x001fe20000100a00 */
[----:B------:R-:W-:Y:S02]  /*b5460*/  IMAD.MOV.U32 R11, RZ, RZ, R4 ;  /* 0x000000ffff0b7224 */ /* 0x000fe400078e0004 */
[----:B------:R-:W-:Y:S01]  /*b5470*/  IMAD.MOV.U32 R10, RZ, RZ, R5 ;  /* 0x000000ffff0a7224 */ /* 0x000fe200078e0005 */
[----:B------:R-:W-:Y:S04]  /*b5480*/  STL.64 [R1+0x2798], R6 ;  /* 0x0027980601007387 */ /* 0x000fe80000100a00 */
[----:B------:R-:W0:Y:S01]  /*b5490*/  LDSM.16.M88.4 R4, [R16+UR6+0x400] ;  /* 0x000400061004783b */ /* 0x000e220008000200 */
[----:B-1----:R-:W-:-:S02]  /*b54a0*/  IMAD.MOV.U32 R3, RZ, RZ, R20 ;  /* 0x000000ffff037224 */ /* 0x002fc400078e0014 */
[----:B------:R-:W-:Y:S01]  /*b54b0*/  IMAD.MOV.U32 R2, RZ, RZ, R21 ;  /* 0x000000ffff027224 */ /* 0x000fe200078e0015 */
[----:B0-----:R-:W-:Y:S04]  /*b54c0*/  STL.64 [R1+0x27a0], R4 ;  /* 0x0027a00401007387 */ /* 0x001fe80000100a00 */
[----:B------:R-:W-:Y:S04]  /*b54d0*/  STL.64 [R1+0x27a8], R6 ;  /* 0x0027a80601007387 */ /* 0x000fe80000100a00 */
[----:B------:R-:W-:Y:S04]  /*b54e0*/  STL.64 [R1+0x27b0], R20 ;  /* 0x0027b01401007387 */ /* 0x000fe80000100a00 */
[----:B------:R-:W-:Y:S04]  /*b54f0*/  STL.64 [R1+0x27b8], R22 ;  /* 0x0027b81601007387 */ /* 0x000fe80000100a00 */
[----:B------:R-:W0:Y:S01]  /*b5500*/  LDSM.16.M88.4 R20, [R16+UR6+0xc00] ;  /* 0x000c00061014783b */ /* 0x000e220008000200 */
[----:B------:R-:W-:-:S03]  /*b5510*/  IMAD.MOV.U32 R14, RZ, RZ, R4 ;  /* 0x000000ffff0e7224 */ /* 0x000fc600078e0004 */
[----:B0-----:R-:W-:Y:S01]  /*b5520*/  STL.64 [R1+0x27c0], R20 ;  /* 0x0027c01401007387 */ /* 0x001fe20000100a00 */
[----:B------:R-:W-:Y:S02]  /*b5530*/  IMAD.MOV.U32 R4, RZ, RZ, R20 ;  /* 0x000000ffff047224 */ /* 0x000fe400078e0014 */
[----:B------:R-:W-:Y:S01]  /*b5540*/  IMAD.MOV.U32 R0, RZ, RZ, R21 ;  /* 0x000000ffff007224 */ /* 0x000fe200078e0015 */
[----:B------:R-:W-:Y:S04]  /*b5550*/  STL.64 [R1+0x27c8], R22 ;  /* 0x0027c81601007387 */ /* 0x000fe80000100a00 */
[----:B------:R-:W0:Y:S04]  /*b5560*/  LDSM.16.M88.4 R20, [R16+UR6+0x1000] ;  /* 0x001000061014783b */ /* 0x000e280008000200 */
[----:B0-----:R0:W-:Y:S01]  /*b5570*/  STL.64 [R1+0x27d0], R20 ;  /* 0x0027d01401007387 */ /* 0x0011e20000100a00 */
[----:B------:R-:W-:-:S02]  /*b5580*/  IMAD.MOV.U32 R7, RZ, RZ, R20 ;  /* 0x000000ffff077224 */ /* 0x000fc400078e0014 */
[----:B------:R-:W-:Y:S01]  /*b5590*/  IMAD.MOV.U32 R6, RZ, RZ, R21 ;  /* 0x000000ffff067224 */ /* 0x000fe200078e0015 */
[----:B------:R1:W-:Y:S04]  /*b55a0*/  STL.64 [R1+0x27d8], R22 ;  /* 0x0027d81601007387 */ /* 0x0003e80000100a00 */
[----:B0-----:R-:W4:Y:S04]  /*b55b0*/  LDL.LU.64 R20, [R1+0x2010] ;  /* 0x0020100001147983 */ /* 0x001f280000300a00 */
[----:B-1----:R-:W4:Y:S01]  /*b55c0*/  LDL.LU.64 R22, [R1+0x2018] ;  /* 0x0020180001167983 */ /* 0x002f220000300a00 */
[----:B------:R-:W-:-:S02]  /*b55d0*/  IMAD.MOV.U32 R9, RZ, RZ, R32 ;  /* 0x000000ffff097224 */ /* 0x000fc400078e0020 */
[----:B------:R-:W-:Y:S01]  /*b55e0*/  IMAD.MOV.U32 R8, RZ, RZ, R33 ;  /* 0x000000ffff087224 */ /* 0x000fe200078e0021 */
[----:B------:R-:W-:Y:S04]  /*b55f0*/  STL.64 [R1+0x27e0], R32 ;  /* 0x0027e02001007387 */ /* 0x000fe80000100a00 */
[----:B------:R-:W-:Y:S04]  /*b5600*/  STL.64 [R1+0x27e8], R34 ;  /* 0x0027e82201007387 */ /* 0x000fe80000100a00 */
[----:B------:R-:W0:Y:S01]  /*b5610*/  LDSM.16.M88.4 R32, [R16+UR6+0x1800] ;  /* 0x001800061020783b */ /* 0x000e220008000200 */
[----:B------:R-:W-:-:S02]  /*b5620*/  F2FP.F16.E5M2.UNPACK_B R12, R11 ;  /* 0x0000000bff0c723e */ /* 0x000fc400020004ff */
[----:B------:R-:W-:Y:S01]  /*b5630*/  F2FP.F16.E5M2.UNPACK_B R13, R10 ;  /* 0x0000000aff0d723e */ /* 0x000fe200020004ff */
[----:B0-----:R0:W-:Y:S01]  /*b5640*/  STL.64 [R1+0x27f0], R32 ;  /* 0x0027f02001007387 */ /* 0x0011e20000100a00 */
[----:B------:R-:W-:Y:S02]  /*b5650*/  IMAD.MOV.U32 R11, RZ, RZ, R32 ;  /* 0x000000ffff0b7224 */ /* 0x000fe400078e0020 */
[----:B------:R-:W-:Y:S01]  /*b5660*/  IMAD.MOV.U32 R10, RZ, RZ, R33 ;  /* 0x000000ffff0a7224 */ /* 0x000fe200078e0021 */
[----:B------:R1:W-:Y:S04]  /*b5670*/  STL.64 [R1+0x27f8], R34 ;  /* 0x0027f82201007387 */ /* 0x0003e80000100a00 */
[----:B------:R-:W-:Y:S04]  /*b5680*/  STL.64 [R1+0x18], R12 ;  /* 0x0000180c01007387 */ /* 0x000fe80000100a00 */
[----:B0-----:R-:W4:Y:S04]  /*b5690*/  LDL.LU.64 R32, [R1+0x2000] ;  /* 0x0020000001207983 */ /* 0x001f280000300a00 */
[----:B-1----:R-:W4:Y:S01]  /*b56a0*/  LDL.LU.64 R34, [R1+0x2008] ;  /* 0x0020080001227983 */ /* 0x002f220000300a00 */
[----:B------:R-:W-:-:S02]  /*b56b0*/  IMAD R29, R47, 0x100, R43 ;  /* 0x000001002f1d7824 */ /* 0x000fc400078e022b */
[----:B--2---:R-:W-:Y:S02]  /*b56c0*/  IMAD R30, R57, 0x100, R51 ;  /* 0x00000100391e7824 */ /* 0x004fe400078e0233 */
[----:B---3--:R-:W-:Y:S01]  /*b56d0*/  IMAD R31, R61, 0x100, R59 ;  /* 0x000001003d1f7824 */ /* 0x008fe200078e023b */
[----:B------:R-:W-:Y:S02]  /*b56e0*/  F2FP.F16.E5M2.UNPACK_B R28, R28 ;  /* 0x0000001cff1c723e */ /* 0x000fe400020004ff */
[----:B------:R-:W-:Y:S02]  /*b56f0*/  F2FP.F16.E5M2.UNPACK_B R29, R29 ;  /* 0x0000001dff1d723e */ /* 0x000fe400020004ff */
[----:B------:R-:W-:Y:S02]  /*b5700*/  F2FP.F16.E5M2.UNPACK_B R30, R30 ;  /* 0x0000001eff1e723e */ /* 0x000fe400020004ff */
[----:B------:R-:W-:-:S07]  /*b5710*/  F2FP.F16.E5M2.UNPACK_B R31, R31 ;  /* 0x0000001fff1f723e */ /* 0x000fce00020004ff */
[----:B----4-:R-:W-:-:S15]  /*b5720*/  HMMA.16816.F32 R24, R28, R12, R24 ;  /* 0x0000000c1c18723c */ /* 0x010fde0000001818 */
[----:B------:R-:W-:-:S04]  /*b5730*/  NOP ;  /* 0x0000000000007918 */ /* 0x000fc80000000000 */
[----:B------:R-:W-:Y:S04]  /*b5740*/  STL.64 [R1+0x30], R24 ;  /* 0x0000301801007387 */ /* 0x000fe80000100a00 */
[----:B------:R-:W-:Y:S04]  /*b5750*/  STL.64 [R1+0x38], R26 ;  /* 0x0000381a01007387 */ /* 0x000fe80000100a00 */
[----:B------:R-:W0:Y:S01]  /*b5760*/  LDSM.16.M88.4 R24, [R16+UR6+0x1c00] ;  /* 0x001c00061018783b */ /* 0x000e220008000200 */
[----:B------:R-:W-:Y:S02]  /*b5770*/  F2FP.F16.E5M2.UNPACK_B R14, R14 ;  /* 0x0000000eff0e723e */ /* 0x000fe400020004ff */
[----:B------:R-:W-:-:S03]  /*b5780*/  F2FP.F16.E5M2.UNPACK_B R15, R5 ;  /* 0x00000005ff0f723e */ /* 0x000fc600020004ff */
[----:B------:R-:W-:Y:S04]  /*b5790*/  STL [R1+0x10], R14 ;  /* 0x0000100e01007387 */ /* 0x000fe80000100800 */
[----:B0-----:R0:W-:Y:S01]  /*b57a0*/  STL.64 [R1+0x2800], R24 ;  /* 0x0028001801007387 */ /* 0x0011e20000100a00 */
[----:B------:R-:W-:Y:S02]  /*b57b0*/  IMAD.MOV.U32 R17, RZ, RZ, R24 ;  /* 0x000000ffff117224 */ /* 0x000fe400078e0018 */
[----:B------:R-:W-:Y:S01]  /*b57c0*/  IMAD.MOV.U32 R5, RZ, RZ, R25 ;  /* 0x000000ffff057224 */ /* 0x000fe200078e0019 */
[----:B------:R1:W-:Y:S04]  /*b57d0*/  STL.64 [R1+0x2808], R26 ;  /* 0x0028081a01007387 */ /* 0x0003e80000100a00 */
[----:B------:R-:W-:Y:S04]  /*b57e0*/  STL [R1+0x14], R15 ;  /* 0x0000140f01007387 */ /* 0x000fe80000100800 */
[----:B0-----:R-:W2:Y:S04]  /*b57f0*/  LDL.LU.64 R24, [R1+0x1ff0] ;  /* 0x001ff00001187983 */ /* 0x001ea80000300a00 */
[----:B-1----:R-:W2:Y:S01]  /*b5800*/  LDL.LU.64 R26, [R1+0x1ff8] ;  /* 0x001ff800011a7983 */ /* 0x002ea20000300a00 */
[----:B------:R-:W-:-:S02]  /*b5810*/  F2FP.F16.E5M2.UNPACK_B R12, R3 ;  /* 0x00000003ff0c723e */ /* 0x000fc400020004ff */
[----:B------:R-:W-:Y:S01]  /*b5820*/  F2FP.F16.E5M2.UNPACK_B R13, R2 ;  /* 0x00000002ff0d723e */ /* 0x000fe200020004ff */
[----:B------:R-:W-:-:S15]  /*b5830*/  HMMA.16816.F32 R20, R28, R14, R20 ;  /* 0x0000000e1c14723c */ /* 0x000fde0000001814 */
[----:B------:R-:W-:-:S04]  /*b5840*/  NOP ;  /* 0x0000000000007918 */ /* 0x000fc80000000000 */
[----:B------:R0:W-:Y:S04]  /*b5850*/  STL.64 [R1+0x40], R20 ;  /* 0x0000401401007387 */ /* 0x0001e80000100a00 */
[----:B------:R1:W-:Y:S04]  /*b5860*/  STL.64 [R1+0x48], R22 ;  /* 0x0000481601007387 */ /* 0x0003e80000100a00 */
[----:B------:R-:W-:Y:S04]  /*b5870*/  STL [R1+0x8], R12 ;  /* 0x0000080c01007387 */ /* 0x000fe80000100800 */
[----:B0-----:R-:W3:Y:S04]  /*b5880*/  LDL.LU.64 R20, [R1+0x1fe0] ;  /* 0x001fe00001147983 */ /* 0x001ee80000300a00 */
[----:B-1----:R-:W3:Y:S04]  /*b5890*/  LDL.LU.64 R22, [R1+0x1fe8] ;  /* 0x001fe80001167983 */ /* 0x002ee80000300a00 */
[----:B------:R-:W-:Y:S04]  /*b58a0*/  STL.64 [R1+0x2810], R36 ;  /* 0x0028102401007387 */ /* 0x000fe80000100a00 */
[----:B------:R-:W-:Y:S04]  /*b58b0*/  STL.64 [R1+0x2818], R38 ;  /* 0x0028182601007387 */ /* 0x000fe80000100a00 */
[----:B------:R0:W-:Y:S01]  /*b58c0*/  STL [R1+0xc], R13 ;  /* 0x00000c0d01007387 */ /* 0x0001e20000100800 */
[----:B------:R-:W-:Y:S03]  /*b58d0*/  HMMA.16816.F32 R32, R28, R12, R32 ;  /* 0x0000000c1c20723c */ /* 0x000fe60000001820 */
[----:B0-----:R-:W4:Y:S04]  /*b58e0*/  LDL.LU.64 R12, [R1+0x1fd0] ;  /* 0x001fd000010c7983 */ /* 0x001f280000300a00 */
[----:B------:R-:W4:-:S12]  /*b58f0*/  LDL.LU.64 R14, [R1+0x1fd8] ;  /* 0x001fd800010e7983 */ /* 0x000f180000300a00 */
[----:B------:R-:W-:Y:S04]  /*b5900*/  STL.64 [R1+0x50], R32 ;  /* 0x0000502001007387 */ /* 0x000fe80000100a00 */
[----:B------:R-:W-:Y:S04]  /*b5910*/  STL.64 [R1+0x58], R34 ;  /* 0x0000582201007387 */ /* 0x000fe80000100a00 */
[----:B------:R-:W0:Y:S01]  /*b5920*/  LDSM.16.M88.4 R32, [R16+UR6+0x2400] ;  /* 0x002400061020783b */ /* 0x000e220008000200 */
[----:B------:R-:W-:Y:S02]  /*b5930*/  F2FP.F16.E5M2.UNPACK_B R18, R4 ;  /* 0x00000004ff12723e */ /* 0x000fe400020004ff */
[----:B------:R-:W-:-:S03]  /*b5940*/  F2FP.F16.E5M2.UNPACK_B R19, R0 ;  /* 0x00000000ff13723e */ /* 0x000fc600020004ff */
[----:B------:R-:W-:Y:S04]  /*b5950*/  STL [R1], R18 ;  /* 0x0000001201007387 */ /* 0x000fe80000100800 */
[----:B0-----:R-:W-:Y:S01]  /*b5960*/  STL.64 [R1+0x2820], R32 ;  /* 0x0028202001007387 */ /* 0x001fe20000100a00 */
[----:B------:R-:W-:Y:S02]  /*b5970*/  IMAD.MOV.U32 R4, RZ, RZ, R32 ;  /* 0x000000ffff047224 */ /* 0x000fe400078e0020 */
[----:B------:R-:W-:Y:S01]  /*b5980*/  IMAD.MOV.U32 R0, RZ, RZ, R33 ;  /* 0x000000ffff007224 */ /* 0x000fe200078e0021 */
[----:B------:R2:W-:Y:S02]  /*b5990*/  STL.64 [R1+0x2828], R34 ;  /* 0x0028282201007387 */ /* 0x0005e40000100a00 */
[----:B--2---:R-:W-:Y:S02]  /*b59a0*/  HMMA.16816.F32 R32, R28, R18, R24 ;  /* 0x000000121c20723c */ /* 0x004fe40000001818 */
[----:B------:R-:W0:Y:S01]  /*b59b0*/  LDSM.16.M88.4 R24, [R16+UR6+0x2800] ;  /* 0x002800061018783b */ /* 0x000e220008000200 */
[----:B------:R-:W-:-:S02]  /*b59c0*/  F2FP.F16.E5M2.UNPACK_B R60, R7 ;  /* 0x00000007ff3c723e */ /* 0x000fc400020004ff */
[----:B------:R-:W-:Y:S01]  /*b59d0*/  F2FP.F16.E5M2.UNPACK_B R61, R6 ;  /* 0x00000006ff3d723e */ /* 0x000fe200020004ff */
[----:B------:R-:W-:-:S13]  /*b59e0*/  STL [R1+0x4], R19 ;  /* 0x0000041301007387 */ /* 0x000fda0000100800 */
[----:B------:R-:W-:Y:S04]  /*b59f0*/  STL.64 [R1+0x60], R32 ;  /* 0x0000602001007387 */ /* 0x000fe80000100a00 */
[----:B------:R-:W-:Y:S04]  /*b5a00*/  STL.64 [R1+0x68], R34 ;  /* 0x0000682201007387 */ /* 0x000fe80000100a00 */
[----:B0-----:R-:W-:Y:S01]  /*b5a10*/  STL.64 [R1+0x2830], R24 ;  /* 0x0028301801007387 */ /* 0x001fe20000100a00 */
[----:B------:R-:W-:Y:S02]  /*b5a20*/  IMAD.MOV.U32 R7, RZ, RZ, R24 ;  /* 0x000000ffff077224 */ /* 0x000fe400078e0018 */
[----:B------:R-:W-:Y:S01]  /*b5a30*/  IMAD.MOV.U32 R6, RZ, RZ, R25 ;  /* 0x000000ffff067224 */ /* 0x000fe200078e0019 */
[----:B------:R3:W-:Y:S01]  /*b5a40*/  STL.64 [R1+0x2838], R26 ;  /* 0x0028381a01007387 */ /* 0x0007e20000100a00 */
[----:B------:R-:W-:-:S02]  /*b5a50*/  F2FP.F16.E5M2.UNPACK_B R58, R9 ;  /* 0x00000009ff3a723e */ /* 0x000fc400020004ff */
[----:B------:R-:W-:Y:S01]  /*b5a60*/  F2FP.F16.E5M2.UNPACK_B R59, R8 ;  /* 0x00000008ff3b723e */ /* 0x000fe200020004ff */
[----:B---3--:R-:W-:Y:S01]  /*b5a70*/  HMMA.16816.F32 R24, R28, R60, R20 ;  /* 0x0000003c1c18723c */ /* 0x008fe20000001814 */
[----:B------:R-:W2:Y:S04]  /*b5a80*/  LDL.LU.64 R20, [R1+0x1fc0] ;  /* 0x001fc00001147983 */ /* 0x000ea80000300a00 */
[----:B------:R-:W2:-:S14]  /*b5a90*/  LDL.LU.64 R22, [R1+0x1fc8] ;  /* 0x001fc80001167983 */ /* 0x000e9c0000300a00 */
[----:B------:R-:W-:Y:S04]  /*b5aa0*/  STL.64 [R1+0x70], R24 ;  /* 0x0000701801007387 */ /* 0x000fe80000100a00 */
[----:B------:R-:W-:Y:S04]  /*b5ab0*/  STL.64 [R1+0x78], R26 ;  /* 0x0000781a01007387 */ /* 0x000fe80000100a00 */
[----:B------:R-:W0:Y:S01]  /*b5ac0*/  LDSM.16.M88.4 R24, [R16+UR6+0x2c00] ;  /* 0x002c00061018783b */ /* 0x000e220008000200 */
[----:B----4-:R-:W-:Y:S03]  /*b5ad0*/  HMMA.16816.F32 R12, R28, R58, R12 ;  /* 0x0000003a1c0c723c */ /* 0x010fe6000000180c */
[----:B------:R-:W-:Y:S04]  /*b5ae0*/  STL.64 [R1+0x8b98], R60 ;  /* 0x008b983c01007387 */ /* 0x000fe80000100a00 */
[----:B0-----:R0:W-:Y:S01]  /*b5af0*/  STL.64 [R1+0x2840], R24 ;  /* 0x0028401801007387 */ /* 0x0011e20000100a00 */
[----:B------:R-:W-:-:S02]  /*b5b00*/  IMAD.MOV.U32 R9, RZ, RZ, R24 ;  /* 0x000000ffff097224 */ /* 0x000fc400078e0018 */
[----:B------:R-:W-:Y:S01]  /*b5b10*/  IMAD.MOV.U32 R8, RZ, RZ, R25 ;  /* 0x000000ffff087224 */ /* 0x000fe200078e0019 */
[----:B------:R1:W-:Y:S04]  /*b5b20*/  STL.64 [R1+0x2848], R26 ;  /* 0x0028481a01007387 */ /* 0x0003e80000100a00 */
[----:B0-----:R-:W3:Y:S04]  /*b5b30*/  LDL.LU.64 R24, [R1+0x1fb0] ;  /* 0x001fb00001187983 */ /* 0x001ee80000300a00 */
[----:B-1----:R-:W3:Y:S04]  /*b5b40*/  LDL.LU.64 R26, [R1+0x1fb8] ;  /* 0x001fb800011a7983 */ /* 0x002ee80000300a00 */
        /* <DEDUP_REMOVED lines=9> */
[----:B0-----:R-:W4:Y:S04]  /*b5be0*/  LDL.LU.64 R12, [R1+0x1fa0] ;  /* 0x001fa000010c7983 */ /* 0x001f280000300a00 */
[----:B-1----:R-:W4:Y:S04]  /*b5bf0*/  LDL.LU.64 R14, [R1+0x1fa8] ;  /* 0x001fa800010e7983 */ /* 0x002f280000300a00 */
[----:B------:R-:W-:Y:S04]  /*b5c00*/  STL.64 [R1+0x8ba8], R58 ;  /* 0x008ba83a01007387 */ /* 0x000fe80000100a00 */
[----:B------:R-:W-:Y:S01]  /*b5c10*/  STL.64 [R1+0x8ba0], R56 ;  /* 0x008ba03801007387 */ /* 0x000fe20000100a00 */
[----:B------:R-:W-:-:S02]  /*b5c20*/  F2FP.F16.E5M2.UNPACK_B R54, R17 ;  /* 0x00000011ff36723e */ /* 0x000fc400020004ff */
[----:B------:R-:W-:Y:S01]  /*b5c30*/  F2FP.F16.E5M2.UNPACK_B R55, R5 ;  /* 0x00000005ff37723e */ /* 0x000fe200020004ff */
[----:B------:R-:W-:Y:S02]  /*b5c40*/  IMAD.MOV.U32 R3, RZ, RZ, R36 ;  /* 0x000000ffff037224 */ /* 0x000fe400078e0024 */
[----:B------:R-:W-:-:S03]  /*b5c50*/  IMAD.MOV.U32 R2, RZ, RZ, R37 ;  /* 0x000000ffff027224 */ /* 0x000fc600078e0025 */
[----:B------:R-:W-:Y:S02]  /*b5c60*/  F2FP.F16.E5M2.UNPACK_B R52, R3 ;  /* 0x00000003ff34723e */ /* 0x000fe400020004ff */
[----:B------:R-:W-:Y:S01]  /*b5c70*/  F2FP.F16.E5M2.UNPACK_B R53, R2 ;  /* 0x00000002ff35723e */ /* 0x000fe200020004ff */
[----:B--2---:R-:W-:Y:S01]  /*b5c80*/  HMMA.16816.F32 R20, R28, R56, R20 ;  /* 0x000000381c14723c */ /* 0x004fe20000001814 */
[----:B------:R-:W-:Y:S01]  /*b5c90*/  F2FP.F16.E5M2.UNPACK_B R50, R4 ;  /* 0x00000004ff32723e */ /* 0x000fe200020004ff */
[----:B------:R-:W-:-:S15]  /*b5ca0*/  LDSM.16.M88.4 R56, [R16+UR6+0x6400] ;  /* 0x006400061038783b */ /* 0x000fde0008000200 */
[----:B------:R-:W-:Y:S02]  /*b5cb0*/  NOP ;  /* 0x0000000000007918 */ /* 0x000fe40000000000 */
[----:B------:R-:W-:Y:S04]  /*b5cc0*/  STL.64 [R1+0x90], R20 ;  /* 0x0000901401007387 */ /* 0x000fe80000100a00 */
[----:B------:R-:W-:Y:S04]  /*b5cd0*/  STL.64 [R1+0x98], R22 ;  /* 0x0000981601007387 */ /* 0x000fe80000100a00 */
[----:B------:R-:W0:Y:S04]  /*b5ce0*/  LDSM.16.M88.4 R20, [R16+UR6+0x3400] ;  /* 0x003400061014783b */ /* 0x000e280008000200 */
[----:B0-----:R0:W-:Y:S01]  /*b5cf0*/  STL.64 [R1+0x2860], R20 ;  /* 0x0028601401007387 */ /* 0x0011e20000100a00 */
[----:B------:R-:W-:-:S02]  /*b5d00*/  IMAD.MOV.U32 R17, RZ, RZ, R20 ;  /* 0x000000ffff117224 */ /* 0x000fc400078e0014 */
[----:B------:R-:W-:Y:S01]  /*b5d10*/  IMAD.MOV.U32 R5, RZ, RZ, R21 ;  /* 0x000000ffff057224 */ /* 0x000fe200078e0015 */
[----:B------:R1:W-:Y:S04]  /*b5d20*/  STL.64 [R1+0x2868], R22 ;  /* 0x0028681601007387 */ /* 0x0003e80000100a00 */
[----:B0-----:R-:W2:Y:S04]  /*b5d30*/  LDL.LU.64 R20, [R1+0x1f90] ;  /* 0x001f900001147983 */ /* 0x001ea80000300a00 */
[----:B-1----:R-:W2:Y:S01]  /*b5d40*/  LDL.LU.64 R22, [R1+0x1f98] ;  /* 0x001f980001167983 */ /* 0x002ea20000300a00 */
[----:B---3--:R-:W-:Y:S03]  /*b5d50*/  HMMA.16816.F32 R32, R28, R54, R24 ;  /* 0x000000361c20723c */ /* 0x008fe60000001818 */
[----:B------:R-:W0:-:S15]  /*b5d60*/  LDSM.16.M88.4 R24, [R16+UR6+0x3800] ;  /* 0x003800061018783b */ /* 0x000e1e0008000200 */
[----:B------:R-:W-:Y:S01]  /*b5d70*/  NOP ;  /* 0x0000000000007918 */ /* 0x000fe20000000000 */
[----:B------:R-:W-:Y:S04]  /*b5d80*/  STL.64 [R1+0xa0], R32 ;  /* 0x0000a02001007387 */ /* 0x000fe80000100a00 */
[----:B------:R-:W-:Y:S04]  /*b5d90*/  STL.64 [R1+0xa8], R34 ;  /* 0x0000a82201007387 */ /* 0x000fe80000100a00 */
[----:B0-----:R-:W-:Y:S01]  /*b5da0*/  STL.64 [R1+0x2870], R24 ;  /* 0x0028701801007387 */ /* 0x001fe20000100a00 */
[----:B------:R-:W-:Y:S02]  /*b5db0*/  IMAD.MOV.U32 R3, RZ, RZ, R24 ;  /* 0x000000ffff037224 */ /* 0x000fe400078e0018 */
[----:B------:R-:W-:Y:S01]  /*b5dc0*/  IMAD.MOV.U32 R2, RZ, RZ, R25 ;  /* 0x000000ffff027224 */ /* 0x000fe200078e0019 */
[----:B------:R4:W-:Y:S02]  /*b5dd0*/  STL.64 [R1+0x2878], R26 ;  /* 0x0028781a01007387 */ /* 0x0009e40000100a00 */
[----:B----4-:R-:W-:Y:S02]  /*b5de0*/  HMMA.16816.F32 R24, R28, R52, R12 ;  /* 0x000000341c18723c */ /* 0x010fe4000000180c */
[----:B------:R-:W3:Y:S04]  /*b5df0*/  LDL.LU.64 R12, [R1+0x1f80] ;  /* 0x001f8000010c7983 */ /* 0x000ee80000300a00 */
[----:B------:R-:W3:-:S13]  /*b5e00*/  LDL.LU.64 R14, [R1+0x1f88] ;  /* 0x001f8800010e7983 */ /* 0x000eda0000300a00 */
[----:B------:R-:W-:Y:S04]  /*b5e10*/  STL.64 [R1+0xb0], R24 ;  /* 0x0000b01801007387 */ /* 0x000fe80000100a00 */
[----:B------:R-:W-:Y:S04]  /*b5e20*/  STL.64 [R1+0xb8], R26 ;  /* 0x0000b81a01007387 */ /* 0x000fe80000100a00 */
[----:B------:R-:W0:Y:S01]  /*b5e30*/  LDSM.16.M88.4 R24, [R16+UR6+0x3c00] ;  /* 0x003c00061018783b */ /* 0x000e220008000200 */
[----:B------:R-:W-:-:S03]  /*b5e40*/  F2FP.F16.E5M2.UNPACK_B R51, R0 ;  /* 0x00000000ff33723e */ /* 0x000fc600020004ff */
[----:B------:R-:W-:Y:S04]  /*b5e50*/  STL.64 [R1+0x8b90], R54 ;  /* 0x008b903601007387 */ /* 0x000fe80000100a00 */
[----:B------:R-:W-:Y:S04]  /*b5e60*/  STL.64 [R1+0x8b88], R52 ;  /* 0x008b883401007387 */ /* 0x000fe80000100a00 */
[----:B0-----:R0:W-:Y:S01]  /*b5e70*/  STL.64 [R1+0x2880], R24 ;  /* 0x0028801801007387 */ /* 0x0011e20000100a00 */
[----:B------:R-:W-:Y:S02]  /*b5e80*/  IMAD.MOV.U32 R4, RZ, RZ, R24 ;  /* 0x000000ffff047224 */ /* 0x000fe400078e0018 */
[----:B------:R-:W-:Y:S01]  /*b5e90*/  IMAD.MOV.U32 R0, RZ, RZ, R25 ;  /* 0x000000ffff007224 */ /* 0x000fe200078e0019 */
[----:B------:R1:W-:Y:S04]  /*b5ea0*/  STL.64 [R1+0x2888], R26 ;  /* 0x0028881a01007387 */ /* 0x0003e80000100a00 */
[----:B0-----:R-:W4:Y:S04]  /*b5eb0*/  LDL.LU.64 R24, [R1+0x1f70] ;  /* 0x001f700001187983 */ /* 0x001f280000300a00 */
[----:B-1----:R-:W4:Y:S01]  /*b5ec0*/  LDL.LU.64 R26, [R1+0x1f78] ;  /* 0x001f7800011a7983 */ /* 0x002f220000300a00 */
[----:B------:R-:W-:-:S02]  /*b5ed0*/  F2FP.F16.E5M2.UNPACK_B R48, R7 ;  /* 0x00000007ff30723e */ /* 0x000fc400020004ff */
[----:B------:R-:W-:Y:S02]  /*b5ee0*/  F2FP.F16.E5M2.UNPACK_B R49, R6 ;  /* 0x00000006ff31723e */ /* 0x000fe400020004ff */
[----:B------:R-:W-:Y:S02]  /*b5ef0*/  F2FP.F16.E5M2.UNPACK_B R46, R9 ;  /* 0x00000009ff2e723e */ /* 0x000fe400020004ff */
[----:B------:R-:W-:Y:S01]  /*b5f00*/  F2FP.F16.E5M2.UNPACK_B R47, R8 ;  /* 0x00000008ff2f723e */ /* 0x000fe200020004ff */
[----:B--2---:R-:W-:-:S15]  /*b5f10*/  HMMA.16816.F32 R20, R28, R50, R20 ;  /* 0x000000321c14723c */ /* 0x004fde0000001814 */
[----:B------:R-:W-:-:S04]  /*b5f20*/  NOP ;  /* 0x0000000000007918 */ /* 0x000fc80000000000 */
[----:B------:R-:W-:Y:S04]  /*b5f30*/  STL.64 [R1+0xc0], R20 ;  /* 0x0000c01401007387 */ /* 0x000fe80000100a00 */
[----:B------:R-:W-:Y:S04]  /*b5f40*/  STL.64 [R1+0xc8], R22 ;  /* 0x0000c81601007387 */ /* 0x000fe80000100a00 */
[----:B------:R-:W0:Y:S04]  /*b5f50*/  LDSM.16.M88.4 R20, [R16+UR6+0x4000] ;  /* 0x004000061014783b */ /* 0x000e280008000200 */
[----:B------:R-:W-:Y:S04]  /*b5f60*/  STL [R1+0x8bb4], R50 ;  /* 0x008bb43201007387 */ /* 0x000fe80000100800 */
[----:B------:R-:W-:Y:S04]  /*b5f70*/  STL [R1+0x8bb0], R51 ;  /* 0x008bb03301007387 */ /* 0x000fe80000100800 */
[----:B0-----:R-:W-:Y:S01]  /*b5f80*/  STL.64 [R1+0x2890], R20 ;  /* 0x0028901401007387 */ /* 0x001fe20000100a00 */
[----:B------:R-:W-:-:S02]  /*b5f90*/  IMAD.MOV.U32 R7, RZ, RZ, R20 ;  /* 0x000000ffff077224 */ /* 0x000fc400078e0014 */
[----:B------:R-:W-:Y:S01]  /*b5fa0*/  IMAD.MOV.U32 R6, RZ, RZ, R21 ;  /* 0x000000ffff067224 */ /* 0x000fe200078e0015 */
[----:B------:R3:W-:Y:S02]  /*b5fb0*/  STL.64 [R1+0x2898], R22 ;  /* 0x0028981601007387 */ /* 0x0007e40000100a00 */
[----:B---3--:R-:W-:Y:S02]  /*b5fc0*/  HMMA.16816.F32 R20, R28, R48, R12 ;  /* 0x000000301c14723c */ /* 0x008fe4000000180c */
[----:B------:R-:W2:Y:S04]  /*b5fd0*/  LDL.LU.64 R12, [R1+0x1f60] ;  /* 0x001f6000010c7983 */ /* 0x000ea80000300a00 */
[----:B------:R-:W2:-:S13]  /*b5fe0*/  LDL.LU.64 R14, [R1+0x1f68] ;  /* 0x001f6800010e7983 */ /* 0x000e9a0000300a00 */
[----:B------:R-:W-:Y:S04]  /*b5ff0*/  STL.64 [R1+0xd0], R20 ;  /* 0x0000d01401007387 */ /* 0x000fe80000100a00 */
[----:B------:R-:W-:Y:S04]  /*b6000*/  STL.64 [R1+0xd8], R22 ;  /* 0x0000d81601007387 */ /* 0x000fe80000100a00 */
[----:B------:R-:W0:Y:S04]  /*b6010*/  LDSM.16.M88.4 R20, [R16+UR6+0x4400] ;  /* 0x004400061014783b */ /* 0x000e280008000200 */
[----:B------:R-:W-:Y:S04]  /*b6020*/  STL.64 [R1+0x8bb8], R48 ;  /* 0x008bb83001007387 */ /* 0x000fe80000100a00 */
[----:B0-----:R0:W-:Y:S01]  /*b6030*/  STL.64 [R1+0x28a0], R20 ;  /* 0x0028a01401007387 */ /* 0x0011e20000100a00 */
[----:B------:R-:W-:-:S02]  /*b6040*/  IMAD.MOV.U32 R9, RZ, RZ, R20 ;  /* 0x000000ffff097224 */ /* 0x000fc400078e0014 */
[----:B------:R-:W-:Y:S01]  /*b6050*/  IMAD.MOV.U32 R8, RZ, RZ, R21 ;  /* 0x000000ffff087224 */ /* 0x000fe200078e0015 */
[----:B------:R1:W-:Y:S04]  /*b6060*/  STL.64 [R1+0x28a8], R22 ;  /* 0x0028a81601007387 */ /* 0x0003e80000100a00 */
[----:B0-----:R-:W3:Y:S04]  /*b6070*/  LDL.LU.64 R20, [R1+0x1f50] ;  /* 0x001f500001147983 */ /* 0x001ee80000300a00 */
[----:B-1----:R-:W3:Y:S01]  /*b6080*/  LDL.LU.64 R22, [R1+0x1f58] ;  /* 0x001f580001167983 */ /* 0x002ee20000300a00 */
[----:B----4-:R-:W-:Y:S03]  /*b6090*/  HMMA.16816.F32 R32, R28, R46, R24 ;  /* 0x0000002e1c20723c */ /* 0x010fe60000001818 */
[----:B------:R-:W0:Y:S01]  /*b60a0*/  LDSM.16.M88.4 R24, [R16+UR6+0x4800] ;  /* 0x004800061018783b */ /* 0x000e220008000200 */
[----:B------:R-:W-:-:S02]  /*b60b0*/  F2FP.F16.E5M2.UNPACK_B R44, R11 ;  /* 0x0000000bff2c723e */ /* 0x000fc400020004ff */
[----:B------:R-:W-:-:S13]  /*b60c0*/  F2FP.F16.E5M2.UNPACK_B R45, R10 ;  /* 0x0000000aff2d723e */ /* 0x000fda00020004ff */
        /* <DEDUP_REMOVED lines=12> */
[----:B--2---:R-:W-:Y:S01]  /*b6190*/  HMMA.16816.F32 R32, R28, R44, R12 ;  /* 0x0000002c1c20723c */ /* 0x004fe2000000180c */
[----:B------:R-:W0:-:S15]  /*b61a0*/  LDSM.16.M88.4 R12, [R16+UR6+0x4c00] ;  /* 0x004c0006100c783b */ /* 0x000e1e0008000200 */
[----:B------:R-:W-:-:S03]  /*b61b0*/  NOP ;  /* 0x0000000000007918 */ /* 0x000fc60000000000 */
[----:B------:R-:W-:Y:S04]  /*b61c0*/  STL.64 [R1+0xf0], R32 ;  /* 0x0000f02001007387 */ /* 0x000fe80000100a00 */
[----:B------:R-:W-:Y:S04]  /*b61d0*/  STL.64 [R1+0xf8], R34 ;  /* 0x0000f82201007387 */ /* 0x000fe80000100a00 */
[----:B0-----:R0:W-:Y:S01]  /*b61e0*/  STL.64 [R1+0x28c0], R12 ;  /* 0x0028c00c01007387 */ /* 0x0011e20000100a00 */
[----:B------:R-:W-:Y:S02]  /*b61f0*/  IMAD.MOV.U32 R17, RZ, RZ, R12 ;  /* 0x000000ffff117224 */ /* 0x000fe400078e000c */
        /* <DEDUP_REMOVED lines=9> */
[----:B0-----:R0:W-:Y:S01]  /*b6290*/  STL.64 [R1+0x28d0], R20 ;  /* 0x0028d01401007387 */ /* 0x0011e20000100a00 */
[----:B------:R-:W-:Y:S02]  /*b62a0*/  IMAD.MOV.U32 R2, RZ, RZ, R20 ;  /* 0x000000ffff027224 */ /* 0x000fe400078e0014 */
        /* <DEDUP_REMOVED lines=42> */
[----:B------:R-:W0:-:S15]  /*b6550*/  LDSM.16.M88.4 R24, [R16+UR6+0x6000] ;  /* 0x006000061018783b */ /* 0x000e1e0008000200 */
[----:B------:R-:W-:Y:S01]  /*b6560*/  NOP ;  /* 0x0000000000007918 */ /* 0x000fe20000000000 */
[----:B------:R1:W-:Y:S04]  /*b6570*/  STL.64 [R1+0x140], R48 ;  /* 0x0001403001007387 */ /* 0x0003e80000100a00 */
[----:B------:R-:W-:Y:S04]  /*b6580*/  STL.64 [R1+0x148], R50 ;  /* 0x0001483201007387 */ /* 0x000fe80000100a00 */
[----:B0-----:R-:W-:Y:S04]  /*b6590*/  STL.64 [R1+0x2910], R24 ;  /* 0x0029101801007387 */ /* 0x001fe80000100a00 */
[----:B------:R0:W-:Y:S04]  /*b65a0*/  STL.64 [R1+0x2918], R26 ;  /* 0x0029181a01007387 */ /* 0x0001e80000100a00 */
[----:B------:R-:W4:Y:S04]  /*b65b0*/  LDL.LU.64 R52, [R1+0x1ee0] ;  /* 0x001ee00001347983 */ /* 0x000f280000300a00 */
[----:B------:R-:W4:Y:S01]  /*b65c0*/  LDL.LU.64 R54, [R1+0x1ee8] ;  /* 0x001ee80001367983 */ /* 0x000f220000300a00 */
[----:B------:R-:W-:-:S02]  /*b65d0*/  F2FP.F16.E5M2.UNPACK_B R32, R11 ;  /* 0x0000000bff20723e */ /* 0x000fc400020004ff */
[----:B------:R-:W-:Y:S01]  /*b65e0*/  F2FP.F16.E5M2.UNPACK_B R33, R10 ;  /* 0x0000000aff21723e */ /* 0x000fe200020004ff */
[----:B-1----:R-:W4:Y:S01]  /*b65f0*/  LDL.LU.64 R48, [R1+0x1ed0] ;  /* 0x001ed00001307983 */ /* 0x002f220000300a00 */
[----:B0-----:R-:W-:Y:S02]  /*b6600*/  F2FP.F16.E5M2.UNPACK_B R26, R17 ;  /* 0x00000011ff1a723e */ /* 0x001fe400020004ff */
[----:B------:R-:W-:-:S03]  /*b6610*/  F2FP.F16.E5M2.UNPACK_B R27, R5 ;  /* 0x00000005ff1b723e */ /* 0x000fc600020004ff */
[----:B--2---:R-:W-:-:S15]  /*b6620*/  HMMA.16816.F32 R12, R28, R32, R12 ;  /* 0x000000201c0c723c */ /* 0x004fde000000180c */
[----:B------:R-:W-:-:S04]  /*b6630*/  NOP ;  /* 0x0000000000007918 */ /* 0x000fc80000000000 */
[----:B------:R0:W-:Y:S04]  /*b6640*/  STL.64 [R1+0x150], R12 ;  /* 0x0001500c01007387 */ /* 0x0001e80000100a00 */
[----:B------:R-:W-:Y:S04]  /*b6650*/  STL.64 [R1+0x158], R14 ;  /* 0x0001580e01007387 */ /* 0x000fe80000100a00 */
[----:B------:R-:W2:Y:S04]  /*b6660*/  LDL.LU.64 R50, [R1+0x1ed8] ;  /* 0x001ed80001327983 */ /* 0x000ea80000300a00 */
[----:B------:R-:W-:Y:S01]  /*b6670*/  STL.64 [R1+0x2920], R56 ;  /* 0x0029203801007387 */ /* 0x000fe20000100a00 */
[----:B0-----:R-:W-:-:S02]  /*b6680*/  IMAD.MOV.U32 R12, RZ, RZ, R56 ;  /* 0x000000ffff0c7224 */ /* 0x001fc400078e0038 */
[----:B------:R-:W-:Y:S01]  /*b6690*/  IMAD.MOV.U32 R13, RZ, RZ, R57 ;  /* 0x000000ffff0d7224 */ /* 0x000fe200078e0039 */
[----:B------:R3:W-:Y:S02]  /*b66a0*/  STL.64 [R1+0x2928], R58 ;  /* 0x0029283a01007387 */ /* 0x0007e40000100a00 */
[----:B---3--:R-:W-:Y:S02]  /*b66b0*/  HMMA.16816.F32 R56, R28, R26, R20 ;  /* 0x0000001a1c38723c */ /* 0x008fe40000001814 */
[----:B------:R-:W3:-:S15]  /*b66c0*/  LDL.LU.64 R20, [R1+0x1ec0] ;  /* 0x001ec00001147983 */ /* 0x000ede0000300a00 */
[----:B------:R-:W-:Y:S02]  /*b66d0*/  NOP ;  /* 0x0000000000007918 */ /* 0x000fe40000000000 */
[----:B------:R-:W-:Y:S04]  /*b66e0*/  STL.64 [R1+0x160], R56 ;  /* 0x0001603801007387 */ /* 0x000fe80000100a00 */
[----:B------:R-:W-:Y:S04]  /*b66f0*/  STL.64 [R1+0x168], R58 ;  /* 0x0001683a01007387 */ /* 0x000fe80000100a00 */
[----:B------:R-:W3:Y:S04]  /*b6700*/  LDL.LU.64 R22, [R1+0x1ec8] ;  /* 0x001ec80001167983 */ /* 0x000ee80000300a00 */
[----:B------:R-:W0:Y:S01]  /*b6710*/  LDSM.16.M88.4 R56, [R16+UR6+0x6800] ;  /* 0x006800061038783b */ /* 0x000e220008000200 */
[----:B------:R-:W-:-:S02]  /*b6720*/  F2FP.F16.E5M2.UNPACK_B R2, R2 ;  /* 0x00000002ff02723e */ /* 0x000fc400020004ff */
[----:B------:R-:W-:Y:S01]  /*b6730*/  F2FP.F16.E5M2.UNPACK_B R3, R3 ;  /* 0x00000003ff03723e */ /* 0x000fe200020004ff */
[----:B0-----:R-:W-:Y:S01]  /*b6740*/  STL.64 [R1+0x2930], R56 ;  /* 0x0029303801007387 */ /* 0x001fe20000100a00 */
[----:B------:R-:W-:Y:S02]  /*b6750*/  IMAD.MOV.U32 R14, RZ, RZ, R56 ;  /* 0x000000ffff0e7224 */ /* 0x000fe400078e0038 */
[----:B------:R-:W-:Y:S01]  /*b6760*/  IMAD.MOV.U32 R15, RZ, RZ, R57 ;  /* 0x000000ffff0f7224 */ /* 0x000fe200078e0039 */
[----:B------:R4:W-:Y:S02]  /*b6770*/  STL.64 [R1+0x2938], R58 ;  /* 0x0029383a01007387 */ /* 0x0009e40000100a00 */
[----:B----4-:R-:W-:Y:S02]  /*b6780*/  HMMA.16816.F32 R56, R28, R2, R52 ;  /* 0x000000021c38723c */ /* 0x010fe40000001834 */
[----:B------:R-:W0:Y:S01]  /*b6790*/  LDSM.16.M88.4 R52, [R16+UR6+0x6c00] ;  /* 0x006c00061034783b */ /* 0x000e220008000200 */
[----:B------:R-:W-:-:S02]  /*b67a0*/  F2FP.F16.E5M2.UNPACK_B R4, R4 ;  /* 0x00000004ff04723e */ /* 0x000fc400020004ff */
[----:B------:R-:W-:-:S14]  /*b67b0*/  F2FP.F16.E5M2.UNPACK_B R5, R0 ;  /* 0x00000000ff05723e */ /* 0x000fdc00020004ff */
        /* <DEDUP_REMOVED lines=8> */
[----:B--2---:R-:W-:Y:S01]  /*b6840*/  HMMA.16816.F32 R52, R28, R4, R48 ;  /* 0x000000041c34723c */ /* 0x004fe20000001830 */
[----:B------:R-:W2:-:S15]  /*b6850*/  LDL.LU.64 R48, [R1+0x1eb0] ;  /* 0x001eb00001307983 */ /* 0x000e9e0000300a00 */
[----:B------:R-:W-:-:S03]  /*b6860*/  NOP ;  /* 0x0000000000007918 */ /* 0x000fc60000000000 */
[----:B------:R-:W-:Y:S04]  /*b6870*/  STL.64 [R1+0x180], R52 ;  /* 0x0001803401007387 */ /* 0x000fe80000100a00 */
[----:B------:R-:W-:Y:S04]  /*b6880*/  STL.64 [R1+0x188], R54 ;  /* 0x0001883601007387 */ /* 0x000fe80000100a00 */
[----:B------:R-:W0:Y:S04]  /*b6890*/  LDSM.16.M88.4 R52, [R16+UR6+0x7000] ;  /* 0x007000061034783b */ /* 0x000e280008000200 */
[----:B------:R-:W2:Y:S01]  /*b68a0*/  LDL.LU.64 R50, [R1+0x1eb8] ;  /* 0x001eb80001327983 */ /* 0x000ea20000300a00 */
[----:B---3--:R-:W-:Y:S03]  /*b68b0*/  HMMA.16816.F32 R20, R28, R6, R20 ;  /* 0x000000061c14723c */ /* 0x008fe60000001814 */
[----:B0-----:R-:W-:Y:S04]  /*b68c0*/  STL.64 [R1+0x2950], R52 ;  /* 0x0029503401007387 */ /* 0x001fe80000100a00 */
[----:B------:R-:W-:Y:S04]  /*b68d0*/  STL.64 [R1+0x2958], R54 ;  /* 0x0029583601007387 */ /* 0x000fe80000100a00 */
[----:B------:R-:W3:Y:S04]  /*b68e0*/  LDL.LU.64 R56, [R1+0x1ea0] ;  /* 0x001ea00001387983 */ /* 0x000ee80000300a00 */
[----:B------:R-:W3:Y:S04]  /*b68f0*/  LDL.LU.64 R58, [R1+0x1ea8] ;  /* 0x001ea800013a7983 */ /* 0x000ee80000300a00 */
[----:B------:R-:W-:Y:S04]  /*b6900*/  STL.64 [R1+0x190], R20 ;  /* 0x0001901401007387 */ /* 0x000fe80000100a00 */
[----:B------:R-:W-:Y:S04]  /*b6910*/  STL.64 [R1+0x198], R22 ;  /* 0x0001981601007387 */ /* 0x000fe80000100a00 */
[----:B------:R-:W-:Y:S04]  /*b6920*/  STL.64 [R1+0x8b60], R6 ;  /* 0x008b600601007387 */ /* 0x000fe80000100a00 */
[----:B------:R-:W-:Y:S04]  /*b6930*/  STL.64 [R1+0x8b58], R4 ;  /* 0x008b580401007387 */ /* 0x000fe80000100a00 */
[----:B------:R-:W0:Y:S01]  /*b6940*/  LDSM.16.M88.4 R4, [R16+UR6+0x7400] ;  /* 0x007400061004783b */ /* 0x000e220008000200 */
[----:B------:R-:W-:-:S02]  /*b6950*/  IMAD.MOV.U32 R18, RZ, RZ, R52 ;  /* 0x000000ffff127224 */ /* 0x000fc400078e0034 */
[----:B------:R-:W-:Y:S01]  /*b6960*/  IMAD.MOV.U32 R19, RZ, RZ, R53 ;  /* 0x000000ffff137224 */ /* 0x000fe200078e0035 */
[----:B0-----:R0:W-:Y:S04]  /*b6970*/  STL.64 [R1+0x2960], R4 ;  /* 0x0029600401007387 */ /* 0x0011e80000100a00 */
[----:B------:R1:W-:Y:S04]  /*b6980*/  STL.64 [R1+0x2968], R6 ;  /* 0x0029680601007387 */ /* 0x0003e80000100a00 */
[----:B------:R-:W4:Y:S04]  /*b6990*/  LDL.LU.64 R52, [R1+0x2030] ;  /* 0x0020300001347983 */ /* 0x000f280000300a00 */
[----:B------:R-:W4:Y:S01]  /*b69a0*/  LDL.LU.64 R54, [R1+0x2038] ;  /* 0x0020380001367983 */ /* 0x000f220000300a00 */
[----:B------:R-:W-:-:S02]  /*b69b0*/  F2FP.F16.E5M2.UNPACK_B R8, R8 ;  /* 0x00000008ff08723e */ /* 0x000fc400020004ff */
[----:B------:R-:W-:Y:S01]  /*b69c0*/  F2FP.F16.E5M2.UNPACK_B R9, R9 ;  /* 0x00000009ff09723e */ /* 0x000fe200020004ff */
[----:B------:R-:W-:Y:S02]  /*b69d0*/  IMAD.MOV.U32 R20, RZ, RZ, R4 ;  /* 0x000000ffff147224 */ /* 0x000fe400078e0004 */
[----:B------:R-:W-:Y:S02]  /*b69e0*/  IMAD.MOV.U32 R21, RZ, RZ, R5 ;  /* 0x000000ffff157224 */ /* 0x000fe400078e0005 */
[----:B0-----:R-:W4:Y:S01]  /*b69f0*/  LDL.LU.64 R4, [R1+0x1e90] ;  /* 0x001e900001047983 */ /* 0x001f220000300a00 */
[----:B------:R-:W-:Y:S02]  /*b6a00*/  IMAD.MOV.U32 R10, RZ, RZ, R24 ;  /* 0x000000ffff0a7224 */ /* 0x000fe400078e0018 */
[----:B------:R-:W-:-:S03]  /*b6a10*/  IMAD.MOV.U32 R11, RZ, RZ, R25 ;  /* 0x000000ffff0b7224 */ /* 0x000fc600078e0019 */
[----:B------:R-:W-:Y:S02]  /*b6a20*/  F2FP.F16.E5M2.UNPACK_B R10, R10 ;  /* 0x0000000aff0a723e */ /* 0x000fe400020004ff */
        /* <DEDUP_REMOVED lines=8> */
[----:B-1----:R-:W2:Y:S01]  /*b6ab0*/  LDL.LU.64 R6, [R1+0x1e98] ;  /* 0x001e980001067983 */ /* 0x002ea20000300a00 */
[----:B---3--:R-:W-:Y:S03]  /*b6ac0*/  HMMA.16816.F32 R56, R28, R10, R56 ;  /* 0x0000000a1c38723c */ /* 0x008fe60000001838 */
[----:B0-----:R0:W-:Y:S01]  /*b6ad0*/  STL.64 [R1+0x2970], R48 ;  /* 0x0029703001007387 */ /* 0x0011e20000100a00 */
[----:B------:R-:W-:-:S02]  /*b6ae0*/  IMAD.MOV.U32 R22, RZ, RZ, R48 ;  /* 0x000000ffff167224 */ /* 0x000fc400078e0030 */
[----:B------:R-:W-:Y:S01]  /*b6af0*/  IMAD.MOV.U32 R23, RZ, RZ, R49 ;  /* 0x000000ffff177224 */ /* 0x000fe200078e0031 */
[----:B------:R-:W-:Y:S04]  /*b6b00*/  STL.64 [R1+0x2978], R50 ;  /* 0x0029783201007387 */ /* 0x000fe80000100a00 */
[----:B0-----:R-:W3:Y:S04]  /*b6b10*/  LDL.LU.64 R48, [R1+0x8bb8] ;  /* 0x008bb80001307983 */ /* 0x001ee80000300a00 */
[----:B------:R-:W-:Y:S04]  /*b6b20*/  STL.64 [R1+0x8b50], R10 ;  /* 0x008b500a01007387 */ /* 0x000fe80000100a00 */
[----:B------:R-:W-:Y:S04]  /*b6b30*/  STL.64 [R1+0x8b48], R8 ;  /* 0x008b480801007387 */ /* 0x000fe80000100a00 */
[----:B------:R-:W0:Y:S04]  /*b6b40*/  LDSM.16.M88.4 R8, [R16+UR6+0x7c00] ;  /* 0x007c00061008783b */ /* 0x000e280008000200 */
[----:B------:R-:W-:Y:S04]  /*b6b50*/  STL.64 [R1+0x1b0], R56 ;  /* 0x0001b03801007387 */ /* 0x000fe80000100a00 */
[----:B------:R-:W-:Y:S01]  /*b6b60*/  STL.64 [R1+0x1b8], R58 ;  /* 0x0001b83a01007387 */ /* 0x000fe20000100a00 */
[----:B----4-:R-:W-:Y:S03]  /*b6b70*/  HMMA.16816.F32 R52, R28, R12, R52 ;  /* 0x0000000c1c34723c */ /* 0x010fe60000001834 */
[----:B0-----:R0:W-:Y:S01]  /*b6b80*/  STL.64 [R1+0x2980], R8 ;  /* 0x0029800801007387 */ /* 0x0011e20000100a00 */
[----:B------:R-:W-:-:S02]  /*b6b90*/  IMAD.MOV.U32 R24, RZ, RZ, R8 ;  /* 0x000000ffff187224 */ /* 0x000fc400078e0008 */
[----:B------:R-:W-:Y:S01]  /*b6ba0*/  IMAD.MOV.U32 R25, RZ, RZ, R9 ;  /* 0x000000ffff197224 */ /* 0x000fe200078e0009 */
[----:B------:R1:W-:Y:S04]  /*b6bb0*/  STL.64 [R1+0x2988], R10 ;  /* 0x0029880a01007387 */ /* 0x0003e80000100a00 */
[----:B0-----:R-:W4:Y:S08]  /*b6bc0*/  LDL.LU.64 R8, [R1+0x1e80] ;  /* 0x001e800001087983 */ /* 0x001f300000300a00 */
[----:B------:R-:W-:Y:S04]  /*b6bd0*/  STL.64 [R1+0x1c0], R52 ;  /* 0x0001c03401007387 */ /* 0x000fe80000100a00 */
[----:B------:R2:W-:Y:S04]  /*b6be0*/  STL.64 [R1+0x1c8], R54 ;  /* 0x0001c83601007387 */ /* 0x0005e80000100a00 */
[----:B-1----:R-:W4:Y:S01]  /*b6bf0*/  LDL.LU.64 R10, [R1+0x1e88] ;  /* 0x001e8800010a7983 */ /* 0x002f220000300a00 */
[----:B------:R-:W-:-:S02]  /*b6c00*/  F2FP.F16.E5M2.UNPACK_B R14, R14 ;  /* 0x0000000eff0e723e */ /* 0x000fc400020004ff */
[----:B------:R-:W-:Y:S02]  /*b6c10*/  F2FP.F16.E5M2.UNPACK_B R15, R15 ;  /* 0x0000000fff0f723e */ /* 0x000fe400020004ff */
[----:B------:R-:W-:Y:S02]  /*b6c20*/  F2FP.F16.E5M2.UNPACK_B R16, R0 ;  /* 0x00000000ff10723e */ /* 0x000fe400020004ff */
[----:B------:R-:W-:-:S03]  /*b6c30*/  F2FP.F16.E5M2.UNPACK_B R17, R17 ;  /* 0x00000011ff11723e */ /* 0x000fc600020004ff */
[----:B--2---:R-:W-:Y:S01]  /*b6c40*/  HMMA.16816.F32 R52, R28, R14, R4 ;  /* 0x0000000e1c34723c */ /* 0x004fe20000001804 */
[----:B------:R-:W2:Y:S04]  /*b6c50*/  LDL.LU.64 R4, [R1+0x1e60] ;  /* 0x001e600001047983 */ /* 0x000ea80000300a00 */
[----:B------:R-:W2:-:S14]  /*b6c60*/  LDL.LU.64 R6, [R1+0x1e68] ;  /* 0x001e680001067983 */ /* 0x000e9c0000300a00 */
[----:B------:R0:W-:Y:S04]  /*b6c70*/  STL.64 [R1+0x1d0], R52 ;  /* 0x0001d03401007387 */ /* 0x0001e80000100a00 */
[----:B------:R-:W-:Y:S04]  /*b6c80*/  STL.64 [R1+0x1d8], R54 ;  /* 0x0001d83601007387 */ /* 0x000fe80000100a00 */
[----:B------:R-:W2:Y:S04]  /*b6c90*/  LDL.LU R50, [R1+0x1040] ;  /* 0x0010400001327983 */ /* 0x000ea80000300800 */
[----:B------:R-:W2:Y:S04]  /*b6ca0*/  LDL.LU R51, [R1+0x1050] ;  /* 0x0010500001337983 */ /* 0x000ea80000300800 */
[----:B0-----:R-:W2:Y:S04]  /*b6cb0*/  LDL.LU R52, [R1+0x1058] ;  /* 0x0010580001347983 */ /* 0x001ea80000300800 */
[----:B------:R-:W2:Y:S04]  /*b6cc0*/  LDL.LU R53, [R1+0x107c] ;  /* 0x00107c0001357983 */ /* 0x000ea80000300800 */
[----:B------:R-:W2:Y:S04]  /*b6cd0*/  LDL.LU R0, [R1+0x1078] ;  /* 0x0010780001007983 */ /* 0x000ea80000300800 */
[----:B------:R-:W-:Y:S04]  /*b6ce0*/  STL.64 [R1+0x8b70], R14 ;  /* 0x008b700e01007387 */ /* 0x000fe80000100a00 */
[----:B------:R0:W-:Y:S04]  /*b6cf0*/  STL.64 [R1+0x8b68], R12 ;  /* 0x008b680c01007387 */ /* 0x0001e80000100a00 */
[----:B0-----:R-:W2:Y:S04]  /*b6d00*/  LDL.LU.64 R12, [R1+0x1e70] ;  /* 0x001e7000010c7983 */ /* 0x001ea80000300a00 */
[----:B------:R-:W2:Y:S04]  /*b6d10*/  LDL.LU.64 R14, [R1+0x1e78] ;  /* 0x001e7800010e7983 */ /* 0x000ea80000300a00 */
[----:B------:R-:W3:Y:S04]  /*b6d20*/  LDL.64 R58, [R1+0x10] ;  /* 0x00001000013a7983 */ /* 0x000ee80000100a00 */
[----:B------:R-:W3:Y:S01]  /*b6d30*/  LDL R56, [R1+0x18] ;  /* 0x0000180001387983 */ /* 0x000ee20000100800 */
[----:B----4-:R-:W-:-:S15]  /*b6d40*/  HMMA.16816.F32 R8, R28, R16, R8 ;  /* 0x000000101c08723c */ /* 0x010fde0000001808 */
[----:B------:R-:W-:-:S04]  /*b6d50*/  NOP ;  /* 0x0000000000007918 */ /* 0x000fc80000000000 */
[----:B------:R0:W-:Y:S04]  /*b6d60*/  STL.64 [R1+0x1e0], R8 ;  /* 0x0001e00801007387 */ /* 0x0001e80000100a00 */
[----:B------:R1:W-:Y:S04]  /*b6d70*/  STL.64 [R1+0x1e8], R10 ;  /* 0x0001e80a01007387 */ /* 0x0003e80000100a00 */
[----:B------:R-:W3:Y:S04]  /*b6d80*/  LDL R57, [R1+0x1c] ;  /* 0x00001c0001397983 */ /* 0x000ee80000100800 */
[----:B0-----:R-:W4:Y:S04]  /*b6d90*/  LDL.LU.64 R8, [R1+0x1e50] ;  /* 0x001e500001087983 */ /* 0x001f280000300a00 */
[----:B-1----:R-:W4:Y:S01]  /*b6da0*/  LDL.LU.64 R10, [R1+0x1e58] ;  /* 0x001e5800010a7983 */ /* 0x002f220000300a00 */
[----:B------:R-:W-:-:S02]  /*b6db0*/  F2FP.F16.E5M2.UNPACK_B R18, R18 ;  /* 0x00000012ff12723e */ /* 0x000fc400020004ff */
[----:B------:R-:W-:Y:S02]  /*b6dc0*/  F2FP.F16.E5M2.UNPACK_B R19, R19 ;  /* 0x00000013ff13723e */ /* 0x000fe400020004ff */
[----:B------:R-:W-:Y:S02]  /*b6dd0*/  F2FP.F16.E5M2.UNPACK_B R20, R20 ;  /* 0x00000014ff14723e */ /* 0x000fe400020004ff */
[----:B------:R-:W-:Y:S01]  /*b6de0*/  F2FP.F16.E5M2.UNPACK_B R21, R21 ;  /* 0x00000015ff15723e */ /* 0x000fe200020004ff */
[----:B------:R0:W-:Y:S04]  /*b6df0*/  STL [R1+0x8b40], R17 ;  /* 0x008b401101007387 */ /* 0x0001e80000100800 */
[----:B0-----:R-:W3:Y:S01]  /*b6e00*/  LDL.LU R17, [R1+0x1070] ;  /* 0x0010700001117983 */ /* 0x001ee20000300800 */
[----:B------:R-:W-:-:S02]  /*b6e10*/  F2FP.F16.E5M2.UNPACK_B R22, R22 ;  /* 0x00000016ff16723e */ /* 0x000fc400020004ff */
[----:B------:R-:W-:Y:S01]  /*b6e20*/  F2FP.F16.E5M2.UNPACK_B R23, R23 ;  /* 0x00000017ff17723e */ /* 0x000fe200020004ff */
[----:B--2---:R-:W-:-:S15]  /*b6e30*/  HMMA.16816.F32 R12, R28, R18, R12 ;  /* 0x000000121c0c723c */ /* 0x004fde000000180c */
[----:B------:R-:W-:-:S04]  /*b6e40*/  NOP ;  /* 0x0000000000007918 */ /* 0x000fc80000000000 */
[----:B------:R-:W-:Y:S04]  /*b6e50*/  STL.64 [R1+0x1f0], R12 ;  /* 0x0001f00c01007387 */ /* 0x000fe80000100a00 */
[----:B------:R0:W-:Y:S02]  /*b6e60*/  STL.64 [R1+0x1f8], R14 ;  /* 0x0001f80e01007387 */ /* 0x0001e40000100a00 */
[----:B0-----:R-:W-:Y:S02]  /*b6e70*/  HMMA.16816.F32 R12, R28, R20, R4 ;  /* 0x000000141c0c723c */ /* 0x001fe40000001804 */
[----:B------:R-:W2:Y:S04]  /*b6e80*/  LDL.LU.64 R4, [R1+0x1c50] ;  /* 0x001c500001047983 */ /* 0x000ea80000300a00 */
[----:B------:R-:W2:-:S13]  /*b6e90*/  LDL.LU.64 R6, [R1+0x1c58] ;  /* 0x001c580001067983 */ /* 0x000e9a0000300a00 */
[----:B------:R-:W-:Y:S04]  /*b6ea0*/  STL.64 [R1+0x230], R12 ;  /* 0x0002300c01007387 */ /* 0x000fe80000100a00 */
[----:B------:R-:W-:Y:S04]  /*b6eb0*/  STL.64 [R1+0x238], R14 ;  /* 0x0002380e01007387 */ /* 0x000fe80000100a00 */
[----:B------:R-:W2:Y:S04]  /*b6ec0*/  LDL.64 R54, [R1+0x8] ;  /* 0x0000080001367983 */ /* 0x000ea80000100a00 */
[----:B------:R0:W-:Y:S04]  /*b6ed0*/  STL [R1+0x8b3c], R20 ;  /* 0x008b3c1401007387 */ /* 0x0001e80000100800 */
[----:B0-----:R-:W2:Y:S04]  /*b6ee0*/  LDL.LU R20, [R1+0x104c] ;  /* 0x00104c0001147983 */ /* 0x001ea80000300800 */
[----:B------:R0:W-:Y:S04]  /*b6ef0*/  STL [R1+0x8b38], R21 ;  /* 0x008b381501007387 */ /* 0x0001e80000100800 */
[----:B0-----:R-:W2:Y:S04]  /*b6f00*/  LDL.LU R21, [R1+0x103c] ;  /* 0x00103c0001157983 */ /* 0x001ea80000300800 */
[----:B------:R-:W2:Y:S01]  /*b6f10*/  LDL.LU.64 R12, [R1+0x1e40] ;  /* 0x001e4000010c7983 */ /* 0x000ea20000300a00 */
[----:B----4-:R-:W-:Y:S03]  /*b6f20*/  HMMA.16816.F32 R8, R28, R22, R8 ;  /* 0x000000161c08723c */ /* 0x010fe60000001808 */
[----:B------:R-:W4:-:S15]  /*b6f30*/  LDL.LU.64 R14, [R1+0x1e48] ;  /* 0x001e4800010e7983 */ /* 0x000f1e0000300a00 */
[----:B------:R-:W-:Y:S01]  /*b6f40*/  NOP ;  /* 0x0000000000007918 */ /* 0x000fe20000000000 */
[----:B------:R0:W-:Y:S04]  /*b6f50*/  STL.64 [R1+0x710], R8 ;  /* 0x0007100801007387 */ /* 0x0001e80000100a00 */
[----:B------:R1:W-:Y:S04]  /*b6f60*/  STL.64 [R1+0x718], R10 ;  /* 0x0007180a01007387 */ /* 0x0003e80000100a00 */
[----:B0-----:R-:W4:Y:S04]  /*b6f70*/  LDL.LU.64 R8, [R1+0x1e30] ;  /* 0x001e300001087983 */ /* 0x001f280000300a00 */
[----:B-1----:R-:W4:Y:S01]  /*b6f80*/  LDL.LU.64 R10, [R1+0x1e38] ;  /* 0x001e3800010a7983 */ /* 0x002f220000300a00 */
[----:B------:R-:W-:-:S02]  /*b6f90*/  F2FP.F16.E5M2.UNPACK_B R24, R24 ;  /* 0x00000018ff18723e */ /* 0x000fc400020004ff */
[----:B------:R-:W-:Y:S01]  /*b6fa0*/  F2FP.F16.E5M2.UNPACK_B R25, R25 ;  /* 0x00000019ff19723e */ /* 0x000fe200020004ff */
[----:B------:R-:W4:Y:S01]  /*b6fb0*/  LDL.64 R60, [R1] ;  /* 0x00000000013c7983 */ /* 0x000f220000100a00 */
[----:B---3--:R-:W-:Y:S02]  /*b6fc0*/  IMAD R17, R52, 0x100, R17 ;  /* 0x0000010034117824 */ /* 0x008fe400078e0211 */
[----:B------:R-:W-:-:S03]  /*b6fd0*/  IMAD R0, R0, 0x100, R53 ;  /* 0x0000010000007824 */ /* 0x000fc600078e0235 */
[----:B--2---:R-:W-:Y:S01]  /*b6fe0*/  HMMA.16816.F32 R28, R28, R24, R4 ;  /* 0x000000181c1c723c */ /* 0x004fe20000001804 */
[----:B------:R-:W-:Y:S02]  /*b6ff0*/  IMAD R20, R20, 0x100, R51 ;  /* 0x0000010014147824 */ /* 0x000fe400078e0233 */
[----:B------:R-:W-:Y:S02]  /*b7000*/  IMAD R21, R21, 0x100, R50 ;  /* 0x0000010015157824 */ /* 0x000fe400078e0232 */
[----:B------:R-:W2:Y:S04]  /*b7010*/  LDL.LU R50, [R1+0x8bb4] ;  /* 0x008bb40001327983 */ /* 0x000ea80000300800 */
[----:B------:R-:W2:Y:S04]  /*b7020*/  LDL.LU R51, [R1+0x8bb0] ;  /* 0x008bb00001337983 */ /* 0x000ea80000300800 */
[----:B------:R-:W3:Y:S04]  /*b7030*/  LDL.LU.64 R4, [R1+0x1e20] ;  /* 0x001e200001047983 */ /* 0x000ee80000300a00 */
[----:B------:R-:W3:Y:S04]  /*b7040*/  LDL.LU.64 R6, [R1+0x1e28] ;  /* 0x001e280001067983 */ /* 0x000ee80000300a00 */
[----:B------:R0:W-:Y:S04]  /*b7050*/  STL.64 [R1+0x220], R28 ;  /* 0x0002201c01007387 */ /* 0x0001e80000100a00 */
[----:B------:R1:W-:Y:S01]  /*b7060*/  STL.64 [R1+0x228], R30 ;  /* 0x0002281e01007387 */ /* 0x0003e20000100a00 */
[----:B0-----:R-:W-:-:S02]  /*b7070*/  F2FP.F16.E5M2.UNPACK_B R28, R21 ;  /* 0x00000015ff1c723e */ /* 0x001fc400020004ff */
[----:B------:R-:W-:Y:S02]  /*b7080*/  F2FP.F16.E5M2.UNPACK_B R29, R20 ;  /* 0x00000014ff1d723e */ /* 0x000fe400020004ff */
[----:B-1----:R-:W-:Y:S02]  /*b7090*/  F2FP.F16.E5M2.UNPACK_B R30, R17 ;  /* 0x00000011ff1e723e */ /* 0x002fe400020004ff */
[----:B------:R-:W-:-:S07]  /*b70a0*/  F2FP.F16.E5M2.UNPACK_B R31, R0 ;  /* 0x00000000ff1f723e */ /* 0x000fce00020004ff */
[C---:B----4-:R-:W-:Y:S08]  /*b70b0*/  HMMA.16816.F32 R12, R28.reuse, R56, R12 ;  /* 0x000000381c0c723c */ /* 0x050ff0000000180c */
[----:B------:R-:W-:Y:S01]  /*b70c0*/  HMMA.16816.F32 R8, R28, R58, R8 ;  /* 0x0000003a1c08723c */ /* 0x000fe20000001808 */
[----:B------:R-:W-:Y:S04]  /*b70d0*/  STL [R1+0x8b34], R24 ;  /* 0x008b341801007387 */ /* 0x000fe80000100800 */
[----:B------:R-:W-:Y:S01]  /*b70e0*/  STL [R1+0x8b30], R25 ;  /* 0x008b301901007387 */ /* 0x000fe20000100800 */
[----:B------:R-:W-:-:S05]  /*b70f0*/  IMAD.MOV.U32 R20, RZ, RZ, R58 ;  /* 0x000000ffff147224 */ /* 0x000fca00078e003a */
[----:B------:R0:W-:Y:S01]  /*b7100*/  STL.64 [R1+0x700], R12 ;  /* 0x0007000c01007387 */ /* 0x0001e20000100a00 */
[----:B------:R-:W-:-:S03]  /*b7110*/  IMAD.MOV.U32 R21, RZ, RZ, R59 ;  /* 0x000000ffff157224 */ /* 0x000fc600078e003b */
[----:B------:R1:W-:Y:S04]  /*b7120*/  STL.64 [R1+0x708], R14 ;  /* 0x0007080e01007387 */ /* 0x0003e80000100a00 */
[----:B------:R-:W-:Y:S04]  /*b7130*/  STL.64 [R1+0x6f0], R8 ;  /* 0x0006f00801007387 */ /* 0x000fe80000100a00 */
[----:B------:R-:W-:Y:S04]  /*b7140*/  STL.64 [R1+0x6f8], R10 ;  /* 0x0006f80a01007387 */ /* 0x000fe80000100a00 */
[----:B------:R-:W4:Y:S04]  /*b7150*/  LDL.LU.64 R56, [R1+0x2a80] ;  /* 0x002a800001387983 */ /* 0x000f280000300a00 */
[----:B------:R-:W4:Y:S04]  /*b7160*/  LDL.LU.64 R58, [R1+0x2a88] ;  /* 0x002a8800013a7983 */ /* 0x000f280000300a00 */
[----:B0-----:R-:W2:Y:S04]  /*b7170*/  LDL.LU.64 R12, [R1+0x2a60] ;  /* 0x002a6000010c7983 */ /* 0x001ea80000300a00 */
[----:B-1----:R-:W2:Y:S04]  /*b7180*/  LDL.LU.64 R14, [R1+0x2a68] ;  /* 0x002a6800010e7983 */ /* 0x002ea80000300a00 */
[----:B------:R-:W-:Y:S04]  /*b7190*/  STL.64 [R1+0x8b80], R22 ;  /* 0x008b801601007387 */ /* 0x000fe80000100a00 */
[----:B------:R0:W-:Y:S01]  /*b71a0*/  STL.64 [R1+0x8b78], R20 ;  /* 0x008b781401007387 */ /* 0x0001e20000100a00 */
[----:B------:R-:W-:-:S02]  /*b71b0*/  IMAD.MOV.U32 R24, RZ, RZ, R54 ;  /* 0x000000ffff187224 */ /* 0x000fc400078e0036 */
[----:B------:R-:W-:Y:S01]  /*b71c0*/  IMAD.MOV.U32 R0, RZ, RZ, R55 ;  /* 0x000000ffff007224 */ /* 0x000fe200078e0037 */
[----:B0-----:R-:W2:Y:S04]  /*b71d0*/  LDL.LU.64 R20, [R1+0x2a70] ;  /* 0x002a700001147983 */ /* 0x001ea80000300a00 */
[----:B------:R-:W2:Y:S01]  /*b71e0*/  LDL.LU.64 R22, [R1+0x2a78] ;  /* 0x002a780001167983 */ /* 0x000ea20000300a00 */
[----:B------:R-:W-:Y:S02]  /*b71f0*/  IMAD.MOV.U32 R17, RZ, RZ, R60 ;  /* 0x000000ffff117224 */ /* 0x000fe400078e003c */
[----:B------:R-:W-:Y:S01]  /*b7200*/  IMAD.MOV.U32 R25, RZ, RZ, R61 ;  /* 0x000000ffff197224 */ /* 0x000fe200078e003d */
[----:B---3--:R-:W-:-:S15]  /*b7210*/  HMMA.16816.F32 R4, R28, R54, R4 ;  /* 0x000000361c04723c */ /* 0x008fde0000001804 */
[----:B------:R-:W-:-:S04]  /*b7220*/  NOP ;  /* 0x0000000000007918 */ /* 0x000fc80000000000 */
[----:B------:R0:W-:Y:S04]  /*b7230*/  STL.64 [R1+0x6e0], R4 ;  /* 0x0006e00401007387 */ /* 0x0001e80000100a00 */
[----:B------:R1:W-:Y:S04]  /*b7240*/  STL.64 [R1+0x6e8], R6 ;  /* 0x0006e80601007387 */ /* 0x0003e80000100a00 */
[----:B------:R-:W3:Y:S04]  /*b7250*/  LDL.LU.64 R52, [R1+0x2a50] ;  /* 0x002a500001347983 */ /* 0x000ee80000300a00 */
[----:B------:R-:W3:Y:S04]  /*b7260*/  LDL.LU.64 R54, [R1+0x2a58] ;  /* 0x002a580001367983 */ /* 0x000ee80000300a00 */
[----:B------:R-:W2:Y:S04]  /*b7270*/  LDL.LU.64 R8, [R1+0x2a40] ;  /* 0x002a400001087983 */ /* 0x000ea80000300a00 */
[----:B------:R-:W2:Y:S04]  /*b7280*/  LDL.LU.64 R10, [R1+0x2a48] ;  /* 0x002a4800010a7983 */ /* 0x000ea80000300a00 */
[----:B0-----:R-:W2:Y:S04]  /*b7290*/  LDL.LU.64 R4, [R1+0x2a30] ;  /* 0x002a300001047983 */ /* 0x001ea80000300a00 */
[----:B-1----:R-:W2:Y:S01]  /*b72a0*/  LDL.LU.64 R6, [R1+0x2a38] ;  /* 0x002a380001067983 */ /* 0x002ea20000300a00 */
[----:B----4-:R-:W-:-:S15]  /*b72b0*/  HMMA.16816.F32 R56, R28, R60, R56 ;  /* 0x0000003c1c38723c */ /* 0x010fde0000001838 */
[----:B------:R-:W-:-:S04]  /*b72c0*/  NOP ;  /* 0x0000000000007918 */ /* 0x000fc80000000000 */
[----:B------:R-:W-:Y:S04]  /*b72d0*/  STL.64 [R1+0x6d0], R56 ;  /* 0x0006d03801007387 */ /* 0x000fe80000100a00 */
[----:B------:R0:W-:Y:S04]  /*b72e0*/  STL.64 [R1+0x6d8], R58 ;  /* 0x0006d83a01007387 */ /* 0x0001e80000100a00 */
[----:B0-----:R-:W2:Y:S04]  /*b72f0*/  LDL.LU.64 R58, [R1+0x8ba8] ;  /* 0x008ba800013a7983 */ /* 0x001ea80000300a00 */
[----:B------:R-:W3:Y:S04]  /*b7300*/  LDL.LU.64 R56, [R1+0x8ba0] ;  /* 0x008ba00001387983 */ /* 0x000ee80000300a00 */
[----:B------:R-:W4:Y:S01]  /*b7310*/  LDL.LU.64 R60, [R1+0x8b98] ;  /* 0x008b9800013c7983 */ /* 0x000f220000300a00 */
[C---:B--2---:R-:W-:Y:S08]  /*b7320*/  HMMA.16816.F32 R12, R28.reuse, R58, R12 ;  /* 0x0000003a1c0c723c */ /* 0x044ff0000000180c */
[C---:B----4-:R-:W-:Y:S08]  /*b7330*/  HMMA.16816.F32 R20, R28.reuse, R60, R20 ;  /* 0x0000003c1c14723c */ /* 0x050ff00000001814 */
[C---:B---3--:R-:W-:Y:S01]  /*b7340*/  HMMA.16816.F32 R52, R28.reuse, R56, R52 ;  /* 0x000000381c34723c */ /* 0x048fe20000001834 */
[----:B------:R-:W-:Y:S10]  /*b7350*/  STL [R1+0x8b18], R61 ;  /* 0x008b183d01007387 */ /* 0x000ff40000100800 */
[----:B------:R0:W-:Y:S04]  /*b7360*/  STL.64 [R1+0x6c0], R20 ;  /* 0x0006c01401007387 */ /* 0x0001e80000100a00 */
[----:B------:R1:W-:Y:S04]  /*b7370*/  STL.64 [R1+0x6c8], R22 ;  /* 0x0006c81601007387 */ /* 0x0003e80000100a00 */
[----:B0-----:R-:W2:Y:S04]  /*b7380*/  LDL.LU.64 R20, [R1+0x2a00] ;  /* 0x002a000001147983 */ /* 0x001ea80000300a00 */
[----:B-1----:R-:W2:Y:S04]  /*b7390*/  LDL.LU.64 R22, [R1+0x2a08] ;  /* 0x002a080001167983 */ /* 0x002ea80000300a00 */
[----:B------:R0:W-:Y:S04]  /*b73a0*/  STL.64 [R1+0x6b0], R12 ;  /* 0x0006b00c01007387 */ /* 0x0001e80000100a00 */
[----:B------:R1:W-:Y:S04]  /*b73b0*/  STL.64 [R1+0x6b8], R14 ;  /* 0x0006b80e01007387 */ /* 0x0003e80000100a00 */
[----:B0-----:R-:W3:Y:S04]  /*b73c0*/  LDL.LU.64 R12, [R1+0x29f0] ;  /* 0x0029f000010c7983 */ /* 0x001ee80000300a00 */
[----:B-1----:R-:W3:Y:S04]  /*b73d0*/  LDL.LU.64 R14, [R1+0x29f8] ;  /* 0x0029f800010e7983 */ /* 0x002ee80000300a00 */
[----:B------:R-:W-:Y:S04]  /*b73e0*/  STL.64 [R1+0x6a0], R52 ;  /* 0x0006a03401007387 */ /* 0x000fe80000100a00 */
[----:B------:R0:W-:Y:S04]  /*b73f0*/  STL.64 [R1+0x6a8], R54 ;  /* 0x0006a83601007387 */ /* 0x0001e80000100a00 */
[----:B0-----:R-:W4:Y:S04]  /*b7400*/  LDL.LU.64 R54, [R1+0x8b90] ;  /* 0x008b900001367983 */ /* 0x001f280000300a00 */
[----:B------:R-:W2:Y:S04]  /*b7410*/  LDL.LU.64 R52, [R1+0x8b88] ;  /* 0x008b880001347983 */ /* 0x000ea80000300a00 */
[----:B------:R-:W-:Y:S04]  /*b7420*/  STL.64 [R1+0x8b28], R58 ;  /* 0x008b283a01007387 */ /* 0x000fe80000100a00 */
[----:B------:R0:W-:Y:S04]  /*b7430*/  STL.64 [R1+0x8b20], R56 ;  /* 0x008b203801007387 */ /* 0x0001e80000100a00 */
[----:B0-----:R-:W3:Y:S04]  /*b7440*/  LDL.LU.64 R56, [R1+0x2a10] ;  /* 0x002a100001387983 */ /* 0x001ee80000300a00 */
[----:B------:R-:W3:Y:S01]  /*b7450*/  LDL.LU.64 R58, [R1+0x2a18] ;  /* 0x002a1800013a7983 */ /* 0x000ee20000300a00 */
[C---:B----4-:R-:W-:Y:S08]  /*b7460*/  HMMA.16816.F32 R8, R28.reuse, R54, R8 ;  /* 0x000000361c08723c */ /* 0x050ff00000001808 */
[C---:B--2---:R-:W-:Y:S11]  /*b7470*/  HMMA.16816.F32 R4, R28.reuse, R52, R4 ;  /* 0x000000341c04723c */ /* 0x044ff60000001804 */
[----:B------:R0:W-:Y:S04]  /*b7480*/  STL.64 [R1+0x690], R8 ;  /* 0x0006900801007387 */ /* 0x0001e80000100a00 */
[----:B------:R1:W-:Y:S04]  /*b7490*/  STL.64 [R1+0x698], R10 ;  /* 0x0006980a01007387 */ /* 0x0003e80000100a00 */
[----:B0-----:R-:W2:Y:S04]  /*b74a0*/  LDL.LU.64 R8, [R1+0x29e0] ;  /* 0x0029e00001087983 */ /* 0x001ea80000300a00 */
[----:B-1----:R-:W2:Y:S04]  /*b74b0*/  LDL.LU.64 R10, [R1+0x29e8] ;  /* 0x0029e800010a7983 */ /* 0x002ea80000300a00 */
[----:B------:R0:W-:Y:S04]  /*b74c0*/  STL.64 [R1+0x680], R4 ;  /* 0x0006800401007387 */ /* 0x0001e80000100a00 */
[----:B------:R1:W-:Y:S04]  /*b74d0*/  STL.64 [R1+0x688], R6 ;  /* 0x0006880601007387 */ /* 0x0003e80000100a00 */
[----:B0-----:R-:W4:Y:S04]  /*b74e0*/  LDL.LU.64 R4, [R1+0x29d0] ;  /* 0x0029d00001047983 */ /* 0x001f280000300a00 */
[----:B-1----:R-:W4:Y:S04]  /*b74f0*/  LDL.LU.64 R6, [R1+0x29d8] ;  /* 0x0029d80001067983 */ /* 0x002f280000300a00 */
[----:B------:R-:W-:Y:S04]  /*b7500*/  STL.64 [R1+0x8b10], R54 ;  /* 0x008b103601007387 */ /* 0x000fe80000100a00 */
[----:B------:R0:W-:Y:S04]  /*b7510*/  STL.64 [R1+0x8b08], R52 ;  /* 0x008b083401007387 */ /* 0x0001e80000100a00 */
[----:B0-----:R-:W4:Y:S04]  /*b7520*/  LDL.LU.64 R52, [R1+0x2a20] ;  /* 0x002a200001347983 */ /* 0x001f280000300a00 */
[----:B------:R-:W4:Y:S01]  /*b7530*/  LDL.LU.64 R54, [R1+0x2a28] ;  /* 0x002a280001367983 */ /* 0x000f220000300a00 */
[C---:B------:R-:W-:Y:S08]  /*b7540*/  HMMA.16816.F32 R20, R28.reuse, R46, R20 ;  /* 0x0000002e1c14723c */ /* 0x040ff00000001814 */
[C---:B---3--:R-:W-:Y:S08]  /*b7550*/  HMMA.16816.F32 R12, R28.reuse, R44, R12 ;  /* 0x0000002c1c0c723c */ /* 0x048ff0000000180c */
[C---:B--2---:R-:W-:Y:S08]  /*b7560*/  HMMA.16816.F32 R8, R28.reuse, R42, R8 ;  /* 0x0000002a1c08723c */ /* 0x044ff00000001808 */
[----:B----4-:R-:W-:-:S15]  /*b7570*/  HMMA.16816.F32 R52, R28, R50, R52 ;  /* 0x000000321c34723c */ /* 0x010fde0000001834 */
[----:B------:R-:W-:-:S04]  /*b7580*/  NOP ;  /* 0x0000000000007918 */ /* 0x000fc80000000000 */
[----:B------:R-:W-:Y:S04]  /*b7590*/  STL.64 [R1+0x670], R52 ;  /* 0x0006703401007387 */ /* 0x000fe80000100a00 */
[----:B------:R0:W-:Y:S02]  /*b75a0*/  STL.64 [R1+0x678], R54 ;  /* 0x0006783601007387 */ /* 0x0001e40000100a00 */
[C---:B0-----:R-:W-:Y:S02]  /*b75b0*/  HMMA.16816.F32 R52, R28.reuse, R48, R56 ;  /* 0x000000301c34723c */ /* 0x041fe40000001838 */
[----:B------:R-:W-:Y:S04]  /*b75c0*/  STL.64 [R1+0x8af0], R50 ;  /* 0x008af03201007387 */ /* 0x000fe80000100a00 */
[----:B------:R-:W-:Y:S02]  /*b75d0*/  STL.64 [R1+0x8ae8], R48 ;  /* 0x008ae83001007387 */ /* 0x000fe40000100a00 */
[C---:B------:R-:W-:Y:S11]  /*b75e0*/  HMMA.16816.F32 R4, R28.reuse, R40, R4 ;  /* 0x000000281c04723c */ /* 0x040ff60000001804 */
[----:B------:R0:W-:Y:S04]  /*b75f0*/  STL.64 [R1+0x660], R52 ;  /* 0x0006603401007387 */ /* 0x0001e80000100a00 */
[----:B------:R1:W-:Y:S04]  /*b7600*/  STL.64 [R1+0x668], R54 ;  /* 0x0006683601007387 */ /* 0x0003e80000100a00 */
[----:B------:R-:W2:Y:S04]  /*b7610*/  LDL.LU.64 R56, [R1+0x29c0] ;  /* 0x0029c00001387983 */ /* 0x000ea80000300a00 */
[----:B------:R3:W-:Y:S04]  /*b7620*/  STL.64 [R1+0x650], R20 ;  /* 0x0006501401007387 */ /* 0x0007e80000100a00 */
[----:B------:R4:W-:Y:S04]  /*b7630*/  STL.64 [R1+0x658], R22 ;  /* 0x0006581601007387 */ /* 0x0009e80000100a00 */
[----:B------:R-:W2:Y:S04]  /*b7640*/  LDL.LU.64 R58, [R1+0x29c8] ;  /* 0x0029c800013a7983 */ /* 0x000ea80000300a00 */
[----:B------:R1:W-:Y:S04]  /*b7650*/  STL.64 [R1+0x640], R12 ;  /* 0x0006400c01007387 */ /* 0x0003e80000100a00 */
[----:B------:R3:W-:Y:S04]  /*b7660*/  STL.64 [R1+0x648], R14 ;  /* 0x0006480e01007387 */ /* 0x0007e80000100a00 */
[----:B0-----:R-:W2:Y:S04]  /*b7670*/  LDL.LU.64 R52, [R1+0x29b0] ;  /* 0x0029b00001347983 */ /* 0x001ea80000300a00 */
[----:B-1----:R-:W2:Y:S04]  /*b7680*/  LDL.LU.64 R54, [R1+0x29b8] ;  /* 0x0029b80001367983 */ /* 0x002ea80000300a00 */
[----:B------:R-:W2:Y:S04]  /*b7690*/  LDL.LU.64 R48, [R1+0x29a0] ;  /* 0x0029a00001307983 */ /* 0x000ea80000300a00 */
[----:B------:R-:W2:Y:S04]  /*b76a0*/  LDL.LU.64 R50, [R1+0x29a8] ;  /* 0x0029a80001327983 */ /* 0x000ea80000300a00 */
[----:B------:R-:W-:Y:S04]  /*b76b0*/  STL.64 [R1+0x8ae0], R46 ;  /* 0x008ae02e01007387 */ /* 0x000fe80000100a00 */
[----:B------:R-:W-:Y:S04]  /*b76c0*/  STL.64 [R1+0x8ad8], R44 ;  /* 0x008ad82c01007387 */ /* 0x000fe80000100a00 */
[----:B---3--:R-:W3:Y:S04]  /*b76d0*/  LDL.LU.64 R20, [R1+0x2990] ;  /* 0x0029900001147983 */ /* 0x008ee80000300a00 */
[----:B------:R-:W-:Y:S04]  /*b76e0*/  STL.64 [R1+0x630], R8 ;  /* 0x0006300801007387 */ /* 0x000fe80000100a00 */
[----:B------:R-:W-:Y:S04]  /*b76f0*/  STL.64 [R1+0x638], R10 ;  /* 0x0006380a01007387 */ /* 0x000fe80000100a00 */
[----:B----4-:R-:W3:Y:S04]  /*b7700*/  LDL.LU.64 R22, [R1+0x2998] ;  /* 0x0029980001167983 */ /* 0x010ee80000300a00 */
[----:B------:R0:W-:Y:S04]  /*b7710*/  STL.64 [R1+0x620], R4 ;  /* 0x0006200401007387 */ /* 0x0001e80000100a00 */
[----:B------:R1:W-:Y:S04]  /*b7720*/  STL.64 [R1+0x628], R6 ;  /* 0x0006280601007387 */ /* 0x0003e80000100a00 */
[----:B------:R-:W4:Y:S04]  /*b7730*/  LDL.LU.64 R12, [R1+0x2780] ;  /* 0x00278000010c7983 */ /* 0x000f280000300a00 */
[----:B------:R-:W4:Y:S04]  /*b7740*/  LDL.LU.64 R14, [R1+0x2788] ;  /* 0x00278800010e7983 */ /* 0x000f280000300a00 */
[----:B0-----:R-:W4:Y:S04]  /*b7750*/  LDL.LU.64 R4, [R1+0x2770] ;  /* 0x0027700001047983 */ /* 0x001f280000300a00 */
[----:B-1----:R-:W4:Y:S04]  /*b7760*/  LDL.LU.64 R6, [R1+0x2778] ;  /* 0x0027780001067983 */ /* 0x002f280000300a00 */
[----:B------:R-:W4:Y:S04]  /*b7770*/  LDL.LU.64 R8, [R1+0x2760] ;  /* 0x0027600001087983 */ /* 0x000f280000300a00 */
[----:B------:R-:W4:Y:S04]  /*b7780*/  LDL.LU.64 R10, [R1+0x2768] ;  /* 0x00276800010a7983 */ /* 0x000f280000300a00 */
[----:B------:R-:W4:Y:S04]  /*b7790*/  LDL.LU.64 R44, [R1+0x2750] ;  /* 0x00275000012c7983 */ /* 0x000f280000300a00 */
[----:B------:R-:W4:Y:S04]  /*b77a0*/  LDL.LU.64 R46, [R1+0x2758] ;  /* 0x00275800012e7983 */ /* 0x000f280000300a00 */
[----:B------:R-:W-:Y:S04]  /*b77b0*/  STL.64 [R1+0x8b00], R42 ;  /* 0x008b002a01007387 */ /* 0x000fe80000100a00 */
[----:B------:R0:W-:Y:S01]  /*b77c0*/  STL.64 [R1+0x8af8], R40 ;  /* 0x008af82801007387 */ /* 0x0001e20000100a00 */
[C---:B--2---:R-:W-:Y:S08]  /*b77d0*/  HMMA.16816.F32 R56, R28.reuse, R38, R56 ;  /* 0x000000261c38723c */ /* 0x044ff00000001838 */
[C---:B------:R-:W-:Y:S08]  /*b77e0*/  HMMA.16816.F32 R52, R28.reuse, R36, R52 ;  /* 0x000000241c34723c */ /* 0x040ff00000001834 */
[C---:B0-----:R-:W-:Y:S03]  /*b77f0*/  HMMA.16816.F32 R40, R28.reuse, R34, R48 ;  /* 0x000000221c28723c */ /* 0x041fe60000001830 */
[----:B------:R0:W-:Y:S04]  /*b7800*/  STL.64 [R1+0x610], R56 ;  /* 0x0006103801007387 */ /* 0x0001e80000100a00 */
[----:B------:R1:W-:Y:S04]  /*b7810*/  STL.64 [R1+0x618], R58 ;  /* 0x0006183a01007387 */ /* 0x0003e80000100a00 */
[----:B0-----:R-:W2:Y:S01]  /*b7820*/  LDL.LU.64 R56, [R1+0x2740] ;  /* 0x0027400001387983 */ /* 0x001ea20000300a00 */
[C---:B---3--:R-:W-:Y:S03]  /*b7830*/  HMMA.16816.F32 R20, R28.reuse, R32, R20 ;  /* 0x000000201c14723c */ /* 0x048fe60000001814 */
[----:B------:R0:W-:Y:S04]  /*b7840*/  STL.64 [R1+0x600], R52 ;  /* 0x0006003401007387 */ /* 0x0001e80000100a00 */
[----:B------:R3:W-:Y:S04]  /*b7850*/  STL.64 [R1+0x608], R54 ;  /* 0x0006083601007387 */ /* 0x0007e80000100a00 */
[----:B-1----:R-:W2:Y:S01]  /*b7860*/  LDL.LU.64 R58, [R1+0x2748] ;  /* 0x00274800013a7983 */ /* 0x002ea20000300a00 */
[C---:B----4-:R-:W-:Y:S03]  /*b7870*/  HMMA.16816.F32 R12, R28.reuse, R26, R12 ;  /* 0x0000001a1c0c723c */ /* 0x050fe6000000180c */
[----:B------:R1:W-:Y:S05]  /*b7880*/  STL.64 [R1+0x5f0], R40 ;  /* 0x0005f02801007387 */ /* 0x0003ea0000100a00 */
[C---:B------:R-:W-:Y:S01]  /*b7890*/  HMMA.16816.F32 R4, R28.reuse, R2, R4 ;  /* 0x000000021c04723c */ /* 0x040fe20000001804 */
[----:B------:R4:W-:Y:S04]  /*b78a0*/  STL.64 [R1+0x5f8], R42 ;  /* 0x0005f82a01007387 */ /* 0x0009e80000100a00 */
[----:B0-----:R-:W2:Y:S04]  /*b78b0*/  LDL.LU.64 R52, [R1+0x2730] ;  /* 0x0027300001347983 */ /* 0x001ea80000300a00 */
[----:B---3--:R-:W2:Y:S04]  /*b78c0*/  LDL.LU.64 R54, [R1+0x2738] ;  /* 0x0027380001367983 */ /* 0x008ea80000300a00 */
[----:B------:R-:W3:Y:S04]  /*b78d0*/  LDL.LU.64 R48, [R1+0x2720] ;  /* 0x0027200001307983 */ /* 0x000ee80000300a00 */
[----:B------:R-:W3:Y:S04]  /*b78e0*/  LDL.LU.64 R50, [R1+0x2728] ;  /* 0x0027280001327983 */ /* 0x000ee80000300a00 */
[----:B-1----:R-:W2:Y:S04]  /*b78f0*/  LDL.LU.64 R40, [R1+0x2710] ;  /* 0x0027100001287983 */ /* 0x002ea80000300a00 */
[----:B----4-:R-:W4:Y:S04]  /*b7900*/  LDL.LU.64 R42, [R1+0x2718] ;  /* 0x00271800012a7983 */ /* 0x010f280000300a00 */
[----:B------:R-:W-:Y:S04]  /*b7910*/  STL.64 [R1+0x5e0], R20 ;  /* 0x0005e01401007387 */ /* 0x000fe80000100a00 */
[----:B------:R0:W-:Y:S04]  /*b7920*/  STL.64 [R1+0x5e8], R22 ;  /* 0x0005e81601007387 */ /* 0x0001e80000100a00 */
[----:B0-----:R-:W2:Y:S04]  /*b7930*/  LDL.LU.64 R22, [R1+0x8b80] ;  /* 0x008b800001167983 */ /* 0x001ea80000300a00 */
[----:B------:R-:W2:Y:S04]  /*b7940*/  LDL.LU.64 R20, [R1+0x8b78] ;  /* 0x008b780001147983 */ /* 0x000ea80000300a00 */
[----:B------:R-:W-:Y:S04]  /*b7950*/  STL.64 [R1+0x5d0], R12 ;  /* 0x0005d00c01007387 */ /* 0x000fe80000100a00 */
[----:B------:R0:W-:Y:S04]  /*b7960*/  STL.64 [R1+0x5d8], R14 ;  /* 0x0005d80e01007387 */ /* 0x0001e80000100a00 */
[----:B0-----:R-:W4:Y:S04]  /*b7970*/  LDL.LU.64 R14, [R1+0x8b70] ;  /* 0x008b7000010e7983 */ /* 0x001f280000300a00 */
[----:B------:R-:W3:Y:S04]  /*b7980*/  LDL.LU.64 R12, [R1+0x8b68] ;  /* 0x008b6800010c7983 */ /* 0x000ee80000300a00 */
[----:B------:R-:W-:Y:S04]  /*b7990*/  STL.64 [R1+0x5c0], R4 ;  /* 0x0005c00401007387 */ /* 0x000fe80000100a00 */
[----:B------:R0:W-:Y:S04]  /*b79a0*/  STL.64 [R1+0x5c8], R6 ;  /* 0x0005c80601007387 */ /* 0x0001e80000100a00 */
[----:B0-----:R-:W2:Y:S04]  /*b79b0*/  LDL.LU.64 R6, [R1+0x8b60] ;  /* 0x008b600001067983 */ /* 0x001ea80000300a00 */
[----:B------:R-:W2:Y:S02]  /*b79c0*/  LDL.LU.64 R4, [R1+0x8b58] ;  /* 0x008b580001047983 */ /* 0x000ea40000300a00 */
[----:B--2---:R-:W-:-:S15]  /*b79d0*/  HMMA.16816.F32 R8, R28, R4, R8 ;  /* 0x000000041c08723c */ /* 0x004fde0000001808 */
[----:B------:R-:W-:-:S04]  /*b79e0*/  NOP ;  /* 0x0000000000007918 */ /* 0x000fc80000000000 */
[----:B------:R-:W-:Y:S04]  /*b79f0*/  STL.64 [R1+0x5b0], R8 ;  /* 0x0005b00801007387 */ /* 0x000fe80000100a00 */
[----:B------:R0:W-:Y:S04]  /*b7a00*/  STL.64 [R1+0x5b8], R10 ;  /* 0x0005b80a01007387 */ /* 0x0001e80000100a00 */
[----:B0-----:R-:W2:Y:S04]  /*b7a10*/  LDL.LU.64 R10, [R1+0x8b50] ;  /* 0x008b5000010a7983 */ /* 0x001ea80000300a00 */
[----:B------:R-:W3:Y:S01]  /*b7a20*/  LDL.LU.64 R8, [R1+0x8b48] ;  /* 0x008b480001087983 */ /* 0x000ee20000300a00 */
[----:B------:R-:W-:-:S15]  /*b7a30*/  HMMA.16816.F32 R44, R28, R6, R44 ;  /* 0x000000061c2c723c */ /* 0x000fde000000182c */
[----:B------:R-:W-:-:S04]  /*b7a40*/  NOP ;  /* 0x0000000000007918 */ /* 0x000fc80000000000 */
[----:B------:R0:W-:Y:S04]  /*b7a50*/  STL.64 [R1+0x5a0], R44 ;  /* 0x0005a02c01007387 */ /* 0x0001e80000100a00 */
[----:B------:R1:W-:Y:S04]  /*b7a60*/  STL.64 [R1+0x5a8], R46 ;  /* 0x0005a82e01007387 */ /* 0x0003e80000100a00 */
[----:B0-----:R-:W4:Y:S04]  /*b7a70*/  LDL.LU R45, [R1+0x1098] ;  /* 0x00109800012d7983 */ /* 0x001f280000300800 */
[----:B------:R-:W4:Y:S04]  /*b7a80*/  LDL.LU R61, [R1+0x1094] ;  /* 0x00109400013d7983 */ /* 0x000f280000300800 */
[----:B-1----:R-:W4:Y:S04]  /*b7a90*/  LDL.LU R46, [R1+0x10b0] ;  /* 0x0010b000012e7983 */ /* 0x002f280000300800 */
[----:B------:R-:W4:Y:S04]  /*b7aa0*/  LDL.LU R47, [R1+0x109c] ;  /* 0x00109c00012f7983 */ /* 0x000f280000300800 */
[----:B------:R-:W-:Y:S04]  /*b7ab0*/  STL.64 [R1+0x8aa0], R6 ;  /* 0x008aa00601007387 */ /* 0x000fe80000100a00 */
[----:B------:R2:W-:Y:S02]  /*b7ac0*/  STL.64 [R1+0x8a98], R4 ;  /* 0x008a980401007387 */ /* 0x0005e40000100a00 */
[C---:B--2---:R-:W-:Y:S08]  /*b7ad0*/  HMMA.16816.F32 R4, R28.reuse, R10, R52 ;  /* 0x0000000a1c04723c */ /* 0x044ff00000001834 */
[----:B---3--:R-:W-:Y:S01]  /*b7ae0*/  HMMA.16816.F32 R56, R28, R8, R56 ;  /* 0x000000081c38723c */ /* 0x008fe20000001838 */
[----:B------:R-:W-:-:S15]  /*b7af0*/  STL.64 [R1+0x8ab0], R10 ;  /* 0x008ab00a01007387 */ /* 0x000fde0000100a00 */
[----:B------:R-:W-:-:S03]  /*b7b00*/  NOP ;  /* 0x0000000000007918 */ /* 0x000fc60000000000 */
[----:B------:R-:W-:Y:S04]  /*b7b10*/  STL.64 [R1+0x590], R56 ;  /* 0x0005903801007387 */ /* 0x000fe80000100a00 */
[----:B------:R-:W-:Y:S04]  /*b7b20*/  STL.64 [R1+0x598], R58 ;  /* 0x0005983a01007387 */ /* 0x000fe80000100a00 */
[----:B------:R0:W-:Y:S04]  /*b7b30*/  STL.64 [R1+0x8aa8], R8 ;  /* 0x008aa80801007387 */ /* 0x0001e80000100a00 */
[----:B------:R-:W-:Y:S04]  /*b7b40*/  STL.64 [R1+0x580], R4 ;  /* 0x0005800401007387 */ /* 0x000fe80000100a00 */
[----:B------:R4:W-:Y:S01]  /*b7b50*/  STL.64 [R1+0x588], R6 ;  /* 0x0005880601007387 */ /* 0x0009e20000100a00 */
[C---:B0-----:R-:W-:Y:S03]  /*b7b60*/  HMMA.16816.F32 R8, R28.reuse, R12, R48 ;  /* 0x0000000c1c08723c */ /* 0x041fe60000001830 */
[----:B------:R-:W2:Y:S05]  /*b7b70*/  LDL.LU.64 R56, [R1+0x2700] ;  /* 0x0027000001387983 */ /* 0x000eaa0000300a00 */
[----:B----4-:R-:W-:Y:S01]  /*b7b80*/  HMMA.16816.F32 R4, R28, R14, R40 ;  /* 0x0000000e1c04723c */ /* 0x010fe20000001828 */
[----:B------:R-:W-:-:S10]  /*b7b90*/  IMAD.MOV.U32 R54, RZ, RZ, R17 ;  /* 0x000000ffff367224 */ /* 0x000fd400078e0011 */
[----:B------:R0:W-:Y:S04]  /*b7ba0*/  STL.64 [R1+0x570], R8 ;  /* 0x0005700801007387 */ /* 0x0001e80000100a00 */
[----:B------:R1:W-:Y:S04]  /*b7bb0*/  STL.64 [R1+0x578], R10 ;  /* 0x0005780a01007387 */ /* 0x0003e80000100a00 */
[----:B------:R-:W2:Y:S04]  /*b7bc0*/  LDL.LU.64 R58, [R1+0x2708] ;  /* 0x00270800013a7983 */ /* 0x000ea80000300a00 */
[----:B------:R3:W-:Y:S04]  /*b7bd0*/  STL.64 [R1+0x560], R4 ;  /* 0x0005600401007387 */ /* 0x0007e80000100a00 */
[----:B------:R4:W-:Y:S04]  /*b7be0*/  STL.64 [R1+0x568], R6 ;  /* 0x0005680601007387 */ /* 0x0009e80000100a00 */
[----:B------:R-:W2:Y:S04]  /*b7bf0*/  LDL.LU.64 R40, [R1+0x26f0] ;  /* 0x0026f00001287983 */ /* 0x000ea80000300a00 */
[----:B------:R-:W2:Y:S04]  /*b7c00*/  LDL.LU.64 R42, [R1+0x26f8] ;  /* 0x0026f800012a7983 */ /* 0x000ea80000300a00 */
[----:B------:R-:W2:Y:S01]  /*b7c10*/  LDL.LU R17, [R1+0x8b40] ;  /* 0x008b400001117983 */ /* 0x000ea20000300800 */
[----:B------:R-:W-:-:S03]  /*b7c20*/  IMAD.MOV.U32 R52, RZ, RZ, R24 ;  /* 0x000000ffff347224 */ /* 0x000fc600078e0018 */
[----:B0-----:R-:W2:Y:S01]  /*b7c30*/  LDL.LU.64 R8, [R1+0x26e0] ;  /* 0x0026e00001087983 */ /* 0x001ea20000300a00 */
[----:B------:R-:W-:-:S03]  /*b7c40*/  IMAD.MOV.U32 R55, RZ, RZ, R25 ;  /* 0x000000ffff377224 */ /* 0x000fc600078e0019 */
[----:B-1----:R-:W2:Y:S01]  /*b7c50*/  LDL.LU.64 R10, [R1+0x26e8] ;  /* 0x0026e800010a7983 */ /* 0x002ea20000300a00 */
[----:B------:R-:W-:-:S03]  /*b7c60*/  IMAD.MOV.U32 R53, RZ, RZ, R0 ;  /* 0x000000ffff357224 */ /* 0x000fc600078e0000 */
[----:B---3--:R-:W3:Y:S01]  /*b7c70*/  LDL.LU.64 R4, [R1+0x26d0] ;  /* 0x0026d00001047983 */ /* 0x008ee20000300a00 */
[----:B------:R-:W-:-:S03]  /*b7c80*/  IMAD.MOV.U32 R50, RZ, RZ, R20 ;  /* 0x000000ffff327224 */ /* 0x000fc600078e0014 */
[----:B----4-:R-:W3:Y:S01]  /*b7c90*/  LDL.LU.64 R6, [R1+0x26d8] ;  /* 0x0026d80001067983 */ /* 0x010ee20000300a00 */
[----:B------:R-:W-:-:S03]  /*b7ca0*/  IMAD.MOV.U32 R51, RZ, RZ, R21 ;  /* 0x000000ffff337224 */ /* 0x000fc600078e0015 */
[----:B------:R-:W4:Y:S04]  /*b7cb0*/  LDL.LU R24, [R1+0x10b8] ;  /* 0x0010b80001187983 */ /* 0x000f280000300800 */
[----:B------:R-:W3:Y:S04]  /*b7cc0*/  LDL.LU R25, [R1+0x10c0] ;  /* 0x0010c00001197983 */ /* 0x000ee80000300800 */
[----:B------:R-:W3:Y:S04]  /*b7cd0*/  LDL.LU R0, [R1+0x10bc] ;  /* 0x0010bc0001007983 */ /* 0x000ee80000300800 */
[----:B------:R-:W4:Y:S04]  /*b7ce0*/  LDL.LU R20, [R1+0x8b3c] ;  /* 0x008b3c0001147983 */ /* 0x000f280000300800 */
[----:B------:R-:W4:Y:S04]  /*b7cf0*/  LDL.LU R21, [R1+0x8b38] ;  /* 0x008b380001157983 */ /* 0x000f280000300800 */
[----:B------:R-:W4:Y:S04]  /*b7d00*/  LDL.64 R48, [R1+0x18] ;  /* 0x0000180001307983 */ /* 0x000f280000100a00 */
[----:B------:R-:W-:Y:S04]  /*b7d10*/  STL.64 [R1+0x8ac0], R14 ;  /* 0x008ac00e01007387 */ /* 0x000fe80000100a00 */
[----:B------:R0:W-:Y:S04]  /*b7d20*/  STL.64 [R1+0x8ab8], R12 ;  /* 0x008ab80c01007387 */ /* 0x0001e80000100a00 */
[----:B------:R1:W-:Y:S01]  /*b7d30*/  STL [R1+0x8a94], R18 ;  /* 0x008a941201007387 */ /* 0x0003e20000100800 */
[C---:B--2---:R-:W-:Y:S08]  /*b7d40*/  HMMA.16816.F32 R56, R28.reuse, R16, R56 ;  /* 0x000000101c38723c */ /* 0x044ff00000001838 */
[C---:B0-----:R-:W-:Y:S11]  /*b7d50*/  HMMA.16816.F32 R12, R28.reuse, R18, R40 ;  /* 0x000000121c0c723c */ /* 0x041ff60000001828 */
[----:B------:R0:W-:Y:S04]  /*b7d60*/  STL.64 [R1+0x550], R56 ;  /* 0x0005503801007387 */ /* 0x0001e80000100a00 */
[----:B------:R2:W-:Y:S04]  /*b7d70*/  STL.64 [R1+0x558], R58 ;  /* 0x0005583a01007387 */ /* 0x0005e80000100a00 */
[----:B-1----:R-:W2:Y:S01]  /*b7d80*/  LDL.LU R18, [R1+0x10b4] ;  /* 0x0010b40001127983 */ /* 0x002ea20000300800 */
[C---:B---3--:R-:W-:Y:S08]  /*b7d90*/  HMMA.16816.F32 R4, R28.reuse, R22, R4 ;  /* 0x000000161c04723c */ /* 0x048ff00000001804 */
[----:B----4-:R-:W-:Y:S01]  /*b7da0*/  HMMA.16816.F32 R8, R28, R20, R8 ;  /* 0x000000141c08723c */ /* 0x010fe20000001808 */
[----:B------:R-:W-:Y:S04]  /*b7db0*/  STL.64 [R1+0x540], R12 ;  /* 0x0005400c01007387 */ /* 0x000fe80000100a00 */
[----:B------:R-:W-:Y:S04]  /*b7dc0*/  STL.64 [R1+0x548], R14 ;  /* 0x0005480e01007387 */ /* 0x000fe80000100a00 */
[----:B------:R1:W-:Y:S04]  /*b7dd0*/  STL [R1+0x8a90], R19 ;  /* 0x008a901301007387 */ /* 0x0003e80000100800 */
[----:B0-----:R-:W3:Y:S06]  /*b7de0*/  LDL.LU.64 R56, [R1+0x1c60] ;  /* 0x001c600001387983 */ /* 0x001eec0000300a00 */
[----:B------:R-:W-:Y:S04]  /*b7df0*/  STL.64 [R1+0x530], R8 ;  /* 0x0005300801007387 */ /* 0x000fe80000100a00 */
[----:B------:R-:W-:Y:S04]  /*b7e00*/  STL.64 [R1+0x538], R10 ;  /* 0x0005380a01007387 */ /* 0x000fe80000100a00 */
[----:B--2---:R-:W3:Y:S01]  /*b7e10*/  LDL.LU.64 R58, [R1+0x1c68] ;  /* 0x001c6800013a7983 */ /* 0x004ee20000300a00 */
[----:B------:R-:W-:-:S03]  /*b7e20*/  IMAD R61, R61, 0x100, R45 ;  /* 0x000001003d3d7824 */ /* 0x000fc600078e022d */
[----:B------:R-:W-:Y:S01]  /*b7e30*/  STL.64 [R1+0x520], R4 ;  /* 0x0005200401007387 */ /* 0x000fe20000100a00 */
[----:B-1----:R-:W-:-:S03]  /*b7e40*/  IMAD R19, R47, 0x100, R46 ;  /* 0x000001002f137824 */ /* 0x002fc600078e022e */
[----:B------:R-:W-:Y:S04]  /*b7e50*/  STL.64 [R1+0x528], R6 ;  /* 0x0005280601007387 */ /* 0x000fe80000100a00 */
[----:B------:R-:W-:Y:S04]  /*b7e60*/  STL.64 [R1+0x8a88], R22 ;  /* 0x008a881601007387 */ /* 0x000fe80000100a00 */
[----:B------:R0:W-:Y:S04]  /*b7e70*/  STL.64 [R1+0x8a80], R20 ;  /* 0x008a801401007387 */ /* 0x0001e80000100a00 */
[----:B------:R-:W2:Y:S04]  /*b7e80*/  LDL.LU.64 R44, [R1+0x26c0] ;  /* 0x0026c000012c7983 */ /* 0x000ea80000300a00 */
[----:B------:R-:W2:Y:S04]  /*b7e90*/  LDL.LU.64 R46, [R1+0x26c8] ;  /* 0x0026c800012e7983 */ /* 0x000ea80000300a00 */
[----:B------:R-:W4:Y:S04]  /*b7ea0*/  LDL.LU.64 R40, [R1+0x26b0] ;  /* 0x0026b00001287983 */ /* 0x000f280000300a00 */
[----:B------:R-:W4:Y:S04]  /*b7eb0*/  LDL.LU.64 R42, [R1+0x26b8] ;  /* 0x0026b800012a7983 */ /* 0x000f280000300a00 */
[----:B0-----:R-:W2:Y:S04]  /*b7ec0*/  LDL.LU.64 R20, [R1+0x26a0] ;  /* 0x0026a00001147983 */ /* 0x001ea80000300a00 */
[----:B------:R-:W2:Y:S04]  /*b7ed0*/  LDL.LU.64 R22, [R1+0x26a8] ;  /* 0x0026a80001167983 */ /* 0x000ea80000300a00 */
[----:B------:R-:W2:Y:S04]  /*b7ee0*/  LDL.LU.64 R12, [R1+0x2690] ;  /* 0x00269000010c7983 */ /* 0x000ea80000300a00 */
[----:B------:R-:W2:Y:S04]  /*b7ef0*/  LDL.LU.64 R14, [R1+0x2698] ;  /* 0x00269800010e7983 */ /* 0x000ea80000300a00 */
[----:B------:R-:W2:Y:S01]  /*b7f00*/  LDL.LU.64 R8, [R1+0x2680] ;  /* 0x0026800001087983 */ /* 0x000ea20000300a00 */
[----:B------:R-:W-:-:S03]  /*b7f10*/  IMAD R0, R0, 0x100, R25 ;  /* 0x0000010000007824 */ /* 0x000fc600078e0219 */
[----:B------:R-:W2:Y:S04]  /*b7f20*/  LDL.LU.64 R10, [R1+0x2688] ;  /* 0x00268800010a7983 */ /* 0x000ea80000300a00 */
[----:B------:R-:W2:Y:S04]  /*b7f30*/  LDL.LU.64 R4, [R1+0x2670] ;  /* 0x0026700001047983 */ /* 0x000ea80000300a00 */
[----:B------:R-:W2:Y:S01]  /*b7f40*/  LDL.LU.64 R6, [R1+0x2678] ;  /* 0x0026780001067983 */ /* 0x000ea20000300a00 */
[----:B------:R-:W-:-:S03]  /*b7f50*/  IMAD R18, R18, 0x100, R24 ;  /* 0x0000010012127824 */ /* 0x000fc600078e0218 */
[----:B------:R-:W3:Y:S04]  /*b7f60*/  LDL.LU R24, [R1+0x8b34] ;  /* 0x008b340001187983 */ /* 0x000ee80000300800 */
[----:B------:R-:W3:Y:S02]  /*b7f70*/  LDL.LU R25, [R1+0x8b30] ;  /* 0x008b300001197983 */ /* 0x000ee40000300800 */
[----:B---3--:R-:W-:Y:S02]  /*b7f80*/  HMMA.16816.F32 R28, R28, R24, R56 ;  /* 0x000000181c1c723c */ /* 0x008fe40000001838 */
[----:B------:R-:W3:Y:S04]  /*b7f90*/  LDL.LU.64 R58, [R1+0x8b28] ;  /* 0x008b2800013a7983 */ /* 0x000ee80000300a00 */
[----:B------:R-:W3:Y:S04]  /*b7fa0*/  LDL.LU.64 R56, [R1+0x8b20] ;  /* 0x008b200001387983 */ /* 0x000ee80000300a00 */
[----:B------:R-:W-:Y:S04]  /*b7fb0*/  STL.64 [R1+0x8ad0], R26 ;  /* 0x008ad01a01007387 */ /* 0x000fe80000100a00 */
[----:B------:R-:W-:Y:S05]  /*b7fc0*/  STL.64 [R1+0x8ac8], R24 ;  /* 0x008ac81801007387 */ /* 0x000fea0000100a00 */
[----:B------:R0:W-:Y:S04]  /*b7fd0*/  STL.64 [R1+0x210], R28 ;  /* 0x0002101c01007387 */ /* 0x0001e80000100a00 */
[----:B------:R1:W-:Y:S01]  /*b7fe0*/  STL.64 [R1+0x218], R30 ;  /* 0x0002181e01007387 */ /* 0x0003e20000100a00 */
[----:B0-----:R-:W-:-:S03]  /*b7ff0*/  F2FP.F16.E5M2.UNPACK_B R28, R61 ;  /* 0x0000003dff1c723e */ /* 0x001fc600020004ff */
[----:B------:R-:W3:Y:S01]  /*b8000*/  LDL.LU R61, [R1+0x8b18] ;  /* 0x008b1800013d7983 */ /* 0x000ee20000300800 */
[----:B------:R-:W-:Y:S02]  /*b8010*/  F2FP.F16.E5M2.UNPACK_B R29, R19 ;  /* 0x00000013ff1d723e */ /* 0x000fe400020004ff */
[----:B-1----:R-:W-:Y:S02]  /*b8020*/  F2FP.F16.E5M2.UNPACK_B R30, R18 ;  /* 0x00000012ff1e723e */ /* 0x002fe400020004ff */
[----:B------:R-:W-:-:S07]  /*b8030*/  F2FP.F16.E5M2.UNPACK_B R31, R0 ;  /* 0x00000000ff1f723e */ /* 0x000fce00020004ff */
[C---:B--2---:R-:W-:Y:S08]  /*b8040*/  HMMA.16816.F32 R24, R28.reuse, R48, R44 ;  /* 0x000000301c18723c */ /* 0x044ff0000000182c */
[C---:B------:R-:W-:Y:S11]  /*b8050*/  HMMA.16816.F32 R20, R28.reuse, R52, R20 ;  /* 0x000000341c14723c */ /* 0x040ff60000001814 */
[----:B------:R-:W-:Y:S04]  /*b8060*/  STL.64 [R1+0x510], R24 ;  /* 0x0005101801007387 */ /* 0x000fe80000100a00 */
[----:B------:R4:W-:Y:S01]  /*b8070*/  STL.64 [R1+0x518], R26 ;  /* 0x0005181a01007387 */ /* 0x0009e20000100a00 */
[C---:B------:R-:W-:Y:S08]  /*b8080*/  HMMA.16816.F32 R12, R28.reuse, R54, R12 ;  /* 0x000000361c0c723c */ /* 0x040ff0000000180c */
[----:B----4-:R-:W-:-:S15]  /*b8090*/  HMMA.16816.F32 R24, R28, R50, R40 ;  /* 0x000000321c18723c */ /* 0x010fde0000001828 */
[----:B------:R-:W-:-:S04]  /*b80a0*/  NOP ;  /* 0x0000000000007918 */ /* 0x000fc80000000000 */
[----:B------:R0:W-:Y:S04]  /*b80b0*/  STL.64 [R1+0x500], R24 ;  /* 0x0005001801007387 */ /* 0x0001e80000100a00 */
[----:B------:R1:W-:Y:S04]  /*b80c0*/  STL.64 [R1+0x508], R26 ;  /* 0x0005081a01007387 */ /* 0x0003e80000100a00 */
[----:B------:R2:W-:Y:S04]  /*b80d0*/  STL.64 [R1+0x4f0], R20 ;  /* 0x0004f01401007387 */ /* 0x0005e80000100a00 */
[----:B------:R4:W-:Y:S04]  /*b80e0*/  STL.64 [R1+0x4f8], R22 ;  /* 0x0004f81601007387 */ /* 0x0009e80000100a00 */
[----:B------:R0:W-:Y:S04]  /*b80f0*/  STL.64 [R1+0x4e0], R12 ;  /* 0x0004e00c01007387 */ /* 0x0001e80000100a00 */
[----:B------:R0:W-:Y:S04]  /*b8100*/  STL.64 [R1+0x4e8], R14 ;  /* 0x0004e80e01007387 */ /* 0x0001e80000100a00 */
[----:B------:R-:W4:Y:S01]  /*b8110*/  LDL.LU.64 R52, [R1+0x2660] ;  /* 0x0026600001347983 */ /* 0x000f220000300a00 */
[----:B---3--:R-:W-:-:S15]  /*b8120*/  HMMA.16816.F32 R8, R28, R60, R8 ;  /* 0x0000003c1c08723c */ /* 0x008fde0000001808 */
[----:B------:R-:W-:-:S04]  /*b8130*/  NOP ;  /* 0x0000000000007918 */ /* 0x000fc80000000000 */
[----:B------:R3:W-:Y:S04]  /*b8140*/  STL.64 [R1+0x4d0], R8 ;  /* 0x0004d00801007387 */ /* 0x0007e80000100a00 */
[----:B------:R0:W-:Y:S04]  /*b8150*/  STL.64 [R1+0x4d8], R10 ;  /* 0x0004d80a01007387 */ /* 0x0001e80000100a00 */
[----:B------:R-:W3:Y:S01]  /*b8160*/  LDL.LU.64 R54, [R1+0x2668] ;  /* 0x0026680001367983 */ /* 0x000ee20000300a00 */
[----:B------:R-:W-:Y:S01]  /*b8170*/  HMMA.16816.F32 R4, R28, R58, R4 ;  /* 0x0000003a1c04723c */ /* 0x000fe20000001804 */
[----:B------:R-:W-:-:S02]  /*b8180*/  IMAD.MOV.U32 R18, RZ, RZ, R48 ;  /* 0x000000ffff127224 */ /* 0x000fc400078e0030 */
[----:B------:R-:W-:-:S15]  /*b8190*/  IMAD.MOV.U32 R19, RZ, RZ, R49 ;  /* 0x000000ffff137224 */ /* 0x000fde00078e0031 */
[----:B------:R-:W-:Y:S01]  /*b81a0*/  NOP ;  /* 0x0000000000007918 */ /* 0x000fe20000000000 */
[----:B------:R0:W-:Y:S04]  /*b81b0*/  STL.64 [R1+0x4c0], R4 ;  /* 0x0004c00401007387 */ /* 0x0001e80000100a00 */
[----:B------:R0:W-:Y:S04]  /*b81c0*/  STL.64 [R1+0x4c8], R6 ;  /* 0x0004c80601007387 */ /* 0x0001e80000100a00 */
[----:B------:R-:W3:Y:S04]  /*b81d0*/  LDL.LU.64 R40, [R1+0x2650] ;  /* 0x0026500001287983 */ /* 0x000ee80000300a00 */
[----:B------:R-:W3:Y:S04]  /*b81e0*/  LDL.LU.64 R42, [R1+0x2658] ;  /* 0x00265800012a7983 */ /* 0x000ee80000300a00 */
[----:B------:R-:W3:Y:S04]  /*b81f0*/  LDL.LU.64 R48, [R1+0x2640] ;  /* 0x0026400001307983 */ /* 0x000ee80000300a00 */
[----:B------:R-:W3:Y:S04]  /*b8200*/  LDL.LU.64 R50, [R1+0x2648] ;  /* 0x0026480001327983 */ /* 0x000ee80000300a00 */
[----:B------:R-:W3:Y:S04]  /*b8210*/  LDL.LU.64 R44, [R1+0x2630] ;  /* 0x00263000012c7983 */ /* 0x000ee80000300a00 */
[----:B------:R-:W3:Y:S04]  /*b8220*/  LDL.LU.64 R46, [R1+0x2638] ;  /* 0x00263800012e7983 */ /* 0x000ee80000300a00 */
[----:B0-----:R-:W3:Y:S04]  /*b8230*/  LDL.LU.64 R24, [R1+0x2600] ;  /* 0x0026000001187983 */ /* 0x001ee80000300a00 */
[----:B-1----:R-:W3:Y:S04]  /*b8240*/  LDL.LU.64 R26, [R1+0x2608] ;  /* 0x00260800011a7983 */ /* 0x002ee80000300a00 */
[----:B--2---:R-:W2:Y:S04]  /*b8250*/  LDL.LU.64 R20, [R1+0x25f0] ;  /* 0x0025f00001147983 */ /* 0x004ea80000300a00 */
[----:B----4-:R-:W2:Y:S04]  /*b8260*/  LDL.LU.64 R22, [R1+0x25f8] ;  /* 0x0025f80001167983 */ /* 0x010ea80000300a00 */
[----:B------:R-:W4:Y:S04]  /*b8270*/  LDL.LU.64 R12, [R1+0x25e0] ;  /* 0x0025e000010c7983 */ /* 0x000f280000300a00 */
[----:B------:R-:W4:Y:S04]  /*b8280*/  LDL.LU.64 R14, [R1+0x25e8] ;  /* 0x0025e800010e7983 */ /* 0x000f280000300a00 */
[----:B---3--:R-:W3:Y:S04]  /*b8290*/  LDL.LU.64 R8, [R1+0x25d0] ;  /* 0x0025d00001087983 */ /* 0x008ee80000300a00 */
[----:B------:R-:W3:Y:S04]  /*b82a0*/  LDL.LU.64 R10, [R1+0x25d8] ;  /* 0x0025d800010a7983 */ /* 0x000ee80000300a00 */
[----:B------:R-:W2:Y:S04]  /*b82b0*/  LDL.LU.64 R4, [R1+0x25c0] ;  /* 0x0025c00001047983 */ /* 0x000ea80000300a00 */
[----:B------:R-:W2:Y:S01]  /*b82c0*/  LDL.LU.64 R6, [R1+0x25c8] ;  /* 0x0025c80001067983 */ /* 0x000ea20000300a00 */
[----:B------:R-:W-:-:S15]  /*b82d0*/  HMMA.16816.F32 R52, R28, R56, R52 ;  /* 0x000000381c34723c */ /* 0x000fde0000001834 */
[----:B------:R-:W-:-:S04]  /*b82e0*/  NOP ;  /* 0x0000000000007918 */ /* 0x000fc80000000000 */
[----:B------:R-:W-:Y:S04]  /*b82f0*/  STL.64 [R1+0x4b0], R52 ;  /* 0x0004b03401007387 */ /* 0x000fe80000100a00 */
[----:B------:R0:W-:Y:S04]  /*b8300*/  STL.64 [R1+0x4b8], R54 ;  /* 0x0004b83601007387 */ /* 0x0001e80000100a00 */
[----:B0-----:R-:W2:Y:S04]  /*b8310*/  LDL.LU.64 R54, [R1+0x8b10] ;  /* 0x008b100001367983 */ /* 0x001ea80000300a00 */
[----:B------:R-:W3:Y:S04]  /*b8320*/  LDL.LU.64 R52, [R1+0x8b08] ;  /* 0x008b080001347983 */ /* 0x000ee80000300a00 */
[----:B------:R-:W-:Y:S04]  /*b8330*/  STL.64 [R1+0x8a68], R58 ;  /* 0x008a683a01007387 */ /* 0x000fe80000100a00 */
[----:B------:R0:W-:Y:S04]  /*b8340*/  STL.64 [R1+0x8a60], R56 ;  /* 0x008a603801007387 */ /* 0x0001e80000100a00 */
[----:B0-----:R-:W4:Y:S04]  /*b8350*/  LDL.LU.64 R56, [R1+0x2610] ;  /* 0x0026100001387983 */ /* 0x001f280000300a00 */
[----:B------:R-:W4:Y:S01]  /*b8360*/  LDL.LU.64 R58, [R1+0x2618] ;  /* 0x00261800013a7983 */ /* 0x000f220000300a00 */
[C---:B--2---:R-:W-:Y:S08]  /*b8370*/  HMMA.16816.F32 R40, R28.reuse, R54, R40 ;  /* 0x000000361c28723c */ /* 0x044ff00000001828 */
[C---:B---3--:R-:W-:Y:S11]  /*b8380*/  HMMA.16816.F32 R48, R28.reuse, R52, R48 ;  /* 0x000000341c30723c */ /* 0x048ff60000001830 */
[----:B------:R-:W-:Y:S04]  /*b8390*/  STL.64 [R1+0x4a0], R40 ;  /* 0x0004a02801007387 */ /* 0x000fe80000100a00 */
[----:B------:R0:W-:Y:S04]  /*b83a0*/  STL.64 [R1+0x4a8], R42 ;  /* 0x0004a82a01007387 */ /* 0x0001e80000100a00 */
[----:B0-----:R-:W2:Y:S04]  /*b83b0*/  LDL.LU.64 R42, [R1+0x8b00] ;  /* 0x008b0000012a7983 */ /* 0x001ea80000300a00 */
[----:B------:R-:W4:Y:S04]  /*b83c0*/  LDL.LU.64 R40, [R1+0x8af8] ;  /* 0x008af80001287983 */ /* 0x000f280000300a00 */
[----:B------:R-:W-:Y:S04]  /*b83d0*/  STL.64 [R1+0x490], R48 ;  /* 0x0004903001007387 */ /* 0x000fe80000100a00 */
[----:B------:R0:W-:Y:S04]  /*b83e0*/  STL.64 [R1+0x498], R50 ;  /* 0x0004983201007387 */ /* 0x0001e80000100a00 */
[----:B0-----:R-:W3:Y:S04]  /*b83f0*/  LDL.LU.64 R50, [R1+0x8af0] ;  /* 0x008af00001327983 */ /* 0x001ee80000300a00 */
[----:B------:R-:W2:Y:S04]  /*b8400*/  LDL.LU.64 R48, [R1+0x8ae8] ;  /* 0x008ae80001307983 */ /* 0x000ea80000300a00 */
[----:B------:R-:W-:Y:S04]  /*b8410*/  STL.64 [R1+0x8a78], R54 ;  /* 0x008a783601007387 */ /* 0x000fe80000100a00 */
[----:B------:R0:W-:Y:S04]  /*b8420*/  STL.64 [R1+0x8a70], R52 ;  /* 0x008a703401007387 */ /* 0x0001e80000100a00 */
[----:B0-----:R-:W2:Y:S04]  /*b8430*/  LDL.LU.64 R52, [R1+0x2620] ;  /* 0x0026200001347983 */ /* 0x001ea80000300a00 */
[----:B------:R-:W2:Y:S01]  /*b8440*/  LDL.LU.64 R54, [R1+0x2628] ;  /* 0x0026280001367983 */ /* 0x000ea20000300a00 */
[----:B---3--:R-:W-:-:S15]  /*b8450*/  HMMA.16816.F32 R44, R28, R50, R44 ;  /* 0x000000321c2c723c */ /* 0x008fde000000182c */
[----:B------:R-:W-:-:S04]  /*b8460*/  NOP ;  /* 0x0000000000007918 */ /* 0x000fc80000000000 */
[----:B------:R-:W-:Y:S04]  /*b8470*/  STL.64 [R1+0x480], R44 ;  /* 0x0004802c01007387 */ /* 0x000fe80000100a00 */
[----:B------:R0:W-:Y:S04]  /*b8480*/  STL.64 [R1+0x488], R46 ;  /* 0x0004882e01007387 */ /* 0x0001e80000100a00 */
[----:B0-----:R-:W3:Y:S04]  /*b8490*/  LDL.LU.64 R46, [R1+0x8ae0] ;  /* 0x008ae000012e7983 */ /* 0x001ee80000300a00 */
[----:B------:R-:W3:Y:S01]  /*b84a0*/  LDL.LU.64 R44, [R1+0x8ad8] ;  /* 0x008ad800012c7983 */ /* 0x000ee20000300a00 */
[C---:B--2---:R-:W-:Y:S08]  /*b84b0*/  HMMA.16816.F32 R52, R28.reuse, R48, R52 ;  /* 0x000000301c34723c */ /* 0x044ff00000001834 */
[C---:B------:R-:W-:Y:S11]  /*b84c0*/  HMMA.16816.F32 R20, R28.reuse, R42, R20 ;  /* 0x0000002a1c14723c */ /* 0x040ff60000001814 */
[----:B------:R-:W-:Y:S04]  /*b84d0*/  STL.64 [R1+0x470], R52 ;  /* 0x0004703401007387 */ /* 0x000fe80000100a00 */
[----:B------:R3:W-:Y:S01]  /*b84e0*/  STL.64 [R1+0x478], R54 ;  /* 0x0004783601007387 */ /* 0x0007e20000100a00 */
[C---:B----4-:R-:W-:Y:S08]  /*b84f0*/  HMMA.16816.F32 R12, R28.reuse, R40, R12 ;  /* 0x000000281c0c723c */ /* 0x050ff0000000180c */
[C---:B------:R-:W-:Y:S08]  /*b8500*/  HMMA.16816.F32 R8, R28.reuse, R38, R8 ;  /* 0x000000261c08723c */ /* 0x040ff00000001808 */
[C---:B---3--:R-:W-:Y:S08]  /*b8510*/  HMMA.16816.F32 R52, R28.reuse, R46, R56 ;  /* 0x0000002e1c34723c */ /* 0x048ff00000001838 */
[C---:B------:R-:W-:Y:S11]  /*b8520*/  HMMA.16816.F32 R24, R28.reuse, R44, R24 ;  /* 0x0000002c1c18723c */ /* 0x040ff60000001818 */
[----:B------:R-:W-:Y:S04]  /*b8530*/  STL.64 [R1+0x460], R52 ;  /* 0x0004603401007387 */ /* 0x000fe80000100a00 */
[----:B------:R-:W-:Y:S04]  /*b8540*/  STL.64 [R1+0x468], R54 ;  /* 0x0004683601007387 */ /* 0x000fe80000100a00 */
[----:B------:R0:W-:Y:S04]  /*b8550*/  STL.64 [R1+0x450], R24 ;  /* 0x0004501801007387 */ /* 0x0001e80000100a00 */
[----:B------:R1:W-:Y:S04]  /*b8560*/  STL.64 [R1+0x458], R26 ;  /* 0x0004581a01007387 */ /* 0x0003e80000100a00 */
[----:B------:R-:W-:Y:S04]  /*b8570*/  STL.64 [R1+0x8a58], R42 ;  /* 0x008a582a01007387 */ /* 0x000fe80000100a00 */
[----:B------:R-:W-:Y:S04]  /*b8580*/  STL.64 [R1+0x440], R20 ;  /* 0x0004401401007387 */ /* 0x000fe80000100a00 */
[----:B------:R-:W-:Y:S04]  /*b8590*/  STL.64 [R1+0x448], R22 ;  /* 0x0004481601007387 */ /* 0x000fe80000100a00 */
[----:B------:R-:W-:Y:S04]  /*b85a0*/  STL.64 [R1+0x8a50], R40 ;  /* 0x008a502801007387 */ /* 0x000fe80000100a00 */
[----:B------:R2:W-:Y:S04]  /*b85b0*/  STL.64 [R1+0x430], R12 ;  /* 0x0004300c01007387 */ /* 0x0005e80000100a00 */
[----:B------:R3:W-:Y:S04]  /*b85c0*/  STL.64 [R1+0x438], R14 ;  /* 0x0004380e01007387 */ /* 0x0007e80000100a00 */
[----:B0-----:R-:W4:Y:S04]  /*b85d0*/  LDL.LU.64 R24, [R1+0x25b0] ;  /* 0x0025b00001187983 */ /* 0x001f280000300a00 */
[----:B------:R0:W-:Y:S04]  /*b85e0*/  STL.64 [R1+0x420], R8 ;  /* 0x0004200801007387 */ /* 0x0001e80000100a00 */
[----:B------:R0:W-:Y:S04]  /*b85f0*/  STL.64 [R1+0x428], R10 ;  /* 0x0004280a01007387 */ /* 0x0001e80000100a00 */
[----:B-1----:R-:W4:Y:S01]  /*b8600*/  LDL.LU.64 R26, [R1+0x25b8] ;  /* 0x0025b800011a7983 */ /* 0x002f220000300a00 */
[----:B------:R-:W-:-:S15]  /*b8610*/  HMMA.16816.F32 R4, R28, R36, R4 ;  /* 0x000000241c04723c */ /* 0x000fde0000001804 */
[----:B------:R-:W-:-:S04]  /*b8620*/  NOP ;  /* 0x0000000000007918 */ /* 0x000fc80000000000 */
[----:B------:R1:W-:Y:S04]  /*b8630*/  STL.64 [R1+0x410], R4 ;  /* 0x0004100401007387 */ /* 0x0003e80000100a00 */
[----:B------:R0:W-:Y:S04]  /*b8640*/  STL.64 [R1+0x418], R6 ;  /* 0x0004180601007387 */ /* 0x0001e80000100a00 */
[----:B--2---:R-:W2:Y:S04]  /*b8650*/  LDL.LU.64 R12, [R1+0x25a0] ;  /* 0x0025a000010c7983 */ /* 0x004ea80000300a00 */
[----:B---3--:R-:W2:Y:S04]  /*b8660*/  LDL.LU.64 R14, [R1+0x25a8] ;  /* 0x0025a800010e7983 */ /* 0x008ea80000300a00 */
[----:B0-----:R-:W3:Y:S04]  /*b8670*/  LDL.LU.64 R8, [R1+0x2590] ;  /* 0x0025900001087983 */ /* 0x001ee80000300a00 */
[----:B------:R-:W3:Y:S04]  /*b8680*/  LDL.LU.64 R10, [R1+0x2598] ;  /* 0x00259800010a7983 */ /* 0x000ee80000300a00 */
[----:B-1----:R-:W3:Y:S04]  /*b8690*/  LDL.LU.64 R4, [R1+0x2580] ;  /* 0x0025800001047983 */ /* 0x002ee80000300a00 */
[----:B------:R-:W3:Y:S04]  /*b86a0*/  LDL.LU.64 R6, [R1+0x2588] ;  /* 0x0025880001067983 */ /* 0x000ee80000300a00 */
        /* <DEDUP_REMOVED lines=8> */
[----:B------:R-:W-:Y:S04]  /*b8730*/  STL.64 [R1+0x8a38], R38 ;  /* 0x008a382601007387 */ /* 0x000fe80000100a00 */
[----:B------:R0:W-:Y:S04]  /*b8740*/  STL.64 [R1+0x8a30], R36 ;  /* 0x008a302401007387 */ /* 0x0001e80000100a00 */
[----:B0-----:R-:W3:Y:S04]  /*b8750*/  LDL.LU.64 R36, [R1+0x2560] ;  /* 0x0025600001247983 */ /* 0x001ee80000300a00 */
[----:B------:R-:W3:Y:S01]  /*b8760*/  LDL.LU.64 R38, [R1+0x2568] ;  /* 0x0025680001267983 */ /* 0x000ee20000300a00 */
[----:B----4-:R-:W-:-:S15]  /*b8770*/  HMMA.16816.F32 R24, R28, R34, R24 ;  /* 0x000000221c18723c */ /* 0x010fde0000001818 */
[----:B------:R-:W-:-:S04]  /*b8780*/  NOP ;  /* 0x0000000000007918 */ /* 0x000fc80000000000 */
[----:B------:R-:W-:Y:S04]  /*b8790*/  STL.64 [R1+0x400], R24 ;  /* 0x0004001801007387 */ /* 0x000fe80000100a00 */
[----:B------:R0:W-:Y:S04]  /*b87a0*/  STL.64 [R1+0x408], R26 ;  /* 0x0004081a01007387 */ /* 0x0001e80000100a00 */
[----:B0-----:R-:W4:Y:S01]  /*b87b0*/  LDL.LU.64 R26, [R1+0x8ad0] ;  /* 0x008ad000011a7983 */ /* 0x001f220000300a00 */
[C---:B--2---:R-:W-:Y:S03]  /*b87c0*/  HMMA.16816.F32 R12, R28.reuse, R32, R12 ;  /* 0x000000201c0c723c */ /* 0x044fe6000000180c */
[----:B------:R-:W2:Y:S05]  /*b87d0*/  LDL.LU.64 R24, [R1+0x8ac8] ;  /* 0x008ac80001187983 */ /* 0x000eaa0000300a00 */
[C---:B---3--:R-:W-:Y:S11]  /*b87e0*/  HMMA.16816.F32 R4, R28.reuse, R2, R4 ;  /* 0x000000021c04723c */ /* 0x048ff60000001804 */
        /* <DEDUP_REMOVED lines=8> */
[----:B----4-:R-:W-:-:S15]  /*b8870*/  HMMA.16816.F32 R8, R28, R26, R8 ;  /* 0x0000001a1c08723c */ /* 0x010fde0000001808 */
[----:B------:R-:W-:-:S04]  /*b8880*/  NOP ;  /* 0x0000000000007918 */ /* 0x000fc80000000000 */
[----:B------:R-:W-:Y:S04]  /*b8890*/  STL.64 [R1+0x3e0], R8 ;  /* 0x0003e00801007387 */ /* 0x000fe80000100a00 */
[----:B------:R0:W-:Y:S04]  /*b88a0*/  STL.64 [R1+0x3e8], R10 ;  /* 0x0003e80a01007387 */ /* 0x0001e80000100a00 */
[----:B0-----:R-:W4:Y:S04]  /*b88b0*/  LDL.LU.64 R10, [R1+0x8ab0] ;  /* 0x008ab000010a7983 */ /* 0x001f280000300a00 */
[----:B------:R-:W2:Y:S04]  /*b88c0*/  LDL.LU.64 R8, [R1+0x8aa8] ;  /* 0x008aa80001087983 */ /* 0x000ea80000300a00 */
[----:B------:R-:W-:Y:S04]  /*b88d0*/  STL.64 [R1+0x3d0], R4 ;  /* 0x0003d00401007387 */ /* 0x000fe80000100a00 */
[----:B------:R0:W-:Y:S04]  /*b88e0*/  STL.64 [R1+0x3d8], R6 ;  /* 0x0003d80601007387 */ /* 0x0001e80000100a00 */
[----:B0-----:R-:W2:Y:S04]  /*b88f0*/  LDL.LU.64 R6, [R1+0x8aa0] ;  /* 0x008aa00001067983 */ /* 0x001ea80000300a00 */
[----:B------:R-:W2:Y:S02]  /*b8900*/  LDL.LU.64 R4, [R1+0x8a98] ;  /* 0x008a980001047983 */ /* 0x000ea40000300a00 */
[----:B--2---:R-:W-:-:S15]  /*b8910*/  HMMA.16816.F32 R32, R28, R4, R32 ;  /* 0x000000041c20723c */ /* 0x004fde0000001820 */
[----:B------:R-:W-:-:S04]  /*b8920*/  NOP ;  /* 0x0000000000007918 */ /* 0x000fc80000000000 */
[----:B------:R-:W-:Y:S04]  /*b8930*/  STL.64 [R1+0x3c0], R32 ;  /* 0x0003c02001007387 */ /* 0x000fe80000100a00 */
[----:B------:R0:W-:Y:S02]  /*b8940*/  STL.64 [R1+0x3c8], R34 ;  /* 0x0003c82201007387 */ /* 0x0001e40000100a00 */
[C---:B0-----:R-:W-:Y:S02]  /*b8950*/  HMMA.16816.F32 R32, R28.reuse, R6, R36 ;  /* 0x000000061c20723c */ /* 0x041fe40000001824 */
[----:B------:R-:W-:Y:S04]  /*b8960*/  STL.64 [R1+0x8a48], R6 ;  /* 0x008a480601007387 */ /* 0x000fe80000100a00 */
[----:B------:R0:W-:Y:S02]  /*b8970*/  STL.64 [R1+0x8a40], R4 ;  /* 0x008a400401007387 */ /* 0x0001e40000100a00 */
[C---:B----4-:R-:W-:Y:S08]  /*b8980*/  HMMA.16816.F32 R36, R28.reuse, R10, R52 ;  /* 0x0000000a1c24723c */ /* 0x050ff00000001834 */
[C---:B0-----:R-:W-:Y:S03]  /*b8990*/  HMMA.16816.F32 R4, R28.reuse, R8, R56 ;  /* 0x000000081c04723c */ /* 0x041fe60000001838 */
[----:B------:R-:W-:Y:S04]  /*b89a0*/  STL.64 [R1+0x3b0], R32 ;  /* 0x0003b02001007387 */ /* 0x000fe80000100a00 */
[----:B------:R0:W-:Y:S02]  /*b89b0*/  STL.64 [R1+0x3b8], R34 ;  /* 0x0003b82201007387 */ /* 0x0001e40000100a00 */
[C---:B0-----:R-:W-:Y:S10]  /*b89c0*/  HMMA.16816.F32 R32, R28.reuse, R12, R40 ;  /* 0x0000000c1c20723c */ /* 0x041ff40000001828 */
[----:B------:R0:W-:Y:S04]  /*b89d0*/  STL.64 [R1+0x3a0], R4 ;  /* 0x0003a00401007387 */ /* 0x0001e80000100a00 */
[----:B------:R-:W-:Y:S04]  /*b89e0*/  STL.64 [R1+0x3a8], R6 ;  /* 0x0003a80601007387 */ /* 0x000fe80000100a00 */
[----:B0-----:R-:W2:Y:S04]  /*b89f0*/  LDL.LU R5, [R1+0x10c8] ;  /* 0x0010c80001057983 */ /* 0x001ea80000300800 */
[----:B------:R0:W-:Y:S04]  /*b8a00*/  STL.64 [R1+0x390], R36 ;  /* 0x0003902401007387 */ /* 0x0001e80000100a00 */
[----:B------:R-:W-:Y:S04]  /*b8a10*/  STL.64 [R1+0x398], R38 ;  /* 0x0003982601007387 */ /* 0x000fe80000100a00 */
[----:B0-----:R-:W2:Y:S04]  /*b8a20*/  LDL.LU R36, [R1+0x10c4] ;  /* 0x0010c40001247983 */ /* 0x001ea80000300800 */
[----:B------:R-:W-:Y:S04]  /*b8a30*/  STL.64 [R1+0x380], R32 ;  /* 0x0003802001007387 */ /* 0x000fe80000100a00 */
[----:B------:R3:W-:Y:S02]  /*b8a40*/  STL.64 [R1+0x388], R34 ;  /* 0x0003882201007387 */ /* 0x0007e40000100a00 */
[----:B---3--:R-:W-:Y:S02]  /*b8a50*/  HMMA.16816.F32 R32, R28, R14, R20 ;  /* 0x0000000e1c20723c */ /* 0x008fe40000001814 */
[----:B------:R-:W3:Y:S04]  /*b8a60*/  LDL.LU.64 R20, [R1+0x2510] ;  /* 0x0025100001147983 */ /* 0x000ee80000300a00 */
[----:B------:R-:W3:Y:S01]  /*b8a70*/  LDL.LU.64 R22, [R1+0x2518] ;  /* 0x0025180001167983 */ /* 0x000ee20000300a00 */
[----:B------:R-:W-:-:S12]  /*b8a80*/  IMAD.MOV.U32 R40, RZ, RZ, R18 ;  /* 0x000000ffff287224 */ /* 0x000fd800078e0012 */
[----:B------:R0:W-:Y:S04]  /*b8a90*/  STL.64 [R1+0x370], R32 ;  /* 0x0003702001007387 */ /* 0x0001e80000100a00 */
[----:B------:R1:W-:Y:S04]  /*b8aa0*/  STL.64 [R1+0x378], R34 ;  /* 0x0003782201007387 */ /* 0x0003e80000100a00 */
[----:B------:R-:W4:Y:S04]  /*b8ab0*/  LDL.LU.64 R52, [R1+0x2500] ;  /* 0x0025000001347983 */ /* 0x000f280000300a00 */
[----:B------:R-:W4:Y:S04]  /*b8ac0*/  LDL.LU.64 R54, [R1+0x2508] ;  /* 0x0025080001367983 */ /* 0x000f280000300a00 */
[----:B0-----:R-:W2:Y:S04]  /*b8ad0*/  LDL.LU.64 R32, [R1+0x24e0] ;  /* 0x0024e00001207983 */ /* 0x001ea80000300a00 */
[----:B-1----:R-:W2:Y:S04]  /*b8ae0*/  LDL.LU.64 R34, [R1+0x24e8] ;  /* 0x0024e80001227983 */ /* 0x002ea80000300a00 */
[----:B------:R-:W2:Y:S04]  /*b8af0*/  LDL.LU R6, [R1+0x10d0] ;  /* 0x0010d00001067983 */ /* 0x000ea80000300800 */
[----:B------:R-:W2:Y:S04]  /*b8b00*/  LDL.LU R7, [R1+0x10cc] ;  /* 0x0010cc0001077983 */ /* 0x000ea80000300800 */
[----:B------:R-:W2:Y:S01]  /*b8b10*/  LDL.LU R37, [R1+0x10d8] ;  /* 0x0010d80001257983 */ /* 0x000ea20000300800 */
[----:B------:R-:W-:-:S03]  /*b8b20*/  IMAD.MOV.U32 R41, RZ, RZ, R19 ;  /* 0x000000ffff297224 */ /* 0x000fc600078e0013 */
[----:B------:R-:W2:Y:S04]  /*b8b30*/  LDL.LU R38, [R1+0x10d4] ;  /* 0x0010d40001267983 */ /* 0x000ea80000300800 */
[----:B------:R-:W2:Y:S04]  /*b8b40*/  LDL.LU R39, [R1+0x31a0] ;  /* 0x0031a00001277983 */ /* 0x000ea80000300800 */
[----:B------:R-:W2:Y:S04]  /*b8b50*/  LDL.LU R0, [R1+0x10dc] ;  /* 0x0010dc0001007983 */ /* 0x000ea80000300800 */
[----:B------:R-:W4:Y:S04]  /*b8b60*/  LDL.LU R18, [R1+0x8a94] ;  /* 0x008a940001127983 */ /* 0x000f280000300800 */
[----:B------:R-:W4:Y:S04]  /*b8b70*/  LDL.LU R19, [R1+0x8a90] ;  /* 0x008a900001137983 */ /* 0x000f280000300800 */
[----:B------:R-:W2:Y:S04]  /*b8b80*/  LDL.64 R42, [R1+0x10] ;  /* 0x00001000012a7983 */ /* 0x000ea80000100a00 */
[----:B------:R-:W2:Y:S04]  /*b8b90*/  LDL.64 R56, [R1+0x8] ;  /* 0x0000080001387983 */ /* 0x000ea80000100a00 */
[----:B------:R-:W2:Y:S04]  /*b8ba0*/  LDL.64 R58, [R1] ;  /* 0x00000000013a7983 */ /* 0x000ea80000100a00 */
        /* <DEDUP_REMOVED lines=9> */
[----:B------:R-:W3:Y:S04]  /*b8c40*/  LDL.LU.64 R20, [R1+0x8a80] ;  /* 0x008a800001147983 */ /* 0x000ee80000300a00 */
[----:B------:R-:W-:Y:S04]  /*b8c50*/  STL [R1+0x89f8], R16 ;  /* 0x0089f81001007387 */ /* 0x000fe80000100800 */
[----:B------:R-:W-:Y:S01]  /*b8c60*/  STL [R1+0x89f4], R17 ;  /* 0x0089f41101007387 */ /* 0x000fe20000100800 */
[----:B----4-:R-:W-:-:S15]  /*b8c70*/  HMMA.16816.F32 R52, R28, R18, R52 ;  /* 0x000000121c34723c */ /* 0x010fde0000001834 */
[----:B------:R-:W-:-:S04]  /*b8c80*/  NOP ;  /* 0x0000000000007918 */ /* 0x000fc80000000000 */
[----:B------:R0:W-:Y:S04]  /*b8c90*/  STL.64 [R1+0x350], R52 ;  /* 0x0003503401007387 */ /* 0x0001e80000100a00 */
[----:B------:R1:W-:Y:S04]  /*b8ca0*/  STL.64 [R1+0x358], R54 ;  /* 0x0003583601007387 */ /* 0x0003e80000100a00 */
[----:B0-----:R-:W4:Y:S04]  /*b8cb0*/  LDL.LU.64 R52, [R1+0x1a50] ;  /* 0x001a500001347983 */ /* 0x001f280000300a00 */
[----:B-1----:R-:W4:Y:S04]  /*b8cc0*/  LDL.LU.64 R54, [R1+0x1a58] ;  /* 0x001a580001367983 */ /* 0x002f280000300a00 */
[----:B------:R-:W-:Y:S04]  /*b8cd0*/  STL [R1+0x89f0], R18 ;  /* 0x0089f01201007387 */ /* 0x000fe80000100800 */
[----:B------:R3:W-:Y:S01]  /*b8ce0*/  STL [R1+0x89ec], R19 ;  /* 0x0089ec1301007387 */ /* 0x0007e20000100800 */
[----:B--2---:R-:W-:Y:S01]  /*b8cf0*/  IMAD R36, R36, 0x100, R5 ;  /* 0x0000010024247824 */ /* 0x004fe200078e0205 */
[C---:B---3--:R-:W-:Y:S08]  /*b8d00*/  HMMA.16816.F32 R16, R28.reuse, R20, R12 ;  /* 0x000000141c10723c */ /* 0x048ff0000000180c */
[----:B------:R-:W-:Y:S01]  /*b8d10*/  HMMA.16816.F32 R12, R28, R22, R32 ;  /* 0x000000161c0c723c */ /* 0x000fe20000001820 */
[----:B------:R-:W2:Y:S10]  /*b8d20*/  LDL.LU.64 R32, [R1+0x24d0] ;  /* 0x0024d00001207983 */ /* 0x000eb40000300a00 */
[----:B------:R0:W-:Y:S04]  /*b8d30*/  STL.64 [R1+0x340], R16 ;  /* 0x0003401001007387 */ /* 0x0001e80000100a00 */
[----:B------:R1:W-:Y:S04]  /*b8d40*/  STL.64 [R1+0x348], R18 ;  /* 0x0003481201007387 */ /* 0x0003e80000100a00 */
[----:B------:R-:W2:Y:S04]  /*b8d50*/  LDL.LU.64 R34, [R1+0x24d8] ;  /* 0x0024d80001227983 */ /* 0x000ea80000300a00 */
[----:B------:R3:W-:Y:S04]  /*b8d60*/  STL.64 [R1+0x330], R12 ;  /* 0x0003300c01007387 */ /* 0x0007e80000100a00 */
[----:B------:R3:W-:Y:S04]  /*b8d70*/  STL.64 [R1+0x338], R14 ;  /* 0x0003380e01007387 */ /* 0x0007e80000100a00 */
[----:B0-----:R-:W2:Y:S04]  /*b8d80*/  LDL.LU.64 R16, [R1+0x24c0] ;  /* 0x0024c00001107983 */ /* 0x001ea80000300a00 */
[----:B-1----:R-:W2:Y:S04]  /*b8d90*/  LDL.LU.64 R18, [R1+0x24c8] ;  /* 0x0024c80001127983 */ /* 0x002ea80000300a00 */
[----:B------:R-:W-:Y:S04]  /*b8da0*/  STL.64 [R1+0x89e0], R22 ;  /* 0x0089e01601007387 */ /* 0x000fe80000100a00 */
[----:B------:R0:W-:Y:S04]  /*b8db0*/  STL.64 [R1+0x89d8], R20 ;  /* 0x0089d81401007387 */ /* 0x0001e80000100a00 */
[----:B---3--:R-:W3:Y:S04]  /*b8dc0*/  LDL.LU.64 R12, [R1+0x24b0] ;  /* 0x0024b000010c7983 */ /* 0x008ee80000300a00 */
[----:B------:R-:W3:Y:S01]  /*b8dd0*/  LDL.LU.64 R14, [R1+0x24b8] ;  /* 0x0024b800010e7983 */ /* 0x000ee20000300a00 */
[----:B0-----:R-:W-:-:S03]  /*b8de0*/  IMAD R21, R7, 0x100, R6 ;  /* 0x0000010007157824 */ /* 0x001fc600078e0206 */
[----:B------:R-:W3:Y:S04]  /*b8df0*/  LDL.LU.64 R4, [R1+0x24a0] ;  /* 0x0024a00001047983 */ /* 0x000ee80000300a00 */
[----:B------:R-:W3:Y:S01]  /*b8e00*/  LDL.LU.64 R6, [R1+0x24a8] ;  /* 0x0024a80001067983 */ /* 0x000ee20000300a00 */
[----:B----4-:R-:W-:Y:S01]  /*b8e10*/  HMMA.16816.F32 R28, R28, R24, R52 ;  /* 0x000000181c1c723c */ /* 0x010fe20000001834 */
[----:B------:R-:W-:Y:S02]  /*b8e20*/  IMAD R20, R38, 0x100, R37 ;  /* 0x0000010026147824 */ /* 0x000fe400078e0225 */
[----:B------:R-:W4:Y:S01]  /*b8e30*/  LDL.LU.64 R54, [R1+0x8a78] ;  /* 0x008a780001367983 */ /* 0x000f220000300a00 */
[----:B------:R-:W-:-:S03]  /*b8e40*/  IMAD R0, R0, 0x100, R39 ;  /* 0x0000010000007824 */ /* 0x000fc600078e0227 */
[----:B------:R-:W4:Y:S04]  /*b8e50*/  LDL.LU.64 R52, [R1+0x8a70] ;  /* 0x008a700001347983 */ /* 0x000f280000300a00 */
[----:B------:R-:W-:Y:S04]  /*b8e60*/  STL [R1+0x89fc], R24 ;  /* 0x0089fc1801007387 */ /* 0x000fe80000100800 */
[----:B------:R-:W-:Y:S04]  /*b8e70*/  STL [R1+0x89e8], R25 ;  /* 0x0089e81901007387 */ /* 0x000fe80000100800 */
[----:B------:R0:W-:Y:S04]  /*b8e80*/  STL.64 [R1+0x200], R28 ;  /* 0x0002001c01007387 */ /* 0x0001e80000100a00 */
[----:B------:R1:W-:Y:S01]  /*b8e90*/  STL.64 [R1+0x208], R30 ;  /* 0x0002081e01007387 */ /* 0x0003e20000100a00 */
[----:B0-----:R-:W-:-:S02]  /*b8ea0*/  F2FP.F16.E5M2.UNPACK_B R28, R36 ;  /* 0x00000024ff1c723e */ /* 0x001fc400020004ff */
[----:B------:R-:W-:Y:S02]  /*b8eb0*/  F2FP.F16.E5M2.UNPACK_B R29, R21 ;  /* 0x00000015ff1d723e */ /* 0x000fe400020004ff */
[----:B-1----:R-:W-:Y:S02]  /*b8ec0*/  F2FP.F16.E5M2.UNPACK_B R30, R20 ;  /* 0x00000014ff1e723e */ /* 0x002fe400020004ff */
[----:B------:R-:W-:Y:S01]  /*b8ed0*/  F2FP.F16.E5M2.UNPACK_B R31, R0 ;  /* 0x00000000ff1f723e */ /* 0x000fe200020004ff */
[----:B------:R-:W-:-:S06]  /*b8ee0*/  IMAD.MOV.U32 R24, RZ, RZ, R58 ;  /* 0x000000ffff187224 */ /* 0x000fcc00078e003a */
[C---:B--2---:R-:W-:Y:S08]  /*b8ef0*/  HMMA.16816.F32 R32, R28.reuse, R40, R32 ;  /* 0x000000281c20723c */ /* 0x044ff00000001820 */
[C---:B------:R-:W-:Y:S08]  /*b8f00*/  HMMA.16816.F32 R20, R28.reuse, R42, R16 ;  /* 0x0000002a1c14723c */ /* 0x040ff00000001810 */
[C---:B---3--:R-:W-:Y:S08]  /*b8f10*/  HMMA.16816.F32 R12, R28.reuse, R56, R12 ;  /* 0x000000381c0c723c */ /* 0x048ff0000000180c */
[----:B------:R-:W-:Y:S01]  /*b8f20*/  HMMA.16816.F32 R4, R28, R58, R4 ;  /* 0x0000003a1c04723c */ /* 0x000fe20000001804 */
[----:B------:R0:W-:Y:S04]  /*b8f30*/  STL.64 [R1+0x320], R32 ;  /* 0x0003202001007387 */ /* 0x0001e80000100a00 */
[----:B------:R1:W-:Y:S04]  /*b8f40*/  STL.64 [R1+0x328], R34 ;  /* 0x0003282201007387 */ /* 0x0003e80000100a00 */
[----:B------:R2:W-:Y:S04]  /*b8f50*/  STL.64 [R1+0x310], R20 ;  /* 0x0003101401007387 */ /* 0x0005e80000100a00 */
[----:B------:R3:W-:Y:S01]  /*b8f60*/  STL.64 [R1+0x318], R22 ;  /* 0x0003181601007387 */ /* 0x0007e20000100a00 */
[----:B------:R-:W-:-:S03]  /*b8f70*/  IMAD.MOV.U32 R17, RZ, RZ, R56 ;  /* 0x000000ffff117224 */ /* 0x000fc600078e0038 */
[----:B------:R0:W-:Y:S01]  /*b8f80*/  STL.64 [R1+0x300], R12 ;  /* 0x0003000c01007387 */ /* 0x0001e20000100a00 */
[----:B------:R-:W-:-:S03]  /*b8f90*/  IMAD.MOV.U32 R18, RZ, RZ, R57 ;  /* 0x000000ffff127224 */ /* 0x000fc600078e0039 */
[----:B------:R0:W-:Y:S01]  /*b8fa0*/  STL.64 [R1+0x308], R14 ;  /* 0x0003080e01007387 */ /* 0x0001e20000100a00 */
[----:B------:R-:W-:-:S03]  /*b8fb0*/  IMAD.MOV.U32 R16, RZ, RZ, R59 ;  /* 0x000000ffff107224 */ /* 0x000fc600078e003b */
[----:B------:R0:W-:Y:S04]  /*b8fc0*/  STL.64 [R1+0x2f0], R4 ;  /* 0x0002f00401007387 */ /* 0x0001e80000100a00 */
[----:B------:R0:W-:Y:S04]  /*b8fd0*/  STL.64 [R1+0x2f8], R6 ;  /* 0x0002f80601007387 */ /* 0x0001e80000100a00 */
[----:B------:R-:W4:Y:S04]  /*b8fe0*/  LDL.LU.64 R56, [R1+0x2490] ;  /* 0x0024900001387983 */ /* 0x000f280000300a00 */
[----:B------:R-:W4:Y:S01]  /*b8ff0*/  LDL.LU.64 R58, [R1+0x2498] ;  /* 0x00249800013a7983 */ /* 0x000f220000300a00 */
[----:B------:R-:W-:-:S02]  /*b9000*/  IMAD.MOV.U32 R19, RZ, RZ, R42 ;  /* 0x000000ffff137224 */ /* 0x000fc400078e002a */
[----:B------:R-:W-:Y:S01]  /*b9010*/  IMAD.MOV.U32 R25, RZ, RZ, R43 ;  /* 0x000000ffff197224 */ /* 0x000fe200078e002b */
[----:B------:R-:W4:Y:S04]  /*b9020*/  LDL.LU.64 R40, [R1+0x2470] ;  /* 0x0024700001287983 */ /* 0x000f280000300a00 */
[----:B------:R-:W4:Y:S04]  /*b9030*/  LDL.LU.64 R42, [R1+0x2478] ;  /* 0x00247800012a7983 */ /* 0x000f280000300a00 */
[----:B------:R-:W4:Y:S04]  /*b9040*/  LDL.LU.64 R36, [R1+0x2460] ;  /* 0x0024600001247983 */ /* 0x000f280000300a00 */
[----:B------:R-:W4:Y:S04]  /*b9050*/  LDL.LU.64 R38, [R1+0x2468] ;  /* 0x0024680001267983 */ /* 0x000f280000300a00 */
[----:B0-----:R-:W4:Y:S04]  /*b9060*/  LDL.LU.64 R32, [R1+0x2450] ;  /* 0x0024500001207983 */ /* 0x001f280000300a00 */
[----:B-1----:R-:W4:Y:S04]  /*b9070*/  LDL.LU.64 R34, [R1+0x2458] ;  /* 0x0024580001227983 */ /* 0x002f280000300a00 */
[----:B--2---:R-:W2:Y:S04]  /*b9080*/  LDL.LU.64 R20, [R1+0x2440] ;  /* 0x0024400001147983 */ /* 0x004ea80000300a00 */
[----:B---3--:R-:W2:Y:S04]  /*b9090*/  LDL.LU.64 R22, [R1+0x2448] ;  /* 0x0024480001167983 */ /* 0x008ea80000300a00 */
[----:B------:R-:W3:Y:S04]  /*b90a0*/  LDL.LU.64 R12, [R1+0x2430] ;  /* 0x00243000010c7983 */ /* 0x000ee80000300a00 */
[----:B------:R-:W3:Y:S04]  /*b90b0*/  LDL.LU.64 R14, [R1+0x2438] ;  /* 0x00243800010e7983 */ /* 0x000ee80000300a00 */
[----:B------:R-:W2:Y:S04]  /*b90c0*/  LDL.LU.64 R4, [R1+0x2420] ;  /* 0x0024200001047983 */ /* 0x000ea80000300a00 */
        /* <DEDUP_REMOVED lines=9> */
[----:B0-----:R-:W2:Y:S04]  /*b9160*/  LDL.LU.64 R58, [R1+0x8a68] ;  /* 0x008a6800013a7983 */ /* 0x001ea80000300a00 */
[----:B------:R-:W4:Y:S01]  /*b9170*/  LDL.LU.64 R56, [R1+0x8a60] ;  /* 0x008a600001387983 */ /* 0x000f220000300a00 */
[C---:B------:R-:W-:Y:S08]  /*b9180*/  HMMA.16816.F32 R36, R28.reuse, R54, R36 ;  /* 0x000000361c24723c */ /* 0x040ff00000001824 */
[C---:B---3--:R-:W-:Y:S08]  /*b9190*/  HMMA.16816.F32 R12, R28.reuse, R48, R12 ;  /* 0x000000301c0c723c */ /* 0x048ff0000000180c */
[----:B--2---:R-:W-:-:S15]  /*b91a0*/  HMMA.16816.F32 R16, R28, R58, R16 ;  /* 0x0000003a1c10723c */ /* 0x004fde0000001810 */
[----:B------:R-:W-:-:S04]  /*b91b0*/  NOP ;  /* 0x0000000000007918 */ /* 0x000fc80000000000 */
[----:B------:R-:W-:Y:S04]  /*b91c0*/  STL.64 [R1+0x2d0], R16 ;  /* 0x0002d01001007387 */ /* 0x000fe80000100a00 */
[----:B------:R4:W-:Y:S02]  /*b91d0*/  STL.64 [R1+0x2d8], R18 ;  /* 0x0002d81201007387 */ /* 0x0009e40000100a00 */
[----:B----4-:R-:W-:Y:S02]  /*b91e0*/  HMMA.16816.F32 R16, R28, R56, R40 ;  /* 0x000000381c10723c */ /* 0x010fe40000001828 */
[----:B------:R-:W-:Y:S04]  /*b91f0*/  STL.64 [R1+0x89c0], R58 ;  /* 0x0089c03a01007387 */ /* 0x000fe80000100a00 */
[----:B------:R-:W-:-:S13]  /*b9200*/  STL.64 [R1+0x89b8], R56 ;  /* 0x0089b83801007387 */ /* 0x000fda0000100a00 */
[----:B------:R-:W-:Y:S04]  /*b9210*/  STL.64 [R1+0x2c0], R16 ;  /* 0x0002c01001007387 */ /* 0x000fe80000100a00 */
[----:B------:R0:W-:Y:S02]  /*b9220*/  STL.64 [R1+0x2c8], R18 ;  /* 0x0002c81201007387 */ /* 0x0001e40000100a00 */
[C---:B0-----:R-:W-:Y:S02]  /*b9230*/  HMMA.16816.F32 R16, R28.reuse, R52, R32 ;  /* 0x000000341c10723c */ /* 0x041fe40000001820 */
[----:B------:R-:W-:Y:S04]  /*b9240*/  STL.64 [R1+0x89b0], R54 ;  /* 0x0089b03601007387 */ /* 0x000fe80000100a00 */
[----:B------:R-:W-:Y:S04]  /*b9250*/  STL.64 [R1+0x2b0], R36 ;  /* 0x0002b02401007387 */ /* 0x000fe80000100a00 */
[----:B------:R-:W-:Y:S04]  /*b9260*/  STL.64 [R1+0x2b8], R38 ;  /* 0x0002b82601007387 */ /* 0x000fe80000100a00 */
[----:B------:R-:W-:Y:S05]  /*b9270*/  STL.64 [R1+0x89a8], R52 ;  /* 0x0089a83401007387 */ /* 0x000fea0000100a00 */
[----:B------:R-:W-:Y:S04]  /*b9280*/  STL.64 [R1+0x2a0], R16 ;  /* 0x0002a01001007387 */ /* 0x000fe80000100a00 */
[----:B------:R0:W-:Y:S02]  /*b9290*/  STL.64 [R1+0x2a8], R18 ;  /* 0x0002a81201007387 */ /* 0x0001e40000100a00 */
[----:B0-----:R-:W-:Y:S02]  /*b92a0*/  HMMA.16816.F32 R16, R28, R50, R20 ;  /* 0x000000321c10723c */ /* 0x001fe40000001814 */
[----:B------:R-:W-:-:S15]  /*b92b0*/  STL.64 [R1+0x89a0], R50 ;  /* 0x0089a03201007387 */ /* 0x000fde0000100a00 */
[----:B------:R-:W-:Y:S02]  /*b92c0*/  NOP ;  /* 0x0000000000007918 */ /* 0x000fe40000000000 */
[----:B------:R-:W-:Y:S04]  /*b92d0*/  STL.64 [R1+0x290], R16 ;  /* 0x0002901001007387 */ /* 0x000fe80000100a00 */
[----:B------:R-:W-:Y:S04]  /*b92e0*/  STL.64 [R1+0x298], R18 ;  /* 0x0002981201007387 */ /* 0x000fe80000100a00 */
[----:B------:R-:W-:Y:S04]  /*b92f0*/  STL.64 [R1+0x8998], R48 ;  /* 0x0089983001007387 */ /* 0x000fe80000100a00 */
[----:B------:R-:W-:Y:S04]  /*b9300*/  STL.64 [R1+0x280], R12 ;  /* 0x0002800c01007387 */ /* 0x000fe80000100a00 */
[----:B------:R-:W-:Y:S04]  /*b9310*/  STL.64 [R1+0x288], R14 ;  /* 0x0002880e01007387 */ /* 0x000fe80000100a00 */
[----:B------:R-:W2:Y:S04]  /*b9320*/  LDL.LU.64 R40, [R1+0x2410] ;  /* 0x0024100001287983 */ /* 0x000ea80000300a00 */
[----:B------:R-:W2:Y:S01]  /*b9330*/  LDL.LU.64 R42, [R1+0x2418] ;  /* 0x00241800012a7983 */ /* 0x000ea20000300a00 */
[----:B------:R-:W-:-:S15]  /*b9340*/  HMMA.16816.F32 R4, R28, R46, R4 ;  /* 0x0000002e1c04723c */ /* 0x000fde0000001804 */
[----:B------:R-:W-:-:S04]  /*b9350*/  NOP ;  /* 0x0000000000007918 */ /* 0x000fc80000000000 */
[----:B------:R0:W-:Y:S04]  /*b9360*/  STL.64 [R1+0x270], R4 ;  /* 0x0002700401007387 */ /* 0x0001e80000100a00 */
[----:B------:R1:W-:Y:S04]  /*b9370*/  STL.64 [R1+0x278], R6 ;  /* 0x0002780601007387 */ /* 0x0003e80000100a00 */
[----:B0-----:R-:W3:Y:S04]  /*b9380*/  LDL.LU.64 R4, [R1+0x2400] ;  /* 0x0024000001047983 */ /* 0x001ee80000300a00 */
[----:B-1----:R-:W3:Y:S04]  /*b9390*/  LDL.LU.64 R6, [R1+0x2408] ;  /* 0x0024080001067983 */ /* 0x002ee80000300a00 */
[----:B------:R-:W4:Y:S04]  /*b93a0*/  LDL.LU.64 R36, [R1+0x23f0] ;  /* 0x0023f00001247983 */ /* 0x000f280000300a00 */
[----:B------:R-:W4:Y:S04]  /*b93b0*/  LDL.LU.64 R38, [R1+0x23f8] ;  /* 0x0023f80001267983 */ /* 0x000f280000300a00 */
        /* <DEDUP_REMOVED lines=13> */
[----:B------:R-:W3:Y:S01]  /*b9490*/  LDL.LU.64 R14, [R1+0x2378] ;  /* 0x00237800010e7983 */ /* 0x000ee20000300a00 */
[----:B--2---:R-:W-:-:S15]  /*b94a0*/  HMMA.16816.F32 R40, R28, R44, R40 ;  /* 0x0000002c1c28723c */ /* 0x004fde0000001828 */
[----:B------:R-:W-:-:S04]  /*b94b0*/  NOP ;  /* 0x0000000000007918 */ /* 0x000fc80000000000 */
[----:B------:R-:W-:Y:S04]  /*b94c0*/  STL.64 [R1+0x260], R40 ;  /* 0x0002602801007387 */ /* 0x000fe80000100a00 */
[----:B------:R0:W-:Y:S04]  /*b94d0*/  STL.64 [R1+0x268], R42 ;  /* 0x0002682a01007387 */ /* 0x0001e80000100a00 */
[----:B0-----:R-:W3:Y:S04]  /*b94e0*/  LDL.LU.64 R42, [R1+0x8a58] ;  /* 0x008a5800012a7983 */ /* 0x001ee80000300a00 */
[----:B------:R-:W4:Y:S04]  /*b94f0*/  LDL.LU.64 R40, [R1+0x8a50] ;  /* 0x008a500001287983 */ /* 0x000f280000300a00 */
[----:B------:R-:W-:Y:S04]  /*b9500*/  STL.64 [R1+0x89d0], R46 ;  /* 0x0089d02e01007387 */ /* 0x000fe80000100a00 */
[----:B------:R0:W-:Y:S04]  /*b9510*/  STL.64 [R1+0x89c8], R44 ;  /* 0x0089c82c01007387 */ /* 0x0001e80000100a00 */
[----:B0-----:R-:W2:Y:S04]  /*b9520*/  LDL.LU.64 R44, [R1+0x23d0] ;  /* 0x0023d000012c7983 */ /* 0x001ea80000300a00 */
[----:B------:R-:W2:Y:S01]  /*b9530*/  LDL.LU.64 R46, [R1+0x23d8] ;  /* 0x0023d800012e7983 */ /* 0x000ea20000300a00 */
[C---:B---3--:R-:W-:Y:S08]  /*b9540*/  HMMA.16816.F32 R4, R28.reuse, R42, R4 ;  /* 0x0000002a1c04723c */ /* 0x048ff00000001804 */
[C---:B----4-:R-:W-:Y:S11]  /*b9550*/  HMMA.16816.F32 R36, R28.reuse, R40, R36 ;  /* 0x000000281c24723c */ /* 0x050ff60000001824 */
[----:B------:R-:W-:Y:S04]  /*b9560*/  STL.64 [R1+0x250], R4 ;  /* 0x0002500401007387 */ /* 0x000fe80000100a00 */
[----:B------:R0:W-:Y:S04]  /*b9570*/  STL.64 [R1+0x258], R6 ;  /* 0x0002580601007387 */ /* 0x0001e80000100a00 */
[----:B0-----:R-:W3:Y:S04]  /*b9580*/  LDL.LU.64 R6, [R1+0x8a48] ;  /* 0x008a480001067983 */ /* 0x001ee80000300a00 */
[----:B------:R-:W4:Y:S04]  /*b9590*/  LDL.LU.64 R4, [R1+0x8a40] ;  /* 0x008a400001047983 */ /* 0x000f280000300a00 */
[----:B------:R-:W-:Y:S04]  /*b95a0*/  STL.64 [R1+0x240], R36 ;  /* 0x0002402401007387 */ /* 0x000fe80000100a00 */
[----:B------:R0:W-:Y:S04]  /*b95b0*/  STL.64 [R1+0x248], R38 ;  /* 0x0002482601007387 */ /* 0x0001e80000100a00 */
[----:B0-----:R-:W2:Y:S04]  /*b95c0*/  LDL.LU.64 R38, [R1+0x8a38] ;  /* 0x008a380001267983 */ /* 0x001ea80000300a00 */
[----:B------:R-:W3:Y:S01]  /*b95d0*/  LDL.LU.64 R36, [R1+0x8a30] ;  /* 0x008a300001247983 */ /* 0x000ee20000300a00 */
[----:B--2---:R-:W-:-:S15]  /*b95e0*/  HMMA.16816.F32 R32, R28, R38, R32 ;  /* 0x000000261c20723c */ /* 0x004fde0000001820 */
[----:B------:R-:W-:-:S04]  /*b95f0*/  NOP ;  /* 0x0000000000007918 */ /* 0x000fc80000000000 */
[----:B------:R-:W-:Y:S04]  /*b9600*/  STL.64 [R1+0x720], R32 ;  /* 0x0007202001007387 */ /* 0x000fe80000100a00 */
[----:B------:R0:W-:Y:S04]  /*b9610*/  STL.64 [R1+0x728], R34 ;  /* 0x0007282201007387 */ /* 0x0001e80000100a00 */
[----:B0-----:R-:W2:Y:S04]  /*b9620*/  LDL.LU.64 R34, [R1+0x8a28] ;  /* 0x008a280001227983 */ /* 0x001ea80000300a00 */
[----:B------:R-:W4:Y:S01]  /*b9630*/  LDL.LU.64 R32, [R1+0x8a20] ;  /* 0x008a200001207983 */ /* 0x000f220000300a00 */
[----:B---3--:R-:W-:Y:S03]  /*b9640*/  HMMA.16816.F32 R44, R28, R36, R44 ;  /* 0x000000241c2c723c */ /* 0x008fe6000000182c */
[----:B------:R-:W-:Y:S04]  /*b9650*/  STL.64 [R1+0x8990], R38 ;  /* 0x0089902601007387 */ /* 0x000fe80000100a00 */
[----:B------:R-:W-:-:S12]  /*b9660*/  STL.64 [R1+0x8988], R36 ;  /* 0x0089882401007387 */ /* 0x000fd80000100a00 */
[----:B------:R-:W-:Y:S04]  /*b9670*/  STL.64 [R1+0x730], R44 ;  /* 0x0007302c01007387 */ /* 0x000fe80000100a00 */
[----:B------:R0:W-:Y:S02]  /*b9680*/  STL.64 [R1+0x738], R46 ;  /* 0x0007382e01007387 */ /* 0x0001e40000100a00 */
[C---:B0-----:R-:W-:Y:S08]  /*b9690*/  HMMA.16816.F32 R44, R28.reuse, R26, R48 ;  /* 0x0000001a1c2c723c */ /* 0x041ff00000001830 */
[C---:B--2---:R-:W-:Y:S08]  /*b96a0*/  HMMA.16816.F32 R36, R28.reuse, R34, R56 ;  /* 0x000000221c24723c */ /* 0x044ff00000001838 */
[C---:B----4-:R-:W-:Y:S11]  /*b96b0*/  HMMA.16816.F32 R52, R28.reuse, R32, R52 ;  /* 0x000000201c34723c */ /* 0x050ff60000001834 */
[----:B------:R-:W-:Y:S04]  /*b96c0*/  STL.64 [R1+0x740], R36 ;  /* 0x0007402401007387 */ /* 0x000fe80000100a00 */
[----:B------:R0:W-:Y:S02]  /*b96d0*/  STL.64 [R1+0x748], R38 ;  /* 0x0007482601007387 */ /* 0x0001e40000100a00 */
[C---:B0-----:R-:W-:Y:S02]  /*b96e0*/  HMMA.16816.F32 R36, R28.reuse, R2, R20 ;  /* 0x000000021c24723c */ /* 0x041fe40000001814 */
[----:B------:R-:W-:Y:S04]  /*b96f0*/  STL.64 [R1+0x760], R52 ;  /* 0x0007603401007387 */ /* 0x000fe80000100a00 */
[----:B------:R-:W-:Y:S04]  /*b9700*/  STL.64 [R1+0x768], R54 ;  /* 0x0007683601007387 */ /* 0x000fe80000100a00 */
[----:B------:R-:W2:Y:S04]  /*b9710*/  LDL.LU.64 R20, [R1+0x2360] ;  /* 0x0023600001147983 */ /* 0x000ea80000300a00 */
[----:B------:R-:W-:Y:S04]  /*b9720*/  STL.64 [R1+0x780], R44 ;  /* 0x0007802c01007387 */ /* 0x000fe80000100a00 */
[----:B------:R-:W-:Y:S04]  /*b9730*/  STL.64 [R1+0x788], R46 ;  /* 0x0007882e01007387 */ /* 0x000fe80000100a00 */
[----:B------:R-:W2:Y:S04]  /*b9740*/  LDL.LU.64 R22, [R1+0x2368] ;  /* 0x0023680001167983 */ /* 0x000ea80000300a00 */
[----:B------:R-:W-:Y:S04]  /*b9750*/  STL.64 [R1+0x7a0], R36 ;  /* 0x0007a02401007387 */ /* 0x000fe80000100a00 */
[----:B------:R0:W-:Y:S02]  /*b9760*/  STL.64 [R1+0x7a8], R38 ;  /* 0x0007a82601007387 */ /* 0x0001e40000100a00 */
[C---:B0-----:R-:W-:Y:S08]  /*b9770*/  HMMA.16816.F32 R36, R28.reuse, R4, R16 ;  /* 0x000000041c24723c */ /* 0x041ff00000001810 */
[C---:B------:R-:W-:Y:S01]  /*b9780*/  HMMA.16816.F32 R16, R28.reuse, R6, R12 ;  /* 0x000000061c10723c */ /* 0x040fe2000000180c */
[----:B------:R-:W3:Y:S10]  /*b9790*/  LDL.LU.64 R12, [R1+0x2350] ;  /* 0x00235000010c7983 */ /* 0x000ef40000300a00 */
[----:B------:R-:W-:Y:S04]  /*b97a0*/  STL.64 [R1+0x7b0], R36 ;  /* 0x0007b02401007387 */ /* 0x000fe80000100a00 */
[----:B------:R-:W-:Y:S04]  /*b97b0*/  STL.64 [R1+0x7b8], R38 ;  /* 0x0007b82601007387 */ /* 0x000fe80000100a00 */
[----:B------:R-:W3:Y:S04]  /*b97c0*/  LDL.LU.64 R14, [R1+0x2358] ;  /* 0x00235800010e7983 */ /* 0x000ee80000300a00 */
[----:B------:R0:W-:Y:S04]  /*b97d0*/  STL.64 [R1+0x7c0], R16 ;  /* 0x0007c01001007387 */ /* 0x0001e80000100a00 */
[----:B------:R1:W-:Y:S04]  /*b97e0*/  STL.64 [R1+0x7c8], R18 ;  /* 0x0007c81201007387 */ /* 0x0003e80000100a00 */
[----:B0-----:R-:W4:Y:S04]  /*b97f0*/  LDL.LU.64 R16, [R1+0x2340] ;  /* 0x0023400001107983 */ /* 0x001f280000300a00 */
[----:B-1----:R-:W4:Y:S04]  /*b9800*/  LDL.LU.64 R18, [R1+0x2348] ;  /* 0x0023480001127983 */ /* 0x002f280000300a00 */
[----:B------:R-:W4:Y:S04]  /*b9810*/  LDL.LU.64 R48, [R1+0x2330] ;  /* 0x0023300001307983 */ /* 0x000f280000300a00 */
[----:B------:R-:W4:Y:S04]  /*b9820*/  LDL.LU.64 R50, [R1+0x2338] ;  /* 0x0023380001327983 */ /* 0x000f280000300a00 */
        /* <DEDUP_REMOVED lines=8> */
[----:B--2---:R-:W-:Y:S03]  /*b98b0*/  HMMA.16816.F32 R52, R28, R8, R20 ;  /* 0x000000081c34723c */ /* 0x004fe60000001814 */
[----:B------:R-:W2:Y:S04]  /*b98c0*/  LDL.LU.64 R20, [R1+0x2320] ;  /* 0x0023200001147983 */ /* 0x000ea80000300a00 */
[----:B------:R-:W2:-:S12]  /*b98d0*/  LDL.LU.64 R22, [R1+0x2328] ;  /* 0x0023280001167983 */ /* 0x000e980000300a00 */
[----:B------:R0:W-:Y:S04]  /*b98e0*/  STL.64 [R1+0x7d0], R52 ;  /* 0x0007d03401007387 */ /* 0x0001e80000100a00 */
[----:B------:R1:W-:Y:S04]  /*b98f0*/  STL.64 [R1+0x7d8], R54 ;  /* 0x0007d83601007387 */ /* 0x0003e80000100a00 */
[----:B0-----:R-:W2:Y:S04]  /*b9900*/  LDL.LU.64 R52, [R1+0x2310] ;  /* 0x0023100001347983 */ /* 0x001ea80000300a00 */
[----:B-1----:R-:W2:Y:S01]  /*b9910*/  LDL.LU.64 R54, [R1+0x2318] ;  /* 0x0023180001367983 */ /* 0x002ea20000300a00 */
[----:B---3--:R-:W-:Y:S03]  /*b9920*/  HMMA.16816.F32 R12, R28, R10, R12 ;  /* 0x0000000a1c0c723c */ /* 0x008fe6000000180c */
[----:B------:R-:W-:-:S15]  /*b9930*/  STL [R1+0x8984], R9 ;  /* 0x0089840901007387 */ /* 0x000fde0000100800 */
[----:B------:R-:W-:Y:S01]  /*b9940*/  NOP ;  /* 0x0000000000007918 */ /* 0x000fe20000000000 */
[----:B------:R-:W-:Y:S04]  /*b9950*/  STL.64 [R1+0x7e0], R12 ;  /* 0x0007e00c01007387 */ /* 0x000fe80000100a00 */
[----:B------:R0:W-:Y:S04]  /*b9960*/  STL.64 [R1+0x7e8], R14 ;  /* 0x0007e80e01007387 */ /* 0x0001e80000100a00 */
[----:B0-----:R-:W3:Y:S04]  /*b9970*/  LDL.LU.64 R14, [R1+0x8a18] ;  /* 0x008a1800010e7983 */ /* 0x001ee80000300a00 */
[----:B------:R-:W4:Y:S04]  /*b9980*/  LDL.LU.64 R12, [R1+0x8a10] ;  /* 0x008a1000010c7983 */ /* 0x000f280000300a00 */
[----:B------:R-:W-:Y:S01]  /*b9990*/  STL [R1+0x8980], R11 ;  /* 0x0089800b01007387 */ /* 0x000fe20000100800 */
[----:B----4-:R-:W-:-:S15]  /*b99a0*/  HMMA.16816.F32 R16, R28, R12, R16 ;  /* 0x0000000c1c10723c */ /* 0x010fde0000001810 */
[----:B------:R-:W-:-:S04]  /*b99b0*/  NOP ;  /* 0x0000000000007918 */ /* 0x000fc80000000000 */
[----:B------:R-:W-:Y:S04]  /*b99c0*/  STL.64 [R1+0x7f0], R16 ;  /* 0x0007f01001007387 */ /* 0x000fe80000100a00 */
[----:B------:R0:W-:Y:S04]  /*b99d0*/  STL.64 [R1+0x7f8], R18 ;  /* 0x0007f81201007387 */ /* 0x0001e80000100a00 */
[----:B0-----:R-:W4:Y:S04]  /*b99e0*/  LDL.LU.64 R18, [R1+0x8a08] ;  /* 0x008a080001127983 */ /* 0x001f280000300a00 */
[----:B------:R-:W2:Y:S01]  /*b99f0*/  LDL.LU.64 R16, [R1+0x8a00] ;  /* 0x008a000001107983 */ /* 0x000ea20000300a00 */
[----:B---3--:R-:W-:Y:S03]  /*b9a00*/  HMMA.16816.F32 R48, R28, R14, R48 ;  /* 0x0000000e1c30723c */ /* 0x008fe60000001830 */
[----:B------:R-:W3:-:S15]  /*b9a10*/  LDL.64 R58, [R1+0x18] ;  /* 0x00001800013a7983 */ /* 0x000ede0000100a00 */
[----:B------:R-:W-:Y:S01]  /*b9a20*/  NOP ;  /* 0x0000000000007918 */ /* 0x000fe20000000000 */
[----:B------:R-:W-:Y:S04]  /*b9a30*/  STL.64 [R1+0x810], R48 ;  /* 0x0008103001007387 */ /* 0x000fe80000100a00 */
[----:B------:R0:W-:Y:S02]  /*b9a40*/  STL.64 [R1+0x818], R50 ;  /* 0x0008183201007387 */ /* 0x0001e40000100a00 */
[----:B0-----:R-:W-:Y:S02]  /*b9a50*/  IMAD.MOV.U32 R50, RZ, RZ, R24 ;  /* 0x000000ffff327224 */ /* 0x001fe400078e0018 */
[----:B------:R-:W3:Y:S01]  /*b9a60*/  LDL.LU R24, [R1+0x89fc] ;  /* 0x0089fc0001187983 */ /* 0x000ee20000300800 */
[----:B----4-:R-:W-:Y:S02]  /*b9a70*/  IMAD.MOV.U32 R49, RZ, RZ, R18 ;  /* 0x000000ffff317224 */ /* 0x010fe400078e0012 */
[----:B--2---:R-:W-:-:S02]  /*b9a80*/  IMAD.MOV.U32 R51, RZ, RZ, R16 ;  /* 0x000000ffff337224 */ /* 0x004fc400078e0010 */
[----:B------:R-:W2:Y:S01]  /*b9a90*/  LDL.LU R16, [R1+0x89f8] ;  /* 0x0089f80001107983 */ /* 0x000ea20000300800 */
[----:B------:R-:W-:-:S03]  /*b9aa0*/  IMAD.MOV.U32 R48, RZ, RZ, R17 ;  /* 0x000000ffff307224 */ /* 0x000fc600078e0011 */
[----:B------:R-:W2:Y:S01]  /*b9ab0*/  LDL.LU R17, [R1+0x89f4] ;  /* 0x0089f40001117983 */ /* 0x000ea20000300800 */
[----:B------:R-:W-:-:S03]  /*b9ac0*/  IMAD.MOV.U32 R38, RZ, RZ, R19 ;  /* 0x000000ffff267224 */ /* 0x000fc600078e0013 */
[----:B------:R-:W4:Y:S04]  /*b9ad0*/  LDL.LU R18, [R1+0x89f0] ;  /* 0x0089f00001127983 */ /* 0x000f280000300800 */
[----:B------:R-:W4:Y:S01]  /*b9ae0*/  LDL.LU R19, [R1+0x89ec] ;  /* 0x0089ec0001137983 */ /* 0x000f220000300800 */
[----:B------:R-:W-:-:S03]  /*b9af0*/  IMAD.MOV.U32 R39, RZ, RZ, R25 ;  /* 0x000000ffff277224 */ /* 0x000fc600078e0019 */
[----:B------:R-:W3:Y:S04]  /*b9b00*/  LDL.LU R25, [R1+0x89e8] ;  /* 0x0089e80001197983 */ /* 0x000ee80000300800 */
[----:B------:R-:W-:Y:S04]  /*b9b10*/  STL.64 [R1+0x8970], R14 ;  /* 0x0089700e01007387 */ /* 0x000fe80000100a00 */
[----:B------:R0:W-:Y:S04]  /*b9b20*/  STL.64 [R1+0x8968], R12 ;  /* 0x0089680c01007387 */ /* 0x0001e80000100a00 */
[----:B0-----:R-:W3:Y:S04]  /*b9b30*/  LDL.LU.64 R12, [R1+0x22f0] ;  /* 0x0022f000010c7983 */ /* 0x001ee80000300a00 */
[----:B------:R-:W3:Y:S01]  /*b9b40*/  LDL.LU.64 R14, [R1+0x22f8] ;  /* 0x0022f800010e7983 */ /* 0x000ee20000300a00 */
[C---:B--2---:R-:W-:Y:S08]  /*b9b50*/  HMMA.16816.F32 R20, R28.reuse, R16, R20 ;  /* 0x000000101c14723c */ /* 0x044ff00000001814 */
[C---:B----4-:R-:W-:Y:S11]  /*b9b60*/  HMMA.16816.F32 R52, R28.reuse, R18, R52 ;  /* 0x000000121c34723c */ /* 0x050ff60000001834 */
[----:B------:R-:W-:Y:S04]  /*b9b70*/  STL.64 [R1+0x820], R20 ;  /* 0x0008201401007387 */ /* 0x000fe80000100a00 */
[----:B------:R0:W-:Y:S04]  /*b9b80*/  STL.64 [R1+0x828], R22 ;  /* 0x0008281601007387 */ /* 0x0001e80000100a00 */
[----:B0-----:R-:W3:Y:S04]  /*b9b90*/  LDL.LU.64 R22, [R1+0x89e0] ;  /* 0x0089e00001167983 */ /* 0x001ee80000300a00 */
[----:B------:R-:W2:Y:S04]  /*b9ba0*/  LDL.LU.64 R20, [R1+0x89d8] ;  /* 0x0089d80001147983 */ /* 0x000ea80000300a00 */
[----:B------:R0:W-:Y:S04]  /*b9bb0*/  STL.64 [R1+0x830], R52 ;  /* 0x0008303401007387 */ /* 0x0001e80000100a00 */
[----:B------:R1:W-:Y:S04]  /*b9bc0*/  STL.64 [R1+0x838], R54 ;  /* 0x0008383601007387 */ /* 0x0003e80000100a00 */
[----:B0-----:R-:W4:Y:S04]  /*b9bd0*/  LDL.LU.64 R52, [R1+0x1850] ;  /* 0x0018500001347983 */ /* 0x001f280000300a00 */
[----:B-1----:R-:W4:Y:S04]  /*b9be0*/  LDL.LU.64 R54, [R1+0x1858] ;  /* 0x0018580001367983 */ /* 0x002f280000300a00 */
[----:B------:R-:W-:Y:S04]  /*b9bf0*/  STL.64 [R1+0x8950], R18 ;  /* 0x0089501201007387 */ /* 0x000fe80000100a00 */
[----:B------:R0:W-:Y:S04]  /*b9c00*/  STL.64 [R1+0x8948], R16 ;  /* 0x0089481001007387 */ /* 0x0001e80000100a00 */
[----:B0-----:R-:W2:Y:S04]  /*b9c10*/  LDL.LU.64 R16, [R1+0x2300] ;  /* 0x0023000001107983 */ /* 0x001ea80000300a00 */
[----:B------:R-:W2:Y:S02]  /*b9c20*/  LDL.LU.64 R18, [R1+0x2308] ;  /* 0x0023080001127983 */ /* 0x000ea40000300a00 */
[----:B--2---:R-:W-:-:S15]  /*b9c30*/  HMMA.16816.F32 R16, R28, R20, R16 ;  /* 0x000000141c10723c */ /* 0x004fde0000001810 */
[----:B------:R-:W-:-:S04]  /*b9c40*/  NOP ;  /* 0x0000000000007918 */ /* 0x000fc80000000000 */
[----:B------:R0:W-:Y:S04]  /*b9c50*/  STL.64 [R1+0x840], R16 ;  /* 0x0008401001007387 */ /* 0x0001e80000100a00 */
[----:B------:R1:W-:Y:S04]  /*b9c60*/  STL.64 [R1+0x848], R18 ;  /* 0x0008481201007387 */ /* 0x0003e80000100a00 */
[----:B0-----:R-:W2:Y:S04]  /*b9c70*/  LDL.LU.64 R16, [R1+0x22e0] ;  /* 0x0022e00001107983 */ /* 0x001ea80000300a00 */
[----:B-1----:R-:W2:Y:S01]  /*b9c80*/  LDL.LU.64 R18, [R1+0x22e8] ;  /* 0x0022e80001127983 */ /* 0x002ea20000300a00 */
[----:B---3--:R-:W-:Y:S01]  /*b9c90*/  HMMA.16816.F32 R12, R28, R22, R12 ;  /* 0x000000161c0c723c */ /* 0x008fe2000000180c */
[----:B------:R-:W-:-:S02]  /*b9ca0*/  IMAD R36, R44, 0x100, R37 ;  /* 0x000001002c247824 */ /* 0x000fc400078e0225 */
[----:B------:R-:W-:Y:S02]  /*b9cb0*/  IMAD R11, R46, 0x100, R45 ;  /* 0x000001002e0b7824 */ /* 0x000fe400078e022d */
[----:B------:R-:W-:Y:S02]  /*b9cc0*/  IMAD R9, R56, 0x100, R47 ;  /* 0x0000010038097824 */ /* 0x000fe400078e022f */
[----:B------:R-:W-:Y:S01]  /*b9cd0*/  IMAD R0, R0, 0x100, R57 ;  /* 0x0000010000007824 */ /* 0x000fe200078e0239 */
[----:B----4-:R-:W-:Y:S01]  /*b9ce0*/  HMMA.16816.F32 R52, R28, R24, R52 ;  /* 0x000000181c34723c */ /* 0x010fe20000001834 */
[----:B------:R-:W-:Y:S02]  /*b9cf0*/  F2FP.F16.E5M2.UNPACK_B R28, R36 ;  /* 0x00000024ff1c723e */ /* 0x000fe400020004ff */
[----:B------:R-:W-:Y:S02]  /*b9d00*/  F2FP.F16.E5M2.UNPACK_B R29, R11 ;  /* 0x0000000bff1d723e */ /* 0x000fe400020004ff */
[----:B------:R-:W-:-:S02]  /*b9d10*/  F2FP.F16.E5M2.UNPACK_B R30, R9 ;  /* 0x00000009ff1e723e */ /* 0x000fc400020004ff */
[----:B------:R-:W-:-:S04]  /*b9d20*/  F2FP.F16.E5M2.UNPACK_B R31, R0 ;  /* 0x00000000ff1f723e */ /* 0x000fc800020004ff */
[----:B------:R-:W-:Y:S04]  /*b9d30*/  STL.64 [R1+0x860], R12 ;  /* 0x0008600c01007387 */ /* 0x000fe80000100a00 */
[----:B------:R-:W-:Y:S04]  /*b9d40*/  STL.64 [R1+0x868], R14 ;  /* 0x0008680e01007387 */ /* 0x000fe80000100a00 */
[----:B------:R-:W-:Y:S04]  /*b9d50*/  STL.64 [R1+0x8960], R22 ;  /* 0x0089601601007387 */ /* 0x000fe80000100a00 */
[----:B------:R0:W-:Y:S04]  /*b9d60*/  STL.64 [R1+0x8958], R20 ;  /* 0x0089581401007387 */ /* 0x0001e80000100a00 */
[----:B------:R-:W3:Y:S04]  /*b9d70*/  LDL.LU.64 R44, [R1+0x22d0] ;  /* 0x0022d000012c7983 */ /* 0x000ee80000300a00 */
[----:B------:R-:W3:Y:S04]  /*b9d80*/  LDL.LU.64 R46, [R1+0x22d8] ;  /* 0x0022d800012e7983 */ /* 0x000ee80000300a00 */
[----:B0-----:R-:W4:Y:S04]  /*b9d90*/  LDL.LU.64 R20, [R1+0x22c0] ;  /* 0x0022c00001147983 */ /* 0x001f280000300a00 */
[----:B------:R-:W4:Y:S04]  /*b9da0*/  LDL.LU.64 R22, [R1+0x22c8] ;  /* 0x0022c80001167983 */ /* 0x000f280000300a00 */
[----:B------:R-:W4:Y:S04]  /*b9db0*/  LDL.LU.64 R12, [R1+0x22b0] ;  /* 0x0022b000010c7983 */ /* 0x000f280000300a00 */
[----:B------:R-:W4:Y:S04]  /*b9dc0*/  LDL.LU.64 R14, [R1+0x22b8] ;  /* 0x0022b800010e7983 */ /* 0x000f280000300a00 */
[----:B------:R0:W-:Y:S01]  /*b9dd0*/  STL.64 [R1+0x850], R52 ;  /* 0x0008503401007387 */ /* 0x0001e20000100a00 */
[----:B------:R-:W-:-:S03]  /*b9de0*/  IMAD.MOV.U32 R9, RZ, RZ, R58 ;  /* 0x000000ffff097224 */ /* 0x000fc600078e003a */
[----:B------:R1:W-:Y:S01]  /*b9df0*/  STL.64 [R1+0x858], R54 ;  /* 0x0008583601007387 */ /* 0x0003e20000100a00 */
[----:B------:R-:W-:Y:S01]  /*b9e00*/  IMAD.MOV.U32 R11, RZ, RZ, R59 ;  /* 0x000000ffff0b7224 */ /* 0x000fe200078e003b */
[----:B--2---:R-:W-:-:S15]  /*b9e10*/  HMMA.16816.F32 R16, R28, R58, R16 ;  /* 0x0000003a1c10723c */ /* 0x004fde0000001810 */
[----:B------:R-:W-:-:S04]  /*b9e20*/  NOP ;  /* 0x0000000000007918 */ /* 0x000fc80000000000 */
[----:B------:R2:W-:Y:S04]  /*b9e30*/  STL.64 [R1+0x870], R16 ;  /* 0x0008701001007387 */ /* 0x0005e80000100a00 */
[----:B------:R0:W-:Y:S04]  /*b9e40*/  STL.64 [R1+0x878], R18 ;  /* 0x0008781201007387 */ /* 0x0001e80000100a00 */
[----:B------:R-:W4:Y:S04]  /*b9e50*/  LDL.LU.64 R56, [R1+0x22a0] ;  /* 0x0022a00001387983 */ /* 0x000f280000300a00 */
[----:B------:R-:W4:Y:S04]  /*b9e60*/  LDL.LU.64 R58, [R1+0x22a8] ;  /* 0x0022a800013a7983 */ /* 0x000f280000300a00 */
[----:B0-----:R-:W4:Y:S04]  /*b9e70*/  LDL.LU.64 R52, [R1+0x2290] ;  /* 0x0022900001347983 */ /* 0x001f280000300a00 */
[----:B-1----:R-:W4:Y:S01]  /*b9e80*/  LDL.LU.64 R54, [R1+0x2298] ;  /* 0x0022980001367983 */ /* 0x002f220000300a00 */
[C---:B---3--:R-:W-:Y:S03]  /*b9e90*/  HMMA.16816.F32 R36, R28.reuse, R38, R44 ;  /* 0x000000261c24723c */ /* 0x048fe6000000182c */
[----:B--2---:R-:W2:Y:S04]  /*b9ea0*/  LDL.LU.64 R16, [R1+0x2280] ;  /* 0x0022800001107983 */ /* 0x004ea80000300a00 */
[----:B------:R-:W2:Y:S01]  /*b9eb0*/  LDL.LU.64 R18, [R1+0x2288] ;  /* 0x0022880001127983 */ /* 0x000ea20000300a00 */
[C---:B----4-:R-:W-:Y:S03]  /*b9ec0*/  HMMA.16816.F32 R20, R28.reuse, R48, R20 ;  /* 0x000000301c14723c */ /* 0x050fe60000001814 */
[----:B------:R-:W3:Y:S04]  /*b9ed0*/  LDL.LU.64 R46, [R1+0x89d0] ;  /* 0x0089d000012e7983 */ /* 0x000ee80000300a00 */
[----:B------:R-:W4:Y:S01]  /*b9ee0*/  LDL.LU.64 R44, [R1+0x89c8] ;  /* 0x0089c800012c7983 */ /* 0x000f220000300a00 */
[C---:B------:R-:W-:Y:S03]  /*b9ef0*/  HMMA.16816.F32 R12, R28.reuse, R50, R12 ;  /* 0x000000321c0c723c */ /* 0x040fe6000000180c */
        /* <DEDUP_REMOVED lines=12> */
[----:B------:R-:W3:Y:S04]  /*b9fc0*/  LDL.LU.64 R12, [R1+0x2230] ;  /* 0x00223000010c7983 */ /* 0x000ee80000300a00 */
[----:B------:R-:W3:Y:S01]  /*b9fd0*/  LDL.LU.64 R14, [R1+0x2238] ;  /* 0x00223800010e7983 */ /* 0x000ee20000300a00 */
[----:B------:R-:W-:-:S15]  /*b9fe0*/  HMMA.16816.F32 R56, R28, R60, R56 ;  /* 0x0000003c1c38723c */ /* 0x000fde0000001838 */
[----:B------:R-:W-:-:S04]  /*b9ff0*/  NOP ;  /* 0x0000000000007918 */ /* 0x000fc80000000000 */
[----:B------:R-:W-:Y:S04]  /*ba000*/  STL.64 [R1+0x8d0], R56 ;  /* 0x0008d03801007387 */ /* 0x000fe80000100a00 */
[----:B------:R0:W-:Y:S04]  /*ba010*/  STL.64 [R1+0x8d8], R58 ;  /* 0x0008d83a01007387 */ /* 0x0001e80000100a00 */
[----:B0-----:R-:W2:Y:S04]  /*ba020*/  LDL.LU.64 R58, [R1+0x89c0] ;  /* 0x0089c000013a7983 */ /* 0x001ea80000300a00 */
[----:B------:R-:W3:Y:S04]  /*ba030*/  LDL.LU.64 R56, [R1+0x89b8] ;  /* 0x0089b80001387983 */ /* 0x000ee80000300a00 */
[----:B------:R-:W-:Y:S01]  /*ba040*/  STL.64 [R1+0x8918], R60 ;  /* 0x0089183c01007387 */ /* 0x000fe20000100a00 */
[----:B--2---:R-:W-:-:S15]  /*ba050*/  HMMA.16816.F32 R52, R28, R58, R52 ;  /* 0x0000003a1c34723c */ /* 0x004fde0000001834 */
[----:B------:R-:W-:-:S04]  /*ba060*/  NOP ;  /* 0x0000000000007918 */ /* 0x000fc80000000000 */
[----:B------:R-:W-:Y:S04]  /*ba070*/  STL.64 [R1+0x8e0], R52 ;  /* 0x0008e03401007387 */ /* 0x000fe80000100a00 */
[----:B------:R0:W-:Y:S04]  /*ba080*/  STL.64 [R1+0x8e8], R54 ;  /* 0x0008e83601007387 */ /* 0x0001e80000100a00 */
[----:B0-----:R-:W2:Y:S01]  /*ba090*/  LDL.LU.64 R54, [R1+0x89b0] ;  /* 0x0089b00001367983 */ /* 0x001ea20000300a00 */
[----:B---3--:R-:W-:Y:S03]  /*ba0a0*/  HMMA.16816.F32 R16, R28, R56, R16 ;  /* 0x000000381c10723c */ /* 0x008fe60000001810 */
[----:B------:R-:W3:-:S15]  /*ba0b0*/  LDL.LU.64 R52, [R1+0x89a8] ;  /* 0x0089a80001347983 */ /* 0x000ede0000300a00 */
[----:B------:R-:W-:Y:S01]  /*ba0c0*/  NOP ;  /* 0x0000000000007918 */ /* 0x000fe20000000000 */
[----:B------:R0:W-:Y:S04]  /*ba0d0*/  STL.64 [R1+0x900], R16 ;  /* 0x0009001001007387 */ /* 0x0001e80000100a00 */
[----:B------:R1:W-:Y:S04]  /*ba0e0*/  STL.64 [R1+0x908], R18 ;  /* 0x0009081201007387 */ /* 0x0003e80000100a00 */
[----:B0-----:R-:W4:Y:S04]  /*ba0f0*/  LDL.LU.64 R16, [R1+0x2220] ;  /* 0x0022200001107983 */ /* 0x001f280000300a00 */
[----:B-1----:R-:W4:Y:S04]  /*ba100*/  LDL.LU.64 R18, [R1+0x2228] ;  /* 0x0022280001127983 */ /* 0x002f280000300a00 */
[----:B------:R-:W-:Y:S04]  /*ba110*/  STL.64 [R1+0x8910], R58 ;  /* 0x0089103a01007387 */ /* 0x000fe80000100a00 */
[----:B------:R0:W-:Y:S04]  /*ba120*/  STL.64 [R1+0x8908], R56 ;  /* 0x0089083801007387 */ /* 0x0001e80000100a00 */
[----:B0-----:R-:W3:Y:S04]  /*ba130*/  LDL.LU.64 R56, [R1+0x2260] ;  /* 0x0022600001387983 */ /* 0x001ee80000300a00 */
[----:B------:R-:W3:Y:S01]  /*ba140*/  LDL.LU.64 R58, [R1+0x2268] ;  /* 0x00226800013a7983 */ /* 0x000ee20000300a00 */
[----:B--2---:R-:W-:-:S15]  /*ba150*/  HMMA.16816.F32 R48, R28, R54, R48 ;  /* 0x000000361c30723c */ /* 0x004fde0000001830 */
[----:B------:R-:W-:-:S04]  /*ba160*/  NOP ;  /* 0x0000000000007918 */ /* 0x000fc80000000000 */
[----:B------:R-:W-:Y:S04]  /*ba170*/  STL.64 [R1+0x910], R48 ;  /* 0x0009103001007387 */ /* 0x000fe80000100a00 */
[----:B------:R0:W-:Y:S04]  /*ba180*/  STL.64 [R1+0x918], R50 ;  /* 0x0009183201007387 */ /* 0x0001e80000100a00 */
[----:B0-----:R-:W2:Y:S04]  /*ba190*/  LDL.LU.64 R50, [R1+0x89a0] ;  /* 0x0089a00001327983 */ /* 0x001ea80000300a00 */
[----:B------:R-:W4:Y:S04]  /*ba1a0*/  LDL.LU.64 R48, [R1+0x8998] ;  /* 0x0089980001307983 */ /* 0x000f280000300a00 */
[----:B------:R-:W-:Y:S01]  /*ba1b0*/  STL.64 [R1+0x8928], R54 ;  /* 0x0089283601007387 */ /* 0x000fe20000100a00 */
[----:B---3--:R-:W-:Y:S03]  /*ba1c0*/  HMMA.16816.F32 R56, R28, R52, R56 ;  /* 0x000000341c38723c */ /* 0x008fe60000001838 */
[----:B------:R-:W-:-:S15]  /*ba1d0*/  STL.64 [R1+0x8920], R52 ;  /* 0x0089203401007387 */ /* 0x000fde0000100a00 */
[----:B------:R-:W-:Y:S01]  /*ba1e0*/  NOP ;  /* 0x0000000000007918 */ /* 0x000fe20000000000 */
[----:B------:R-:W-:Y:S04]  /*ba1f0*/  STL.64 [R1+0x920], R56 ;  /* 0x0009203801007387 */ /* 0x000fe80000100a00 */
[----:B------:R-:W-:Y:S01]  /*ba200*/  STL.64 [R1+0x928], R58 ;  /* 0x0009283a01007387 */ /* 0x000fe20000100a00 */
[C---:B--2---:R-:W-:Y:S08]  /*ba210*/  HMMA.16816.F32 R36, R28.reuse, R50, R36 ;  /* 0x000000321c24723c */ /* 0x044ff00000001824 */
[C---:B----4-:R-:W-:Y:S01]  /*ba220*/  HMMA.16816.F32 R20, R28.reuse, R48, R20 ;  /* 0x000000301c14723c */ /* 0x050fe20000001814 */
[----:B------:R-:W-:Y:S10]  /*ba230*/  STL.64 [R1+0x8930], R50 ;  /* 0x0089303201007387 */ /* 0x000ff40000100a00 */
[----:B------:R0:W-:Y:S04]  /*ba240*/  STL.64 [R1+0x930], R36 ;  /* 0x0009302401007387 */ /* 0x0001e80000100a00 */
[----:B------:R1:W-:Y:S04]  /*ba250*/  STL.64 [R1+0x938], R38 ;  /* 0x0009382601007387 */ /* 0x0003e80000100a00 */
[----:B------:R-:W-:Y:S04]  /*ba260*/  STL.64 [R1+0x8978], R48 ;  /* 0x0089783001007387 */ /* 0x000fe80000100a00 */
[----:B------:R-:W-:Y:S04]  /*ba270*/  STL.64 [R1+0x940], R20 ;  /* 0x0009401401007387 */ /* 0x000fe80000100a00 */
[----:B------:R2:W-:Y:S04]  /*ba280*/  STL.64 [R1+0x948], R22 ;  /* 0x0009481601007387 */ /* 0x0005e80000100a00 */
[----:B0-----:R-:W3:Y:S04]  /*ba290*/  LDL.LU.64 R36, [R1+0x2210] ;  /* 0x0022100001247983 */ /* 0x001ee80000300a00 */
[----:B-1----:R-:W3:Y:S01]  /*ba2a0*/  LDL.LU.64 R38, [R1+0x2218] ;  /* 0x0022180001267983 */ /* 0x002ee20000300a00 */
[C---:B------:R-:W-:Y:S08]  /*ba2b0*/  HMMA.16816.F32 R12, R28.reuse, R46, R12 ;  /* 0x0000002e1c0c723c */ /* 0x040ff0000000180c */
[C---:B--2---:R-:W-:Y:S11]  /*ba2c0*/  HMMA.16816.F32 R20, R28.reuse, R44, R16 ;  /* 0x0000002c1c14723c */ /* 0x044ff60000001810 */
[----:B------:R0:W-:Y:S04]  /*ba2d0*/  STL.64 [R1+0x950], R12 ;  /* 0x0009500c01007387 */ /* 0x0001e80000100a00 */
[----:B------:R1:W-:Y:S04]  /*ba2e0*/  STL.64 [R1+0x958], R14 ;  /* 0x0009580e01007387 */ /* 0x0003e80000100a00 */
[----:B------:R-:W2:Y:S04]  /*ba2f0*/  LDL.LU.64 R56, [R1+0x21f0] ;  /* 0x0021f00001387983 */ /* 0x000ea80000300a00 */
[----:B------:R-:W2:Y:S04]  /*ba300*/  LDL.LU.64 R58, [R1+0x21f8] ;  /* 0x0021f800013a7983 */ /* 0x000ea80000300a00 */
[----:B0-----:R-:W4:Y:S04]  /*ba310*/  LDL.LU.64 R12, [R1+0x21e0] ;  /* 0x0021e000010c7983 */ /* 0x001f280000300a00 */
[----:B-1----:R-:W4:Y:S04]  /*ba320*/  LDL.LU.64 R14, [R1+0x21e8] ;  /* 0x0021e800010e7983 */ /* 0x002f280000300a00 */
[----:B------:R-:W2:Y:S04]  /*ba330*/  LDL.LU.64 R16, [R1+0x21d0] ;  /* 0x0021d00001107983 */ /* 0x000ea80000300a00 */
[----:B------:R-:W2:Y:S04]  /*ba340*/  LDL.LU.64 R18, [R1+0x21d8] ;  /* 0x0021d80001127983 */ /* 0x000ea80000300a00 */
[----:B------:R0:W-:Y:S04]  /*ba350*/  STL.64 [R1+0x970], R20 ;  /* 0x0009701401007387 */ /* 0x0001e80000100a00 */
[----:B------:R1:W-:Y:S04]  /*ba360*/  STL.64 [R1+0x978], R22 ;  /* 0x0009781601007387 */ /* 0x0003e80000100a00 */
[----:B------:R-:W2:Y:S04]  /*ba370*/  LDL.LU.64 R52, [R1+0x21c0] ;  /* 0x0021c00001347983 */ /* 0x000ea80000300a00 */
[----:B------:R-:W2:Y:S04]  /*ba380*/  LDL.LU.64 R54, [R1+0x21c8] ;  /* 0x0021c80001367983 */ /* 0x000ea80000300a00 */
[----:B------:R-:W2:Y:S04]  /*ba390*/  LDL.LU.64 R48, [R1+0x21b0] ;  /* 0x0021b00001307983 */ /* 0x000ea80000300a00 */
[----:B------:R-:W2:Y:S04]  /*ba3a0*/  LDL.LU.64 R50, [R1+0x21b8] ;  /* 0x0021b80001327983 */ /* 0x000ea80000300a00 */
[----:B0-----:R-:W2:Y:S04]  /*ba3b0*/  LDL.LU.64 R20, [R1+0x21a0] ;  /* 0x0021a00001147983 */ /* 0x001ea80000300a00 */
[----:B-1----:R-:W2:Y:S04]  /*ba3c0*/  LDL.LU.64 R22, [R1+0x21a8] ;  /* 0x0021a80001167983 */ /* 0x002ea80000300a00 */
        /* <DEDUP_REMOVED lines=9> */
[----:B------:R-:W4:Y:S04]  /*ba460*/  LDL.LU.64 R36, [R1+0x8988] ;  /* 0x0089880001247983 */ /* 0x000f280000300a00 */
[----:B------:R-:W-:Y:S04]  /*ba470*/  STL.64 [R1+0x88f0], R42 ;  /* 0x0088f02a01007387 */ /* 0x000fe80000100a00 */
[----:B------:R-:W-:Y:S01]  /*ba480*/  STL.64 [R1+0x88e8], R40 ;  /* 0x0088e82801007387 */ /* 0x000fe20000100a00 */
[----:B--2---:R-:W-:-:S15]  /*ba490*/  HMMA.16816.F32 R44, R28, R40, R44 ;  /* 0x000000281c2c723c */ /* 0x004fde000000182c */
[----:B------:R-:W-:-:S04]  /*ba4a0*/  NOP ;  /* 0x0000000000007918 */ /* 0x000fc80000000000 */
[----:B------:R-:W-:Y:S04]  /*ba4b0*/  STL.64 [R1+0x990], R44 ;  /* 0x0009902c01007387 */ /* 0x000fe80000100a00 */
[----:B------:R3:W-:Y:S02]  /*ba4c0*/  STL.64 [R1+0x998], R46 ;  /* 0x0009982e01007387 */ /* 0x0007e40000100a00 */
[C---:B---3--:R-:W-:Y:S08]  /*ba4d0*/  HMMA.16816.F32 R44, R28.reuse, R38, R56 ;  /* 0x000000261c2c723c */ /* 0x048ff00000001838 */
[C---:B----4-:R-:W-:Y:S01]  /*ba4e0*/  HMMA.16816.F32 R40, R28.reuse, R36, R12 ;  /* 0x000000241c28723c */ /* 0x050fe2000000180c */
[----:B------:R-:W2:Y:S10]  /*ba4f0*/  LDL.LU.64 R12, [R1+0x2190] ;  /* 0x00219000010c7983 */ /* 0x000eb40000300a00 */
[----:B------:R-:W-:Y:S04]  /*ba500*/  STL.64 [R1+0x9a0], R44 ;  /* 0x0009a02c01007387 */ /* 0x000fe80000100a00 */
[----:B------:R-:W-:Y:S04]  /*ba510*/  STL.64 [R1+0x9a8], R46 ;  /* 0x0009a82e01007387 */ /* 0x000fe80000100a00 */
[----:B------:R-:W2:Y:S04]  /*ba520*/  LDL.LU.64 R14, [R1+0x2198] ;  /* 0x00219800010e7983 */ /* 0x000ea80000300a00 */
[----:B------:R-:W-:Y:S04]  /*ba530*/  STL.64 [R1+0x9b0], R40 ;  /* 0x0009b02801007387 */ /* 0x000fe80000100a00 */
[----:B------:R-:W-:Y:S04]  /*ba540*/  STL.64 [R1+0x9b8], R42 ;  /* 0x0009b82a01007387 */ /* 0x000fe80000100a00 */
[----:B------:R-:W-:Y:S04]  /*ba550*/  STL.64 [R1+0x8900], R38 ;  /* 0x0089002601007387 */ /* 0x000fe80000100a00 */
[----:B------:R0:W-:Y:S02]  /*ba560*/  STL.64 [R1+0x88f8], R36 ;  /* 0x0088f82401007387 */ /* 0x0001e40000100a00 */
[C---:B0-----:R-:W-:Y:S02]  /*ba570*/  HMMA.16816.F32 R36, R28.reuse, R34, R16 ;  /* 0x000000221c24723c */ /* 0x041fe40000001810 */
[----:B------:R-:W3:Y:S04]  /*ba580*/  LDL.LU.64 R16, [R1+0x2180] ;  /* 0x0021800001107983 */ /* 0x000ee80000300a00 */
[----:B------:R-:W3:Y:S02]  /*ba590*/  LDL.LU.64 R18, [R1+0x2188] ;  /* 0x0021880001127983 */ /* 0x000ee40000300a00 */
[C---:B------:R-:W-:Y:S11]  /*ba5a0*/  HMMA.16816.F32 R40, R28.reuse, R32, R52 ;  /* 0x000000201c28723c */ /* 0x040ff60000001834 */
[----:B------:R-:W-:Y:S04]  /*ba5b0*/  STL.64 [R1+0x9c0], R36 ;  /* 0x0009c02401007387 */ /* 0x000fe80000100a00 */
[----:B------:R0:W-:Y:S01]  /*ba5c0*/  STL.64 [R1+0x9c8], R38 ;  /* 0x0009c82601007387 */ /* 0x0001e20000100a00 */
[C---:B------:R-:W-:Y:S08]  /*ba5d0*/  HMMA.16816.F32 R20, R28.reuse, R2, R20 ;  /* 0x000000021c14723c */ /* 0x040ff00000001814 */
[----:B0-----:R-:W-:Y:S01]  /*ba5e0*/  HMMA.16816.F32 R36, R28, R26, R48 ;  /* 0x0000001a1c24723c */ /* 0x001fe20000001830 */
[----:B------:R-:W-:Y:S04]  /*ba5f0*/  STL.64 [R1+0x9d0], R40 ;  /* 0x0009d02801007387 */ /* 0x000fe80000100a00 */
[----:B------:R-:W-:Y:S04]  /*ba600*/  STL.64 [R1+0x9d8], R42 ;  /* 0x0009d82a01007387 */ /* 0x000fe80000100a00 */
[----:B------:R-:W4:Y:S10]  /*ba610*/  LDL.LU R47, [R1+0x31c8] ;  /* 0x0031c800012f7983 */ /* 0x000f340000300800 */
[----:B------:R-:W-:Y:S04]  /*ba620*/  STL.64 [R1+0x9e0], R36 ;  /* 0x0009e02401007387 */ /* 0x000fe80000100a00 */
[----:B------:R-:W-:Y:S04]  /*ba630*/  STL.64 [R1+0x9e8], R38 ;  /* 0x0009e82601007387 */ /* 0x000fe80000100a00 */
[----:B------:R-:W4:Y:S04]  /*ba640*/  LDL.LU R52, [R1+0x31c4] ;  /* 0x0031c40001347983 */ /* 0x000f280000300800 */
[----:B------:R-:W-:Y:S04]  /*ba650*/  STL.64 [R1+0x9f0], R20 ;  /* 0x0009f01401007387 */ /* 0x000fe80000100a00 */
[----:B------:R-:W-:Y:S04]  /*ba660*/  STL.64 [R1+0x9f8], R22 ;  /* 0x0009f81601007387 */ /* 0x000fe80000100a00 */
[----:B------:R-:W4:Y:S04]  /*ba670*/  LDL.LU R53, [R1+0x31d0] ;  /* 0x0031d00001357983 */ /* 0x000f280000300800 */
[----:B------:R-:W4:Y:S04]  /*ba680*/  LDL.LU R54, [R1+0x31cc] ;  /* 0x0031cc0001367983 */ /* 0x000f280000300800 */
[----:B------:R-:W4:Y:S04]  /*ba690*/  LDL.LU R55, [R1+0x31d8] ;  /* 0x0031d80001377983 */ /* 0x000f280000300800 */
[----:B------:R-:W4:Y:S04]  /*ba6a0*/  LDL.LU R56, [R1+0x31d4] ;  /* 0x0031d40001387983 */ /* 0x000f280000300800 */
[----:B------:R-:W4:Y:S04]  /*ba6b0*/  LDL.LU R57, [R1+0x31e0] ;  /* 0x0031e00001397983 */ /* 0x000f280000300800 */
[----:B------:R-:W4:Y:S04]  /*ba6c0*/  LDL.LU R0, [R1+0x31dc] ;  /* 0x0031dc0001007983 */ /* 0x000f280000300800 */
[----:B------:R-:W4:Y:S04]  /*ba6d0*/  LDL.LU.64 R48, [R1+0x2170] ;  /* 0x0021700001307983 */ /* 0x000f280000300a00 */
[----:B------:R-:W4:Y:S01]  /*ba6e0*/  LDL.LU.64 R50, [R1+0x2178] ;  /* 0x0021780001327983 */ /* 0x000f220000300a00 */
[----:B------:R-:W-:-:S02]  /*ba6f0*/  IMAD.MOV.U32 R58, RZ, RZ, R9 ;  /* 0x000000ffff3a7224 */ /* 0x000fc400078e0009 */
[----:B------:R-:W-:Y:S01]  /*ba700*/  IMAD.MOV.U32 R59, RZ, RZ, R11 ;  /* 0x000000ffff3b7224 */ /* 0x000fe200078e000b */
[----:B--2---:R-:W-:-:S15]  /*ba710*/  HMMA.16816.F32 R12, R28, R4, R12 ;  /* 0x000000041c0c723c */ /* 0x004fde000000180c */
[----:B------:R-:W-:-:S04]  /*ba720*/  NOP ;  /* 0x0000000000007918 */ /* 0x000fc80000000000 */
[----:B------:R0:W-:Y:S01]  /*ba730*/  STL.64 [R1+0xa00], R12 ;  /* 0x000a000c01007387 */ /* 0x0001e20000100a00 */
[C---:B---3--:R-:W-:Y:S03]  /*ba740*/  HMMA.16816.F32 R16, R28.reuse, R6, R16 ;  /* 0x000000061c10723c */ /* 0x048fe60000001810 */
[----:B------:R1:W-:Y:S04]  /*ba750*/  STL.64 [R1+0xa08], R14 ;  /* 0x000a080e01007387 */ /* 0x0003e80000100a00 */
[----:B0-----:R-:W2:Y:S04]  /*ba760*/  LDL.LU.64 R12, [R1+0x2160] ;  /* 0x00216000010c7983 */ /* 0x001ea80000300a00 */
[----:B-1----:R-:W2:Y:S04]  /*ba770*/  LDL.LU.64 R14, [R1+0x2168] ;  /* 0x00216800010e7983 */ /* 0x002ea80000300a00 */
[----:B------:R-:W3:Y:S04]  /*ba780*/  LDL.LU.64 R20, [R1+0x2150] ;  /* 0x0021500001147983 */ /* 0x000ee80000300a00 */
[----:B------:R-:W3:Y:S04]  /*ba790*/  LDL.LU.64 R22, [R1+0x2158] ;  /* 0x0021580001167983 */ /* 0x000ee80000300a00 */
[----:B------:R0:W-:Y:S04]  /*ba7a0*/  STL.64 [R1+0xa10], R16 ;  /* 0x000a101001007387 */ /* 0x0001e80000100a00 */
[----:B------:R1:W-:Y:S04]  /*ba7b0*/  STL.64 [R1+0xa18], R18 ;  /* 0x000a181201007387 */ /* 0x0003e80000100a00 */
[----:B0-----:R-:W2:Y:S04]  /*ba7c0*/  LDL.LU.64 R16, [R1+0x2140] ;  /* 0x0021400001107983 */ /* 0x001ea80000300a00 */
[----:B-1----:R-:W2:Y:S04]  /*ba7d0*/  LDL.LU.64 R18, [R1+0x2148] ;  /* 0x0021480001127983 */ /* 0x002ea80000300a00 */
[----:B------:R-:W4:Y:S04]  /*ba7e0*/  LDL.LU R9, [R1+0x8984] ;  /* 0x0089840001097983 */ /* 0x000f280000300800 */
[----:B------:R-:W2:Y:S04]  /*ba7f0*/  LDL.LU R11, [R1+0x8980] ;  /* 0x00898000010b7983 */ /* 0x000ea80000300800 */
[----:B------:R-:W2:Y:S04]  /*ba800*/  LDL.LU.64 R40, [R1+0x2110] ;  /* 0x0021100001287983 */ /* 0x000ea80000300a00 */
[----:B------:R-:W3:Y:S04]  /*ba810*/  LDL.LU.64 R42, [R1+0x2118] ;  /* 0x00211800012a7983 */ /* 0x000ee80000300a00 */
[----:B------:R-:W3:Y:S04]  /*ba820*/  LDL.LU.64 R36, [R1+0x2100] ;  /* 0x0021000001247983 */ /* 0x000ee80000300a00 */
[----:B------:R-:W3:Y:S04]  /*ba830*/  LDL.LU.64 R38, [R1+0x2108] ;  /* 0x0021080001267983 */ /* 0x000ee80000300a00 */
[----:B------:R-:W-:Y:S04]  /*ba840*/  STL.64 [R1+0x88e0], R6 ;  /* 0x0088e00601007387 */ /* 0x000fe80000100a00 */
[----:B------:R0:W-:Y:S04]  /*ba850*/  STL.64 [R1+0x88d8], R4 ;  /* 0x0088d80401007387 */ /* 0x0001e80000100a00 */
[----:B0-----:R-:W3:Y:S04]  /*ba860*/  LDL.LU.64 R4, [R1+0x2120] ;  /* 0x0021200001047983 */ /* 0x001ee80000300a00 */
[----:B------:R-:W3:Y:S01]  /*ba870*/  LDL.LU.64 R6, [R1+0x2128] ;  /* 0x0021280001067983 */ /* 0x000ee20000300a00 */
[C---:B----4-:R-:W-:Y:S08]  /*ba880*/  HMMA.16816.F32 R48, R28.reuse, R8, R48 ;  /* 0x000000081c30723c */ /* 0x050ff00000001830 */
[C---:B--2---:R-:W-:Y:S11]  /*ba890*/  HMMA.16816.F32 R12, R28.reuse, R10, R12 ;  /* 0x0000000a1c0c723c */ /* 0x044ff6000000180c */
[----:B------:R0:W-:Y:S04]  /*ba8a0*/  STL.64 [R1+0xa30], R48 ;  /* 0x000a303001007387 */ /* 0x0001e80000100a00 */
[----:B------:R-:W-:Y:S04]  /*ba8b0*/  STL.64 [R1+0xa38], R50 ;  /* 0x000a383201007387 */ /* 0x000fe80000100a00 */
[----:B0-----:R-:W2:Y:S04]  /*ba8c0*/  LDL.LU.64 R48, [R1+0x8978] ;  /* 0x0089780001307983 */ /* 0x001ea80000300a00 */
[----:B------:R-:W-:Y:S04]  /*ba8d0*/  STL.64 [R1+0xa40], R12 ;  /* 0x000a400c01007387 */ /* 0x000fe80000100a00 */
[----:B------:R0:W-:Y:S04]  /*ba8e0*/  STL.64 [R1+0xa48], R14 ;  /* 0x000a480e01007387 */ /* 0x0001e80000100a00 */
[----:B0-----:R-:W4:Y:S04]  /*ba8f0*/  LDL.LU.64 R14, [R1+0x8970] ;  /* 0x00897000010e7983 */ /* 0x001f280000300a00 */
[----:B------:R-:W3:Y:S04]  /*ba900*/  LDL.LU.64 R12, [R1+0x8968] ;  /* 0x00896800010c7983 */ /* 0x000ee80000300a00 */
[----:B------:R-:W-:Y:S04]  /*ba910*/  STL.64 [R1+0x88d0], R10 ;  /* 0x0088d00a01007387 */ /* 0x000fe80000100a00 */
[----:B------:R0:W-:Y:S04]  /*ba920*/  STL.64 [R1+0x88c8], R8 ;  /* 0x0088c80801007387 */ /* 0x0001e80000100a00 */
[----:B0-----:R-:W2:Y:S04]  /*ba930*/  LDL.LU.64 R8, [R1+0x2130] ;  /* 0x0021300001087983 */ /* 0x001ea80000300a00 */
[----:B------:R-:W2:Y:S01]  /*ba940*/  LDL.LU.64 R10, [R1+0x2138] ;  /* 0x00213800010a7983 */ /* 0x000ea20000300a00 */
[C---:B----4-:R-:W-:Y:S08]  /*ba950*/  HMMA.16816.F32 R16, R28.reuse, R14, R16 ;  /* 0x0000000e1c10723c */ /* 0x050ff00000001810 */
[----:B---3--:R-:W-:-:S15]  /*ba960*/  HMMA.16816.F32 R20, R28, R12, R20 ;  /* 0x0000000c1c14723c */ /* 0x008fde0000001814 */
        /* <DEDUP_REMOVED lines=9> */
[C---:B----4-:R-:W-:Y:S08]  /*baa00*/  HMMA.16816.F32 R40, R28.reuse, R20, R40 ;  /* 0x000000141c28723c */ /* 0x050ff00000001828 */
[C---:B--2---:R-:W-:Y:S08]  /*baa10*/  HMMA.16816.F32 R8, R28.reuse, R16, R8 ;  /* 0x000000101c08723c */ /* 0x044ff00000001808 */
[C---:B------:R-:W-:Y:S11]  /*baa20*/  HMMA.16816.F32 R4, R28.reuse, R18, R4 ;  /* 0x000000121c04723c */ /* 0x040ff60000001804 */
[----:B------:R0:W-:Y:S04]  /*baa30*/  STL.64 [R1+0xa70], R8 ;  /* 0x000a700801007387 */ /* 0x0001e80000100a00 */
[----:B------:R1:W-:Y:S04]  /*baa40*/  STL.64 [R1+0xa78], R10 ;  /* 0x000a780a01007387 */ /* 0x0003e80000100a00 */
[----:B0-----:R-:W2:Y:S04]  /*baa50*/  LDL.LU.64 R8, [R1+0x1650] ;  /* 0x0016500001087983 */ /* 0x001ea80000300a00 */
[----:B-1----:R-:W2:Y:S04]  /*baa60*/  LDL.LU.64 R10, [R1+0x1658] ;  /* 0x00165800010a7983 */ /* 0x002ea80000300a00 */
[----:B------:R-:W-:Y:S04]  /*baa70*/  STL.64 [R1+0xa80], R4 ;  /* 0x000a800401007387 */ /* 0x000fe80000100a00 */
[----:B------:R0:W-:Y:S04]  /*baa80*/  STL.64 [R1+0xa88], R6 ;  /* 0x000a880601007387 */ /* 0x0001e80000100a00 */
[----:B0-----:R-:W4:Y:S04]  /*baa90*/  LDL.64 R6, [R1+0x10] ;  /* 0x0000100001067983 */ /* 0x001f280000100a00 */
[----:B------:R-:W-:Y:S04]  /*baaa0*/  STL [R1+0x88bc], R18 ;  /* 0x0088bc1201007387 */ /* 0x000fe80000100800 */
[----:B------:R-:W-:Y:S04]  /*baab0*/  STL [R1+0x88b8], R19 ;  /* 0x0088b81301007387 */ /* 0x000fe80000100800 */
[----:B------:R-:W-:Y:S04]  /*baac0*/  STL.64 [R1+0xa90], R40 ;  /* 0x000a902801007387 */ /* 0x000fe80000100a00 */
[----:B------:R3:W-:Y:S02]  /*baad0*/  STL.64 [R1+0xa98], R42 ;  /* 0x000a982a01007387 */ /* 0x0007e40000100a00 */
[----:B---3--:R-:W-:Y:S02]  /*baae0*/  HMMA.16816.F32 R40, R28, R22, R36 ;  /* 0x000000161c28723c */ /* 0x008fe40000001824 */
[----:B------:R-:W3:Y:S04]  /*baaf0*/  LDL.LU.64 R36, [R1+0x20f0] ;  /* 0x0020f00001247983 */ /* 0x000ee80000300a00 */
[----:B------:R-:W3:-:S13]  /*bab00*/  LDL.LU.64 R38, [R1+0x20f8] ;  /* 0x0020f80001267983 */ /* 0x000eda0000300a00 */
[----:B------:R-:W-:Y:S04]  /*bab10*/  STL.64 [R1+0xab0], R40 ;  /* 0x000ab02801007387 */ /* 0x000fe80000100a00 */
[----:B------:R-:W-:Y:S04]  /*bab20*/  STL.64 [R1+0xab8], R42 ;  /* 0x000ab82a01007387 */ /* 0x000fe80000100a00 */
[----:B------:R-:W4:Y:S04]  /*bab30*/  LDL.64 R50, [R1+0x8] ;  /* 0x0000080001327983 */ /* 0x000f280000100a00 */
[----:B------:R-:W4:Y:S04]  /*bab40*/  LDL.64 R60, [R1] ;  /* 0x00000000013c7983 */ /* 0x000f280000100a00 */
[----:B------:R-:W-:Y:S04]  /*bab50*/  STL.64 [R1+0x88a8], R22 ;  /* 0x0088a81601007387 */ /* 0x000fe80000100a00 */
[----:B------:R2:W-:Y:S01]  /*bab60*/  STL.64 [R1+0x88a0], R20 ;  /* 0x0088a01401007387 */ /* 0x0005e20000100a00 */
[----:B------:R-:W-:-:S02]  /*bab70*/  IMAD R18, R52, 0x100, R47 ;  /* 0x0000010034127824 */ /* 0x000fc400078e022f */
[----:B------:R-:W-:Y:S02]  /*bab80*/  IMAD R5, R54, 0x100, R53 ;  /* 0x0000010036057824 */ /* 0x000fe400078e0235 */
[----:B------:R-:W-:Y:S02]  /*bab90*/  IMAD R4, R56, 0x100, R55 ;  /* 0x0000010038047824 */ /* 0x000fe400078e0237 */
[----:B------:R-:W-:Y:S01]  /*baba0*/  IMAD R0, R0, 0x100, R57 ;  /* 0x0000010000007824 */ /* 0x000fe200078e0239 */
[----:B--2---:R-:W-:Y:S01]  /*babb0*/  HMMA.16816.F32 R20, R28, R24, R8 ;  /* 0x000000181c14723c */ /* 0x004fe20000001808 */
[----:B------:R-:W-:Y:S01]  /*babc0*/  F2FP.F16.E5M2.UNPACK_B R28, R18 ;  /* 0x00000012ff1c723e */ /* 0x000fe200020004ff */
[----:B------:R-:W2:Y:S01]  /*babd0*/  LDL.LU.64 R8, [R1+0x20e0] ;  /* 0x0020e00001087983 */ /* 0x000ea20000300a00 */
[----:B------:R-:W-:Y:S02]  /*babe0*/  F2FP.F16.E5M2.UNPACK_B R29, R5 ;  /* 0x00000005ff1d723e */ /* 0x000fe400020004ff */
[----:B------:R-:W-:Y:S01]  /*babf0*/  F2FP.F16.E5M2.UNPACK_B R30, R4 ;  /* 0x00000004ff1e723e */ /* 0x000fe200020004ff */
[----:B------:R-:W2:Y:S01]  /*bac00*/  LDL.LU.64 R10, [R1+0x20e8] ;  /* 0x0020e800010a7983 */ /* 0x000ea20000300a00 */
[----:B------:R-:W-:-:S12]  /*bac10*/  F2FP.F16.E5M2.UNPACK_B R31, R0 ;  /* 0x00000000ff1f723e */ /* 0x000fd800020004ff */
[----:B------:R-:W-:Y:S04]  /*bac20*/  STL.64 [R1+0xaa0], R20 ;  /* 0x000aa01401007387 */ /* 0x000fe80000100a00 */
[----:B------:R3:W-:Y:S04]  /*bac30*/  STL.64 [R1+0xaa8], R22 ;  /* 0x000aa81601007387 */ /* 0x0007e80000100a00 */
[----:B------:R-:W-:Y:S04]  /*bac40*/  STL [R1+0x88c0], R24 ;  /* 0x0088c01801007387 */ /* 0x000fe80000100800 */
[----:B------:R0:W-:Y:S04]  /*bac50*/  STL [R1+0x88b4], R25 ;  /* 0x0088b41901007387 */ /* 0x0001e80000100800 */
[----:B------:R-:W2:Y:S04]  /*bac60*/  LDL.LU.64 R44, [R1+0x20d0] ;  /* 0x0020d000012c7983 */ /* 0x000ea80000300a00 */
[----:B------:R-:W2:Y:S01]  /*bac70*/  LDL.LU.64 R46, [R1+0x20d8] ;  /* 0x0020d800012e7983 */ /* 0x000ea20000300a00 */
[----:B---3--:R-:W-:-:S15]  /*bac80*/  HMMA.16816.F32 R20, R28, R58, R36 ;  /* 0x0000003a1c14723c */ /* 0x008fde0000001824 */
[----:B------:R-:W-:-:S04]  /*bac90*/  NOP ;  /* 0x0000000000007918 */ /* 0x000fc80000000000 */
        /* <DEDUP_REMOVED lines=8> */
[----:B------:R-:W3:Y:S01]  /*bad20*/  LDL.LU.64 R36, [R1+0x2090] ;  /* 0x0020900001247983 */ /* 0x000ee20000300a00 */
[----:B----4-:R-:W-:-:S03]  /*bad30*/  IMAD.MOV.U32 R18, RZ, RZ, R6 ;  /* 0x000000ffff127224 */ /* 0x010fc600078e0006 */
[----:B------:R-:W4:Y:S01]  /*bad40*/  LDL.LU.64 R38, [R1+0x2098] ;  /* 0x0020980001267983 */ /* 0x000f220000300a00 */
[----:B------:R-:W-:Y:S02]  /*bad50*/  IMAD.MOV.U32 R19, RZ, RZ, R7 ;  /* 0x000000ffff137224 */ /* 0x000fe400078e0007 */
[----:B0-----:R-:W-:Y:S02]  /*bad60*/  IMAD.MOV.U32 R25, RZ, RZ, R50 ;  /* 0x000000ffff197224 */ /* 0x001fe400078e0032 */
[----:B------:R-:W-:Y:S02]  /*bad70*/  IMAD.MOV.U32 R0, RZ, RZ, R51 ;  /* 0x000000ffff007224 */ /* 0x000fe400078e0033 */
[----:B------:R-:W-:Y:S01]  /*bad80*/  IMAD.MOV.U32 R24, RZ, RZ, R61 ;  /* 0x000000ffff187224 */ /* 0x000fe200078e003d */
[----:B--2---:R-:W-:-:S15]  /*bad90*/  HMMA.16816.F32 R8, R28, R6, R8 ;  /* 0x000000061c08723c */ /* 0x004fde0000001808 */
[----:B------:R-:W-:-:S04]  /*bada0*/  NOP ;  /* 0x0000000000007918 */ /* 0x000fc80000000000 */
[----:B------:R0:W-:Y:S01]  /*badb0*/  STL.64 [R1+0xad0], R8 ;  /* 0x000ad00801007387 */ /* 0x0001e20000100a00 */
[C---:B------:R-:W-:Y:S03]  /*badc0*/  HMMA.16816.F32 R44, R28.reuse, R50, R44 ;  /* 0x000000321c2c723c */ /* 0x040fe6000000182c */
[----:B------:R2:W-:Y:S04]  /*badd0*/  STL.64 [R1+0xad8], R10 ;  /* 0x000ad80a01007387 */ /* 0x0005e80000100a00 */
[----:B------:R-:W4:Y:S04]  /*bade0*/  LDL.LU.64 R4, [R1+0x2080] ;  /* 0x0020800001047983 */ /* 0x000f280000300a00 */
[----:B------:R-:W4:Y:S04]  /*badf0*/  LDL.LU.64 R6, [R1+0x2088] ;  /* 0x0020880001067983 */ /* 0x000f280000300a00 */
[----:B-1----:R-:W4:Y:S04]  /*bae00*/  LDL.LU.64 R20, [R1+0x2070] ;  /* 0x0020700001147983 */ /* 0x002f280000300a00 */
[----:B---3--:R-:W4:Y:S04]  /*bae10*/  LDL.LU.64 R22, [R1+0x2078] ;  /* 0x0020780001167983 */ /* 0x008f280000300a00 */
[----:B0-----:R-:W3:Y:S04]  /*bae20*/  LDL.LU.64 R8, [R1+0x2060] ;  /* 0x0020600001087983 */ /* 0x001ee80000300a00 */
[----:B--2---:R-:W3:Y:S04]  /*bae30*/  LDL.LU.64 R10, [R1+0x2068] ;  /* 0x00206800010a7983 */ /* 0x004ee80000300a00 */
[----:B------:R-:W-:Y:S01]  /*bae40*/  STL.64 [R1+0xae0], R44 ;  /* 0x000ae02c01007387 */ /* 0x000fe20000100a00 */
[C---:B------:R-:W-:Y:S03]  /*bae50*/  HMMA.16816.F32 R52, R28.reuse, R60, R52 ;  /* 0x0000003c1c34723c */ /* 0x040fe60000001834 */
[----:B------:R0:W-:Y:S04]  /*bae60*/  STL.64 [R1+0xae8], R46 ;  /* 0x000ae82e01007387 */ /* 0x0001e80000100a00 */
[----:B0-----:R-:W2:Y:S04]  /*bae70*/  LDL.LU.64 R46, [R1+0x8940] ;  /* 0x00894000012e7983 */ /* 0x001ea80000300a00 */
[----:B------:R-:W2:Y:S04]  /*bae80*/  LDL.LU.64 R44, [R1+0x8938] ;  /* 0x00893800012c7983 */ /* 0x000ea80000300a00 */
[----:B------:R-:W3:Y:S04]  /*bae90*/  LDL.LU.64 R50, [R1+0x8930] ;  /* 0x0089300001327983 */ /* 0x000ee80000300a00 */
[----:B------:R-:W-:Y:S04]  /*baea0*/  STL.64 [R1+0xaf0], R52 ;  /* 0x000af03401007387 */ /* 0x000fe80000100a00 */
[----:B------:R0:W-:Y:S04]  /*baeb0*/  STL.64 [R1+0xaf8], R54 ;  /* 0x000af83601007387 */ /* 0x0001e80000100a00 */
[----:B0-----:R-:W2:Y:S04]  /*baec0*/  LDL.LU.64 R54, [R1+0x8928] ;  /* 0x0089280001367983 */ /* 0x001ea80000300a00 */
[----:B------:R-:W4:Y:S04]  /*baed0*/  LDL.LU.64 R52, [R1+0x8920] ;  /* 0x0089200001347983 */ /* 0x000f280000300a00 */
[----:B------:R-:W2:Y:S02]  /*baee0*/  LDL.LU.64 R60, [R1+0x8918] ;  /* 0x00891800013c7983 */ /* 0x000ea40000300a00 */
[----:B--2---:R-:W-:-:S15]  /*baef0*/  HMMA.16816.F32 R56, R28, R60, R56 ;  /* 0x0000003c1c38723c */ /* 0x004fde0000001838 */
[----:B------:R-:W-:-:S04]  /*baf00*/  NOP ;  /* 0x0000000000007918 */ /* 0x000fc80000000000 */
[----:B------:R-:W-:Y:S04]  /*baf10*/  STL.64 [R1+0xb00], R56 ;  /* 0x000b003801007387 */ /* 0x000fe80000100a00 */
[----:B------:R0:W-:Y:S04]  /*baf20*/  STL.64 [R1+0xb08], R58 ;  /* 0x000b083a01007387 */ /* 0x0001e80000100a00 */
[----:B0-----:R-:W2:Y:S04]  /*baf30*/  LDL.LU.64 R58, [R1+0x8910] ;  /* 0x00891000013a7983 */ /* 0x001ea80000300a00 */
[----:B------:R-:W2:Y:S01]  /*baf40*/  LDL.LU.64 R56, [R1+0x8908] ;  /* 0x0089080001387983 */ /* 0x000ea20000300a00 */
[C---:B----4-:R-:W-:Y:S08]  /*baf50*/  HMMA.16816.F32 R20, R28.reuse, R52, R20 ;  /* 0x000000341c14723c */ /* 0x050ff00000001814 */
[C---:B---3--:R-:W-:Y:S08]  /*baf60*/  HMMA.16816.F32 R8, R28.reuse, R50, R8 ;  /* 0x000000321c08723c */ /* 0x048ff00000001808 */
[C---:B--2---:R-:W-:Y:S08]  /*baf70*/  HMMA.16816.F32 R40, R28.reuse, R58, R40 ;  /* 0x0000003a1c28723c */ /* 0x044ff00000001828 */
[C---:B------:R-:W-:Y:S01]  /*baf80*/  HMMA.16816.F32 R36, R28.reuse, R56, R36 ;  /* 0x000000381c24723c */ /* 0x040fe20000001824 */
[----:B------:R-:W-:Y:S10]  /*baf90*/  STL.64 [R1+0x8888], R58 ;  /* 0x0088883a01007387 */ /* 0x000ff40000100a00 */
[----:B------:R-:W-:Y:S04]  /*bafa0*/  STL.64 [R1+0xb10], R40 ;  /* 0x000b102801007387 */ /* 0x000fe80000100a00 */
[----:B------:R-:W-:Y:S04]  /*bafb0*/  STL.64 [R1+0xb18], R42 ;  /* 0x000b182a01007387 */ /* 0x000fe80000100a00 */
[----:B------:R-:W-:Y:S04]  /*bafc0*/  STL.64 [R1+0x8880], R56 ;  /* 0x0088803801007387 */ /* 0x000fe80000100a00 */
[----:B------:R-:W-:Y:S04]  /*bafd0*/  STL.64 [R1+0xb20], R36 ;  /* 0x000b202401007387 */ /* 0x000fe80000100a00 */
[----:B------:R0:W-:Y:S02]  /*bafe0*/  STL.64 [R1+0xb28], R38 ;  /* 0x000b282601007387 */ /* 0x0001e40000100a00 */
[----:B0-----:R-:W-:Y:S02]  /*baff0*/  HMMA.16816.F32 R36, R28, R54, R4 ;  /* 0x000000361c24723c */ /* 0x001fe40000001804 */
[----:B------:R-:W2:Y:S04]  /*bb000*/  LDL.LU.64 R4, [R1+0x2050] ;  /* 0x0020500001047983 */ /* 0x000ea80000300a00 */
[----:B------:R-:W2:-:S13]  /*bb010*/  LDL.LU.64 R6, [R1+0x2058] ;  /* 0x0020580001067983 */ /* 0x000e9a0000300a00 */
[----:B------:R0:W-:Y:S04]  /*bb020*/  STL.64 [R1+0xb30], R36 ;  /* 0x000b302401007387 */ /* 0x0001e80000100a00 */
[----:B------:R1:W-:Y:S04]  /*bb030*/  STL.64 [R1+0xb38], R38 ;  /* 0x000b382601007387 */ /* 0x0003e80000100a00 */
[----:B------:R-:W-:Y:S04]  /*bb040*/  STL.64 [R1+0x8868], R54 ;  /* 0x0088683601007387 */ /* 0x000fe80000100a00 */
[----:B------:R3:W-:Y:S04]  /*bb050*/  STL.64 [R1+0x8860], R52 ;  /* 0x0088603401007387 */ /* 0x0007e80000100a00 */
[----:B------:R4:W-:Y:S04]  /*bb060*/  STL.64 [R1+0xb40], R20 ;  /* 0x000b401401007387 */ /* 0x0009e80000100a00 */
[----:B------:R3:W-:Y:S04]  /*bb070*/  STL.64 [R1+0xb48], R22 ;  /* 0x000b481601007387 */ /* 0x0007e80000100a00 */
[----:B0-----:R-:W2:Y:S04]  /*bb080*/  LDL.LU.64 R36, [R1+0x2040] ;  /* 0x0020400001247983 */ /* 0x001ea80000300a00 */
[----:B-1----:R-:W2:Y:S04]  /*bb090*/  LDL.LU.64 R38, [R1+0x2048] ;  /* 0x0020480001267983 */ /* 0x002ea80000300a00 */
[----:B------:R0:W-:Y:S04]  /*bb0a0*/  STL.64 [R1+0xb50], R8 ;  /* 0x000b500801007387 */ /* 0x0001e80000100a00 */
[----:B------:R1:W-:Y:S04]  /*bb0b0*/  STL.64 [R1+0xb58], R10 ;  /* 0x000b580a01007387 */ /* 0x0003e80000100a00 */
[----:B------:R-:W2:Y:S04]  /*bb0c0*/  LDL.LU.64 R40, [R1+0x1e10] ;  /* 0x001e100001287983 */ /* 0x000ea80000300a00 */
[----:B------:R-:W2:Y:S04]  /*bb0d0*/  LDL.LU.64 R42, [R1+0x1e18] ;  /* 0x001e1800012a7983 */ /* 0x000ea80000300a00 */
[----:B------:R-:W2:Y:S04]  /*bb0e0*/  LDL.LU.64 R56, [R1+0x1de0] ;  /* 0x001de00001387983 */ /* 0x000ea80000300a00 */
[----:B------:R-:W2:Y:S04]  /*bb0f0*/  LDL.LU.64 R58, [R1+0x1de8] ;  /* 0x001de800013a7983 */ /* 0x000ea80000300a00 */
[----:B---3--:R-:W3:Y:S04]  /*bb100*/  LDL.LU.64 R52, [R1+0x1dd0] ;  /* 0x001dd00001347983 */ /* 0x008ee80000300a00 */
[----:B------:R-:W3:Y:S04]  /*bb110*/  LDL.LU.64 R54, [R1+0x1dd8] ;  /* 0x001dd80001367983 */ /* 0x000ee80000300a00 */
[----:B----4-:R-:W4:Y:S04]  /*bb120*/  LDL.LU.64 R20, [R1+0x1dc0] ;  /* 0x001dc00001147983 */ /* 0x010f280000300a00 */
[----:B------:R-:W4:Y:S04]  /*bb130*/  LDL.LU.64 R22, [R1+0x1dc8] ;  /* 0x001dc80001167983 */ /* 0x000f280000300a00 */
[----:B0-----:R-:W3:Y:S04]  /*bb140*/  LDL.LU.64 R8, [R1+0x1db0] ;  /* 0x001db00001087983 */ /* 0x001ee80000300a00 */
[----:B-1----:R-:W3:Y:S01]  /*bb150*/  LDL.LU.64 R10, [R1+0x1db8] ;  /* 0x001db800010a7983 */ /* 0x002ee20000300a00 */
[----:B--2---:R-:W-:-:S15]  /*bb160*/  HMMA.16816.F32 R4, R28, R48, R4 ;  /* 0x000000301c04723c */ /* 0x004fde0000001804 */
[----:B------:R-:W-:-:S04]  /*bb170*/  NOP ;  /* 0x0000000000007918 */ /* 0x000fc80000000000 */
[----:B------:R0:W-:Y:S04]  /*bb180*/  STL.64 [R1+0xb60], R4 ;  /* 0x000b600401007387 */ /* 0x0001e80000100a00 */
[----:B------:R1:W-:Y:S04]  /*bb190*/  STL.64 [R1+0xb68], R6 ;  /* 0x000b680601007387 */ /* 0x0003e80000100a00 */
[----:B0-----:R-:W2:Y:S04]  /*bb1a0*/  LDL.LU.64 R4, [R1+0x1da0] ;  /* 0x001da00001047983 */ /* 0x001ea80000300a00 */
[----:B-1----:R-:W2:Y:S01]  /*bb1b0*/  LDL.LU.64 R6, [R1+0x1da8] ;  /* 0x001da80001067983 */ /* 0x002ea20000300a00 */
[C---:B------:R-:W-:Y:S03]  /*bb1c0*/  HMMA.16816.F32 R36, R28.reuse, R46, R36 ;  /* 0x0000002e1c24723c */ /* 0x040fe60000001824 */
[----:B------:R-:W-:Y:S05]  /*bb1d0*/  STL.64 [R1+0x8858], R50 ;  /* 0x0088583201007387 */ /* 0x000fea0000100a00 */
[C---:B------:R-:W-:Y:S01]  /*bb1e0*/  HMMA.16816.F32 R40, R28.reuse, R44, R40 ;  /* 0x0000002c1c28723c */ /* 0x040fe20000001828 */
[----:B------:R0:W-:Y:S04]  /*bb1f0*/  STL.64 [R1+0x8850], R48 ;  /* 0x0088503001007387 */ /* 0x0001e80000100a00 */
[----:B0-----:R-:W2:Y:S04]  /*bb200*/  LDL.LU.64 R48, [R1+0x1df0] ;  /* 0x001df00001307983 */ /* 0x001ea80000300a00 */
[----:B------:R-:W2:Y:S04]  /*bb210*/  LDL.LU.64 R50, [R1+0x1df8] ;  /* 0x001df80001327983 */ /* 0x000ea80000300a00 */
[----:B------:R-:W-:Y:S04]  /*bb220*/  STL.64 [R1+0xb70], R36 ;  /* 0x000b702401007387 */ /* 0x000fe80000100a00 */
        /* <DEDUP_REMOVED lines=10> */
[----:B------:R-:W2:Y:S01]  /*bb2d0*/  LDL.LU.64 R46, [R1+0x1e08] ;  /* 0x001e0800012e7983 */ /* 0x000ea20000300a00 */
[C---:B----4-:R-:W-:Y:S08]  /*bb2e0*/  HMMA.16816.F32 R20, R28.reuse, R34, R20 ;  /* 0x000000221c14723c */ /* 0x050ff00000001814 */
[C---:B---3--:R-:W-:Y:S08]  /*bb2f0*/  HMMA.16816.F32 R8, R28.reuse, R32, R8 ;  /* 0x000000201c08723c */ /* 0x048ff00000001808 */
[----:B--2---:R-:W-:-:S15]  /*bb300*/  HMMA.16816.F32 R44, R28, R42, R44 ;  /* 0x0000002a1c2c723c */ /* 0x004fde000000182c */
[----:B------:R-:W-:-:S04]  /*bb310*/  NOP ;  /* 0x0000000000007918 */ /* 0x000fc80000000000 */
[----:B------:R-:W-:Y:S04]  /*bb320*/  STL.64 [R1+0xb90], R44 ;  /* 0x000b902c01007387 */ /* 0x000fe80000100a00 */
[----:B------:R0:W-:Y:S02]  /*bb330*/  STL.64 [R1+0xb98], R46 ;  /* 0x000b982e01007387 */ /* 0x0001e40000100a00 */
[----:B0-----:R-:W-:Y:S02]  /*bb340*/  HMMA.16816.F32 R44, R28, R40, R48 ;  /* 0x000000281c2c723c */ /* 0x001fe40000001830 */
[----:B------:R-:W-:Y:S04]  /*bb350*/  STL.64 [R1+0x8898], R42 ;  /* 0x0088982a01007387 */ /* 0x000fe80000100a00 */
[----:B------:R0:W-:-:S13]  /*bb360*/  STL.64 [R1+0x8890], R40 ;  /* 0x0088902801007387 */ /* 0x0001da0000100a00 */
[----:B------:R-:W-:Y:S01]  /*bb370*/  STL.64 [R1+0xba0], R44 ;  /* 0x000ba02c01007387 */ /* 0x000fe20000100a00 */
[C---:B0-----:R-:W-:Y:S03]  /*bb380*/  HMMA.16816.F32 R40, R28.reuse, R36, R52 ;  /* 0x000000241c28723c */ /* 0x041fe60000001834 */
[----:B------:R0:W-:Y:S05]  /*bb390*/  STL.64 [R1+0xba8], R46 ;  /* 0x000ba82e01007387 */ /* 0x0001ea0000100a00 */
[----:B0-----:R-:W-:-:S15]  /*bb3a0*/  HMMA.16816.F32 R44, R28, R38, R56 ;  /* 0x000000261c2c723c */ /* 0x001fde0000001838 */
[----:B------:R-:W-:-:S04]  /*bb3b0*/  NOP ;  /* 0x0000000000007918 */ /* 0x000fc80000000000 */
[----:B------:R-:W-:Y:S04]  /*bb3c0*/  STL.64 [R1+0xbb0], R44 ;  /* 0x000bb02c01007387 */ /* 0x000fe80000100a00 */
        /* <DEDUP_REMOVED lines=34> */
[----:B--2---:R-:W-:-:S15]  /*bb5f0*/  HMMA.16816.F32 R4, R28, R2, R4 ;  /* 0x000000021c04723c */ /* 0x004fde0000001804 */
[----:B------:R-:W-:-:S04]  /*bb600*/  NOP ;  /* 0x0000000000007918 */ /* 0x000fc80000000000 */
[----:B------:R-:W-:Y:S04]  /*bb610*/  STL.64 [R1+0xc00], R4 ;  /* 0x000c000401007387 */ /* 0x000fe80000100a00 */
[----:B------:R0:W-:Y:S04]  /*bb620*/  STL.64 [R1+0xc08], R6 ;  /* 0x000c080601007387 */ /* 0x0001e80000100a00 */
[----:B0-----:R-:W4:Y:S04]  /*bb630*/  LDL.LU.64 R6, [R1+0x88e0] ;  /* 0x0088e00001067983 */ /* 0x001f280000300a00 */
[----:B------:R-:W3:Y:S02]  /*bb640*/  LDL.LU.64 R4, [R1+0x88d8] ;  /* 0x0088d80001047983 */ /* 0x000ee40000300a00 */
[----:B---3--:R-:W-:-:S15]  /*bb650*/  HMMA.16816.F32 R8, R28, R4, R8 ;  /* 0x000000041c08723c */ /* 0x008fde0000001808 */
[----:B------:R-:W-:-:S04]  /*bb660*/  NOP ;  /* 0x0000000000007918 */ /* 0x000fc80000000000 */
[----:B------:R-:W-:Y:S04]  /*bb670*/  STL.64 [R1+0xc10], R8 ;  /* 0x000c100801007387 */ /* 0x000fe80000100a00 */
[----:B------:R0:W-:Y:S04]  /*bb680*/  STL.64 [R1+0xc18], R10 ;  /* 0x000c180a01007387 */ /* 0x0001e80000100a00 */
[----:B0-----:R-:W2:Y:S04]  /*bb690*/  LDL.LU.64 R10, [R1+0x88d0] ;  /* 0x0088d000010a7983 */ /* 0x001ea80000300a00 */
[----:B------:R-:W3:Y:S01]  /*bb6a0*/  LDL.LU.64 R8, [R1+0x88c8] ;  /* 0x0088c80001087983 */ /* 0x000ee20000300a00 */
[----:B----4-:R-:W-:-:S15]  /*bb6b0*/  HMMA.16816.F32 R52, R28, R6, R52 ;  /* 0x000000061c34723c */ /* 0x010fde0000001834 */
[----:B------:R-:W-:-:S04]  /*bb6c0*/  NOP ;  /* 0x0000000000007918 */ /* 0x000fc80000000000 */
[----:B------:R0:W-:Y:S04]  /*bb6d0*/  STL.64 [R1+0xc20], R52 ;  /* 0x000c203401007387 */ /* 0x0001e80000100a00 */
[----:B------:R1:W-:Y:S04]  /*bb6e0*/  STL.64 [R1+0xc28], R54 ;  /* 0x000c283601007387 */ /* 0x0003e80000100a00 */
[----:B0-----:R-:W4:Y:S04]  /*bb6f0*/  LDL.LU.64 R52, [R1+0x1d20] ;  /* 0x001d200001347983 */ /* 0x001f280000300a00 */
[----:B-1----:R-:W4:Y:S04]  /*bb700*/  LDL.LU.64 R54, [R1+0x1d28] ;  /* 0x001d280001367983 */ /* 0x002f280000300a00 */
[----:B------:R-:W-:Y:S04]  /*bb710*/  STL.64 [R1+0x8848], R6 ;  /* 0x0088480601007387 */ /* 0x000fe80000100a00 */
[----:B------:R0:W-:Y:S02]  /*bb720*/  STL.64 [R1+0x8840], R4 ;  /* 0x0088400401007387 */ /* 0x0001e40000100a00 */
[C---:B0-----:R-:W-:Y:S08]  /*bb730*/  HMMA.16816.F32 R4, R28.reuse, R12, R20 ;  /* 0x0000000c1c04723c */ /* 0x041ff00000001814 */
[C---:B---3--:R-:W-:Y:S08]  /*bb740*/  HMMA.16816.F32 R48, R28.reuse, R8, R48 ;  /* 0x000000081c30723c */ /* 0x048ff00000001830 */
[C---:B--2---:R-:W-:Y:S11]  /*bb750*/  HMMA.16816.F32 R40, R28.reuse, R10, R40 ;  /* 0x0000000a1c28723c */ /* 0x044ff60000001828 */
[----:B------:R-:W-:Y:S04]  /*bb760*/  STL.64 [R1+0xc30], R48 ;  /* 0x000c303001007387 */ /* 0x000fe80000100a00 */
[----:B------:R0:W-:Y:S04]  /*bb770*/  STL.64 [R1+0xc38], R50 ;  /* 0x000c383201007387 */ /* 0x0001e80000100a00 */
[----:B------:R-:W2:Y:S01]  /*bb780*/  LDL.LU.64 R20, [R1+0x1d10] ;  /* 0x001d100001147983 */ /* 0x000ea20000300a00 */
[----:B0-----:R-:W-:Y:S03]  /*bb790*/  HMMA.16816.F32 R48, R28, R14, R32 ;  /* 0x0000000e1c30723c */ /* 0x001fe60000001820 */
[----:B------:R0:W-:Y:S04]  /*bb7a0*/  STL.64 [R1+0xc40], R40 ;  /* 0x000c402801007387 */ /* 0x0001e80000100a00 */
[----:B------:R1:W-:Y:S04]  /*bb7b0*/  STL.64 [R1+0xc48], R42 ;  /* 0x000c482a01007387 */ /* 0x0003e80000100a00 */
[----:B------:R-:W2:Y:S04]  /*bb7c0*/  LDL.LU.64 R22, [R1+0x1d18] ;  /* 0x001d180001167983 */ /* 0x000ea80000300a00 */
[----:B------:R3:W-:Y:S04]  /*bb7d0*/  STL.64 [R1+0xc50], R4 ;  /* 0x000c500401007387 */ /* 0x0007e80000100a00 */
[----:B------:R3:W-:Y:S04]  /*bb7e0*/  STL.64 [R1+0xc58], R6 ;  /* 0x000c580601007387 */ /* 0x0007e80000100a00 */
[----:B0-----:R-:W2:Y:S04]  /*bb7f0*/  LDL.LU.64 R40, [R1+0x1d00] ;  /* 0x001d000001287983 */ /* 0x001ea80000300a00 */
[----:B-1----:R-:W2:Y:S04]  /*bb800*/  LDL.LU.64 R42, [R1+0x1d08] ;  /* 0x001d0800012a7983 */ /* 0x002ea80000300a00 */
[----:B---3--:R-:W3:Y:S01]  /*bb810*/  LDL.LU.64 R4, [R1+0x1cf0] ;  /* 0x001cf00001047983 */ /* 0x008ee20000300a00 */
[----:B------:R-:W-:-:S03]  /*bb820*/  IMAD.MOV.U32 R35, RZ, RZ, R24 ;  /* 0x000000ffff237224 */ /* 0x000fc600078e0018 */
[----:B------:R-:W3:Y:S04]  /*bb830*/  LDL.LU.64 R6, [R1+0x1cf8] ;  /* 0x001cf80001067983 */ /* 0x000ee80000300a00 */
[----:B------:R-:W2:Y:S04]  /*bb840*/  LDL R34, [R1] ;  /* 0x0000000001227983 */ /* 0x000ea80000100800 */
[----:B------:R-:W-:Y:S04]  /*bb850*/  STL.64 [R1+0xc60], R48 ;  /* 0x000c603001007387 */ /* 0x000fe80000100a00 */
[----:B------:R0:W-:Y:S04]  /*bb860*/  STL.64 [R1+0xc68], R50 ;  /* 0x000c683201007387 */ /* 0x0001e80000100a00 */
[----:B------:R-:W2:Y:S01]  /*bb870*/  LDL.LU R24, [R1+0x88c0] ;  /* 0x0088c00001187983 */ /* 0x000ea20000300800 */
[----:B0-----:R-:W-:-:S03]  /*bb880*/  IMAD.MOV.U32 R50, RZ, RZ, R18 ;  /* 0x000000ffff327224 */ /* 0x001fc600078e0012 */
[----:B------:R-:W2:Y:S01]  /*bb890*/  LDL.LU R18, [R1+0x88bc] ;  /* 0x0088bc0001127983 */ /* 0x000ea20000300800 */
[----:B------:R-:W-:-:S03]  /*bb8a0*/  IMAD.MOV.U32 R51, RZ, RZ, R19 ;  /* 0x000000ffff337224 */ /* 0x000fc600078e0013 */
[----:B------:R-:W2:Y:S01]  /*bb8b0*/  LDL.LU R19, [R1+0x88b8] ;  /* 0x0088b80001137983 */ /* 0x000ea20000300800 */
[----:B----4-:R-:W-:Y:S03]  /*bb8c0*/  HMMA.16816.F32 R52, R28, R16, R52 ;  /* 0x000000101c34723c */ /* 0x010fe60000001834 */
[----:B------:R-:W4:Y:S01]  /*bb8d0*/  LDL R48, [R1+0x18] ;  /* 0x0000180001307983 */ /* 0x000f220000100800 */
[----:B------:R-:W-:Y:S02]  /*bb8e0*/  IMAD.MOV.U32 R32, RZ, RZ, R25 ;  /* 0x000000ffff207224 */ /* 0x000fe400078e0019 */
[----:B------:R-:W-:-:S13]  /*bb8f0*/  IMAD.MOV.U32 R33, RZ, RZ, R0 ;  /* 0x000000ffff217224 */ /* 0x000fda00078e0000 */
[----:B------:R0:W-:Y:S04]  /*bb900*/  STL.64 [R1+0xc70], R52 ;  /* 0x000c703401007387 */ /* 0x0001e80000100a00 */
[----:B------:R1:W-:Y:S04]  /*bb910*/  STL.64 [R1+0xc78], R54 ;  /* 0x000c783601007387 */ /* 0x0003e80000100a00 */
[----:B------:R-:W4:Y:S04]  /*bb920*/  LDL R49, [R1+0x1c] ;  /* 0x00001c0001317983 */ /* 0x000f280000100800 */
[----:B0-----:R-:W3:Y:S04]  /*bb930*/  LDL.LU.64 R52, [R1+0x1450] ;  /* 0x0014500001347983 */ /* 0x001ee80000300a00 */
[----:B-1----:R-:W3:Y:S04]  /*bb940*/  LDL.LU.64 R54, [R1+0x1458] ;  /* 0x0014580001367983 */ /* 0x002ee80000300a00 */
[----:B------:R-:W3:Y:S04]  /*bb950*/  LDL.LU R25, [R1+0x88b4] ;  /* 0x0088b40001197983 */ /* 0x000ee80000300800 */
[----:B------:R-:W3:Y:S01]  /*bb960*/  LDL.LU R0, [R1+0x88b0] ;  /* 0x0088b00001007983 */ /* 0x000ee20000300800 */
[----:B--2---:R-:W-:-:S15]  /*bb970*/  HMMA.16816.F32 R20, R28, R18, R20 ;  /* 0x000000121c14723c */ /* 0x004fde0000001814 */
[----:B------:R-:W-:-:S04]  /*bb980*/  NOP ;  /* 0x0000000000007918 */ /* 0x000fc80000000000 */
[----:B------:R-:W-:Y:S04]  /*bb990*/  STL.64 [R1+0xc80], R20 ;  /* 0x000c801401007387 */ /* 0x000fe80000100a00 */
[----:B------:R0:W-:Y:S04]  /*bb9a0*/  STL.64 [R1+0xc88], R22 ;  /* 0x000c881601007387 */ /* 0x0001e80000100a00 */
[----:B0-----:R-:W2:Y:S04]  /*bb9b0*/  LDL.LU.64 R22, [R1+0x88a8] ;  /* 0x0088a80001167983 */ /* 0x001ea80000300a00 */
[----:B------:R-:W4:Y:S04]  /*bb9c0*/  LDL.LU.64 R20, [R1+0x88a0] ;  /* 0x0088a00001147983 */ /* 0x000f280000300a00 */
[----:B------:R-:W-:Y:S04]  /*bb9d0*/  STL.64 [R1+0x8818], R18 ;  /* 0x0088181201007387 */ /* 0x000fe80000100a00 */
[----:B------:R4:W-:Y:S01]  /*bb9e0*/  STL.64 [R1+0x8810], R16 ;  /* 0x0088101001007387 */ /* 0x0009e20000100a00 */
[C---:B---3--:R-:W-:Y:S08]  /*bb9f0*/  HMMA.16816.F32 R52, R28.reuse, R24, R52 ;  /* 0x000000181c34723c */ /* 0x048ff00000001834 */
[C---:B--2---:R-:W-:Y:S08]  /*bba00*/  HMMA.16816.F32 R4, R28.reuse, R22, R4 ;  /* 0x000000161c04723c */ /* 0x044ff00000001804 */
[----:B----4-:R-:W-:Y:S01]  /*bba10*/  HMMA.16816.F32 R16, R28, R20, R40 ;  /* 0x000000141c10723c */ /* 0x010fe20000001828 */
[----:B------:R-:W-:-:S15]  /*bba20*/  STL.64 [R1+0x8808], R22 ;  /* 0x0088081601007387 */ /* 0x000fde0000100a00 */
[----:B------:R-:W-:-:S03]  /*bba30*/  NOP ;  /* 0x0000000000007918 */ /* 0x000fc60000000000 */
[----:B------:R-:W-:Y:S04]  /*bba40*/  STL.64 [R1+0xc90], R16 ;  /* 0x000c901001007387 */ /* 0x000fe80000100a00 */
[----:B------:R-:W-:Y:S04]  /*bba50*/  STL.64 [R1+0xc98], R18 ;  /* 0x000c981201007387 */ /* 0x000fe80000100a00 */
[----:B------:R-:W-:Y:S04]  /*bba60*/  STL.64 [R1+0x8800], R20 ;  /* 0x0088001401007387 */ /* 0x000fe80000100a00 */
[----:B------:R0:W-:Y:S04]  /*bba70*/  STL.64 [R1+0xcb0], R4 ;  /* 0x000cb00401007387 */ /* 0x0001e80000100a00 */
[----:B------:R1:W-:Y:S04]  /*bba80*/  STL.64 [R1+0xcb8], R6 ;  /* 0x000cb80601007387 */ /* 0x0003e80000100a00 */
[----:B------:R-:W2:Y:S04]  /*bba90*/  LDL.LU.64 R40, [R1+0x1ce0] ;  /* 0x001ce00001287983 */ /* 0x000ea80000300a00 */
[----:B------:R-:W2:Y:S01]  /*bbaa0*/  LDL.LU.64 R42, [R1+0x1ce8] ;  /* 0x001ce800012a7983 */ /* 0x000ea20000300a00 */
[----:B0-----:R-:W-:-:S03]  /*bbab0*/  IMAD R4, R45, 0x100, R44 ;  /* 0x000001002d047824 */ /* 0x001fc600078e022c */
[----:B------:R-:W3:Y:S04]  /*bbac0*/  LDL.LU.64 R20, [R1+0x1cd0] ;  /* 0x001cd00001147983 */ /* 0x000ee80000300a00 */
[----:B------:R-:W3:Y:S04]  /*bbad0*/  LDL.LU.64 R22, [R1+0x1cd8] ;  /* 0x001cd80001167983 */ /* 0x000ee80000300a00 */
[----:B------:R-:W4:Y:S01]  /*bbae0*/  LDL.LU.64 R16, [R1+0x1cc0] ;  /* 0x001cc00001107983 */ /* 0x000f220000300a00 */
[----:B------:R-:W-:-:S03]  /*bbaf0*/  F2FP.F16.E5M2.UNPACK_B R28, R4 ;  /* 0x00000004ff1c723e */ /* 0x000fc600020004ff */
[----:B------:R0:W-:Y:S04]  /*bbb00*/  STL.64 [R1+0xca0], R52 ;  /* 0x000ca03401007387 */ /* 0x0001e80000100a00 */
[----:B------:R0:W-:Y:S04]  /*bbb10*/  STL.64 [R1+0xca8], R54 ;  /* 0x000ca83601007387 */ /* 0x0001e80000100a00 */
[----:B------:R-:W4:Y:S04]  /*bbb20*/  LDL.LU.64 R18, [R1+0x1cc8] ;  /* 0x001cc80001127983 */ /* 0x000f280000300a00 */
[----:B------:R-:W4:Y:S04]  /*bbb30*/  LDL.LU.64 R4, [R1+0x1cb0] ;  /* 0x001cb00001047983 */ /* 0x000f280000300a00 */
[----:B-1----:R-:W4:Y:S01]  /*bbb40*/  LDL.LU.64 R6, [R1+0x1cb8] ;  /* 0x001cb80001067983 */ /* 0x002f220000300a00 */
[----:B------:R-:W-:-:S02]  /*bbb50*/  IMAD R45, R57, 0x100, R56 ;  /* 0x00000100392d7824 */ /* 0x000fc400078e0238 */
[----:B------:R-:W-:Y:S01]  /*bbb60*/  IMAD R44, R59, 0x100, R58 ;  /* 0x000001003b2c7824 */ /* 0x000fe200078e023a */
[----:B------:R-:W4:Y:S04]  /*bbb70*/  LDL.LU.64 R56, [R1+0x1ca0] ;  /* 0x001ca00001387983 */ /* 0x000f280000300a00 */
[----:B------:R-:W4:Y:S01]  /*bbb80*/  LDL.LU.64 R58, [R1+0x1ca8] ;  /* 0x001ca800013a7983 */ /* 0x000f220000300a00 */
[----:B------:R-:W-:Y:S01]  /*bbb90*/  IMAD R46, R47, 0x100, R46 ;  /* 0x000001002f2e7824 */ /* 0x000fe200078e022e */
[----:B------:R-:W-:Y:S02]  /*bbba0*/  F2FP.F16.E5M2.UNPACK_B R30, R45 ;  /* 0x0000002dff1e723e */ /* 0x000fe400020004ff */
[----:B------:R-:W-:Y:S02]  /*bbbb0*/  F2FP.F16.E5M2.UNPACK_B R31, R44 ;  /* 0x0000002cff1f723e */ /* 0x000fe400020004ff */
[----:B------:R-:W-:Y:S01]  /*bbbc0*/  F2FP.F16.E5M2.UNPACK_B R29, R46 ;  /* 0x0000002eff1d723e */ /* 0x000fe200020004ff */
[----:B------:R-:W4:Y:S04]  /*bbbd0*/  LDL.LU.64 R44, [R1+0x1c90] ;  /* 0x001c9000012c7983 */ /* 0x000f280000300a00 */
[----:B------:R-:W4:Y:S04]  /*bbbe0*/  LDL.LU.64 R46, [R1+0x1c98] ;  /* 0x001c9800012e7983 */ /* 0x000f280000300a00 */
[----:B0-----:R-:W4:Y:S04]  /*bbbf0*/  LDL.LU.64 R52, [R1+0x1c80] ;  /* 0x001c800001347983 */ /* 0x001f280000300a00 */
[----:B------:R-:W4:Y:S01]  /*bbc00*/  LDL.LU.64 R54, [R1+0x1c88] ;  /* 0x001c880001367983 */ /* 0x000f220000300a00 */
[C---:B--2---:R-:W-:Y:S08]  /*bbc10*/  HMMA.16816.F32 R40, R28.reuse, R48, R40 ;  /* 0x000000301c28723c */ /* 0x044ff00000001828 */
[C---:B---3--:R-:W-:Y:S08]  /*bbc20*/  HMMA.16816.F32 R20, R28.reuse, R50, R20 ;  /* 0x000000321c14723c */ /* 0x048ff00000001814 */
[C---:B----4-:R-:W-:Y:S03]  /*bbc30*/  HMMA.16816.F32 R16, R28.reuse, R32, R16 ;  /* 0x000000201c10723c */ /* 0x050fe60000001810 */
[----:B------:R-:W-:Y:S05]  /*bbc40*/  STL.64 [R1+0xcc0], R40 ;  /* 0x000cc02801007387 */ /* 0x000fea0000100a00 */
[C---:B------:R-:W-:Y:S01]  /*bbc50*/  HMMA.16816.F32 R4, R28.reuse, R34, R4 ;  /* 0x000000221c04723c */ /* 0x040fe20000001804 */
[----:B------:R0:W-:Y:S07]  /*bbc60*/  STL.64 [R1+0xcc8], R42 ;  /* 0x000cc82a01007387 */ /* 0x0001ee0000100a00 */
[C---:B------:R-:W-:Y:S01]  /*bbc70*/  HMMA.16816.F32 R56, R28.reuse, R60, R56 ;  /* 0x0000003c1c38723c */ /* 0x040fe20000001838 */
[----:B0-----:R-:W2:Y:S04]  /*bbc80*/  LDL.LU.64 R42, [R1+0x8898] ;  /* 0x00889800012a7983 */ /* 0x001ea80000300a00 */
[----:B------:R-:W3:Y:S04]  /*bbc90*/  LDL.LU.64 R40, [R1+0x8890] ;  /* 0x0088900001287983 */ /* 0x000ee80000300a00 */
[----:B------:R-:W4:Y:S04]  /*bbca0*/  LDL.LU.64 R48, [R1+0x1c70] ;  /* 0x001c700001307983 */ /* 0x000f280000300a00 */
[----:B------:R-:W4:Y:S04]  /*bbcb0*/  LDL.LU.64 R50, [R1+0x1c78] ;  /* 0x001c780001327983 */ /* 0x000f280000300a00 */
[----:B------:R0:W-:Y:S04]  /*bbcc0*/  STL.64 [R1+0xce0], R20 ;  /* 0x000ce01401007387 */ /* 0x0001e80000100a00 */
[----:B------:R1:W-:Y:S04]  /*bbcd0*/  STL.64 [R1+0xce8], R22 ;  /* 0x000ce81601007387 */ /* 0x0003e80000100a00 */
[----:B0-----:R-:W2:Y:S04]  /*bbce0*/  LDL.LU.64 R20, [R1+0x1c40] ;  /* 0x001c400001147983 */ /* 0x001ea80000300a00 */
[----:B-1----:R-:W2:Y:S04]  /*bbcf0*/  LDL.LU.64 R22, [R1+0x1c48] ;  /* 0x001c480001167983 */ /* 0x002ea80000300a00 */
        /* <DEDUP_REMOVED lines=11> */
[----:B------:R0:W-:Y:S04]  /*bbdb0*/  STL.64 [R1+0xd18], R58 ;  /* 0x000d183a01007387 */ /* 0x0001e80000100a00 */
[----:B0-----:R-:W2:Y:S04]  /*bbdc0*/  LDL.LU.64 R58, [R1+0x8888] ;  /* 0x00888800013a7983 */ /* 0x001ea80000300a00 */
[----:B------:R-:W3:Y:S01]  /*bbdd0*/  LDL.LU.64 R56, [R1+0x8880] ;  /* 0x0088800001387983 */ /* 0x000ee20000300a00 */
[C---:B--2---:R-:W-:Y:S08]  /*bbde0*/  HMMA.16816.F32 R44, R28.reuse, R58, R44 ;  /* 0x0000003a1c2c723c */ /* 0x044ff0000000182c */
[C---:B---3--:R-:W-:Y:S11]  /*bbdf0*/  HMMA.16816.F32 R52, R28.reuse, R56, R52 ;  /* 0x000000381c34723c */ /* 0x048ff60000001834 */
[----:B------:R-:W-:Y:S04]  /*bbe00*/  STL.64 [R1+0xd20], R44 ;  /* 0x000d202c01007387 */ /* 0x000fe80000100a00 */
[----:B------:R0:W-:Y:S04]  /*bbe10*/  STL.64 [R1+0xd28], R46 ;  /* 0x000d282e01007387 */ /* 0x0001e80000100a00 */
[----:B0-----:R-:W2:Y:S04]  /*bbe20*/  LDL.LU.64 R46, [R1+0x8878] ;  /* 0x00887800012e7983 */ /* 0x001ea80000300a00 */
[----:B------:R-:W3:Y:S04]  /*bbe30*/  LDL.LU.64 R44, [R1+0x8870] ;  /* 0x00887000012c7983 */ /* 0x000ee80000300a00 */
[----:B------:R-:W-:Y:S04]  /*bbe40*/  STL.64 [R1+0xd30], R52 ;  /* 0x000d303401007387 */ /* 0x000fe80000100a00 */
[----:B------:R0:W-:Y:S04]  /*bbe50*/  STL.64 [R1+0xd38], R54 ;  /* 0x000d383601007387 */ /* 0x0001e80000100a00 */
[----:B0-----:R-:W4:Y:S04]  /*bbe60*/  LDL.LU.64 R54, [R1+0x8868] ;  /* 0x0088680001367983 */ /* 0x001f280000300a00 */
        /* <DEDUP_REMOVED lines=10> */
[----:B------:R-:W4:Y:S01]  /*bbf10*/  LDL.LU.64 R48, [R1+0x8850] ;  /* 0x0088500001307983 */ /* 0x000f220000300a00 */
[----:B--2---:R-:W-:-:S15]  /*bbf20*/  HMMA.16816.F32 R20, R28, R52, R20 ;  /* 0x000000341c14723c */ /* 0x004fde0000001814 */
[----:B------:R-:W-:-:S04]  /*bbf30*/  NOP ;  /* 0x0000000000007918 */ /* 0x000fc80000000000 */
[----:B------:R0:W-:Y:S04]  /*bbf40*/  STL.64 [R1+0xd50], R20 ;  /* 0x000d501401007387 */ /* 0x0001e80000100a00 */
[----:B------:R1:W-:Y:S04]  /*bbf50*/  STL.64 [R1+0xd58], R22 ;  /* 0x000d581601007387 */ /* 0x0003e80000100a00 */
[----:B0-----:R-:W2:Y:S04]  /*bbf60*/  LDL.LU.64 R20, [R1+0x1bf0] ;  /* 0x001bf00001147983 */ /* 0x001ea80000300a00 */
[----:B-1----:R-:W2:Y:S04]  /*bbf70*/  LDL.LU.64 R22, [R1+0x1bf8] ;  /* 0x001bf80001167983 */ /* 0x002ea80000300a00 */
[----:B------:R-:W-:Y:S04]  /*bbf80*/  STL.64 [R1+0x87e8], R54 ;  /* 0x0087e83601007387 */ /* 0x000fe80000100a00 */
[----:B------:R4:W-:Y:S01]  /*bbf90*/  STL.64 [R1+0x87e0], R52 ;  /* 0x0087e03401007387 */ /* 0x0009e20000100a00 */
[C---:B---3--:R-:W-:Y:S08]  /*bbfa0*/  HMMA.16816.F32 R4, R28.reuse, R44, R4 ;  /* 0x0000002c1c04723c */ /* 0x048ff00000001804 */
[C---:B----4-:R-:W-:Y:S08]  /*bbfb0*/  HMMA.16816.F32 R52, R28.reuse, R50, R56 ;  /* 0x000000321c34723c */ /* 0x050ff00000001838 */
        /* <DEDUP_REMOVED lines=8> */
[----:B------:R-:W3:-:S15]  /*bc040*/  LDL.LU.64 R16, [R1+0x1be0] ;  /* 0x001be00001107983 */ /* 0x000ede0000300a00 */
[----:B------:R-:W-:Y:S02]  /*bc050*/  NOP ;  /* 0x0000000000007918 */ /* 0x000fe40000000000 */
        /* <DEDUP_REMOVED lines=8> */
[----:B------:R-:W4:Y:S01]  /*bc0e0*/  LDL.LU.64 R34, [R1+0x1bc8] ;  /* 0x001bc80001227983 */ /* 0x000f220000300a00 */
[C---:B--2---:R-:W-:Y:S03]  /*bc0f0*/  HMMA.16816.F32 R20, R28.reuse, R42, R20 ;  /* 0x0000002a1c14723c */ /* 0x044fe60000001814 */
[----:B------:R-:W-:Y:S04]  /*bc100*/  STL.64 [R1+0x8828], R46 ;  /* 0x0088282e01007387 */ /* 0x000fe80000100a00 */
[----:B------:R-:W-:Y:S04]  /*bc110*/  STL.64 [R1+0x8820], R44 ;  /* 0x0088202c01007387 */ /* 0x000fe80000100a00 */
[----:B------:R-:W2:Y:S04]  /*bc120*/  LDL.LU.64 R56, [R1+0x1ba0] ;  /* 0x001ba00001387983 */ /* 0x000ea80000300a00 */
[----:B------:R-:W2:Y:S04]  /*bc130*/  LDL.LU.64 R58, [R1+0x1ba8] ;  /* 0x001ba800013a7983 */ /* 0x000ea80000300a00 */
[----:B------:R0:W-:Y:S04]  /*bc140*/  STL.64 [R1+0xda0], R20 ;  /* 0x000da01401007387 */ /* 0x0001e80000100a00 */
[----:B------:R1:W-:Y:S04]  /*bc150*/  STL.64 [R1+0xda8], R22 ;  /* 0x000da81601007387 */ /* 0x0003e80000100a00 */
[----:B0-----:R-:W2:Y:S04]  /*bc160*/  LDL.LU.64 R20, [R1+0x1b90] ;  /* 0x001b900001147983 */ /* 0x001ea80000300a00 */
[----:B-1----:R-:W2:Y:S04]  /*bc170*/  LDL.LU.64 R22, [R1+0x1b98] ;  /* 0x001b980001167983 */ /* 0x002ea80000300a00 */
[----:B------:R-:W2:Y:S04]  /*bc180*/  LDL.LU.64 R52, [R1+0x1b80] ;  /* 0x001b800001347983 */ /* 0x000ea80000300a00 */
[----:B------:R-:W2:Y:S04]  /*bc190*/  LDL.LU.64 R54, [R1+0x1b88] ;  /* 0x001b880001367983 */ /* 0x000ea80000300a00 */
[----:B------:R-:W2:Y:S04]  /*bc1a0*/  LDL.LU.64 R48, [R1+0x1b70] ;  /* 0x001b700001307983 */ /* 0x000ea80000300a00 */
[----:B------:R-:W2:Y:S04]  /*bc1b0*/  LDL.LU.64 R50, [R1+0x1b78] ;  /* 0x001b780001327983 */ /* 0x000ea80000300a00 */
[----:B------:R-:W2:Y:S04]  /*bc1c0*/  LDL.LU.64 R44, [R1+0x1b60] ;  /* 0x001b6000012c7983 */ /* 0x000ea80000300a00 */
[----:B------:R-:W2:Y:S01]  /*bc1d0*/  LDL.LU.64 R46, [R1+0x1b68] ;  /* 0x001b6800012e7983 */ /* 0x000ea20000300a00 */
[C---:B---3--:R-:W-:Y:S08]  /*bc1e0*/  HMMA.16816.F32 R16, R28.reuse, R40, R16 ;  /* 0x000000281c10723c */ /* 0x048ff00000001810 */
[C---:B----4-:R-:W-:Y:S08]  /*bc1f0*/  HMMA.16816.F32 R4, R28.reuse, R38, R4 ;  /* 0x000000261c04723c */ /* 0x050ff00000001804 */
[C---:B------:R-:W-:Y:S03]  /*bc200*/  HMMA.16816.F32 R32, R28.reuse, R36, R32 ;  /* 0x000000241c20723c */ /* 0x040fe60000001820 */
[----:B------:R0:W-:Y:S04]  /*bc210*/  STL.64 [R1+0xdb0], R16 ;  /* 0x000db01001007387 */ /* 0x0001e80000100a00 */
[----:B------:R1:W-:Y:S04]  /*bc220*/  STL.64 [R1+0xdb8], R18 ;  /* 0x000db81201007387 */ /* 0x0003e80000100a00 */
[----:B0-----:R-:W3:Y:S04]  /*bc230*/  LDL.LU.64 R16, [R1+0x1b50] ;  /* 0x001b500001107983 */ /* 0x001ee80000300a00 */
[----:B-1----:R-:W3:Y:S04]  /*bc240*/  LDL.LU.64 R18, [R1+0x1b58] ;  /* 0x001b580001127983 */ /* 0x002ee80000300a00 */
[----:B------:R-:W-:Y:S04]  /*bc250*/  STL.64 [R1+0xdc0], R4 ;  /* 0x000dc00401007387 */ /* 0x000fe80000100a00 */
[----:B------:R0:W-:Y:S04]  /*bc260*/  STL.64 [R1+0xdc8], R6 ;  /* 0x000dc80601007387 */ /* 0x0001e80000100a00 */
[----:B0-----:R-:W4:Y:S04]  /*bc270*/  LDL.LU.64 R6, [R1+0x8848] ;  /* 0x0088480001067983 */ /* 0x001f280000300a00 */
[----:B------:R-:W3:Y:S04]  /*bc280*/  LDL.LU.64 R4, [R1+0x8840] ;  /* 0x0088400001047983 */ /* 0x000ee80000300a00 */
[----:B------:R-:W-:Y:S04]  /*bc290*/  STL.64 [R1+0xdd0], R32 ;  /* 0x000dd02001007387 */ /* 0x000fe80000100a00 */
[----:B------:R0:W-:Y:S04]  /*bc2a0*/  STL.64 [R1+0xdd8], R34 ;  /* 0x000dd82201007387 */ /* 0x0001e80000100a00 */
[----:B0-----:R-:W3:Y:S04]  /*bc2b0*/  LDL.LU.64 R34, [R1+0x8838] ;  /* 0x0088380001227983 */ /* 0x001ee80000300a00 */
[----:B------:R-:W3:Y:S04]  /*bc2c0*/  LDL.LU.64 R32, [R1+0x8830] ;  /* 0x0088300001207983 */ /* 0x000ee80000300a00 */
[----:B------:R-:W-:Y:S04]  /*bc2d0*/  STL.64 [R1+0x87c8], R38 ;  /* 0x0087c82601007387 */ /* 0x000fe80000100a00 */
[----:B------:R0:W-:Y:S04]  /*bc2e0*/  STL.64 [R1+0x87c0], R36 ;  /* 0x0087c02401007387 */ /* 0x0001e80000100a00 */
[----:B0-----:R-:W3:Y:S04]  /*bc2f0*/  LDL.LU.64 R36, [R1+0x1bb0] ;  /* 0x001bb00001247983 */ /* 0x001ee80000300a00 */
[----:B------:R-:W3:Y:S01]  /*bc300*/  LDL.LU.64 R38, [R1+0x1bb8] ;  /* 0x001bb80001267983 */ /* 0x000ee20000300a00 */
[C---:B--2---:R-:W-:Y:S08]  /*bc310*/  HMMA.16816.F32 R52, R28.reuse, R2, R52 ;  /* 0x000000021c34723c */ /* 0x044ff00000001834 */
[----:B---3--:R-:W-:-:S15]  /*bc320*/  HMMA.16816.F32 R36, R28, R34, R36 ;  /* 0x000000221c24723c */ /* 0x008fde0000001824 */
[----:B------:R-:W-:-:S04]  /*bc330*/  NOP ;  /* 0x0000000000007918 */ /* 0x000fc80000000000 */
[----:B------:R-:W-:Y:S04]  /*bc340*/  STL.64 [R1+0xde0], R36 ;  /* 0x000de02401007387 */ /* 0x000fe80000100a00 */
[----:B------:R0:W-:Y:S02]  /*bc350*/  STL.64 [R1+0xde8], R38 ;  /* 0x000de82601007387 */ /* 0x0001e40000100a00 */
[C---:B0-----:R-:W-:Y:S02]  /*bc360*/  HMMA.16816.F32 R36, R28.reuse, R32, R56 ;  /* 0x000000201c24723c */ /* 0x041fe40000001838 */
[----:B------:R-:W-:Y:S04]  /*bc370*/  STL.64 [R1+0x87a8], R34 ;  /* 0x0087a82201007387 */ /* 0x000fe80000100a00 */
[----:B------:R0:W-:Y:S02]  /*bc380*/  STL.64 [R1+0x87a0], R32 ;  /* 0x0087a02001007387 */ /* 0x0001e40000100a00 */
[C---:B0-----:R-:W-:Y:S11]  /*bc390*/  HMMA.16816.F32 R32, R28.reuse, R26, R20 ;  /* 0x0000001a1c20723c */ /* 0x041ff60000001814 */
[----:B------:R-:W-:Y:S04]  /*bc3a0*/  STL.64 [R1+0xdf0], R36 ;  /* 0x000df02401007387 */ /* 0x000fe80000100a00 */
[----:B------:R0:W-:Y:S04]  /*bc3b0*/  STL.64 [R1+0xdf8], R38 ;  /* 0x000df82601007387 */ /* 0x0001e80000100a00 */
[----:B------:R-:W2:Y:S04]  /*bc3c0*/  LDL.LU.64 R20, [R1+0x1b40] ;  /* 0x001b400001147983 */ /* 0x000ea80000300a00 */
[----:B------:R-:W2:Y:S01]  /*bc3d0*/  LDL.LU.64 R22, [R1+0x1b48] ;  /* 0x001b480001167983 */ /* 0x000ea20000300a00 */
[C---:B0-----:R-:W-:Y:S03]  /*bc3e0*/  HMMA.16816.F32 R36, R28.reuse, R4, R48 ;  /* 0x000000041c24723c */ /* 0x041fe60000001830 */
[----:B------:R-:W-:Y:S04]  /*bc3f0*/  STL.64 [R1+0xe10], R32 ;  /* 0x000e102001007387 */ /* 0x000fe80000100a00 */
[----:B------:R4:W-:Y:S04]  /*bc400*/  STL.64 [R1+0xe18], R34 ;  /* 0x000e182201007387 */ /* 0x0009e80000100a00 */
[----:B------:R-:W-:Y:S04]  /*bc410*/  STL.64 [R1+0xe20], R52 ;  /* 0x000e203401007387 */ /* 0x000fe80000100a00 */
[----:B------:R-:W-:Y:S01]  /*bc420*/  STL.64 [R1+0xe28], R54 ;  /* 0x000e283601007387 */ /* 0x000fe20000100a00 */
[C---:B----4-:R-:W-:Y:S03]  /*bc430*/  HMMA.16816.F32 R32, R28.reuse, R6, R44 ;  /* 0x000000061c20723c */ /* 0x050fe6000000182c */
[----:B------:R-:W-:Y:S04]  /*bc440*/  STL.64 [R1+0x87b8], R6 ;  /* 0x0087b80601007387 */ /* 0x000fe80000100a00 */
[----:B------:R-:W-:Y:S04]  /*bc450*/  STL.64 [R1+0xe30], R36 ;  /* 0x000e302401007387 */ /* 0x000fe80000100a00 */
[----:B------:R-:W-:Y:S04]  /*bc460*/  STL.64 [R1+0xe38], R38 ;  /* 0x000e382601007387 */ /* 0x000fe80000100a00 */
[----:B------:R0:W-:Y:S02]  /*bc470*/  STL.64 [R1+0x87b0], R4 ;  /* 0x0087b00401007387 */ /* 0x0001e40000100a00 */
[C---:B0-----:R-:W-:Y:S02]  /*bc480*/  HMMA.16816.F32 R4, R28.reuse, R8, R16 ;  /* 0x000000081c04723c */ /* 0x041fe40000001810 */
[----:B------:R-:W-:Y:S04]  /*bc490*/  STL.64 [R1+0xe50], R32 ;  /* 0x000e502001007387 */ /* 0x000fe80000100a00 */
[----:B------:R-:W-:Y:S04]  /*bc4a0*/  STL.64 [R1+0xe58], R34 ;  /* 0x000e582201007387 */ /* 0x000fe80000100a00 */
[----:B------:R-:W3:Y:S04]  /*bc4b0*/  LDL.LU.64 R44, [R1+0x1b30] ;  /* 0x001b3000012c7983 */ /* 0x000ee80000300a00 */
[----:B------:R-:W3:Y:S05]  /*bc4c0*/  LDL.LU.64 R46, [R1+0x1b38] ;  /* 0x001b3800012e7983 */ /* 0x000eea0000300a00 */
[----:B------:R-:W-:Y:S04]  /*bc4d0*/  STL.64 [R1+0xe60], R4 ;  /* 0x000e600401007387 */ /* 0x000fe80000100a00 */
[----:B------:R0:W-:Y:S04]  /*bc4e0*/  STL.64 [R1+0xe68], R6 ;  /* 0x000e680601007387 */ /* 0x0001e80000100a00 */
[----:B------:R-:W4:Y:S04]  /*bc4f0*/  LDL.LU.64 R16, [R1+0x1b20] ;  /* 0x001b200001107983 */ /* 0x000f280000300a00 */
[----:B------:R-:W4:Y:S04]  /*bc500*/  LDL.LU.64 R18, [R1+0x1b28] ;  /* 0x001b280001127983 */ /* 0x000f280000300a00 */
[----:B0-----:R-:W4:Y:S04]  /*bc510*/  LDL.LU R6, [R1+0x3208] ;  /* 0x0032080001067983 */ /* 0x001f280000300800 */
[----:B------:R-:W4:Y:S04]  /*bc520*/  LDL.LU R7, [R1+0x3204] ;  /* 0x0032040001077983 */ /* 0x000f280000300800 */
[----:B------:R-:W4:Y:S04]  /*bc530*/  LDL.LU R48, [R1+0x320c] ;  /* 0x00320c0001307983 */ /* 0x000f280000300800 */
[----:B------:R-:W4:Y:S04]  /*bc540*/  LDL.LU R49, [R1+0x3218] ;  /* 0x0032180001317983 */ /* 0x000f280000300800 */
[----:B------:R-:W4:Y:S04]  /*bc550*/  LDL.LU R52, [R1+0x3214] ;  /* 0x0032140001347983 */ /* 0x000f280000300800 */
[----:B------:R-:W4:Y:S04]  /*bc560*/  LDL.LU R53, [R1+0x3220] ;  /* 0x0032200001357983 */ /* 0x000f280000300800 */
[----:B------:R-:W4:Y:S04]  /*bc570*/  LDL.LU.64 R36, [R1+0x1b10] ;  /* 0x001b100001247983 */ /* 0x000f280000300a00 */
[----:B------:R-:W4:Y:S01]  /*bc580*/  LDL.LU.64 R38, [R1+0x1b18] ;  /* 0x001b180001267983 */ /* 0x000f220000300a00 */
[----:B--2---:R-:W-:-:S15]  /*bc590*/  HMMA.16816.F32 R20, R28, R10, R20 ;  /* 0x0000000a1c14723c */ /* 0x004fde0000001814 */
[----:B------:R-:W-:-:S04]  /*bc5a0*/  NOP ;  /* 0x0000000000007918 */ /* 0x000fc80000000000 */
[----:B------:R0:W-:Y:S04]  /*bc5b0*/  STL.64 [R1+0xe70], R20 ;  /* 0x000e701401007387 */ /* 0x0001e80000100a00 */
[----:B------:R1:W-:Y:S04]  /*bc5c0*/  STL.64 [R1+0xe78], R22 ;  /* 0x000e781601007387 */ /* 0x0003e80000100a00 */
[----:B0-----:R-:W2:Y:S04]  /*bc5d0*/  LDL.LU.64 R20, [R1+0x1b00] ;  /* 0x001b000001147983 */ /* 0x001ea80000300a00 */
[----:B-1----:R-:W2:Y:S04]  /*bc5e0*/  LDL.LU.64 R22, [R1+0x1b08] ;  /* 0x001b080001167983 */ /* 0x002ea80000300a00 */
[----:B------:R-:W2:Y:S04]  /*bc5f0*/  LDL.LU.64 R32, [R1+0x1ae0] ;  /* 0x001ae00001207983 */ /* 0x000ea80000300a00 */
[----:B------:R-:W2:Y:S04]  /*bc600*/  LDL.LU.64 R34, [R1+0x1ae8] ;  /* 0x001ae80001227983 */ /* 0x000ea80000300a00 */
[----:B------:R-:W2:Y:S04]  /*bc610*/  LDL.64 R54, [R1+0x18] ;  /* 0x0000180001367983 */ /* 0x000ea80000100a00 */
[----:B------:R-:W2:Y:S04]  /*bc620*/  LDL.64 R56, [R1+0x10] ;  /* 0x0000100001387983 */ /* 0x000ea80000100a00 */
[----:B------:R-:W2:Y:S01]  /*bc630*/  LDL.64 R58, [R1+0x8] ;  /* 0x00000800013a7983 */ /* 0x000ea20000100a00 */
[C---:B---3--:R-:W-:Y:S03]  /*bc640*/  HMMA.16816.F32 R44, R28.reuse, R12, R44 ;  /* 0x0000000c1c2c723c */ /* 0x048fe6000000182c */
[----:B------:R0:W-:Y:S04]  /*bc650*/  STL [R1+0x879c], R10 ;  /* 0x00879c0a01007387 */ /* 0x0001e80000100800 */
[----:B0-----:R-:W3:Y:S01]  /*bc660*/  LDL.LU R10, [R1+0x3210] ;  /* 0x00321000010a7983 */ /* 0x001ee20000300800 */
[C---:B----4-:R-:W-:Y:S03]  /*bc670*/  HMMA.16816.F32 R16, R28.reuse, R14, R16 ;  /* 0x0000000e1c10723c */ /* 0x050fe60000001810 */
[----:B------:R-:W-:Y:S08]  /*bc680*/  STL [R1+0x8798], R11 ;  /* 0x0087980b01007387 */ /* 0x000ff00000100800 */
[----:B------:R-:W-:Y:S04]  /*bc690*/  STL.64 [R1+0xe90], R44 ;  /* 0x000e902c01007387 */ /* 0x000fe80000100a00 */
[----:B------:R0:W-:Y:S04]  /*bc6a0*/  STL.64 [R1+0xe98], R46 ;  /* 0x000e982e01007387 */ /* 0x0001e80000100a00 */
[----:B0-----:R-:W4:Y:S04]  /*bc6b0*/  LDL.LU.64 R46, [R1+0x8828] ;  /* 0x00882800012e7983 */ /* 0x001f280000300a00 */
[----:B------:R-:W2:Y:S04]  /*bc6c0*/  LDL.LU.64 R44, [R1+0x8820] ;  /* 0x00882000012c7983 */ /* 0x000ea80000300a00 */
[----:B------:R-:W-:Y:S04]  /*bc6d0*/  STL.64 [R1+0xea0], R16 ;  /* 0x000ea01001007387 */ /* 0x000fe80000100a00 */
[----:B------:R0:W-:Y:S04]  /*bc6e0*/  STL.64 [R1+0xea8], R18 ;  /* 0x000ea81201007387 */ /* 0x0001e80000100a00 */
[----:B0-----:R-:W2:Y:S04]  /*bc6f0*/  LDL.LU.64 R18, [R1+0x8818] ;  /* 0x0088180001127983 */ /* 0x001ea80000300a00 */
[----:B------:R-:W2:Y:S04]  /*bc700*/  LDL.LU.64 R16, [R1+0x8810] ;  /* 0x0088100001107983 */ /* 0x000ea80000300a00 */
[----:B------:R-:W-:Y:S04]  /*bc710*/  STL.64 [R1+0x8778], R14 ;  /* 0x0087780e01007387 */ /* 0x000fe80000100a00 */
[----:B------:R0:W-:Y:S04]  /*bc720*/  STL.64 [R1+0x8770], R12 ;  /* 0x0087700c01007387 */ /* 0x0001e80000100a00 */
[----:B0-----:R-:W3:Y:S04]  /*bc730*/  LDL.LU.64 R12, [R1+0x1af0] ;  /* 0x001af000010c7983 */ /* 0x001ee80000300a00 */
[----:B------:R-:W3:Y:S01]  /*bc740*/  LDL.LU.64 R14, [R1+0x1af8] ;  /* 0x001af800010e7983 */ /* 0x000ee20000300a00 */
[C---:B--2---:R-:W-:Y:S08]  /*bc750*/  HMMA.16816.F32 R36, R28.reuse, R16, R36 ;  /* 0x000000101c24723c */ /* 0x044ff00000001824 */
[C---:B------:R-:W-:Y:S11]  /*bc760*/  HMMA.16816.F32 R20, R28.reuse, R18, R20 ;  /* 0x000000121c14723c */ /* 0x040ff60000001814 */
[----:B------:R0:W-:Y:S04]  /*bc770*/  STL.64 [R1+0xeb0], R36 ;  /* 0x000eb02401007387 */ /* 0x0001e80000100a00 */
[----:B------:R1:W-:Y:S04]  /*bc780*/  STL.64 [R1+0xeb8], R38 ;  /* 0x000eb82601007387 */ /* 0x0003e80000100a00 */
[----:B0-----:R-:W2:Y:S04]  /*bc790*/  LDL.LU.64 R36, [R1+0x1250] ;  /* 0x0012500001247983 */ /* 0x001ea80000300a00 */
[----:B-1----:R-:W2:Y:S04]  /*bc7a0*/  LDL.LU.64 R38, [R1+0x1258] ;  /* 0x0012580001267983 */ /* 0x002ea80000300a00 */
[----:B------:R-:W2:Y:S04]  /*bc7b0*/  LDL.64 R50, [R1] ;  /* 0x0000000001327983 */ /* 0x000ea80000100a00 */
[----:B------:R-:W-:Y:S04]  /*bc7c0*/  STL [R1+0x8784], R16 ;  /* 0x0087841001007387 */ /* 0x000fe80000100800 */
[----:B------:R-:W-:Y:S04]  /*bc7d0*/  STL [R1+0x8780], R17 ;  /* 0x0087801101007387 */ /* 0x000fe80000100800 */
[----:B------:R-:W-:Y:S04]  /*bc7e0*/  STL.64 [R1+0xec0], R20 ;  /* 0x000ec01401007387 */ /* 0x000fe80000100a00 */
[----:B------:R0:W-:Y:S04]  /*bc7f0*/  STL.64 [R1+0xec8], R22 ;  /* 0x000ec81601007387 */ /* 0x0001e80000100a00 */
[----:B0-----:R-:W2:Y:S04]  /*bc800*/  LDL.LU.64 R22, [R1+0x8808] ;  /* 0x0088080001167983 */ /* 0x001ea80000300a00 */
[----:B------:R-:W3:Y:S01]  /*bc810*/  LDL.LU.64 R20, [R1+0x8800] ;  /* 0x0088000001147983 */ /* 0x000ee20000300a00 */
[----:B------:R-:W-:Y:S01]  /*bc820*/  IMAD R16, R7, 0x100, R6 ;  /* 0x0000010007107824 */ /* 0x000fe200078e0206 */
[----:B---3--:R-:W-:-:S15]  /*bc830*/  HMMA.16816.F32 R12, R28, R20, R12 ;  /* 0x000000141c0c723c */ /* 0x008fde000000180c */
[----:B------:R-:W-:-:S04]  /*bc840*/  NOP ;  /* 0x0000000000007918 */ /* 0x000fc80000000000 */
[----:B------:R-:W-:Y:S04]  /*bc850*/  STL.64 [R1+0xed0], R12 ;  /* 0x000ed00c01007387 */ /* 0x000fe80000100a00 */
[----:B------:R2:W-:Y:S02]  /*bc860*/  STL.64 [R1+0xed8], R14 ;  /* 0x000ed80e01007387 */ /* 0x0005e40000100a00 */
[----:B--2---:R-:W-:Y:S02]  /*bc870*/  HMMA.16816.F32 R12, R28, R22, R32 ;  /* 0x000000161c0c723c */ /* 0x004fe40000001820 */
[----:B------:R-:W2:Y:S04]  /*bc880*/  LDL.LU.64 R32, [R1+0x1ad0] ;  /* 0x001ad00001207983 */ /* 0x000ea80000300a00 */
[----:B------:R-:W2:-:S13]  /*bc890*/  LDL.LU.64 R34, [R1+0x1ad8] ;  /* 0x001ad80001227983 */ /* 0x000e9a0000300a00 */
[----:B------:R0:W-:Y:S04]  /*bc8a0*/  STL.64 [R1+0xf00], R12 ;  /* 0x000f000c01007387 */ /* 0x0001e80000100a00 */
[----:B------:R1:W-:Y:S04]  /*bc8b0*/  STL.64 [R1+0xf08], R14 ;  /* 0x000f080e01007387 */ /* 0x0003e80000100a00 */
[----:B0-----:R-:W3:Y:S04]  /*bc8c0*/  LDL.LU.64 R12, [R1+0x1ac0] ;  /* 0x001ac000010c7983 */ /* 0x001ee80000300a00 */
[----:B-1----:R-:W3:Y:S04]  /*bc8d0*/  LDL.LU.64 R14, [R1+0x1ac8] ;  /* 0x001ac800010e7983 */ /* 0x002ee80000300a00 */
[----:B------:R-:W-:Y:S04]  /*bc8e0*/  STL.64 [R1+0x8790], R22 ;  /* 0x0087901601007387 */ /* 0x000fe80000100a00 */
[----:B------:R0:W-:Y:S04]  /*bc8f0*/  STL.64 [R1+0x8788], R20 ;  /* 0x0087881401007387 */ /* 0x0001e80000100a00 */
[----:B------:R-:W4:Y:S04]  /*bc900*/  LDL.LU.64 R4, [R1+0x1ab0] ;  /* 0x001ab00001047983 */ /* 0x000f280000300a00 */
[----:B------:R-:W4:Y:S01]  /*bc910*/  LDL.LU.64 R6, [R1+0x1ab8] ;  /* 0x001ab80001067983 */ /* 0x000f220000300a00 */
[----:B------:R-:W-:-:S02]  /*bc920*/  IMAD R11, R48, 0x100, R10 ;  /* 0x00000100300b7824 */ /* 0x000fc400078e020a */
[----:B------:R-:W-:Y:S02]  /*bc930*/  IMAD R10, R52, 0x100, R49 ;  /* 0x00000100340a7824 */ /* 0x000fe400078e0231 */
[----:B------:R-:W-:Y:S01]  /*bc940*/  IMAD R0, R0, 0x100, R53 ;  /* 0x0000010000007824 */ /* 0x000fe200078e0235 */
[----:B0-----:R-:W-:Y:S01]  /*bc950*/  HMMA.16816.F32 R20, R28, R24, R36 ;  /* 0x000000181c14723c */ /* 0x001fe20000001824 */
[----:B------:R-:W-:Y:S02]  /*bc960*/  F2FP.F16.E5M2.UNPACK_B R28, R16 ;  /* 0x00000010ff1c723e */ /* 0x000fe400020004ff */
[----:B------:R-:W-:Y:S02]  /*bc970*/  F2FP.F16.E5M2.UNPACK_B R29, R11 ;  /* 0x0000000bff1d723e */ /* 0x000fe400020004ff */
[----:B------:R-:W-:Y:S02]  /*bc980*/  F2FP.F16.E5M2.UNPACK_B R30, R10 ;  /* 0x0000000aff1e723e */ /* 0x000fe400020004ff */
[----:B------:R-:W-:Y:S01]  /*bc990*/  F2FP.F16.E5M2.UNPACK_B R31, R0 ;  /* 0x00000000ff1f723e */ /* 0x000fe200020004ff */
[----:B------:R-:W-:-:S11]  /*bc9a0*/  IMAD.MOV.U32 R10, RZ, RZ, R56 ;  /* 0x000000ffff0a7224 */ /* 0x000fd600078e0038 */
[----:B------:R0:W-:Y:S04]  /*bc9b0*/  STL.64 [R1+0xef0], R20 ;  /* 0x000ef01401007387 */ /* 0x0001e80000100a00 */
[----:B------:R1:W-:Y:S04]  /*bc9c0*/  STL.64 [R1+0xef8], R22 ;  /* 0x000ef81601007387 */ /* 0x0003e80000100a00 */
[----:B0-----:R-:W4:Y:S04]  /*bc9d0*/  LDL.LU.64 R20, [R1+0x1aa0] ;  /* 0x001aa00001147983 */ /* 0x001f280000300a00 */
[----:B-1----:R-:W4:Y:S01]  /*bc9e0*/  LDL.LU.64 R22, [R1+0x1aa8] ;  /* 0x001aa80001167983 */ /* 0x002f220000300a00 */
[----:B------:R-:W-:-:S02]  /*bc9f0*/  IMAD.MOV.U32 R11, RZ, RZ, R57 ;  /* 0x000000ffff0b7224 */ /* 0x000fc400078e0039 */
[----:B------:R-:W-:Y:S01]  /*bca00*/  IMAD.MOV.U32 R0, RZ, RZ, R59 ;  /* 0x000000ffff007224 */ /* 0x000fe200078e003b */
[C---:B--2---:R-:W-:Y:S08]  /*bca10*/  HMMA.16816.F32 R32, R28.reuse, R54, R32 ;  /* 0x000000361c20723c */ /* 0x044ff00000001820 */
[C---:B---3--:R-:W-:Y:S11]  /*bca20*/  HMMA.16816.F32 R12, R28.reuse, R56, R12 ;  /* 0x000000381c0c723c */ /* 0x048ff6000000180c */
[----:B------:R-:W-:Y:S01]  /*bca30*/  STL.64 [R1+0xf30], R32 ;  /* 0x000f302001007387 */ /* 0x000fe20000100a00 */
[----:B----4-:R-:W-:Y:S03]  /*bca40*/  HMMA.16816.F32 R4, R28, R58, R4 ;  /* 0x0000003a1c04723c */ /* 0x010fe60000001804 */
[----:B------:R-:W-:Y:S04]  /*bca50*/  STL.64 [R1+0xf38], R34 ;  /* 0x000f382201007387 */ /* 0x000fe80000100a00 */
[----:B------:R0:W-:Y:S04]  /*bca60*/  STL.64 [R1+0xf40], R12 ;  /* 0x000f400c01007387 */ /* 0x0001e80000100a00 */
[----:B------:R-:W-:Y:S01]  /*bca70*/  STL.64 [R1+0xf48], R14 ;  /* 0x000f480e01007387 */ /* 0x000fe20000100a00 */
[----:B0-----:R-:W-:-:S07]  /*bca80*/  IMAD.MOV.U32 R12, RZ, RZ, R58 ;  /* 0x000000ffff0c7224 */ /* 0x001fce00078e003a */
[----:B------:R0:W-:Y:S04]  /*bca90*/  STL.64 [R1+0xf50], R4 ;  /* 0x000f500401007387 */ /* 0x0001e80000100a00 */
[----:B------:R1:W-:Y:S04]  /*bcaa0*/  STL.64 [R1+0xf58], R6 ;  /* 0x000f580601007387 */ /* 0x0003e80000100a00 */
[----:B------:R-:W2:Y:S04]  /*bcab0*/  LDL.LU.64 R56, [R1+0x1a90] ;  /* 0x001a900001387983 */ /* 0x000ea80000300a00 */
[----:B------:R-:W2:Y:S01]  /*bcac0*/  LDL.LU.64 R58, [R1+0x1a98] ;  /* 0x001a9800013a7983 */ /* 0x000ea20000300a00 */
[----:B------:R-:W-:-:S03]  /*bcad0*/  IMAD.MOV.U32 R16, RZ, RZ, R54 ;  /* 0x000000ffff107224 */ /* 0x000fc600078e0036 */
[----:B0-----:R-:W3:Y:S01]  /*bcae0*/  LDL.LU.64 R4, [R1+0x1a80] ;  /* 0x001a800001047983 */ /* 0x001ee20000300a00 */
[----:B------:R-:W-:-:S03]  /*bcaf0*/  IMAD.MOV.U32 R17, RZ, RZ, R55 ;  /* 0x000000ffff117224 */ /* 0x000fc600078e0037 */
[----:B-1----:R-:W3:Y:S01]  /*bcb00*/  LDL.LU.64 R6, [R1+0x1a88] ;  /* 0x001a880001067983 */ /* 0x002ee20000300a00 */
[----:B------:R-:W-:Y:S03]  /*bcb10*/  HMMA.16816.F32 R20, R28, R50, R20 ;  /* 0x000000321c14723c */ /* 0x000fe60000001814 */
[----:B------:R-:W4:Y:S01]  /*bcb20*/  LDL.LU.64 R52, [R1+0x1a70] ;  /* 0x001a700001347983 */ /* 0x000f220000300a00 */
[----:B------:R-:W-:-:S03]  /*bcb30*/  IMAD.MOV.U32 R14, RZ, RZ, R50 ;  /* 0x000000ffff0e7224 */ /* 0x000fc600078e0032 */
[----:B------:R-:W4:Y:S01]  /*bcb40*/  LDL.LU.64 R54, [R1+0x1a78] ;  /* 0x001a780001367983 */ /* 0x000f220000300a00 */
[----:B------:R-:W-:-:S11]  /*bcb50*/  IMAD.MOV.U32 R13, RZ, RZ, R51 ;  /* 0x000000ffff0d7224 */ /* 0x000fd600078e0033 */
        /* <DEDUP_REMOVED lines=9> */
[----:B-1----:R-:W3:Y:S01]  /*bcbf0*/  LDL.LU.64 R22, [R1+0x1a18] ;  /* 0x001a180001167983 */ /* 0x002ee20000300a00 */
[----:B--2---:R-:W-:-:S15]  /*bcc00*/  HMMA.16816.F32 R56, R28, R60, R56 ;  /* 0x0000003c1c38723c */ /* 0x004fde0000001838 */
[----:B------:R-:W-:-:S04]  /*bcc10*/  NOP ;  /* 0x0000000000007918 */ /* 0x000fc80000000000 */
[----:B------:R-:W-:Y:S04]  /*bcc20*/  STL.64 [R1+0xf70], R56 ;  /* 0x000f703801007387 */ /* 0x000fe80000100a00 */
[----:B------:R0:W-:Y:S04]  /*bcc30*/  STL.64 [R1+0xf78], R58 ;  /* 0x000f783a01007387 */ /* 0x0001e80000100a00 */
[----:B0-----:R-:W3:Y:S04]  /*bcc40*/  LDL.LU.64 R58, [R1+0x87f8] ;  /* 0x0087f800013a7983 */ /* 0x001ee80000300a00 */
[----:B------:R-:W4:Y:S04]  /*bcc50*/  LDL.LU.64 R56, [R1+0x87f0] ;  /* 0x0087f00001387983 */ /* 0x000f280000300a00 */
[----:B------:R-:W-:Y:S01]  /*bcc60*/  STL [R1+0x8758], R61 ;  /* 0x0087583d01007387 */ /* 0x000fe20000100800 */
[C---:B---3--:R-:W-:Y:S08]  /*bcc70*/  HMMA.16816.F32 R4, R28.reuse, R58, R4 ;  /* 0x0000003a1c04723c */ /* 0x048ff00000001804 */
[C---:B----4-:R-:W-:Y:S11]  /*bcc80*/  HMMA.16816.F32 R52, R28.reuse, R56, R52 ;  /* 0x000000381c34723c */ /* 0x050ff60000001834 */
[----:B------:R0:W-:Y:S04]  /*bcc90*/  STL.64 [R1+0xf80], R4 ;  /* 0x000f800401007387 */ /* 0x0001e80000100a00 */
[----:B------:R1:W-:Y:S04]  /*bcca0*/  STL.64 [R1+0xf88], R6 ;  /* 0x000f880601007387 */ /* 0x0003e80000100a00 */
[----:B0-----:R-:W2:Y:S04]  /*bccb0*/  LDL.LU.64 R4, [R1+0x1a00] ;  /* 0x001a000001047983 */ /* 0x001ea80000300a00 */
[----:B-1----:R-:W2:Y:S04]  /*bccc0*/  LDL.LU.64 R6, [R1+0x1a08] ;  /* 0x001a080001067983 */ /* 0x002ea80000300a00 */
[----:B------:R-:W-:Y:S04]  /*bccd0*/  STL.64 [R1+0xfa0], R52 ;  /* 0x000fa03401007387 */ /* 0x000fe80000100a00 */
[----:B------:R0:W-:Y:S04]  /*bcce0*/  STL.64 [R1+0xfa8], R54 ;  /* 0x000fa83601007387 */ /* 0x0001e80000100a00 */
[----:B0-----:R-:W3:Y:S04]  /*bccf0*/  LDL.LU.64 R54, [R1+0x87e8] ;  /* 0x0087e80001367983 */ /* 0x001ee80000300a00 */
[----:B------:R-:W4:Y:S04]  /*bcd00*/  LDL.LU.64 R52, [R1+0x87e0] ;  /* 0x0087e00001347983 */ /* 0x000f280000300a00 */
[----:B------:R-:W-:Y:S04]  /*bcd10*/  STL.64 [R1+0x8730], R58 ;  /* 0x0087303a01007387 */ /* 0x000fe80000100a00 */
[----:B------:R0:W-:Y:S04]  /*bcd20*/  STL.64 [R1+0x8728], R56 ;  /* 0x0087283801007387 */ /* 0x0001e80000100a00 */
[----:B0-----:R-:W4:Y:S04]  /*bcd30*/  LDL.LU.64 R56, [R1+0x1a40] ;  /* 0x001a400001387983 */ /* 0x001f280000300a00 */
[----:B------:R-:W4:Y:S01]  /*bcd40*/  LDL.LU.64 R58, [R1+0x1a48] ;  /* 0x001a4800013a7983 */ /* 0x000f220000300a00 */
[----:B---3--:R-:W-:-:S15]  /*bcd50*/  HMMA.16816.F32 R48, R28, R54, R48 ;  /* 0x000000361c30723c */ /* 0x008fde0000001830 */
[----:B------:R-:W-:-:S04]  /*bcd60*/  NOP ;  /* 0x0000000000007918 */ /* 0x000fc80000000000 */
[----:B------:R-:W-:Y:S04]  /*bcd70*/  STL.64 [R1+0xfb0], R48 ;  /* 0x000fb03001007387 */ /* 0x000fe80000100a00 */
[----:B------:R0:W-:Y:S04]  /*bcd80*/  STL.64 [R1+0xfb8], R50 ;  /* 0x000fb83201007387 */ /* 0x0001e80000100a00 */
[----:B0-----:R-:W3:Y:S04]  /*bcd90*/  LDL.LU.64 R50, [R1+0x87d8] ;  /* 0x0087d80001327983 */ /* 0x001ee80000300a00 */
[----:B------:R-:W2:Y:S01]  /*bcda0*/  LDL.LU.64 R48, [R1+0x87d0] ;  /* 0x0087d00001307983 */ /* 0x000ea20000300a00 */
[----:B----4-:R-:W-:Y:S03]  /*bcdb0*/  HMMA.16816.F32 R56, R28, R52, R56 ;  /* 0x000000341c38723c */ /* 0x010fe60000001838 */
[----:B------:R-:W-:Y:S04]  /*bcdc0*/  STL.64 [R1+0x8740], R54 ;  /* 0x0087403601007387 */ /* 0x000fe80000100a00 */
[----:B------:R-:W-:-:S12]  /*bcdd0*/  STL.64 [R1+0x8738], R52 ;  /* 0x0087383401007387 */ /* 0x000fd80000100a00 */
[----:B------:R-:W-:Y:S04]  /*bcde0*/  STL.64 [R1+0xfc0], R56 ;  /* 0x000fc03801007387 */ /* 0x000fe80000100a00 */
[----:B------:R-:W-:Y:S01]  /*bcdf0*/  STL.64 [R1+0xfc8], R58 ;  /* 0x000fc83a01007387 */ /* 0x000fe20000100a00 */
[C---:B---3--:R-:W-:Y:S08]  /*bce00*/  HMMA.16816.F32 R36, R28.reuse, R50, R36 ;  /* 0x000000321c24723c */ /* 0x048ff00000001824 */
[C---:B--2---:R-:W-:Y:S01]  /*bce10*/  HMMA.16816.F32 R32, R28.reuse, R48, R32 ;  /* 0x000000301c20723c */ /* 0x044fe20000001820 */
        /* <DEDUP_REMOVED lines=12> */
[----:B0-----:R-:W2:Y:S04]  /*bcee0*/  LDL.LU.64 R20, [R1+0x19e0] ;  /* 0x0019e00001147983 */ /* 0x001ea80000300a00 */
[----:B-1----:R-:W2:Y:S04]  /*bcef0*/  LDL.LU.64 R22, [R1+0x19e8] ;  /* 0x0019e80001167983 */ /* 0x002ea80000300a00 */
[----:B------:R-:W4:Y:S04]  /*bcf00*/  LDL.LU.64 R4, [R1+0x19d0] ;  /* 0x0019d00001047983 */ /* 0x000f280000300a00 */
[----:B------:R-:W4:Y:S04]  /*bcf10*/  LDL.LU.64 R6, [R1+0x19d8] ;  /* 0x0019d80001067983 */ /* 0x000f280000300a00 */
[----:B------:R0:W-:Y:S04]  /*bcf20*/  STL.64 [R1+0x1010], R32 ;  /* 0x0010102001007387 */ /* 0x0001e80000100a00 */
[----:B------:R1:W-:Y:S04]  /*bcf30*/  STL.64 [R1+0x1018], R34 ;  /* 0x0010182201007387 */ /* 0x0003e80000100a00 */
[----:B0-----:R-:W4:Y:S04]  /*bcf40*/  LDL.LU.64 R32, [R1+0x19c0] ;  /* 0x0019c00001207983 */ /* 0x001f280000300a00 */
[----:B-1----:R-:W4:Y:S04]  /*bcf50*/  LDL.LU.64 R34, [R1+0x19c8] ;  /* 0x0019c80001227983 */ /* 0x002f280000300a00 */
[----:B------:R-:W4:Y:S04]  /*bcf60*/  LDL.LU.64 R56, [R1+0x1990] ;  /* 0x0019900001387983 */ /* 0x000f280000300a00 */
[----:B------:R-:W4:Y:S04]  /*bcf70*/  LDL.LU.64 R58, [R1+0x1998] ;  /* 0x00199800013a7983 */ /* 0x000f280000300a00 */
[----:B------:R-:W4:Y:S04]  /*bcf80*/  LDL.LU.64 R52, [R1+0x1980] ;  /* 0x0019800001347983 */ /* 0x000f280000300a00 */
[----:B------:R-:W4:Y:S04]  /*bcf90*/  LDL.LU.64 R54, [R1+0x1988] ;  /* 0x0019880001367983 */ /* 0x000f280000300a00 */
[----:B------:R-:W4:Y:S04]  /*bcfa0*/  LDL.LU.64 R48, [R1+0x1180] ;  /* 0x0011800001307983 */ /* 0x000f280000300a00 */
        /* <DEDUP_REMOVED lines=9> */
[----:B0-----:R-:W4:Y:S04]  /*bd040*/  LDL.LU.64 R38, [R1+0x87c8] ;  /* 0x0087c80001267983 */ /* 0x001f280000300a00 */
[----:B------:R-:W3:Y:S01]  /*bd050*/  LDL.LU.64 R36, [R1+0x87c0] ;  /* 0x0087c00001247983 */ /* 0x000ee20000300a00 */
[----:B--2---:R-:W-:-:S15]  /*bd060*/  HMMA.16816.F32 R20, R28, R40, R20 ;  /* 0x000000281c14723c */ /* 0x004fde0000001814 */
[----:B------:R-:W-:-:S04]  /*bd070*/  NOP ;  /* 0x0000000000007918 */ /* 0x000fc80000000000 */
[----:B------:R0:W-:Y:S04]  /*bd080*/  STL.64 [R1+0x1040], R20 ;  /* 0x0010401401007387 */ /* 0x0001e80000100a00 */
[----:B------:R1:W-:Y:S04]  /*bd090*/  STL.64 [R1+0x1048], R22 ;  /* 0x0010481601007387 */ /* 0x0003e80000100a00 */
[----:B0-----:R-:W2:Y:S04]  /*bd0a0*/  LDL.LU.64 R20, [R1+0x10e0] ;  /* 0x0010e00001147983 */ /* 0x001ea80000300a00 */
[----:B-1----:R-:W2:Y:S04]  /*bd0b0*/  LDL.LU.64 R22, [R1+0x10e8] ;  /* 0x0010e80001167983 */ /* 0x002ea80000300a00 */
[----:B------:R-:W-:Y:S04]  /*bd0c0*/  STL.64 [R1+0x8720], R42 ;  /* 0x0087202a01007387 */ /* 0x000fe80000100a00 */
[----:B------:R0:W-:Y:S04]  /*bd0d0*/  STL.64 [R1+0x8718], R40 ;  /* 0x0087182801007387 */ /* 0x0001e80000100a00 */
[----:B0-----:R-:W2:Y:S04]  /*bd0e0*/  LDL.LU.64 R40, [R1+0x19b0] ;  /* 0x0019b00001287983 */ /* 0x001ea80000300a00 */
[----:B------:R-:W2:Y:S01]  /*bd0f0*/  LDL.LU.64 R42, [R1+0x19b8] ;  /* 0x0019b800012a7983 */ /* 0x000ea20000300a00 */
[C---:B----4-:R-:W-:Y:S08]  /*bd100*/  HMMA.16816.F32 R4, R28.reuse, R38, R4 ;  /* 0x000000261c04723c */ /* 0x050ff00000001804 */
[C---:B---3--:R-:W-:Y:S11]  /*bd110*/  HMMA.16816.F32 R32, R28.reuse, R36, R32 ;  /* 0x000000241c20723c */ /* 0x048ff60000001820 */
[----:B------:R-:W-:Y:S04]  /*bd120*/  STL.64 [R1+0x1050], R4 ;  /* 0x0010500401007387 */ /* 0x000fe80000100a00 */
[----:B------:R0:W-:Y:S04]  /*bd130*/  STL.64 [R1+0x1058], R6 ;  /* 0x0010580601007387 */ /* 0x0001e80000100a00 */
[----:B0-----:R-:W3:Y:S04]  /*bd140*/  LDL.LU.64 R6, [R1+0x87b8] ;  /* 0x0087b80001067983 */ /* 0x001ee80000300a00 */
[----:B------:R-:W4:Y:S04]  /*bd150*/  LDL.LU.64 R4, [R1+0x87b0] ;  /* 0x0087b00001047983 */ /* 0x000f280000300a00 */
[----:B------:R-:W-:Y:S04]  /*bd160*/  STL.64 [R1+0x1070], R32 ;  /* 0x0010702001007387 */ /* 0x000fe80000100a00 */
[----:B------:R0:W-:Y:S04]  /*bd170*/  STL.64 [R1+0x1078], R34 ;  /* 0x0010782201007387 */ /* 0x0001e80000100a00 */
[----:B0-----:R-:W2:Y:S04]  /*bd180*/  LDL.LU.64 R34, [R1+0x87a8] ;  /* 0x0087a80001227983 */ /* 0x001ea80000300a00 */
[----:B------:R-:W3:Y:S04]  /*bd190*/  LDL.LU.64 R32, [R1+0x87a0] ;  /* 0x0087a00001207983 */ /* 0x000ee80000300a00 */
[----:B------:R-:W-:Y:S04]  /*bd1a0*/  STL.64 [R1+0x8750], R38 ;  /* 0x0087502601007387 */ /* 0x000fe80000100a00 */
[----:B------:R3:W-:Y:S01]  /*bd1b0*/  STL.64 [R1+0x8748], R36 ;  /* 0x0087482401007387 */ /* 0x0007e20000100a00 */
[C---:B--2---:R-:W-:Y:S08]  /*bd1c0*/  HMMA.16816.F32 R40, R28.reuse, R34, R40 ;  /* 0x000000221c28723c */ /* 0x044ff00000001828 */
[C---:B---3--:R-:W-:Y:S01]  /*bd1d0*/  HMMA.16816.F32 R36, R28.reuse, R32, R44 ;  /* 0x000000201c24723c */ /* 0x048fe2000000182c */
[----:B------:R-:W-:Y:S10]  /*bd1e0*/  STL.64 [R1+0x86e0], R34 ;  /* 0x0086e02201007387 */ /* 0x000ff40000100a00 */
[----:B------:R-:W-:Y:S04]  /*bd1f0*/  STL.64 [R1+0x1080], R40 ;  /* 0x0010802801007387 */ /* 0x000fe80000100a00 */
[----:B------:R0:W-:Y:S04]  /*bd200*/  STL.64 [R1+0x1088], R42 ;  /* 0x0010882a01007387 */ /* 0x0001e80000100a00 */
[----:B------:R4:W-:Y:S04]  /*bd210*/  STL.64 [R1+0x86d8], R32 ;  /* 0x0086d82001007387 */ /* 0x0009e80000100a00 */
[----:B------:R-:W-:Y:S01]  /*bd220*/  STL.64 [R1+0x1090], R36 ;  /* 0x0010902401007387 */ /* 0x000fe20000100a00 */
[C---:B0-----:R-:W-:Y:S03]  /*bd230*/  HMMA.16816.F32 R40, R28.reuse, R26, R56 ;  /* 0x0000001a1c28723c */ /* 0x041fe60000001838 */
[----:B------:R0:W-:Y:S05]  /*bd240*/  STL.64 [R1+0x1098], R38 ;  /* 0x0010982601007387 */ /* 0x0001ea0000100a00 */
[C---:B----4-:R-:W-:Y:S08]  /*bd250*/  HMMA.16816.F32 R32, R28.reuse, R4, R48 ;  /* 0x000000041c20723c */ /* 0x050ff00000001830 */
[C---:B0-----:R-:W-:Y:S03]  /*bd260*/  HMMA.16816.F32 R36, R28.reuse, R2, R52 ;  /* 0x000000021c24723c */ /* 0x041fe60000001834 */
[----:B------:R-:W-:Y:S04]  /*bd270*/  STL.64 [R1+0x10b0], R40 ;  /* 0x0010b02801007387 */ /* 0x000fe80000100a00 */
[----:B------:R-:W-:Y:S04]  /*bd280*/  STL.64 [R1+0x10b8], R42 ;  /* 0x0010b82a01007387 */ /* 0x000fe80000100a00 */
[----:B------:R-:W2:Y:S08]  /*bd290*/  LDL.LU R52, [R1+0x3228] ;  /* 0x0032280001347983 */ /* 0x000eb00000300800 */
[----:B------:R-:W-:Y:S04]  /*bd2a0*/  STL.64 [R1+0x10c0], R36 ;  /* 0x0010c02401007387 */ /* 0x000fe80000100a00 */
[----:B------:R-:W-:Y:S04]  /*bd2b0*/  STL.64 [R1+0x10c8], R38 ;  /* 0x0010c82601007387 */ /* 0x000fe80000100a00 */
[----:B------:R-:W2:Y:S04]  /*bd2c0*/  LDL.LU R53, [R1+0x3224] ;  /* 0x0032240001357983 */ /* 0x000ea80000300800 */
[----:B------:R-:W-:Y:S04]  /*bd2d0*/  STL.64 [R1+0x10d0], R32 ;  /* 0x0010d02001007387 */ /* 0x000fe80000100a00 */
[----:B------:R0:W-:Y:S04]  /*bd2e0*/  STL.64 [R1+0x10d8], R34 ;  /* 0x0010d82201007387 */ /* 0x0001e80000100a00 */
[----:B------:R-:W3:Y:S04]  /*bd2f0*/  LDL.LU R54, [R1+0x3230] ;  /* 0x0032300001367983 */ /* 0x000ee80000300800 */
[----:B------:R-:W3:Y:S01]  /*bd300*/  LDL.LU R55, [R1+0x322c] ;  /* 0x00322c0001377983 */ /* 0x000ee20000300800 */
[----:B0-----:R-:W-:Y:S03]  /*bd310*/  HMMA.16816.F32 R32, R28, R6, R20 ;  /* 0x000000061c20723c */ /* 0x001fe60000001814 */
[----:B------:R-:W4:Y:S01]  /*bd320*/  LDL.LU.64 R20, [R1+0x1100] ;  /* 0x0011000001147983 */ /* 0x000f220000300a00 */
[----:B------:R-:W-:-:S03]  /*bd330*/  IMAD.MOV.U32 R51, RZ, RZ, R13 ;  /* 0x000000ffff337224 */ /* 0x000fc600078e000d */
[----:B------:R-:W4:Y:S01]  /*bd340*/  LDL.LU.64 R22, [R1+0x1108] ;  /* 0x0011080001167983 */ /* 0x000f220000300a00 */
[----:B------:R-:W-:Y:S02]  /*bd350*/  IMAD.MOV.U32 R48, RZ, RZ, R12 ;  /* 0x000000ffff307224 */ /* 0x000fe400078e000c */
[----:B------:R-:W-:-:S09]  /*bd360*/  IMAD.MOV.U32 R50, RZ, RZ, R14 ;  /* 0x000000ffff327224 */ /* 0x000fd200078e000e */
[----:B------:R-:W-:Y:S04]  /*bd370*/  STL.64 [R1+0x10e0], R32 ;  /* 0x0010e02001007387 */ /* 0x000fe80000100a00 */
[----:B------:R0:W-:Y:S04]  /*bd380*/  STL.64 [R1+0x10e8], R34 ;  /* 0x0010e82201007387 */ /* 0x0001e80000100a00 */
[----:B------:R-:W2:Y:S04]  /*bd390*/  LDL.LU.64 R12, [R1+0x1110] ;  /* 0x00111000010c7983 */ /* 0x000ea80000300a00 */
[----:B------:R-:W2:Y:S04]  /*bd3a0*/  LDL.LU.64 R14, [R1+0x1118] ;  /* 0x00111800010e7983 */ /* 0x000ea80000300a00 */
[----:B------:R-:W2:Y:S04]  /*bd3b0*/  LDL.LU.64 R44, [R1+0x1150] ;  /* 0x00115000012c7983 */ /* 0x000ea80000300a00 */
[----:B------:R-:W2:Y:S04]  /*bd3c0*/  LDL.LU.64 R46, [R1+0x1158] ;  /* 0x00115800012e7983 */ /* 0x000ea80000300a00 */
[----:B------:R-:W2:Y:S01]  /*bd3d0*/  LDL.LU.64 R40, [R1+0x1160] ;  /* 0x0011600001287983 */ /* 0x000ea20000300a00 */
[----:B------:R-:W-:-:S03]  /*bd3e0*/  IMAD.MOV.U32 R49, RZ, RZ, R0 ;  /* 0x000000ffff317224 */ /* 0x000fc600078e0000 */
[----:B------:R-:W2:Y:S04]  /*bd3f0*/  LDL.LU.64 R42, [R1+0x1168] ;  /* 0x00116800012a7983 */ /* 0x000ea80000300a00 */
[----:B------:R-:W2:Y:S04]  /*bd400*/  LDL.LU.64 R36, [R1+0x1170] ;  /* 0x0011700001247983 */ /* 0x000ea80000300a00 */
[----:B------:R-:W2:Y:S04]  /*bd410*/  LDL.LU.64 R38, [R1+0x1178] ;  /* 0x0011780001267983 */ /* 0x000ea80000300a00 */
[----:B0-----:R-:W2:Y:S04]  /*bd420*/  LDL.LU R34, [R1+0x3238] ;  /* 0x0032380001227983 */ /* 0x001ea80000300800 */
[----:B------:R-:W2:Y:S04]  /*bd430*/  LDL.LU R61, [R1+0x3234] ;  /* 0x00323400013d7983 */ /* 0x000ea80000300800 */
[----:B------:R-:W2:Y:S04]  /*bd440*/  LDL.LU R35, [R1+0x3240] ;  /* 0x0032400001237983 */ /* 0x000ea80000300800 */
[----:B------:R-:W2:Y:S01]  /*bd450*/  LDL.LU R0, [R1+0x323c] ;  /* 0x00323c0001007983 */ /* 0x000ea20000300800 */
[----:B------:R-:W-:-:S03]  /*bd460*/  IMAD.MOV.U32 R58, RZ, RZ, R10 ;  /* 0x000000ffff3a7224 */ /* 0x000fc600078e000a */
[----:B------:R-:W-:Y:S01]  /*bd470*/  STL.64 [R1+0x8768], R50 ;  /* 0x0087683201007387 */ /* 0x000fe20000100a00 */
[----:B------:R-:W-:-:S03]  /*bd480*/  IMAD.MOV.U32 R59, RZ, RZ, R11 ;  /* 0x000000ffff3b7224 */ /* 0x000fc600078e000b */
[----:B------:R0:W-:Y:S04]  /*bd490*/  STL.64 [R1+0x8760], R48 ;  /* 0x0087603001007387 */ /* 0x0001e80000100a00 */
[----:B0-----:R-:W2:Y:S04]  /*bd4a0*/  LDL.LU.64 R48, [R1+0x1140] ;  /* 0x0011400001307983 */ /* 0x001ea80000300a00 */
[----:B------:R-:W2:Y:S04]  /*bd4b0*/  LDL.LU.64 R50, [R1+0x1148] ;  /* 0x0011480001327983 */ /* 0x000ea80000300a00 */
[----:B------:R-:W2:Y:S04]  /*bd4c0*/  LDL.LU R10, [R1+0x879c] ;  /* 0x00879c00010a7983 */ /* 0x000ea80000300800 */
[----:B------:R-:W2:Y:S04]  /*bd4d0*/  LDL.LU R11, [R1+0x8798] ;  /* 0x00879800010b7983 */ /* 0x000ea80000300800 */
[----:B------:R-:W-:Y:S04]  /*bd4e0*/  STL.64 [R1+0x86d0], R6 ;  /* 0x0086d00601007387 */ /* 0x000fe80000100a00 */
[----:B------:R0:W-:Y:S01]  /*bd4f0*/  STL.64 [R1+0x86c8], R4 ;  /* 0x0086c80401007387 */ /* 0x0001e20000100a00 */
[----:B------:R-:W-:-:S02]  /*bd500*/  IMAD.MOV.U32 R56, RZ, RZ, R16 ;  /* 0x000000ffff387224 */ /* 0x000fc400078e0010 */
[----:B------:R-:W-:Y:S01]  /*bd510*/  IMAD.MOV.U32 R57, RZ, RZ, R17 ;  /* 0x000000ffff397224 */ /* 0x000fe200078e0011 */
[----:B0-----:R-:W3:Y:S04]  /*bd520*/  LDL.LU.64 R4, [R1+0x1130] ;  /* 0x0011300001047983 */ /* 0x001ee80000300a00 */
[----:B------:R-:W3:Y:S01]  /*bd530*/  LDL.LU.64 R6, [R1+0x1138] ;  /* 0x0011380001067983 */ /* 0x000ee20000300a00 */
[----:B----4-:R-:W-:-:S15]  /*bd540*/  HMMA.16816.F32 R20, R28, R8, R20 ;  /* 0x000000081c14723c */ /* 0x010fde0000001814 */
[----:B------:R-:W-:-:S04]  /*bd550*/  NOP ;  /* 0x0000000000007918 */ /* 0x000fc80000000000 */
[----:B------:R-:W-:Y:S04]  /*bd560*/  STL.64 [R1+0x1100], R20 ;  /* 0x0011001401007387 */ /* 0x000fe80000100a00 */
[----:B------:R0:W-:Y:S04]  /*bd570*/  STL.64 [R1+0x1108], R22 ;  /* 0x0011081601007387 */ /* 0x0001e80000100a00 */
[----:B0-----:R-:W4:Y:S04]  /*bd580*/  LDL.LU.64 R22, [R1+0x8790] ;  /* 0x0087900001167983 */ /* 0x001f280000300a00 */
[----:B------:R-:W3:Y:S04]  /*bd590*/  LDL.LU.64 R20, [R1+0x8788] ;  /* 0x0087880001147983 */ /* 0x000ee80000300a00 */
[----:B------:R-:W3:Y:S04]  /*bd5a0*/  LDL.LU R16, [R1+0x8784] ;  /* 0x0087840001107983 */ /* 0x000ee80000300800 */
[----:B------:R-:W3:Y:S01]  /*bd5b0*/  LDL.LU R17, [R1+0x8780] ;  /* 0x0087800001117983 */ /* 0x000ee20000300800 */
[----:B--2---:R-:W-:-:S15]  /*bd5c0*/  HMMA.16816.F32 R12, R28, R10, R12 ;  /* 0x0000000a1c0c723c */ /* 0x004fde000000180c */
[----:B------:R-:W-:-:S04]  /*bd5d0*/  NOP ;  /* 0x0000000000007918 */ /* 0x000fc80000000000 */
        /* <DEDUP_REMOVED lines=8> */
[C---:B------:R-:W-:Y:S08]  /*bd660*/  HMMA.16816.F32 R44, R28.reuse, R18, R44 ;  /* 0x000000121c2c723c */ /* 0x040ff0000000182c */
[----:B--2---:R-:W-:-:S15]  /*bd670*/  HMMA.16816.F32 R8, R28, R12, R8 ;  /* 0x0000000c1c08723c */ /* 0x004fde0000001808 */
[----:B------:R-:W-:-:S04]  /*bd680*/  NOP ;  /* 0x0000000000007918 */ /* 0x000fc80000000000 */
[----:B------:R-:W-:Y:S04]  /*bd690*/  STL.64 [R1+0x1120], R8 ;  /* 0x0011200801007387 */ /* 0x000fe80000100a00 */
[----:B------:R3:W-:Y:S02]  /*bd6a0*/  STL.64 [R1+0x1128], R10 ;  /* 0x0011280a01007387 */ /* 0x0007e40000100a00 */
[C---:B---3--:R-:W-:Y:S08]  /*bd6b0*/  HMMA.16816.F32 R8, R28.reuse, R14, R4 ;  /* 0x0000000e1c08723c */ /* 0x048ff00000001804 */
[C---:B------:R-:W-:Y:S11]  /*bd6c0*/  HMMA.16816.F32 R4, R28.reuse, R16, R48 ;  /* 0x000000101c04723c */ /* 0x040ff60000001830 */
[----:B------:R-:W-:Y:S04]  /*bd6d0*/  STL.64 [R1+0x1130], R8 ;  /* 0x0011300801007387 */ /* 0x000fe80000100a00 */
[----:B------:R0:W-:Y:S02]  /*bd6e0*/  STL.64 [R1+0x1138], R10 ;  /* 0x0011380a01007387 */ /* 0x0001e40000100a00 */
[C---:B0-----:R-:W-:Y:S02]  /*bd6f0*/  HMMA.16816.F32 R8, R28.reuse, R20, R40 ;  /* 0x000000141c08723c */ /* 0x041fe40000001828 */
[----:B------:R-:W-:Y:S04]  /*bd700*/  STL.64 [R1+0x1140], R4 ;  /* 0x0011400401007387 */ /* 0x000fe80000100a00 */
[----:B------:R4:W-:Y:S04]  /*bd710*/  STL.64 [R1+0x1148], R6 ;  /* 0x0011480601007387 */ /* 0x0009e80000100a00 */
[----:B------:R-:W-:Y:S04]  /*bd720*/  STL.64 [R1+0x1150], R44 ;  /* 0x0011502c01007387 */ /* 0x000fe80000100a00 */
[----:B------:R-:W-:Y:S04]  /*bd730*/  STL.64 [R1+0x1158], R46 ;  /* 0x0011582e01007387 */ /* 0x000fe80000100a00 */
[----:B------:R-:W2:Y:S04]  /*bd740*/  LDL.LU.64 R48, [R1+0x1060] ;  /* 0x0010600001307983 */ /* 0x000ea80000300a00 */
[----:B------:R-:W-:Y:S04]  /*bd750*/  STL.64 [R1+0x1160], R8 ;  /* 0x0011600801007387 */ /* 0x000fe80000100a00 */
[----:B------:R-:W-:Y:S04]  /*bd760*/  STL.64 [R1+0x1168], R10 ;  /* 0x0011680a01007387 */ /* 0x000fe80000100a00 */
[----:B------:R-:W2:Y:S01]  /*bd770*/  LDL.LU.64 R50, [R1+0x1068] ;  /* 0x0010680001327983 */ /* 0x000ea20000300a00 */
[----:B----4-:R-:W-:Y:S01]  /*bd780*/  HMMA.16816.F32 R4, R28, R22, R36 ;  /* 0x000000161c04723c */ /* 0x010fe20000001824 */
[----:B------:R-:W-:-:S02]  /*bd790*/  IMAD R61, R61, 0x100, R34 ;  /* 0x000001003d3d7824 */ /* 0x000fc400078e0222 */
[----:B------:R-:W-:-:S15]  /*bd7a0*/  IMAD R0, R0, 0x100, R35 ;  /* 0x0000010000007824 */ /* 0x000fde00078e0223 */
[----:B------:R-:W-:Y:S01]  /*bd7b0*/  NOP ;  /* 0x0000000000007918 */ /* 0x000fe20000000000 */
[----:B------:R0:W-:Y:S04]  /*bd7c0*/  STL.64 [R1+0x1180], R4 ;  /* 0x0011800401007387 */ /* 0x0001e80000100a00 */
[----:B------:R-:W-:Y:S04]  /*bd7d0*/  STL.64 [R1+0x1188], R6 ;  /* 0x0011880601007387 */ /* 0x000fe80000100a00 */
[----:B------:R-:W3:Y:S01]  /*bd7e0*/  LDL.LU.64 R36, [R1+0x1190] ;  /* 0x0011900001247983 */ /* 0x000ee20000300a00 */
[----:B0-----:R-:W-:-:S03]  /*bd7f0*/  IMAD R5, R53, 0x100, R52 ;  /* 0x0000010035057824 */ /* 0x001fc600078e0234 */
[----:B------:R-:W3:Y:S01]  /*bd800*/  LDL.LU.64 R38, [R1+0x1198] ;  /* 0x0011980001267983 */ /* 0x000ee20000300a00 */
[----:B------:R-:W-:-:S03]  /*bd810*/  IMAD R4, R55, 0x100, R54 ;  /* 0x0000010037047824 */ /* 0x000fc600078e0236 */
[----:B------:R-:W4:Y:S04]  /*bd820*/  LDL.LU.64 R52, [R1+0x11a0] ;  /* 0x0011a00001347983 */ /* 0x000f280000300a00 */
        /* <DEDUP_REMOVED lines=8> */
[----:B------:R-:W4:Y:S01]  /*bd8b0*/  LDL.LU.64 R10, [R1+0x11e8] ;  /* 0x0011e800010a7983 */ /* 0x000f220000300a00 */
[----:B--2---:R-:W-:Y:S03]  /*bd8c0*/  HMMA.16816.F32 R28, R28, R24, R48 ;  /* 0x000000181c1c723c */ /* 0x004fe60000001830 */
[----:B------:R-:W2:Y:S04]  /*bd8d0*/  LDL.LU.64 R50, [R1+0x8768] ;  /* 0x0087680001327983 */ /* 0x000ea80000300a00 */
[----:B------:R-:W2:-:S12]  /*bd8e0*/  LDL.LU.64 R48, [R1+0x8760] ;  /* 0x0087600001307983 */ /* 0x000e980000300a00 */
[----:B------:R0:W-:Y:S04]  /*bd8f0*/  STL.64 [R1+0x1170], R28 ;  /* 0x0011701c01007387 */ /* 0x0001e80000100a00 */
[----:B------:R1:W-:Y:S01]  /*bd900*/  STL.64 [R1+0x1178], R30 ;  /* 0x0011781e01007387 */ /* 0x0003e20000100a00 */
[----:B0-----:R-:W-:Y:S02]  /*bd910*/  F2FP.F16.E5M2.UNPACK_B R28, R5 ;  /* 0x00000005ff1c723e */ /* 0x001fe400020004ff */
[----:B------:R-:W-:Y:S02]  /*bd920*/  F2FP.F16.E5M2.UNPACK_B R29, R4 ;  /* 0x00000004ff1d723e */ /* 0x000fe400020004ff */
[----:B-1----:R-:W-:Y:S01]  /*bd930*/  F2FP.F16.E5M2.UNPACK_B R30, R61 ;  /* 0x0000003dff1e723e */ /* 0x002fe200020004ff */
[----:B------:R-:W2:Y:S01]  /*bd940*/  LDL.LU.64 R4, [R1+0x11f0] ;  /* 0x0011f00001047983 */ /* 0x000ea20000300a00 */
[----:B------:R-:W-:-:S03]  /*bd950*/  F2FP.F16.E5M2.UNPACK_B R31, R0 ;  /* 0x00000000ff1f723e */ /* 0x000fc600020004ff */
[----:B------:R-:W2:Y:S04]  /*bd960*/  LDL.LU.64 R6, [R1+0x11f8] ;  /* 0x0011f80001067983 */ /* 0x000ea80000300a00 */
[C---:B---3--:R-:W-:Y:S01]  /*bd970*/  HMMA.16816.F32 R36, R28.reuse, R56, R36 ;  /* 0x000000381c24723c */ /* 0x048fe20000001824 */
[----:B------:R-:W3:Y:S07]  /*bd980*/  LDL.LU R61, [R1+0x8758] ;  /* 0x00875800013d7983 */ /* 0x000eee0000300800 */
[C---:B----4-:R-:W-:Y:S11]  /*bd990*/  HMMA.16816.F32 R56, R28.reuse, R58, R52 ;  /* 0x0000003a1c38723c */ /* 0x050ff60000001834 */
[----:B------:R-:W-:Y:S04]  /*bd9a0*/  STL.64 [R1+0x1190], R36 ;  /* 0x0011902401007387 */ /* 0x000fe80000100a00 */
[----:B------:R0:W-:Y:S04]  /*bd9b0*/  STL.64 [R1+0x1198], R38 ;  /* 0x0011982601007387 */ /* 0x0001e80000100a00 */
[----:B0-----:R-:W4:Y:S04]  /*bd9c0*/  LDL.LU.64 R38, [R1+0x8750] ;  /* 0x0087500001267983 */ /* 0x001f280000300a00 */
[----:B------:R-:W4:Y:S04]  /*bd9d0*/  LDL.LU.64 R36, [R1+0x8748] ;  /* 0x0087480001247983 */ /* 0x000f280000300a00 */
[----:B------:R-:W4:Y:S04]  /*bd9e0*/  LDL.LU.64 R54, [R1+0x8740] ;  /* 0x0087400001367983 */ /* 0x000f280000300a00 */
[----:B------:R-:W4:Y:S04]  /*bd9f0*/  LDL.LU.64 R52, [R1+0x8738] ;  /* 0x0087380001347983 */ /* 0x000f280000300a00 */
[----:B------:R-:W-:Y:S04]  /*bda00*/  STL.64 [R1+0x11a0], R56 ;  /* 0x0011a03801007387 */ /* 0x000fe80000100a00 */
[----:B------:R0:W-:Y:S04]  /*bda10*/  STL.64 [R1+0x11a8], R58 ;  /* 0x0011a83a01007387 */ /* 0x0001e80000100a00 */
[----:B0-----:R-:W4:Y:S04]  /*bda20*/  LDL.LU.64 R58, [R1+0x8730] ;  /* 0x00873000013a7983 */ /* 0x001f280000300a00 */
[----:B------:R-:W4:Y:S01]  /*bda30*/  LDL.LU.64 R56, [R1+0x8728] ;  /* 0x0087280001387983 */ /* 0x000f220000300a00 */
[----:B--2---:R-:W-:-:S15]  /*bda40*/  HMMA.16816.F32 R44, R28, R48, R44 ;  /* 0x000000301c2c723c */ /* 0x004fde000000182c */
[----:B------:R-:W-:-:S04]  /*bda50*/  NOP ;  /* 0x0000000000007918 */ /* 0x000fc80000000000 */
[----:B------:R-:W-:Y:S04]  /*bda60*/  STL.64 [R1+0x11b0], R44 ;  /* 0x0011b02c01007387 */ /* 0x000fe80000100a00 */
[----:B------:R0:W-:Y:S02]  /*bda70*/  STL.64 [R1+0x11b8], R46 ;  /* 0x0011b82e01007387 */ /* 0x0001e40000100a00 */
[----:B0-----:R-:W-:Y:S02]  /*bda80*/  HMMA.16816.F32 R44, R28, R50, R40 ;  /* 0x000000321c2c723c */ /* 0x001fe40000001828 */
[----:B------:R-:W2:Y:S04]  /*bda90*/  LDL.LU.64 R40, [R1+0x1200] ;  /* 0x0012000001287983 */ /* 0x000ea80000300a00 */
[----:B------:R-:W2:-:S13]  /*bdaa0*/  LDL.LU.64 R42, [R1+0x1208] ;  /* 0x00120800012a7983 */ /* 0x000e9a0000300a00 */
[----:B------:R0:W-:Y:S04]  /*bdab0*/  STL.64 [R1+0x11c0], R44 ;  /* 0x0011c02c01007387 */ /* 0x0001e80000100a00 */
[----:B------:R1:W-:Y:S04]  /*bdac0*/  STL.64 [R1+0x11c8], R46 ;  /* 0x0011c82e01007387 */ /* 0x0003e80000100a00 */
[----:B------:R-:W2:Y:S04]  /*bdad0*/  LDL.LU.64 R48, [R1+0x1210] ;  /* 0x0012100001307983 */ /* 0x000ea80000300a00 */
[----:B------:R-:W2:Y:S01]  /*bdae0*/  LDL.LU.64 R50, [R1+0x1218] ;  /* 0x0012180001327983 */ /* 0x000ea20000300a00 */
[----:B---3--:R-:W-:Y:S03]  /*bdaf0*/  HMMA.16816.F32 R32, R28, R60, R32 ;  /* 0x0000003c1c20723c */ /* 0x008fe60000001820 */
[----:B0-----:R-:W3:-:S15]  /*bdb00*/  LDL.LU.64 R44, [R1+0x1220] ;  /* 0x00122000012c7983 */ /* 0x001ede0000300a00 */
[----:B------:R-:W-:Y:S01]  /*bdb10*/  NOP ;  /* 0x0000000000007918 */ /* 0x000fe20000000000 */
[----:B------:R0:W-:Y:S01]  /*bdb20*/  STL.64 [R1+0x11d0], R32 ;  /* 0x0011d02001007387 */ /* 0x0001e20000100a00 */
[C---:B----4-:R-:W-:Y:S08]  /*bdb30*/  HMMA.16816.F32 R8, R28.reuse, R58, R8 ;  /* 0x0000003a1c08723c */ /* 0x050ff00000001808 */
[C---:B------:R-:W-:Y:S01]  /*bdb40*/  HMMA.16816.F32 R4, R28.reuse, R56, R4 ;  /* 0x000000381c04723c */ /* 0x040fe20000001804 */
[----:B------:R4:W-:Y:S04]  /*bdb50*/  STL.64 [R1+0x11d8], R34 ;  /* 0x0011d82201007387 */ /* 0x0009e80000100a00 */
[----:B-1----:R-:W3:Y:S06]  /*bdb60*/  LDL.LU.64 R46, [R1+0x1228] ;  /* 0x00122800012e7983 */ /* 0x002eec0000300a00 */
[----:B------:R1:W-:Y:S04]  /*bdb70*/  STL.64 [R1+0x11e0], R8 ;  /* 0x0011e00801007387 */ /* 0x0003e80000100a00 */
[----:B------:R1:W-:Y:S04]  /*bdb80*/  STL.64 [R1+0x11e8], R10 ;  /* 0x0011e80a01007387 */ /* 0x0003e80000100a00 */
[----:B0-----:R-:W3:Y:S04]  /*bdb90*/  LDL.LU.64 R32, [R1+0x1230] ;  /* 0x0012300001207983 */ /* 0x001ee80000300a00 */
[----:B----4-:R-:W4:Y:S04]  /*bdba0*/  LDL.LU.64 R34, [R1+0x1238] ;  /* 0x0012380001227983 */ /* 0x010f280000300a00 */
[----:B-1----:R-:W3:Y:S04]  /*bdbb0*/  LDL.LU.64 R8, [R1+0x1240] ;  /* 0x0012400001087983 */ /* 0x002ee80000300a00 */
[----:B------:R-:W3:Y:S04]  /*bdbc0*/  LDL.LU.64 R10, [R1+0x1248] ;  /* 0x00124800010a7983 */ /* 0x000ee80000300a00 */
[----:B------:R0:W-:Y:S04]  /*bdbd0*/  STL.64 [R1+0x11f0], R4 ;  /* 0x0011f00401007387 */ /* 0x0001e80000100a00 */
[----:B------:R1:W-:Y:S04]  /*bdbe0*/  STL.64 [R1+0x11f8], R6 ;  /* 0x0011f80601007387 */ /* 0x0003e80000100a00 */
[----:B0-----:R-:W3:Y:S04]  /*bdbf0*/  LDL.LU.64 R4, [R1+0x1260] ;  /* 0x0012600001047983 */ /* 0x001ee80000300a00 */
[----:B-1----:R-:W3:Y:S04]  /*bdc00*/  LDL.LU.64 R6, [R1+0x1268] ;  /* 0x0012680001067983 */ /* 0x002ee80000300a00 */
[----:B------:R-:W-:Y:S04]  /*bdc10*/  STL.64 [R1+0x86a0], R58 ;  /* 0x0086a03a01007387 */ /* 0x000fe80000100a00 */
[----:B------:R0:W-:Y:S04]  /*bdc20*/  STL.64 [R1+0x8698], R56 ;  /* 0x0086983801007387 */ /* 0x0001e80000100a00 */
[----:B0-----:R-:W3:Y:S04]  /*bdc30*/  LDL.LU.64 R56, [R1+0x1380] ;  /* 0x0013800001387983 */ /* 0x001ee80000300a00 */
[----:B------:R-:W3:Y:S01]  /*bdc40*/  LDL.LU.64 R58, [R1+0x1388] ;  /* 0x00138800013a7983 */ /* 0x000ee20000300a00 */
[C---:B--2---:R-:W-:Y:S08]  /*bdc50*/  HMMA.16816.F32 R40, R28.reuse, R54, R40 ;  /* 0x000000361c28723c */ /* 0x044ff00000001828 */
[C---:B------:R-:W-:Y:S11]  /*bdc60*/  HMMA.16816.F32 R48, R28.reuse, R52, R48 ;  /* 0x000000341c30723c */ /* 0x040ff60000001830 */
[----:B------:R-:W-:Y:S04]  /*bdc70*/  STL.64 [R1+0x1200], R40 ;  /* 0x0012002801007387 */ /* 0x000fe80000100a00 */
[----:B------:R0:W-:Y:S04]  /*bdc80*/  STL.64 [R1+0x1208], R42 ;  /* 0x0012082a01007387 */ /* 0x0001e80000100a00 */
[----:B0-----:R-:W2:Y:S04]  /*bdc90*/  LDL.LU.64 R42, [R1+0x8720] ;  /* 0x00872000012a7983 */ /* 0x001ea80000300a00 */
[----:B------:R-:W2:Y:S04]  /*bdca0*/  LDL.LU.64 R40, [R1+0x8718] ;  /* 0x0087180001287983 */ /* 0x000ea80000300a00 */
        /* <DEDUP_REMOVED lines=12> */
[----:B0-----:R-:W3:Y:S01]  /*bdd70*/  LDL.LU.64 R46, [R1+0x8700] ;  /* 0x00870000012e7983 */ /* 0x001ee20000300a00 */
[C---:B----4-:R-:W-:Y:S03]  /*bdd80*/  HMMA.16816.F32 R32, R28.reuse, R48, R32 ;  /* 0x000000301c20723c */ /* 0x050fe60000001820 */
[----:B------:R-:W4:Y:S04]  /*bdd90*/  LDL.LU.64 R44, [R1+0x86f8] ;  /* 0x0086f800012c7983 */ /* 0x000f280000300a00 */
[----:B------:R-:W-:Y:S04]  /*bdda0*/  STL.64 [R1+0x86c0], R50 ;  /* 0x0086c03201007387 */ /* 0x000fe80000100a00 */
[----:B------:R-:W-:Y:S08]  /*bddb0*/  STL.64 [R1+0x86b8], R48 ;  /* 0x0086b83001007387 */ /* 0x000ff00000100a00 */
[----:B------:R-:W-:Y:S04]  /*bddc0*/  STL.64 [R1+0x1230], R32 ;  /* 0x0012302001007387 */ /* 0x000fe80000100a00 */
[----:B------:R3:W-:Y:S02]  /*bddd0*/  STL.64 [R1+0x1238], R34 ;  /* 0x0012382201007387 */ /* 0x0007e40000100a00 */
[----:B---3--:R-:W-:Y:S02]  /*bdde0*/  HMMA.16816.F32 R32, R28, R46, R8 ;  /* 0x0000002e1c20723c */ /* 0x008fe40000001808 */
[----:B------:R-:W3:Y:S04]  /*bddf0*/  LDL.LU.64 R8, [R1+0x1280] ;  /* 0x0012800001087983 */ /* 0x000ee80000300a00 */
[----:B------:R-:W3:-:S13]  /*bde00*/  LDL.LU.64 R10, [R1+0x1288] ;  /* 0x00128800010a7983 */ /* 0x000eda0000300a00 */
[----:B------:R0:W-:Y:S04]  /*bde10*/  STL.64 [R1+0x1240], R32 ;  /* 0x0012402001007387 */ /* 0x0001e80000100a00 */
[----:B------:R1:W-:Y:S04]  /*bde20*/  STL.64 [R1+0x1248], R34 ;  /* 0x0012482201007387 */ /* 0x0003e80000100a00 */
[----:B0-----:R-:W3:Y:S04]  /*bde30*/  LDL.LU.64 R32, [R1+0x1290] ;  /* 0x0012900001207983 */ /* 0x001ee80000300a00 */
[----:B-1----:R-:W3:Y:S01]  /*bde40*/  LDL.LU.64 R34, [R1+0x1298] ;  /* 0x0012980001227983 */ /* 0x002ee20000300a00 */
[C---:B----4-:R-:W-:Y:S08]  /*bde50*/  HMMA.16816.F32 R56, R28.reuse, R44, R56 ;  /* 0x0000002c1c38723c */ /* 0x050ff00000001838 */
[C---:B--2---:R-:W-:Y:S01]  /*bde60*/  HMMA.16816.F32 R48, R28.reuse, R42, R4 ;  /* 0x0000002a1c30723c */ /* 0x044fe20000001804 */
[----:B------:R-:W2:Y:S10]  /*bde70*/  LDL.LU.64 R4, [R1+0x12a0] ;  /* 0x0012a00001047983 */ /* 0x000eb40000300a00 */
[----:B------:R0:W-:Y:S04]  /*bde80*/  STL.64 [R1+0x1250], R56 ;  /* 0x0012503801007387 */ /* 0x0001e80000100a00 */
[----:B------:R1:W-:Y:S04]  /*bde90*/  STL.64 [R1+0x1258], R58 ;  /* 0x0012583a01007387 */ /* 0x0003e80000100a00 */
[----:B------:R-:W2:Y:S04]  /*bdea0*/  LDL.LU.64 R6, [R1+0x12a8] ;  /* 0x0012a80001067983 */ /* 0x000ea80000300a00 */
[----:B------:R-:W-:Y:S04]  /*bdeb0*/  STL.64 [R1+0x1260], R48 ;  /* 0x0012603001007387 */ /* 0x000fe80000100a00 */
[----:B------:R4:W-:Y:S04]  /*bdec0*/  STL.64 [R1+0x1268], R50 ;  /* 0x0012683201007387 */ /* 0x0009e80000100a00 */
[----:B0-----:R-:W2:Y:S04]  /*bded0*/  LDL.LU.64 R56, [R1+0x12d0] ;  /* 0x0012d00001387983 */ /* 0x001ea80000300a00 */
[----:B-1----:R-:W2:Y:S01]  /*bdee0*/  LDL.LU.64 R58, [R1+0x12d8] ;  /* 0x0012d800013a7983 */ /* 0x002ea20000300a00 */
[----:B----4-:R-:W-:Y:S03]  /*bdef0*/  HMMA.16816.F32 R48, R28, R40, R52 ;  /* 0x000000281c30723c */ /* 0x010fe60000001834 */
[----:B------:R-:W4:Y:S04]  /*bdf00*/  LDL.LU.64 R52, [R1+0x12e0] ;  /* 0x0012e00001347983 */ /* 0x000f280000300a00 */
[----:B------:R-:W4:-:S12]  /*bdf10*/  LDL.LU.64 R54, [R1+0x12e8] ;  /* 0x0012e80001367983 */ /* 0x000f180000300a00 */
        /* <DEDUP_REMOVED lines=8> */
[C---:B---3--:R-:W-:Y:S08]  /*bdfa0*/  HMMA.16816.F32 R8, R28.reuse, R38, R8 ;  /* 0x000000261c08723c */ /* 0x048ff00000001808 */
[C---:B------:R-:W-:Y:S11]  /*bdfb0*/  HMMA.16816.F32 R32, R28.reuse, R36, R32 ;  /* 0x000000241c20723c */ /* 0x040ff60000001820 */
[----:B------:R-:W-:Y:S04]  /*bdfc0*/  STL.64 [R1+0x1280], R8 ;  /* 0x0012800801007387 */ /* 0x000fe80000100a00 */
[----:B------:R0:W-:Y:S04]  /*bdfd0*/  STL.64 [R1+0x1288], R10 ;  /* 0x0012880a01007387 */ /* 0x0001e80000100a00 */
[----:B0-----:R-:W3:Y:S04]  /*bdfe0*/  LDL.LU.64 R10, [R1+0x86f0] ;  /* 0x0086f000010a7983 */ /* 0x001ee80000300a00 */
[----:B------:R-:W3:Y:S04]  /*bdff0*/  LDL.LU.64 R8, [R1+0x86e8] ;  /* 0x0086e80001087983 */ /* 0x000ee80000300a00 */
        /* <DEDUP_REMOVED lines=8> */
[C---:B--2---:R-:W-:Y:S08]  /*be080*/  HMMA.16816.F32 R40, R28.reuse, R26, R40 ;  /* 0x0000001a1c28723c */ /* 0x044ff00000001828 */
[----:B---3--:R-:W-:-:S15]  /*be090*/  HMMA.16816.F32 R4, R28, R34, R4 ;  /* 0x000000221c04723c */ /* 0x008fde0000001804 */
[----:B------:R-:W-:-:S04]  /*be0a0*/  NOP ;  /* 0x0000000000007918 */ /* 0x000fc80000000000 */
[----:B------:R-:W-:Y:S04]  /*be0b0*/  STL.64 [R1+0x12a0], R4 ;  /* 0x0012a00401007387 */ /* 0x000fe80000100a00 */
[----:B------:R0:W-:Y:S04]  /*be0c0*/  STL.64 [R1+0x12a8], R6 ;  /* 0x0012a80601007387 */ /* 0x0001e80000100a00 */
[----:B0-----:R-:W2:Y:S04]  /*be0d0*/  LDL.LU.64 R6, [R1+0x86d0] ;  /* 0x0086d00001067983 */ /* 0x001ea80000300a00 */
[----:B------:R-:W3:Y:S01]  /*be0e0*/  LDL.LU.64 R4, [R1+0x86c8] ;  /* 0x0086c80001047983 */ /* 0x000ee20000300a00 */
[----:B----4-:R-:W-:Y:S03]  /*be0f0*/  HMMA.16816.F32 R36, R28, R32, R36 ;  /* 0x000000201c24723c */ /* 0x010fe60000001824 */
[----:B------:R-:W-:Y:S04]  /*be100*/  STL.64 [R1+0x8650], R34 ;  /* 0x0086502201007387 */ /* 0x000fe80000100a00 */
[----:B------:R0:W-:-:S12]  /*be110*/  STL.64 [R1+0x8648], R32 ;  /* 0x0086482001007387 */ /* 0x0001d80000100a00 */
[----:B------:R-:W-:Y:S04]  /*be120*/  STL.64 [R1+0x12b0], R36 ;  /* 0x0012b02401007387 */ /* 0x000fe80000100a00 */
[----:B------:R1:W-:Y:S04]  /*be130*/  STL.64 [R1+0x12b8], R38 ;  /* 0x0012b82601007387 */ /* 0x0003e80000100a00 */
[----:B0-----:R-:W4:Y:S04]  /*be140*/  LDL.LU.64 R32, [R1+0x1300] ;  /* 0x0013000001207983 */ /* 0x001f280000300a00 */
[----:B------:R-:W-:Y:S01]  /*be150*/  STL.64 [R1+0x12c0], R40 ;  /* 0x0012c02801007387 */ /* 0x000fe20000100a00 */
[----:B-1----:R-:W-:Y:S03]  /*be160*/  HMMA.16816.F32 R36, R28, R2, R56 ;  /* 0x000000021c24723c */ /* 0x002fe60000001838 */
[----:B------:R-:W-:Y:S04]  /*be170*/  STL.64 [R1+0x12c8], R42 ;  /* 0x0012c82a01007387 */ /* 0x000fe80000100a00 */
[----:B------:R-:W4:-:S12]  /*be180*/  LDL.LU.64 R34, [R1+0x1308] ;  /* 0x0013080001227983 */ /* 0x000f180000300a00 */
[----:B------:R0:W-:Y:S04]  /*be190*/  STL.64 [R1+0x12d0], R36 ;  /* 0x0012d02401007387 */ /* 0x0001e80000100a00 */
[----:B------:R1:W-:Y:S04]  /*be1a0*/  STL.64 [R1+0x12d8], R38 ;  /* 0x0012d82601007387 */ /* 0x0003e80000100a00 */
[----:B0-----:R-:W4:Y:S04]  /*be1b0*/  LDL.LU.64 R36, [R1+0x1310] ;  /* 0x0013100001247983 */ /* 0x001f280000300a00 */
[----:B-1----:R-:W4:Y:S01]  /*be1c0*/  LDL.LU.64 R38, [R1+0x1318] ;  /* 0x0013180001267983 */ /* 0x002f220000300a00 */
[----:B---3--:R-:W-:-:S15]  /*be1d0*/  HMMA.16816.F32 R40, R28, R4, R52 ;  /* 0x000000041c28723c */ /* 0x008fde0000001834 */
[----:B------:R-:W-:-:S04]  /*be1e0*/  NOP ;  /* 0x0000000000007918 */ /* 0x000fc80000000000 */
[----:B------:R-:W-:Y:S04]  /*be1f0*/  STL.64 [R1+0x12e0], R40 ;  /* 0x0012e02801007387 */ /* 0x000fe80000100a00 */
[----:B------:R2:W-:Y:S04]  /*be200*/  STL.64 [R1+0x12e8], R42 ;  /* 0x0012e82a01007387 */ /* 0x0005e80000100a00 */
[----:B------:R-:W3:Y:S04]  /*be210*/  LDL.LU.64 R56, [R1+0x1320] ;  /* 0x0013200001387983 */ /* 0x000ee80000300a00 */
[----:B------:R-:W3:Y:S01]  /*be220*/  LDL.LU.64 R58, [R1+0x1328] ;  /* 0x00132800013a7983 */ /* 0x000ee20000300a00 */
[----:B--2---:R-:W-:-:S15]  /*be230*/  HMMA.16816.F32 R40, R28, R6, R48 ;  /* 0x000000061c28723c */ /* 0x004fde0000001830 */
[----:B------:R-:W-:-:S04]  /*be240*/  NOP ;  /* 0x0000000000007918 */ /* 0x000fc80000000000 */
[----:B------:R-:W-:Y:S04]  /*be250*/  STL.64 [R1+0x12f0], R40 ;  /* 0x0012f02801007387 */ /* 0x000fe80000100a00 */
[----:B------:R-:W-:Y:S04]  /*be260*/  STL.64 [R1+0x12f8], R42 ;  /* 0x0012f82a01007387 */ /* 0x000fe80000100a00 */
        /* <DEDUP_REMOVED lines=8> */
[----:B------:R-:W-:Y:S04]  /*be2f0*/  STL.64 [R1+0x8660], R6 ;  /* 0x0086600601007387 */ /* 0x000fe80000100a00 */
[----:B------:R4:W-:Y:S02]  /*be300*/  STL.64 [R1+0x8658], R4 ;  /* 0x0086580401007387 */ /* 0x0009e40000100a00 */
[----:B----4-:R-:W-:Y:S02]  /*be310*/  HMMA.16816.F32 R4, R28, R8, R32 ;  /* 0x000000081c04723c */ /* 0x010fe40000001820 */
[----:B------:R-:W4:Y:S04]  /*be320*/  LDL.LU.64 R32, [R1+0x1330] ;  /* 0x0013300001207983 */ /* 0x000f280000300a00 */
[----:B------:R-:W4:-:S13]  /*be330*/  LDL.LU.64 R34, [R1+0x1338] ;  /* 0x0013380001227983 */ /* 0x000f1a0000300a00 */
[----:B------:R-:W-:Y:S04]  /*be340*/  STL.64 [R1+0x1300], R4 ;  /* 0x0013000401007387 */ /* 0x000fe80000100a00 */
[----:B------:R0:W-:Y:S04]  /*be350*/  STL.64 [R1+0x1308], R6 ;  /* 0x0013080601007387 */ /* 0x0001e80000100a00 */
[----:B------:R-:W2:Y:S04]  /*be360*/  LDL.LU.64 R40, [R1+0x1350] ;  /* 0x0013500001287983 */ /* 0x000ea80000300a00 */
[----:B------:R-:W2:Y:S01]  /*be370*/  LDL.LU.64 R42, [R1+0x1358] ;  /* 0x00135800012a7983 */ /* 0x000ea20000300a00 */
[----:B0-----:R-:W-:-:S15]  /*be380*/  HMMA.16816.F32 R4, R28, R10, R36 ;  /* 0x0000000a1c04723c */ /* 0x001fde0000001824 */
[----:B------:R-:W-:-:S04]  /*be390*/  NOP ;  /* 0x0000000000007918 */ /* 0x000fc80000000000 */
[----:B------:R0:W-:Y:S04]  /*be3a0*/  STL.64 [R1+0x1310], R4 ;  /* 0x0013100401007387 */ /* 0x0001e80000100a00 */
[----:B------:R1:W-:Y:S04]  /*be3b0*/  STL.64 [R1+0x1318], R6 ;  /* 0x0013180601007387 */ /* 0x0003e80000100a00 */
        /* <DEDUP_REMOVED lines=10> */
[----:B------:R0:W-:Y:S04]  /*be460*/  STL.64 [R1+0x1320], R56 ;  /* 0x0013203801007387 */ /* 0x0001e80000100a00 */
[----:B------:R1:W-:Y:S04]  /*be470*/  STL.64 [R1+0x1328], R58 ;  /* 0x0013283a01007387 */ /* 0x0003e80000100a00 */
[----:B0-----:R-:W3:Y:S04]  /*be480*/  LDL.64 R56, [R1+0x18] ;  /* 0x0000180001387983 */ /* 0x001ee80000100a00 */
[----:B-1----:R-:W3:Y:S04]  /*be490*/  LDL.64 R58, [R1+0x10] ;  /* 0x00001000013a7983 */ /* 0x002ee80000100a00 */
        /* <DEDUP_REMOVED lines=9> */
[----:B------:R0:W-:Y:S04]  /*be530*/  STL [R1+0x8638], R15 ;  /* 0x0086380f01007387 */ /* 0x0001e80000100800 */
[----:B------:R-:W-:Y:S01]  /*be540*/  STL.64 [R1+0x8618], R18 ;  /* 0x0086181201007387 */ /* 0x000fe20000100a00 */
[C---:B--2---:R-:W-:Y:S08]  /*be550*/  HMMA.16816.F32 R4, R28.reuse, R22, R4 ;  /* 0x000000161c04723c */ /* 0x044ff00000001804 */
[C---:B0-----:R-:W-:Y:S08]  /*be560*/  HMMA.16816.F32 R12, R28.reuse, R16, R8 ;  /* 0x000000101c0c723c */ /* 0x041ff00000001808 */
[C---:B------:R-:W-:Y:S11]  /*be570*/  HMMA.16816.F32 R8, R28.reuse, R18, R40 ;  /* 0x000000121c08723c */ /* 0x040ff60000001828 */
[----:B------:R-:W-:Y:S04]  /*be580*/  STL.64 [R1+0x1340], R12 ;  /* 0x0013400c01007387 */ /* 0x000fe80000100a00 */
[----:B------:R0:W-:Y:S02]  /*be590*/  STL.64 [R1+0x1348], R14 ;  /* 0x0013480e01007387 */ /* 0x0001e40000100a00 */
[----:B0-----:R-:W-:Y:S02]  /*be5a0*/  HMMA.16816.F32 R12, R28, R20, R36 ;  /* 0x000000141c0c723c */ /* 0x001fe40000001824 */
[----:B------:R-:W-:Y:S04]  /*be5b0*/  STL.64 [R1+0x8610], R16 ;  /* 0x0086101001007387 */ /* 0x000fe80000100a00 */
[----:B------:R0:W-:Y:S04]  /*be5c0*/  STL.64 [R1+0x1350], R8 ;  /* 0x0013500801007387 */ /* 0x0001e80000100a00 */
[----:B------:R1:W-:Y:S04]  /*be5d0*/  STL.64 [R1+0x1358], R10 ;  /* 0x0013580a01007387 */ /* 0x0003e80000100a00 */
[----:B0-----:R-:W2:Y:S05]  /*be5e0*/  LDL.LU.64 R8, [R1+0x1390] ;  /* 0x0013900001087983 */ /* 0x001eaa0000300a00 */
[----:B------:R-:W-:Y:S04]  /*be5f0*/  STL.64 [R1+0x1360], R12 ;  /* 0x0013600c01007387 */ /* 0x000fe80000100a00 */
[----:B------:R-:W-:Y:S04]  /*be600*/  STL.64 [R1+0x1368], R14 ;  /* 0x0013680e01007387 */ /* 0x000fe80000100a00 */
[----:B-1----:R-:W2:Y:S04]  /*be610*/  LDL.LU.64 R10, [R1+0x1398] ;  /* 0x00139800010a7983 */ /* 0x002ea80000300a00 */
[----:B------:R0:W-:Y:S04]  /*be620*/  STL.64 [R1+0x1380], R4 ;  /* 0x0013800401007387 */ /* 0x0001e80000100a00 */
[----:B------:R1:W-:Y:S04]  /*be630*/  STL.64 [R1+0x1388], R6 ;  /* 0x0013880601007387 */ /* 0x0003e80000100a00 */
[----:B------:R-:W-:Y:S04]  /*be640*/  STL.64 [R1+0x8608], R22 ;  /* 0x0086081601007387 */ /* 0x000fe80000100a00 */
[----:B------:R-:W-:Y:S04]  /*be650*/  STL.64 [R1+0x8600], R20 ;  /* 0x0086001401007387 */ /* 0x000fe80000100a00 */
[----:B0-----:R-:W2:Y:S04]  /*be660*/  LDL.LU.64 R4, [R1+0x13a0] ;  /* 0x0013a00001047983 */ /* 0x001ea80000300a00 */
[----:B-1----:R-:W2:Y:S01]  /*be670*/  LDL.LU.64 R6, [R1+0x13a8] ;  /* 0x0013a80001067983 */ /* 0x002ea20000300a00 */
[----:B------:R-:W-:-:S02]  /*be680*/  IMAD R14, R50, 0x100, R49 ;  /* 0x00000100320e7824 */ /* 0x000fc400078e0231 */
[----:B------:R-:W-:Y:S02]  /*be690*/  IMAD R13, R52, 0x100, R51 ;  /* 0x00000100340d7824 */ /* 0x000fe400078e0233 */
[----:B------:R-:W-:Y:S02]  /*be6a0*/  IMAD R12, R54, 0x100, R53 ;  /* 0x00000100360c7824 */ /* 0x000fe400078e0235 */
[----:B------:R-:W-:Y:S01]  /*be6b0*/  IMAD R0, R0, 0x100, R55 ;  /* 0x0000010000007824 */ /* 0x000fe200078e0237 */
[----:B------:R-:W2:Y:S04]  /*be6c0*/  LDL.64 R52, [R1+0x8] ;  /* 0x0000080001347983 */ /* 0x000ea80000100a00 */
[----:B------:R-:W2:Y:S01]  /*be6d0*/  LDL R54, [R1] ;  /* 0x0000000001367983 */ /* 0x000ea20000100800 */
[----:B---3--:R-:W-:Y:S01]  /*be6e0*/  IMAD.MOV.U32 R15, RZ, RZ, R57 ;  /* 0x000000ffff0f7224 */ /* 0x008fe200078e0039 */
[----:B----4-:R-:W-:Y:S01]  /*be6f0*/  HMMA.16816.F32 R16, R28, R24, R32 ;  /* 0x000000181c10723c */ /* 0x010fe20000001820 */
[----:B------:R-:W-:-:S02]  /*be700*/  F2FP.F16.E5M2.UNPACK_B R28, R14 ;  /* 0x0000000eff1c723e */ /* 0x000fc400020004ff */
[----:B------:R-:W-:Y:S02]  /*be710*/  F2FP.F16.E5M2.UNPACK_B R29, R13 ;  /* 0x0000000dff1d723e */ /* 0x000fe400020004ff */
[----:B------:R-:W-:Y:S02]  /*be720*/  F2FP.F16.E5M2.UNPACK_B R30, R12 ;  /* 0x0000000cff1e723e */ /* 0x000fe400020004ff */
[----:B------:R-:W-:-:S12]  /*be730*/  F2FP.F16.E5M2.UNPACK_B R31, R0 ;  /* 0x00000000ff1f723e */ /* 0x000fd800020004ff */
[----:B------:R-:W-:Y:S04]  /*be740*/  STL.64 [R1+0x1370], R16 ;  /* 0x0013701001007387 */ /* 0x000fe80000100a00 */
[----:B------:R-:W-:Y:S04]  /*be750*/  STL.64 [R1+0x1378], R18 ;  /* 0x0013781201007387 */ /* 0x000fe80000100a00 */
[----:B------:R-:W3:Y:S04]  /*be760*/  LDL R55, [R1+0x4] ;  /* 0x0000040001377983 */ /* 0x000ee80000100800 */
[----:B------:R-:W-:Y:S04]  /*be770*/  STL [R1+0x8624], R24 ;  /* 0x0086241801007387 */ /* 0x000fe80000100800 */
[----:B------:R-:W-:Y:S01]  /*be780*/  STL [R1+0x8620], R25 ;  /* 0x0086201901007387 */ /* 0x000fe20000100800 */
[----:B------:R-:W-:-:S02]  /*be790*/  IMAD.MOV.U32 R14, RZ, RZ, R56 ;  /* 0x000000ffff0e7224 */ /* 0x000fc400078e0038 */
[----:B------:R-:W-:Y:S02]  /*be7a0*/  IMAD.MOV.U32 R12, RZ, RZ, R58 ;  /* 0x000000ffff0c7224 */ /* 0x000fe400078e003a */
[----:B------:R-:W-:Y:S01]  /*be7b0*/  IMAD.MOV.U32 R13, RZ, RZ, R59 ;  /* 0x000000ffff0d7224 */ /* 0x000fe200078e003b */
[C---:B--2---:R-:W-:Y:S08]  /*be7c0*/  HMMA.16816.F32 R8, R28.reuse, R56, R8 ;  /* 0x000000381c08723c */ /* 0x044ff00000001808 */
[----:B------:R-:W-:Y:S11]  /*be7d0*/  HMMA.16816.F32 R4, R28, R58, R4 ;  /* 0x0000003a1c04723c */ /* 0x000ff60000001804 */
[----:B------:R-:W-:Y:S04]  /*be7e0*/  STL.64 [R1+0x1390], R8 ;  /* 0x0013900801007387 */ /* 0x000fe80000100a00 */
[----:B------:R-:W-:Y:S04]  /*be7f0*/  STL.64 [R1+0x1398], R10 ;  /* 0x0013980a01007387 */ /* 0x000fe80000100a00 */
[----:B------:R0:W-:Y:S04]  /*be800*/  STL.64 [R1+0x13a0], R4 ;  /* 0x0013a00401007387 */ /* 0x0001e80000100a00 */
[----:B------:R1:W-:Y:S04]  /*be810*/  STL.64 [R1+0x13a8], R6 ;  /* 0x0013a80601007387 */ /* 0x0003e80000100a00 */
[----:B0-----:R-:W2:Y:S04]  /*be820*/  LDL.LU.64 R4, [R1+0x13b0] ;  /* 0x0013b00001047983 */ /* 0x001ea80000300a00 */
[----:B-1----:R-:W2:Y:S04]  /*be830*/  LDL.LU.64 R6, [R1+0x13b8] ;  /* 0x0013b80001067983 */ /* 0x002ea80000300a00 */
[----:B------:R-:W3:Y:S04]  /*be840*/  LDL.LU.64 R48, [R1+0x13c0] ;  /* 0x0013c00001307983 */ /* 0x000ee80000300a00 */
[----:B------:R-:W3:Y:S04]  /*be850*/  LDL.LU.64 R50, [R1+0x13c8] ;  /* 0x0013c80001327983 */ /* 0x000ee80000300a00 */
        /* <DEDUP_REMOVED lines=16> */
[C---:B--2---:R-:W-:Y:S08]  /*be960*/  HMMA.16816.F32 R4, R28.reuse, R52, R4 ;  /* 0x000000341c04723c */ /* 0x044ff00000001804 */
[C---:B---3--:R-:W-:Y:S08]  /*be970*/  HMMA.16816.F32 R52, R28.reuse, R54, R48 ;  /* 0x000000361c34723c */ /* 0x048ff00000001830 */
[C---:B----4-:R-:W-:Y:S03]  /*be980*/  HMMA.16816.F32 R56, R28.reuse, R60, R56 ;  /* 0x0000003c1c38723c */ /* 0x050fe60000001838 */
[----:B------:R0:W-:Y:S04]  /*be990*/  STL.64 [R1+0x13b0], R4 ;  /* 0x0013b00401007387 */ /* 0x0001e80000100a00 */
[----:B------:R1:W-:Y:S04]  /*be9a0*/  STL.64 [R1+0x13b8], R6 ;  /* 0x0013b80601007387 */ /* 0x0003e80000100a00 */
[----:B0-----:R-:W2:Y:S04]  /*be9b0*/  LDL.LU.64 R4, [R1+0x1440] ;  /* 0x0014400001047983 */ /* 0x001ea80000300a00 */
[----:B-1----:R-:W2:Y:S04]  /*be9c0*/  LDL.LU.64 R6, [R1+0x1448] ;  /* 0x0014480001067983 */ /* 0x002ea80000300a00 */
[----:B------:R-:W3:Y:S04]  /*be9d0*/  LDL.LU.64 R50, [R1+0x86c0] ;  /* 0x0086c00001327983 */ /* 0x000ee80000300a00 */
[----:B------:R-:W4:Y:S04]  /*be9e0*/  LDL.LU.64 R48, [R1+0x86b8] ;  /* 0x0086b80001307983 */ /* 0x000f280000300a00 */
        /* <DEDUP_REMOVED lines=8> */
[C---:B---3--:R-:W-:Y:S08]  /*bea70*/  HMMA.16816.F32 R16, R28.reuse, R50, R16 ;  /* 0x000000321c10723c */ /* 0x048ff00000001810 */
[C---:B----4-:R-:W-:Y:S08]  /*bea80*/  HMMA.16816.F32 R8, R28.reuse, R48, R8 ;  /* 0x000000301c08723c */ /* 0x050ff00000001808 */
[C---:B--2---:R-:W-:Y:S08]  /*bea90*/  HMMA.16816.F32 R32, R28.reuse, R54, R32 ;  /* 0x000000361c20723c */ /* 0x044ff00000001820 */
[C---:B------:R-:W-:Y:S08]  /*beaa0*/  HMMA.16816.F32 R20, R28.reuse, R52, R20 ;  /* 0x000000341c14723c */ /* 0x040ff00000001814 */
[C---:B------:R-:W-:Y:S08]  /*beab0*/  HMMA.16816.F32 R40, R28.reuse, R58, R40 ;  /* 0x0000003a1c28723c */ /* 0x040ff00000001828 */
[C---:B------:R-:W-:Y:S01]  /*beac0*/  HMMA.16816.F32 R36, R28.reuse, R56, R36 ;  /* 0x000000381c24723c */ /* 0x040fe20000001824 */
[----:B------:R-:W-:Y:S10]  /*bead0*/  STL.64 [R1+0x85f8], R58 ;  /* 0x0085f83a01007387 */ /* 0x000ff40000100a00 */
[----:B------:R0:W-:Y:S04]  /*beae0*/  STL.64 [R1+0x13e0], R40 ;  /* 0x0013e02801007387 */ /* 0x0001e80000100a00 */
[----:B------:R1:W-:Y:S04]  /*beaf0*/  STL.64 [R1+0x13e8], R42 ;  /* 0x0013e82a01007387 */ /* 0x0003e80000100a00 */
        /* <DEDUP_REMOVED lines=13> */
[----:B------:R2:W-:Y:S04]  /*bebd0*/  STL.64 [R1+0x1430], R8 ;  /* 0x0014300801007387 */ /* 0x0005e80000100a00 */
[----:B------:R3:W-:Y:S04]  /*bebe0*/  STL.64 [R1+0x1438], R10 ;  /* 0x0014380a01007387 */ /* 0x0007e80000100a00 */
[----:B0-----:R-:W4:Y:S04]  /*bebf0*/  LDL.LU.64 R40, [R1+0x1580] ;  /* 0x0015800001287983 */ /* 0x001f280000300a00 */
[----:B-1----:R-:W4:Y:S01]  /*bec00*/  LDL.LU.64 R42, [R1+0x1588] ;  /* 0x00158800012a7983 */ /* 0x002f220000300a00 */
[----:B------:R-:W-:-:S15]  /*bec10*/  HMMA.16816.F32 R4, R28, R46, R4 ;  /* 0x0000002e1c04723c */ /* 0x000fde0000001804 */
[----:B------:R-:W-:-:S04]  /*bec20*/  NOP ;  /* 0x0000000000007918 */ /* 0x000fc80000000000 */
[----:B------:R0:W-:Y:S04]  /*bec30*/  STL.64 [R1+0x1440], R4 ;  /* 0x0014400401007387 */ /* 0x0001e80000100a00 */
[----:B------:R1:W-:Y:S04]  /*bec40*/  STL.64 [R1+0x1448], R6 ;  /* 0x0014480601007387 */ /* 0x0003e80000100a00 */
[----:B--2---:R-:W2:Y:S04]  /*bec50*/  LDL.LU.64 R8, [R1+0x1460] ;  /* 0x0014600001087983 */ /* 0x004ea80000300a00 */
[----:B---3--:R-:W2:Y:S04]  /*bec60*/  LDL.LU.64 R10, [R1+0x1468] ;  /* 0x00146800010a7983 */ /* 0x008ea80000300a00 */
[----:B------:R-:W3:Y:S04]  /*bec70*/  LDL.LU.64 R36, [R1+0x1470] ;  /* 0x0014700001247983 */ /* 0x000ee80000300a00 */
[----:B------:R-:W3:Y:S04]  /*bec80*/  LDL.LU.64 R38, [R1+0x1478] ;  /* 0x0014780001267983 */ /* 0x000ee80000300a00 */
[----:B0-----:R-:W2:Y:S04]  /*bec90*/  LDL.LU.64 R4, [R1+0x1480] ;  /* 0x0014800001047983 */ /* 0x001ea80000300a00 */
[----:B-1----:R-:W2:Y:S04]  /*beca0*/  LDL.LU.64 R6, [R1+0x1488] ;  /* 0x0014880001067983 */ /* 0x002ea80000300a00 */
[----:B------:R-:W2:Y:S04]  /*becb0*/  LDL.LU.64 R32, [R1+0x1490] ;  /* 0x0014900001207983 */ /* 0x000ea80000300a00 */
        /* <DEDUP_REMOVED lines=10> */
[----:B------:R-:W2:Y:S01]  /*bed60*/  LDL.LU.64 R18, [R1+0x14f8] ;  /* 0x0014f80001127983 */ /* 0x000ea20000300a00 */
[----:B----4-:R-:W-:-:S15]  /*bed70*/  HMMA.16816.F32 R40, R28, R44, R40 ;  /* 0x0000002c1c28723c */ /* 0x010fde0000001828 */
        /* <DEDUP_REMOVED lines=30> */
[----:B------:R2:W-:Y:S01]  /*bef60*/  STL.64 [R1+0x85b0], R36 ;  /* 0x0085b02401007387 */ /* 0x0005e20000100a00 */
[C---:B----4-:R-:W-:Y:S08]  /*bef70*/  HMMA.16816.F32 R44, R28.reuse, R34, R44 ;  /* 0x000000221c2c723c */ /* 0x050ff0000000182c */
[C---:B--2---:R-:W-:Y:S01]  /*bef80*/  HMMA.16816.F32 R36, R28.reuse, R32, R56 ;  /* 0x000000201c24723c */ /* 0x044fe20000001838 */
[----:B------:R-:W-:Y:S10]  /*bef90*/  STL.64 [R1+0x85a8], R34 ;  /* 0x0085a82201007387 */ /* 0x000ff40000100a00 */
[----:B------:R-:W-:Y:S04]  /*befa0*/  STL.64 [R1+0x14a0], R44 ;  /* 0x0014a02c01007387 */ /* 0x000fe80000100a00 */
[----:B------:R0:W-:Y:S04]  /*befb0*/  STL.64 [R1+0x14a8], R46 ;  /* 0x0014a82e01007387 */ /* 0x0001e80000100a00 */
[----:B------:R3:W-:Y:S04]  /*befc0*/  STL.64 [R1+0x85a0], R32 ;  /* 0x0085a02001007387 */ /* 0x0007e80000100a00 */
[----:B------:R-:W-:Y:S01]  /*befd0*/  STL.64 [R1+0x14b0], R36 ;  /* 0x0014b02401007387 */ /* 0x000fe20000100a00 */
[C---:B0-----:R-:W-:Y:S03]  /*befe0*/  HMMA.16816.F32 R44, R28.reuse, R26, R52 ;  /* 0x0000001a1c2c723c */ /* 0x041fe60000001834 */
[----:B------:R0:W-:Y:S05]  /*beff0*/  STL.64 [R1+0x14b8], R38 ;  /* 0x0014b82601007387 */ /* 0x0001ea0000100a00 */
[C---:B---3--:R-:W-:Y:S08]  /*bf000*/  HMMA.16816.F32 R32, R28.reuse, R4, R20 ;  /* 0x000000041c20723c */ /* 0x048ff00000001814 */
[C---:B0-----:R-:W-:Y:S03]  /*bf010*/  HMMA.16816.F32 R36, R28.reuse, R2, R48 ;  /* 0x000000021c24723c */ /* 0x041fe60000001830 */
[----:B------:R-:W-:Y:S04]  /*bf020*/  STL.64 [R1+0x14c0], R44 ;  /* 0x0014c02c01007387 */ /* 0x000fe80000100a00 */
[----:B------:R-:W-:Y:S01]  /*bf030*/  STL.64 [R1+0x14c8], R46 ;  /* 0x0014c82e01007387 */ /* 0x000fe20000100a00 */
[----:B------:R-:W-:Y:S11]  /*bf040*/  HMMA.16816.F32 R16, R28, R6, R16 ;  /* 0x000000061c10723c */ /* 0x000ff60000001810 */
[----:B------:R-:W-:Y:S04]  /*bf050*/  STL.64 [R1+0x14d0], R36 ;  /* 0x0014d02401007387 */ /* 0x000fe80000100a00 */
[----:B------:R-:W-:Y:S04]  /*bf060*/  STL.64 [R1+0x14d8], R38 ;  /* 0x0014d82601007387 */ /* 0x000fe80000100a00 */
        /* <DEDUP_REMOVED lines=10> */
[----:B---3--:R-:W3:Y:S04]  /*bf110*/  LDL.LU.64 R16, [R1+0x1530] ;  /* 0x0015300001107983 */ /* 0x008ee80000300a00 */
[----:B----4-:R-:W3:Y:S04]  /*bf120*/  LDL.LU.64 R18, [R1+0x1538] ;  /* 0x0015380001127983 */ /* 0x010ee80000300a00 */
[----:B------:R-:W4:Y:S04]  /*bf130*/  LDL.LU R50, [R1+0x3264] ;  /* 0x0032640001327983 */ /* 0x000f280000300800 */
[----:B------:R-:W3:Y:S04]  /*bf140*/  LDL.LU R49, [R1+0x326c] ;  /* 0x00326c0001317983 */ /* 0x000ee80000300800 */
[----:B------:R-:W3:Y:S04]  /*bf150*/  LDL.LU R48, [R1+0x3274] ;  /* 0x0032740001307983 */ /* 0x000ee80000300800 */
[----:B------:R-:W3:Y:S04]  /*bf160*/  LDL.LU R51, [R1+0x3280] ;  /* 0x0032800001337983 */ /* 0x000ee80000300800 */
[----:B------:R-:W3:Y:S04]  /*bf170*/  LDL.LU R0, [R1+0x327c] ;  /* 0x00327c0001007983 */ /* 0x000ee80000300800 */
[----:B------:R0:W-:Y:S04]  /*bf180*/  STL.64 [R1+0x85c8], R6 ;  /* 0x0085c80601007387 */ /* 0x0001e80000100a00 */
[----:B0-----:R-:W3:Y:S04]  /*bf190*/  LDL.LU R6, [R1+0x3270] ;  /* 0x0032700001067983 */ /* 0x001ee80000300800 */
[----:B------:R-:W3:Y:S04]  /*bf1a0*/  LDL.LU R7, [R1+0x3278] ;  /* 0x0032780001077983 */ /* 0x000ee80000300800 */
[----:B------:R0:W-:Y:S04]  /*bf1b0*/  STL.64 [R1+0x85c0], R4 ;  /* 0x0085c00401007387 */ /* 0x0001e80000100a00 */
[----:B0-----:R-:W4:Y:S01]  /*bf1c0*/  LDL.LU R5, [R1+0x3268] ;  /* 0x0032680001057983 */ /* 0x001f220000300800 */
[----:B------:R-:W-:-:S02]  /*bf1d0*/  IMAD.MOV.U32 R58, RZ, RZ, R12 ;  /* 0x000000ffff3a7224 */ /* 0x000fc400078e000c */
[----:B------:R-:W-:Y:S02]  /*bf1e0*/  IMAD.MOV.U32 R59, RZ, RZ, R13 ;  /* 0x000000ffff3b7224 */ /* 0x000fe400078e000d */
[----:B------:R-:W-:Y:S02]  /*bf1f0*/  IMAD.MOV.U32 R56, RZ, RZ, R14 ;  /* 0x000000ffff387224 */ /* 0x000fe400078e000e */
[----:B------:R-:W-:Y:S01]  /*bf200*/  IMAD.MOV.U32 R57, RZ, RZ, R15 ;  /* 0x000000ffff397224 */ /* 0x000fe200078e000f */
[----:B--2---:R-:W-:Y:S01]  /*bf210*/  HMMA.16816.F32 R36, R28, R8, R20 ;  /* 0x000000081c24723c */ /* 0x004fe20000001814 */
[----:B------:R-:W2:Y:S04]  /*bf220*/  LDL.LU.64 R20, [R1+0x1540] ;  /* 0x0015400001147983 */ /* 0x000ea80000300a00 */
[----:B------:R-:W2:-:S14]  /*bf230*/  LDL.LU.64 R22, [R1+0x1548] ;  /* 0x0015480001167983 */ /* 0x000e9c0000300a00 */
[----:B------:R-:W-:Y:S04]  /*bf240*/  STL.64 [R1+0x1500], R36 ;  /* 0x0015002401007387 */ /* 0x000fe80000100a00 */
[----:B------:R0:W-:Y:S04]  /*bf250*/  STL.64 [R1+0x1508], R38 ;  /* 0x0015082601007387 */ /* 0x0001e80000100a00 */
[----:B------:R-:W2:Y:S04]  /*bf260*/  LDL.LU.64 R52, [R1+0x1550] ;  /* 0x0015500001347983 */ /* 0x000ea80000300a00 */
[----:B------:R-:W2:Y:S01]  /*bf270*/  LDL.LU.64 R54, [R1+0x1558] ;  /* 0x0015580001367983 */ /* 0x000ea20000300a00 */
[----:B0-----:R-:W-:Y:S03]  /*bf280*/  HMMA.16816.F32 R36, R28, R10, R32 ;  /* 0x0000000a1c24723c */ /* 0x001fe60000001820 */
[----:B------:R-:W2:Y:S04]  /*bf290*/  LDL.LU R12, [R1+0x8644] ;  /* 0x00864400010c7983 */ /* 0x000ea80000300800 */
[----:B------:R-:W2:Y:S04]  /*bf2a0*/  LDL.LU R13, [R1+0x8640] ;  /* 0x00864000010d7983 */ /* 0x000ea80000300800 */
[----:B------:R-:W3:Y:S04]  /*bf2b0*/  LDL.LU.64 R32, [R1+0x1570] ;  /* 0x0015700001207983 */ /* 0x000ee80000300a00 */
[----:B------:R-:W3:Y:S04]  /*bf2c0*/  LDL.LU.64 R34, [R1+0x1578] ;  /* 0x0015780001227983 */ /* 0x000ee80000300a00 */
[----:B------:R-:W-:Y:S04]  /*bf2d0*/  STL.64 [R1+0x1510], R36 ;  /* 0x0015102401007387 */ /* 0x000fe80000100a00 */
[----:B------:R0:W-:Y:S04]  /*bf2e0*/  STL.64 [R1+0x1518], R38 ;  /* 0x0015182601007387 */ /* 0x0001e80000100a00 */
[----:B------:R-:W3:Y:S04]  /*bf2f0*/  LDL.LU R14, [R1+0x863c] ;  /* 0x00863c00010e7983 */ /* 0x000ee80000300800 */
[----:B------:R-:W3:Y:S04]  /*bf300*/  LDL.LU R15, [R1+0x8638] ;  /* 0x00863800010f7983 */ /* 0x000ee80000300800 */
[----:B0-----:R-:W4:Y:S01]  /*bf310*/  LDL.64 R38, [R1] ;  /* 0x0000000001267983 */ /* 0x001f220000100a00 */
[----:B------:R-:W-:-:S02]  /*bf320*/  IMAD.MOV.U32 R36, RZ, RZ, R24 ;  /* 0x000000ffff247224 */ /* 0x000fc400078e0018 */
[----:B------:R-:W-:Y:S01]  /*bf330*/  IMAD.MOV.U32 R37, RZ, RZ, R25 ;  /* 0x000000ffff257224 */ /* 0x000fe200078e0019 */
[C---:B--2---:R-:W-:Y:S08]  /*bf340*/  HMMA.16816.F32 R44, R28.reuse, R12, R44 ;  /* 0x0000000c1c2c723c */ /* 0x044ff0000000182c */
[C---:B---3--:R-:W-:Y:S11]  /*bf350*/  HMMA.16816.F32 R16, R28.reuse, R14, R16 ;  /* 0x0000000e1c10723c */ /* 0x048ff60000001810 */
[----:B------:R-:W-:Y:S04]  /*bf360*/  STL.64 [R1+0x1520], R44 ;  /* 0x0015202c01007387 */ /* 0x000fe80000100a00 */
[----:B------:R0:W-:Y:S04]  /*bf370*/  STL.64 [R1+0x1528], R46 ;  /* 0x0015282e01007387 */ /* 0x0001e80000100a00 */
[----:B0-----:R-:W2:Y:S04]  /*bf380*/  LDL.LU.64 R46, [R1+0x8630] ;  /* 0x00863000012e7983 */ /* 0x001ea80000300a00 */
[----:B------:R-:W3:Y:S04]  /*bf390*/  LDL.LU.64 R44, [R1+0x8628] ;  /* 0x00862800012c7983 */ /* 0x000ee80000300a00 */
[----:B------:R-:W2:Y:S04]  /*bf3a0*/  LDL.LU R24, [R1+0x8624] ;  /* 0x0086240001187983 */ /* 0x000ea80000300800 */
[----:B------:R-:W2:Y:S04]  /*bf3b0*/  LDL.LU R25, [R1+0x8620] ;  /* 0x0086200001197983 */ /* 0x000ea80000300800 */
        /* <DEDUP_REMOVED lines=18> */
[----:B0-----:R-:W4:Y:S04]  /*bf4e0*/  LDL.LU.64 R52, [R1+0xe00] ;  /* 0x000e000001347983 */ /* 0x001f280000300a00 */
[----:B-1----:R-:W4:Y:S04]  /*bf4f0*/  LDL.LU.64 R54, [R1+0xe08] ;  /* 0x000e080001367983 */ /* 0x002f280000300a00 */
[----:B------:R-:W-:Y:S04]  /*bf500*/  STL.64 [R1+0x8598], R18 ;  /* 0x0085981201007387 */ /* 0x000fe80000100a00 */
[----:B------:R3:W-:Y:S02]  /*bf510*/  STL.64 [R1+0x8590], R16 ;  /* 0x0085901001007387 */ /* 0x0007e40000100a00 */
[C---:B---3--:R-:W-:Y:S08]  /*bf520*/  HMMA.16816.F32 R16, R28.reuse, R20, R12 ;  /* 0x000000141c10723c */ /* 0x048ff0000000180c */
[C---:B--2---:R-:W-:Y:S01]  /*bf530*/  HMMA.16816.F32 R12, R28.reuse, R22, R32 ;  /* 0x000000161c0c723c */ /* 0x044fe20000001820 */
[----:B------:R-:W2:Y:S10]  /*bf540*/  LDL.LU.64 R32, [R1+0x1590] ;  /* 0x0015900001207983 */ /* 0x000eb40000300a00 */
[----:B------:R0:W-:Y:S04]  /*bf550*/  STL.64 [R1+0x1560], R16 ;  /* 0x0015601001007387 */ /* 0x0001e80000100a00 */
[----:B------:R1:W-:Y:S04]  /*bf560*/  STL.64 [R1+0x1568], R18 ;  /* 0x0015681201007387 */ /* 0x0003e80000100a00 */
[----:B------:R-:W2:Y:S04]  /*bf570*/  LDL.LU.64 R34, [R1+0x1598] ;  /* 0x0015980001227983 */ /* 0x000ea80000300a00 */
[----:B------:R3:W-:Y:S04]  /*bf580*/  STL.64 [R1+0x1580], R12 ;  /* 0x0015800c01007387 */ /* 0x0007e80000100a00 */
[----:B------:R3:W-:Y:S04]  /*bf590*/  STL.64 [R1+0x1588], R14 ;  /* 0x0015880e01007387 */ /* 0x0007e80000100a00 */
[----:B0-----:R-:W2:Y:S04]  /*bf5a0*/  LDL.LU.64 R16, [R1+0x15a0] ;  /* 0x0015a00001107983 */ /* 0x001ea80000300a00 */
[----:B-1----:R-:W2:Y:S01]  /*bf5b0*/  LDL.LU.64 R18, [R1+0x15a8] ;  /* 0x0015a80001127983 */ /* 0x002ea20000300a00 */
[----:B----4-:R-:W-:Y:S01]  /*bf5c0*/  HMMA.16816.F32 R28, R28, R24, R52 ;  /* 0x000000181c1c723c */ /* 0x010fe20000001834 */
[----:B------:R-:W-:-:S02]  /*bf5d0*/  IMAD R50, R50, 0x100, R5 ;  /* 0x0000010032327824 */ /* 0x000fc400078e0205 */
[----:B---3--:R-:W3:Y:S01]  /*bf5e0*/  LDL.LU.64 R12, [R1+0x15b0] ;  /* 0x0015b000010c7983 */ /* 0x008ee20000300a00 */
[----:B------:R-:W-:Y:S02]  /*bf5f0*/  IMAD R49, R49, 0x100, R6 ;  /* 0x0000010031317824 */ /* 0x000fe400078e0206 */
[----:B------:R-:W-:Y:S01]  /*bf600*/  IMAD R48, R48, 0x100, R7 ;  /* 0x0000010030307824 */ /* 0x000fe200078e0207 */
[----:B------:R-:W3:Y:S01]  /*bf610*/  LDL.LU.64 R14, [R1+0x15b8] ;  /* 0x0015b800010e7983 */ /* 0x000ee20000300a00 */
[----:B------:R-:W-:-:S03]  /*bf620*/  IMAD R0, R0, 0x100, R51 ;  /* 0x0000010000007824 */ /* 0x000fc600078e0233 */
[----:B------:R-:W4:Y:S04]  /*bf630*/  LDL.LU.64 R4, [R1+0x15c0] ;  /* 0x0015c00001047983 */ /* 0x000f280000300a00 */
        /* <DEDUP_REMOVED lines=8> */
[----:B------:R-:W-:-:S07]  /*bf6c0*/  F2FP.F16.E5M2.UNPACK_B R31, R0 ;  /* 0x00000000ff1f723e */ /* 0x000fce00020004ff */
[C---:B--2---:R-:W-:Y:S01]  /*bf6d0*/  HMMA.16816.F32 R32, R28.reuse, R56, R32 ;  /* 0x000000381c20723c */ /* 0x044fe20000001820 */
[----:B------:R-:W2:Y:S07]  /*bf6e0*/  LDL.LU.64 R56, [R1+0x15d0] ;  /* 0x0015d00001387983 */ /* 0x000eae0000300a00 */
[C---:B------:R-:W-:Y:S11]  /*bf6f0*/  HMMA.16816.F32 R16, R28.reuse, R58, R16 ;  /* 0x0000003a1c10723c */ /* 0x040ff60000001810 */
[----:B------:R0:W-:Y:S04]  /*bf700*/  STL.64 [R1+0x1590], R32 ;  /* 0x0015902001007387 */ /* 0x0001e80000100a00 */
[----:B------:R1:W-:Y:S04]  /*bf710*/  STL.64 [R1+0x1598], R34 ;  /* 0x0015982201007387 */ /* 0x0003e80000100a00 */
[----:B------:R-:W2:Y:S01]  /*bf720*/  LDL.LU.64 R58, [R1+0x15d8] ;  /* 0x0015d800013a7983 */ /* 0x000ea20000300a00 */
[C---:B---3--:R-:W-:Y:S08]  /*bf730*/  HMMA.16816.F32 R12, R28.reuse, R36, R12 ;  /* 0x000000241c0c723c */ /* 0x048ff0000000180c */
[----:B----4-:R-:W-:Y:S01]  /*bf740*/  HMMA.16816.F32 R4, R28, R38, R4 ;  /* 0x000000261c04723c */ /* 0x010fe20000001804 */
[----:B------:R3:W-:Y:S04]  /*bf750*/  STL.64 [R1+0x15a0], R16 ;  /* 0x0015a01001007387 */ /* 0x0007e80000100a00 */
[----:B------:R4:W-:Y:S04]  /*bf760*/  STL.64 [R1+0x15a8], R18 ;  /* 0x0015a81201007387 */ /* 0x0009e80000100a00 */
[----:B------:R-:W2:Y:S04]  /*bf770*/  LDL.LU.64 R48, [R1+0x15e0] ;  /* 0x0015e00001307983 */ /* 0x000ea80000300a00 */
[----:B------:R-:W2:Y:S04]  /*bf780*/  LDL.LU.64 R50, [R1+0x15e8] ;  /* 0x0015e80001327983 */ /* 0x000ea80000300a00 */
[----:B------:R-:W2:Y:S04]  /*bf790*/  LDL.LU.64 R52, [R1+0x15f0] ;  /* 0x0015f00001347983 */ /* 0x000ea80000300a00 */
[----:B------:R-:W2:Y:S04]  /*bf7a0*/  LDL.LU.64 R54, [R1+0x15f8] ;  /* 0x0015f80001367983 */ /* 0x000ea80000300a00 */
[----:B------:R0:W-:Y:S01]  /*bf7b0*/  STL.64 [R1+0x15b0], R12 ;  /* 0x0015b00c01007387 */ /* 0x0001e20000100a00 */
[----:B------:R-:W-:-:S03]  /*bf7c0*/  IMAD.MOV.U32 R24, RZ, RZ, R38 ;  /* 0x000000ffff187224 */ /* 0x000fc600078e0026 */
[----:B------:R0:W-:Y:S01]  /*bf7d0*/  STL.64 [R1+0x15b8], R14 ;  /* 0x0015b80e01007387 */ /* 0x0001e20000100a00 */
[----:B------:R-:W-:-:S03]  /*bf7e0*/  IMAD.MOV.U32 R25, RZ, RZ, R39 ;  /* 0x000000ffff197224 */ /* 0x000fc600078e0027 */
[----:B------:R0:W-:Y:S04]  /*bf7f0*/  STL.64 [R1+0x15c0], R4 ;  /* 0x0015c00401007387 */ /* 0x0001e80000100a00 */
[----:B------:R0:W-:Y:S04]  /*bf800*/  STL.64 [R1+0x15c8], R6 ;  /* 0x0015c80601007387 */ /* 0x0001e80000100a00 */
[----:B------:R-:W2:Y:S04]  /*bf810*/  LDL.LU.64 R36, [R1+0x1610] ;  /* 0x0016100001247983 */ /* 0x000ea80000300a00 */
[----:B------:R-:W2:Y:S04]  /*bf820*/  LDL.LU.64 R38, [R1+0x1618] ;  /* 0x0016180001267983 */ /* 0x000ea80000300a00 */
[----:B0-----:R-:W2:Y:S04]  /*bf830*/  LDL.LU.64 R32, [R1+0x1620] ;  /* 0x0016200001207983 */ /* 0x001ea80000300a00 */
[----:B-1----:R-:W2:Y:S04]  /*bf840*/  LDL.LU.64 R34, [R1+0x1628] ;  /* 0x0016280001227983 */ /* 0x002ea80000300a00 */
[----:B---3--:R-:W3:Y:S04]  /*bf850*/  LDL.LU.64 R16, [R1+0x1630] ;  /* 0x0016300001107983 */ /* 0x008ee80000300a00 */
[----:B----4-:R-:W3:Y:S04]  /*bf860*/  LDL.LU.64 R18, [R1+0x1638] ;  /* 0x0016380001127983 */ /* 0x010ee80000300a00 */
[----:B------:R-:W4:Y:S04]  /*bf870*/  LDL.LU.64 R12, [R1+0x17b0] ;  /* 0x0017b000010c7983 */ /* 0x000f280000300a00 */
[----:B------:R-:W4:Y:S04]  /*bf880*/  LDL.LU.64 R14, [R1+0x17b8] ;  /* 0x0017b800010e7983 */ /* 0x000f280000300a00 */
[----:B------:R-:W3:Y:S04]  /*bf890*/  LDL.LU.64 R4, [R1+0x1660] ;  /* 0x0016600001047983 */ /* 0x000ee80000300a00 */
[----:B------:R-:W3:Y:S01]  /*bf8a0*/  LDL.LU.64 R6, [R1+0x1668] ;  /* 0x0016680001067983 */ /* 0x000ee20000300a00 */
[----:B--2---:R-:W-:-:S15]  /*bf8b0*/  HMMA.16816.F32 R56, R28, R60, R56 ;  /* 0x0000003c1c38723c */ /* 0x004fde0000001838 */
[----:B------:R-:W-:-:S04]  /*bf8c0*/  NOP ;  /* 0x0000000000007918 */ /* 0x000fc80000000000 */
        /* <DEDUP_REMOVED lines=13> */
[----:B------:R-:W4:Y:S04]  /*bf9a0*/  LDL.LU.64 R52, [R1+0x85d0] ;  /* 0x0085d00001347983 */ /* 0x000f280000300a00 */
[----:B------:R-:W-:Y:S04]  /*bf9b0*/  STL.64 [R1+0x8540], R58 ;  /* 0x0085403a01007387 */ /* 0x000fe80000100a00 */
[----:B------:R0:W-:Y:S04]  /*bf9c0*/  STL.64 [R1+0x8538], R56 ;  /* 0x0085383801007387 */ /* 0x0001e80000100a00 */
[----:B0-----:R-:W4:Y:S04]  /*bf9d0*/  LDL.LU.64 R56, [R1+0x1600] ;  /* 0x0016000001387983 */ /* 0x001f280000300a00 */
[----:B------:R-:W4:Y:S01]  /*bf9e0*/  LDL.LU.64 R58, [R1+0x1608] ;  /* 0x00160800013a7983 */ /* 0x000f220000300a00 */
[C---:B--2---:R-:W-:Y:S08]  /*bf9f0*/  HMMA.16816.F32 R32, R28.reuse, R50, R32 ;  /* 0x000000321c20723c */ /* 0x044ff00000001820 */
[C---:B---3--:R-:W-:Y:S08]  /*bfa00*/  HMMA.16816.F32 R16, R28.reuse, R48, R16 ;  /* 0x000000301c10723c */ /* 0x048ff00000001810 */
[C---:B----4-:R-:W-:Y:S01]  /*bfa10*/  HMMA.16816.F32 R36, R28.reuse, R52, R36 ;  /* 0x000000341c24723c */ /* 0x050fe20000001824 */
[----:B------:R-:W-:Y:S07]  /*bfa20*/  STL.64 [R1+0x8520], R54 ;  /* 0x0085203601007387 */ /* 0x000fee0000100a00 */
[----:B------:R-:W-:-:S15]  /*bfa30*/  HMMA.16816.F32 R56, R28, R54, R56 ;  /* 0x000000361c38723c */ /* 0x000fde0000001838 */
        /* <DEDUP_REMOVED lines=12> */
[C---:B0-----:R-:W-:Y:S08]  /*bfb00*/  HMMA.16816.F32 R16, R28.reuse, R46, R12 ;  /* 0x0000002e1c10723c */ /* 0x041ff0000000180c */
[C---:B------:R-:W-:Y:S01]  /*bfb10*/  HMMA.16816.F32 R12, R28.reuse, R44, R4 ;  /* 0x0000002c1c0c723c */ /* 0x040fe20000001804 */
[----:B------:R-:W2:Y:S10]  /*bfb20*/  LDL.LU.64 R4, [R1+0x1670] ;  /* 0x0016700001047983 */ /* 0x000eb40000300a00 */
[----:B------:R0:W-:Y:S04]  /*bfb30*/  STL.64 [R1+0x1650], R16 ;  /* 0x0016501001007387 */ /* 0x0001e80000100a00 */
[----:B------:R1:W-:Y:S04]  /*bfb40*/  STL.64 [R1+0x1658], R18 ;  /* 0x0016581201007387 */ /* 0x0003e80000100a00 */
[----:B------:R-:W2:Y:S04]  /*bfb50*/  LDL.LU.64 R6, [R1+0x1678] ;  /* 0x0016780001067983 */ /* 0x000ea80000300a00 */
[----:B------:R3:W-:Y:S04]  /*bfb60*/  STL.64 [R1+0x1660], R12 ;  /* 0x0016600c01007387 */ /* 0x0007e80000100a00 */
[----:B------:R4:W-:Y:S04]  /*bfb70*/  STL.64 [R1+0x1668], R14 ;  /* 0x0016680e01007387 */ /* 0x0009e80000100a00 */
        /* <DEDUP_REMOVED lines=10> */
[----:B0-----:R-:W2:Y:S04]  /*bfc20*/  LDL.LU.64 R16, [R1+0x1710] ;  /* 0x0017100001107983 */ /* 0x001ea80000300a00 */
[----:B-1----:R-:W2:Y:S04]  /*bfc30*/  LDL.LU.64 R18, [R1+0x1718] ;  /* 0x0017180001127983 */ /* 0x002ea80000300a00 */
[----:B---3--:R-:W3:Y:S04]  /*bfc40*/  LDL.LU.64 R12, [R1+0x1720] ;  /* 0x00172000010c7983 */ /* 0x008ee80000300a00 */
[----:B----4-:R-:W3:Y:S04]  /*bfc50*/  LDL.LU.64 R14, [R1+0x1728] ;  /* 0x00172800010e7983 */ /* 0x010ee80000300a00 */
[----:B------:R-:W-:Y:S04]  /*bfc60*/  STL.64 [R1+0x8530], R46 ;  /* 0x0085302e01007387 */ /* 0x000fe80000100a00 */
[----:B------:R0:W-:Y:S04]  /*bfc70*/  STL.64 [R1+0x8528], R44 ;  /* 0x0085282c01007387 */ /* 0x0001e80000100a00 */
[----:B0-----:R-:W4:Y:S04]  /*bfc80*/  LDL.LU.64 R44, [R1+0x16b0] ;  /* 0x0016b000012c7983 */ /* 0x001f280000300a00 */
[----:B------:R-:W4:Y:S01]  /*bfc90*/  LDL.LU.64 R46, [R1+0x16b8] ;  /* 0x0016b800012e7983 */ /* 0x000f220000300a00 */
[C---:B--2---:R-:W-:Y:S08]  /*bfca0*/  HMMA.16816.F32 R4, R28.reuse, R42, R4 ;  /* 0x0000002a1c04723c */ /* 0x044ff00000001804 */
[C---:B------:R-:W-:Y:S11]  /*bfcb0*/  HMMA.16816.F32 R36, R28.reuse, R40, R36 ;  /* 0x000000281c24723c */ /* 0x040ff60000001824 */
[----:B------:R-:W-:Y:S04]  /*bfcc0*/  STL.64 [R1+0x1670], R4 ;  /* 0x0016700401007387 */ /* 0x000fe80000100a00 */
[----:B------:R0:W-:Y:S04]  /*bfcd0*/  STL.64 [R1+0x1678], R6 ;  /* 0x0016780601007387 */ /* 0x0001e80000100a00 */
[----:B0-----:R-:W3:Y:S04]  /*bfce0*/  LDL.LU.64 R6, [R1+0x85c8] ;  /* 0x0085c80001067983 */ /* 0x001ee80000300a00 */
[----:B------:R-:W2:Y:S04]  /*bfcf0*/  LDL.LU.64 R4, [R1+0x85c0] ;  /* 0x0085c00001047983 */ /* 0x000ea80000300a00 */
[----:B------:R-:W-:Y:S04]  /*bfd00*/  STL.64 [R1+0x1680], R36 ;  /* 0x0016802401007387 */ /* 0x000fe80000100a00 */
[----:B------:R0:W-:Y:S04]  /*bfd10*/  STL.64 [R1+0x1688], R38 ;  /* 0x0016882601007387 */ /* 0x0001e80000100a00 */
[----:B0-----:R-:W2:Y:S04]  /*bfd20*/  LDL.LU.64 R38, [R1+0x85b8] ;  /* 0x0085b80001267983 */ /* 0x001ea80000300a00 */
[----:B------:R-:W3:Y:S04]  /*bfd30*/  LDL.LU.64 R36, [R1+0x85b0] ;  /* 0x0085b00001247983 */ /* 0x000ee80000300a00 */
        /* <DEDUP_REMOVED lines=8> */
[----:B0-----:R-:W4:Y:S04]  /*bfdc0*/  LDL.LU.64 R34, [R1+0x85a8] ;  /* 0x0085a80001227983 */ /* 0x001f280000300a00 */
[----:B------:R-:W2:Y:S01]  /*bfdd0*/  LDL.LU.64 R32, [R1+0x85a0] ;  /* 0x0085a00001207983 */ /* 0x000ea20000300a00 */
[----:B---3--:R-:W-:Y:S03]  /*bfde0*/  HMMA.16816.F32 R40, R28, R36, R40 ;  /* 0x000000241c28723c */ /* 0x008fe60000001828 */
[----:B------:R-:W-:Y:S04]  /*bfdf0*/  STL.64 [R1+0x8500], R38 ;  /* 0x0085002601007387 */ /* 0x000fe80000100a00 */
[----:B------:R-:W-:-:S12]  /*bfe00*/  STL.64 [R1+0x84f8], R36 ;  /* 0x0084f82401007387 */ /* 0x000fd80000100a00 */
[----:B------:R-:W-:Y:S04]  /*bfe10*/  STL.64 [R1+0x16a0], R40 ;  /* 0x0016a02801007387 */ /* 0x000fe80000100a00 */
[----:B------:R4:W-:Y:S01]  /*bfe20*/  STL.64 [R1+0x16a8], R42 ;  /* 0x0016a82a01007387 */ /* 0x0009e20000100a00 */
[C---:B------:R-:W-:Y:S08]  /*bfe30*/  HMMA.16816.F32 R12, R28.reuse, R6, R12 ;  /* 0x000000061c0c723c */ /* 0x040ff0000000180c */
        /* <DEDUP_REMOVED lines=9> */
[C---:B-1----:R-:W-:Y:S08]  /*bfed0*/  HMMA.16816.F32 R32, R28.reuse, R4, R16 ;  /* 0x000000041c20723c */ /* 0x042ff00000001810 */
[----:B0-----:R-:W-:Y:S03]  /*bfee0*/  HMMA.16816.F32 R36, R28, R2, R48 ;  /* 0x000000021c24723c */ /* 0x001fe60000001830 */
[----:B------:R-:W-:Y:S04]  /*bfef0*/  STL.64 [R1+0x16e0], R40 ;  /* 0x0016e02801007387 */ /* 0x000fe80000100a00 */
[----:B------:R-:W-:-:S12]  /*bff00*/  STL.64 [R1+0x16e8], R42 ;  /* 0x0016e82a01007387 */ /* 0x000fd80000100a00 */
[----:B------:R-:W-:Y:S04]  /*bff10*/  STL.64 [R1+0x1700], R36 ;  /* 0x0017002401007387 */ /* 0x000fe80000100a00 */
[----:B------:R-:W-:Y:S04]  /*bff20*/  STL.64 [R1+0x1708], R38 ;  /* 0x0017082601007387 */ /* 0x000fe80000100a00 */
[----:B------:R-:W2:Y:S04]  /*bff30*/  LDL.LU.64 R16, [R1+0x1730] ;  /* 0x0017300001107983 */ /* 0x000ea80000300a00 */
[----:B------:R-:W-:Y:S04]  /*bff40*/  STL.64 [R1+0x1710], R32 ;  /* 0x0017102001007387 */ /* 0x000fe80000100a00 */
[----:B------:R-:W-:Y:S04]  /*bff50*/  STL.64 [R1+0x1718], R34 ;  /* 0x0017182201007387 */ /* 0x000fe80000100a00 */
[----:B------:R-:W2:Y:S04]  /*bff60*/  LDL.LU.64 R18, [R1+0x1738] ;  /* 0x0017380001127983 */ /* 0x000ea80000300a00 */
[----:B------:R0:W-:Y:S04]  /*bff70*/  STL.64 [R1+0x1720], R12 ;  /* 0x0017200c01007387 */ /* 0x0001e80000100a00 */
[----:B------:R1:W-:Y:S04]  /*bff80*/  STL.64 [R1+0x1728], R14 ;  /* 0x0017280e01007387 */ /* 0x0003e80000100a00 */
[----:B0-----:R-:W3:Y:S04]  /*bff90*/  LDL.LU.64 R12, [R1+0x1740] ;  /* 0x00174000010c7983 */ /* 0x001ee80000300a00 */
[----:B-1----:R-:W3:Y:S04]  /*bffa0*/  LDL.LU.64 R14, [R1+0x1748] ;  /* 0x00174800010e7983 */ /* 0x002ee80000300a00 */
        /* <DEDUP_REMOVED lines=31> */
[----:B------:R-:W4:Y:S04]  /*c01a0*/  LDL.LU.64 R12, [R1+0x8580] ;  /* 0x00858000010c7983 */ /* 0x000f280000300a00 */
[----:B------:R-:W-:Y:S04]  /*c01b0*/  STL.64 [R1+0x8560], R10 ;  /* 0x0085600a01007387 */ /* 0x000fe80000100a00 */
[----:B------:R4:W-:Y:S02]  /*c01c0*/  STL.64 [R1+0x8558], R8 ;  /* 0x0085580801007387 */ /* 0x0009e40000100a00 */
[C---:B----4-:R-:W-:Y:S02]  /*c01d0*/  HMMA.16816.F32 R8, R28.reuse, R12, R4 ;  /* 0x0000000c1c08723c */ /* 0x050fe40000001804 */
[----:B--2---:R-:W-:Y:S06]  /*c01e0*/  STL.64 [R1+0x8570], R14 ;  /* 0x0085700e01007387 */ /* 0x004fec0000100a00 */
[C---:B------:R-:W-:Y:S11]  /*c01f0*/  HMMA.16816.F32 R4, R28.reuse, R14, R48 ;  /* 0x0000000e1c04723c */ /* 0x040ff60000001830 */
[----:B------:R-:W-:Y:S04]  /*c0200*/  STL.64 [R1+0x1750], R8 ;  /* 0x0017500801007387 */ /* 0x000fe80000100a00 */
[----:B------:R0:W-:Y:S04]  /*c0210*/  STL.64 [R1+0x1758], R10 ;  /* 0x0017580a01007387 */ /* 0x0001e80000100a00 */
[----:B------:R3:W-:Y:S01]  /*c0220*/  STL.64 [R1+0x8568], R12 ;  /* 0x0085680c01007387 */ /* 0x0007e20000100a00 */
[C---:B0-----:R-:W-:Y:S08]  /*c0230*/  HMMA.16816.F32 R8, R28.reuse, R18, R40 ;  /* 0x000000121c08723c */ /* 0x041ff00000001828 */
[C---:B---3--:R-:W-:Y:S01]  /*c0240*/  HMMA.16816.F32 R12, R28.reuse, R16, R44 ;  /* 0x000000101c0c723c */ /* 0x048fe2000000182c */
[----:B------:R0:W-:Y:S04]  /*c0250*/  STL.64 [R1+0x1760], R4 ;  /* 0x0017600401007387 */ /* 0x0001e80000100a00 */
[----:B------:R1:W-:Y:S04]  /*c0260*/  STL.64 [R1+0x1768], R6 ;  /* 0x0017680601007387 */ /* 0x0003e80000100a00 */
[----:B0-----:R-:W2:Y:S10]  /*c0270*/  LDL.LU.64 R4, [R1+0xcd0] ;  /* 0x000cd00001047983 */ /* 0x001eb40000300a00 */
[----:B------:R-:W-:Y:S04]  /*c0280*/  STL.64 [R1+0x1770], R12 ;  /* 0x0017700c01007387 */ /* 0x000fe80000100a00 */
[----:B------:R0:W-:Y:S04]  /*c0290*/  STL.64 [R1+0x1778], R14 ;  /* 0x0017780e01007387 */ /* 0x0001e80000100a00 */
[----:B-1----:R-:W2:Y:S04]  /*c02a0*/  LDL.LU.64 R6, [R1+0xcd8] ;  /* 0x000cd80001067983 */ /* 0x002ea80000300a00 */
[----:B------:R-:W-:Y:S01]  /*c02b0*/  STL.64 [R1+0x1780], R8 ;  /* 0x0017800801007387 */ /* 0x000fe20000100a00 */
[C---:B0-----:R-:W-:Y:S03]  /*c02c0*/  HMMA.16816.F32 R12, R28.reuse, R20, R36 ;  /* 0x000000141c0c723c */ /* 0x041fe60000001824 */
[----:B------:R0:W-:Y:S05]  /*c02d0*/  STL.64 [R1+0x1788], R10 ;  /* 0x0017880a01007387 */ /* 0x0001ea0000100a00 */
[----:B0-----:R-:W-:Y:S01]  /*c02e0*/  HMMA.16816.F32 R8, R28, R22, R32 ;  /* 0x000000161c08723c */ /* 0x001fe20000001820 */
[----:B------:R-:W-:Y:S04]  /*c02f0*/  STL.64 [R1+0x84d0], R18 ;  /* 0x0084d01201007387 */ /* 0x000fe80000100a00 */
[----:B------:R-:W-:Y:S04]  /*c0300*/  STL.64 [R1+0x84c8], R16 ;  /* 0x0084c81001007387 */ /* 0x000fe80000100a00 */
[----:B------:R-:W3:Y:S04]  /*c0310*/  LDL R38, [R1+0x10] ;  /* 0x0000100001267983 */ /* 0x000ee80000100800 */
[----:B------:R-:W-:Y:S01]  /*c0320*/  STL.64 [R1+0x1790], R12 ;  /* 0x0017900c01007387 */ /* 0x000fe20000100a00 */
[----:B------:R-:W-:-:S03]  /*c0330*/  IMAD.MOV.U32 R42, RZ, RZ, R24 ;  /* 0x000000ffff2a7224 */ /* 0x000fc600078e0018 */
[----:B------:R-:W-:Y:S01]  /*c0340*/  STL.64 [R1+0x1798], R14 ;  /* 0x0017980e01007387 */ /* 0x000fe20000100a00 */
[----:B------:R-:W-:-:S03]  /*c0350*/  IMAD.MOV.U32 R43, RZ, RZ, R25 ;  /* 0x000000ffff2b7224 */ /* 0x000fc600078e0019 */
[----:B------:R-:W-:Y:S04]  /*c0360*/  STL.64 [R1+0x17b0], R8 ;  /* 0x0017b00801007387 */ /* 0x000fe80000100a00 */
[----:B------:R-:W-:Y:S04]  /*c0370*/  STL.64 [R1+0x17b8], R10 ;  /* 0x0017b80a01007387 */ /* 0x000fe80000100a00 */
[----:B------:R-:W3:Y:S04]  /*c0380*/  LDL R39, [R1+0x14] ;  /* 0x0000140001277983 */ /* 0x000ee80000100800 */
[----:B------:R-:W4:Y:S04]  /*c0390*/  LDL R36, [R1+0x18] ;  /* 0x0000180001247983 */ /* 0x000f280000100800 */
[----:B------:R-:W4:Y:S04]  /*c03a0*/  LDL R37, [R1+0x1c] ;  /* 0x00001c0001257983 */ /* 0x000f280000100800 */
[----:B------:R-:W2:Y:S04]  /*c03b0*/  LDL.LU R24, [R1+0x857c] ;  /* 0x00857c0001187983 */ /* 0x000ea80000300800 */
[----:B------:R-:W2:Y:S04]  /*c03c0*/  LDL.LU R25, [R1+0x8578] ;  /* 0x0085780001197983 */ /* 0x000ea80000300800 */
[----:B------:R-:W-:Y:S04]  /*c03d0*/  STL.64 [R1+0x84c0], R22 ;  /* 0x0084c01601007387 */ /* 0x000fe80000100a00 */
[----:B------:R0:W-:Y:S04]  /*c03e0*/  STL.64 [R1+0x84b8], R20 ;  /* 0x0084b81401007387 */ /* 0x0001e80000100a00 */
[----:B------:R-:W3:Y:S04]  /*c03f0*/  LDL R40, [R1+0x8] ;  /* 0x0000080001287983 */ /* 0x000ee80000100800 */
[----:B------:R-:W3:Y:S04]  /*c0400*/  LDL R41, [R1+0xc] ;  /* 0x00000c0001297983 */ /* 0x000ee80000100800 */
[----:B0-----:R-:W4:Y:S04]  /*c0410*/  LDL.LU.64 R20, [R1+0x17c0] ;  /* 0x0017c00001147983 */ /* 0x001f280000300a00 */
[----:B------:R-:W4:Y:S01]  /*c0420*/  LDL.LU.64 R22, [R1+0x17c8] ;  /* 0x0017c80001167983 */ /* 0x000f220000300a00 */
[----:B------:R-:W-:-:S02]  /*c0430*/  IMAD R9, R56, 0x100, R55 ;  /* 0x0000010038097824 */ /* 0x000fc400078e0237 */
[----:B------:R-:W-:Y:S02]  /*c0440*/  IMAD R8, R58, 0x100, R57 ;  /* 0x000001003a087824 */ /* 0x000fe400078e0239 */
[----:B------:R-:W-:Y:S02]  /*c0450*/  IMAD R10, R54, 0x100, R53 ;  /* 0x00000100360a7824 */ /* 0x000fe400078e0235 */
[----:B------:R-:W-:Y:S01]  /*c0460*/  IMAD R0, R0, 0x100, R59 ;  /* 0x0000010000007824 */ /* 0x000fe200078e023b */
[----:B--2---:R-:W-:Y:S01]  /*c0470*/  HMMA.16816.F32 R4, R28, R24, R4 ;  /* 0x000000181c04723c */ /* 0x004fe20000001804 */
[----:B------:R-:W-:Y:S02]  /*c0480*/  F2FP.F16.E5M2.UNPACK_B R29, R9 ;  /* 0x00000009ff1d723e */ /* 0x000fe400020004ff */
[----:B------:R-:W-:-:S15]  /*c0490*/  F2FP.F16.E5M2.UNPACK_B R30, R8 ;  /* 0x00000008ff1e723e */ /* 0x000fde00020004ff */
[----:B------:R-:W-:Y:S01]  /*c04a0*/  NOP ;  /* 0x0000000000007918 */ /* 0x000fe20000000000 */
[----:B------:R0:W-:Y:S04]  /*c04b0*/  STL.64 [R1+0x17a0], R4 ;  /* 0x0017a00401007387 */ /* 0x0001e80000100a00 */
[----:B------:R1:W-:Y:S04]  /*c04c0*/  STL.64 [R1+0x17a8], R6 ;  /* 0x0017a80601007387 */ /* 0x0003e80000100a00 */
[----:B0-----:R-:W3:Y:S04]  /*c04d0*/  LDL.LU.64 R4, [R1+0x17d0] ;  /* 0x0017d00001047983 */ /* 0x001ee80000300a00 */
[----:B-1----:R-:W3:Y:S04]  /*c04e0*/  LDL.LU.64 R6, [R1+0x17d8] ;  /* 0x0017d80001067983 */ /* 0x002ee80000300a00 */
[----:B------:R-:W2:Y:S04]  /*c04f0*/  LDL.LU.64 R12, [R1+0x17e0] ;  /* 0x0017e000010c7983 */ /* 0x000ea80000300a00 */
[----:B------:R-:W2:Y:S01]  /*c0500*/  LDL.LU.64 R14, [R1+0x17e8] ;  /* 0x0017e800010e7983 */ /* 0x000ea20000300a00 */
[----:B------:R-:W-:-:S03]  /*c0510*/  F2FP.F16.E5M2.UNPACK_B R28, R10 ;  /* 0x0000000aff1c723e */ /* 0x000fc600020004ff */
[----:B------:R-:W2:Y:S04]  /*c0520*/  LDL.LU.64 R8, [R1+0x17f0] ;  /* 0x0017f00001087983 */ /* 0x000ea80000300a00 */
[----:B------:R-:W2:Y:S04]  /*c0530*/  LDL.LU.64 R10, [R1+0x17f8] ;  /* 0x0017f800010a7983 */ /* 0x000ea80000300a00 */
[----:B------:R-:W2:Y:S04]  /*c0540*/  LDL.LU.64 R56, [R1+0x1800] ;  /* 0x0018000001387983 */ /* 0x000ea80000300a00 */
[----:B------:R-:W2:Y:S01]  /*c0550*/  LDL.LU.64 R58, [R1+0x1808] ;  /* 0x00180800013a7983 */ /* 0x000ea20000300a00 */
[----:B------:R-:W-:-:S03]  /*c0560*/  F2FP.F16.E5M2.UNPACK_B R31, R0 ;  /* 0x00000000ff1f723e */ /* 0x000fc600020004ff */
[----:B------:R-:W2:Y:S04]  /*c0570*/  LDL.LU.64 R44, [R1+0x1810] ;  /* 0x00181000012c7983 */ /* 0x000ea80000300a00 */
[C---:B----4-:R-:W-:Y:S01]  /*c0580*/  HMMA.16816.F32 R20, R28.reuse, R36, R20 ;  /* 0x000000241c14723c */ /* 0x050fe20000001814 */
        /* <DEDUP_REMOVED lines=8> */
[----:B------:R0:W-:Y:S04]  /*c0610*/  STL.64 [R1+0x17c0], R20 ;  /* 0x0017c01401007387 */ /* 0x0001e80000100a00 */
[----:B------:R1:W-:Y:S01]  /*c0620*/  STL.64 [R1+0x17c8], R22 ;  /* 0x0017c81601007387 */ /* 0x0003e20000100a00 */
[C---:B---3--:R-:W-:Y:S03]  /*c0630*/  HMMA.16816.F32 R4, R28.reuse, R38, R4 ;  /* 0x000000261c04723c */ /* 0x048fe60000001804 */
[----:B------:R-:W3:Y:S05]  /*c0640*/  LDL.LU.64 R38, [R1+0x1978] ;  /* 0x0019780001267983 */ /* 0x000eea0000300a00 */
[C---:B--2---:R-:W-:Y:S08]  /*c0650*/  HMMA.16816.F32 R12, R28.reuse, R40, R12 ;  /* 0x000000281c0c723c */ /* 0x044ff0000000180c */
[C---:B------:R-:W-:Y:S03]  /*c0660*/  HMMA.16816.F32 R40, R28.reuse, R42, R8 ;  /* 0x0000002a1c28723c */ /* 0x040fe60000001808 */
[----:B------:R2:W-:Y:S05]  /*c0670*/  STL.64 [R1+0x17d0], R4 ;  /* 0x0017d00401007387 */ /* 0x0005ea0000100a00 */
[C---:B------:R-:W-:Y:S01]  /*c0680*/  HMMA.16816.F32 R56, R28.reuse, R60, R56 ;  /* 0x0000003c1c38723c */ /* 0x040fe20000001838 */
[----:B------:R0:W-:Y:S04]  /*c0690*/  STL.64 [R1+0x17d8], R6 ;  /* 0x0017d80601007387 */ /* 0x0001e80000100a00 */
[----:B------:R-:W3:Y:S04]  /*c06a0*/  LDL.LU.64 R32, [R1+0x1860] ;  /* 0x0018600001207983 */ /* 0x000ee80000300a00 */
[----:B------:R-:W3:Y:S04]  /*c06b0*/  LDL.LU.64 R34, [R1+0x1868] ;  /* 0x0018680001227983 */ /* 0x000ee80000300a00 */
[----:B0-----:R-:W3:Y:S04]  /*c06c0*/  LDL.LU.64 R20, [R1+0x1870] ;  /* 0x0018700001147983 */ /* 0x001ee80000300a00 */
[----:B-1----:R-:W3:Y:S04]  /*c06d0*/  LDL.LU.64 R22, [R1+0x1878] ;  /* 0x0018780001167983 */ /* 0x002ee80000300a00 */
[----:B--2---:R-:W2:Y:S04]  /*c06e0*/  LDL.LU.64 R4, [R1+0x1880] ;  /* 0x0018800001047983 */ /* 0x004ea80000300a00 */
[----:B------:R-:W2:Y:S04]  /*c06f0*/  LDL.LU.64 R6, [R1+0x1888] ;  /* 0x0018880001067983 */ /* 0x000ea80000300a00 */
[----:B------:R-:W-:Y:S04]  /*c0700*/  STL.64 [R1+0x17e0], R12 ;  /* 0x0017e00c01007387 */ /* 0x000fe80000100a00 */
[----:B------:R0:W-:Y:S04]  /*c0710*/  STL.64 [R1+0x17e8], R14 ;  /* 0x0017e80e01007387 */ /* 0x0001e80000100a00 */
[----:B0-----:R-:W2:Y:S04]  /*c0720*/  LDL.LU.64 R14, [R1+0x8570] ;  /* 0x00857000010e7983 */ /* 0x001ea80000300a00 */
[----:B------:R-:W2:Y:S04]  /*c0730*/  LDL.LU.64 R12, [R1+0x8568] ;  /* 0x00856800010c7983 */ /* 0x000ea80000300a00 */
[----:B------:R-:W2:Y:S04]  /*c0740*/  LDL.LU.64 R10, [R1+0x8560] ;  /* 0x00856000010a7983 */ /* 0x000ea80000300a00 */
[----:B------:R-:W2:Y:S04]  /*c0750*/  LDL.LU.64 R8, [R1+0x8558] ;  /* 0x0085580001087983 */ /* 0x000ea80000300a00 */
[----:B------:R-:W-:Y:S04]  /*c0760*/  STL.64 [R1+0x17f0], R40 ;  /* 0x0017f02801007387 */ /* 0x000fe80000100a00 */
[----:B------:R0:W-:Y:S04]  /*c0770*/  STL.64 [R1+0x17f8], R42 ;  /* 0x0017f82a01007387 */ /* 0x0001e80000100a00 */
[----:B0-----:R-:W2:Y:S04]  /*c0780*/  LDL.LU.64 R42, [R1+0x8550] ;  /* 0x00855000012a7983 */ /* 0x001ea80000300a00 */
[----:B------:R-:W2:Y:S04]  /*c0790*/  LDL.LU.64 R40, [R1+0x8548] ;  /* 0x0085480001287983 */ /* 0x000ea80000300a00 */
[----:B------:R-:W-:Y:S04]  /*c07a0*/  STL.64 [R1+0x1800], R56 ;  /* 0x0018003801007387 */ /* 0x000fe80000100a00 */
[----:B------:R0:W-:Y:S04]  /*c07b0*/  STL.64 [R1+0x1808], R58 ;  /* 0x0018083a01007387 */ /* 0x0001e80000100a00 */
[----:B0-----:R-:W4:Y:S04]  /*c07c0*/  LDL.LU.64 R58, [R1+0x8540] ;  /* 0x00854000013a7983 */ /* 0x001f280000300a00 */
[----:B------:R-:W2:Y:S01]  /*c07d0*/  LDL.LU.64 R56, [R1+0x8538] ;  /* 0x0085380001387983 */ /* 0x000ea20000300a00 */
[C---:B----4-:R-:W-:Y:S08]  /*c07e0*/  HMMA.16816.F32 R44, R28.reuse, R58, R44 ;  /* 0x0000003a1c2c723c */ /* 0x050ff0000000182c */
[C---:B--2---:R-:W-:Y:S11]  /*c07f0*/  HMMA.16816.F32 R52, R28.reuse, R56, R52 ;  /* 0x000000381c34723c */ /* 0x044ff60000001834 */
[----:B------:R-:W-:Y:S04]  /*c0800*/  STL.64 [R1+0x1810], R44 ;  /* 0x0018102c01007387 */ /* 0x000fe80000100a00 */
[----:B------:R0:W-:Y:S04]  /*c0810*/  STL.64 [R1+0x1818], R46 ;  /* 0x0018182e01007387 */ /* 0x0001e80000100a00 */
[----:B0-----:R-:W3:Y:S04]  /*c0820*/  LDL.LU.64 R46, [R1+0x8530] ;  /* 0x00853000012e7983 */ /* 0x001ee80000300a00 */
[----:B------:R-:W2:Y:S04]  /*c0830*/  LDL.LU.64 R44, [R1+0x8528] ;  /* 0x00852800012c7983 */ /* 0x000ea80000300a00 */
[----:B------:R-:W-:Y:S04]  /*c0840*/  STL.64 [R1+0x1820], R52 ;  /* 0x0018203401007387 */ /* 0x000fe80000100a00 */
[----:B------:R0:W-:Y:S04]  /*c0850*/  STL.64 [R1+0x1828], R54 ;  /* 0x0018283601007387 */ /* 0x0001e80000100a00 */
[----:B0-----:R-:W4:Y:S04]  /*c0860*/  LDL.LU.64 R54, [R1+0x8520] ;  /* 0x0085200001367983 */ /* 0x001f280000300a00 */
[----:B------:R-:W2:Y:S01]  /*c0870*/  LDL.LU.64 R52, [R1+0x8518] ;  /* 0x0085180001347983 */ /* 0x000ea20000300a00 */
[----:B----4-:R-:W-:-:S15]  /*c0880*/  HMMA.16816.F32 R48, R28, R54, R48 ;  /* 0x000000361c30723c */ /* 0x010fde0000001830 */
[----:B------:R-:W-:-:S04]  /*c0890*/  NOP ;  /* 0x0000000000007918 */ /* 0x000fc80000000000 */
[----:B------:R-:W-:Y:S04]  /*c08a0*/  STL.64 [R1+0x1830], R48 ;  /* 0x0018303001007387 */ /* 0x000fe80000100a00 */
[----:B------:R0:W-:Y:S04]  /*c08b0*/  STL.64 [R1+0x1838], R50 ;  /* 0x0018383201007387 */ /* 0x0001e80000100a00 */
[----:B0-----:R-:W4:Y:S04]  /*c08c0*/  LDL.LU.64 R50, [R1+0x8510] ;  /* 0x0085100001327983 */ /* 0x001f280000300a00 */
[----:B------:R-:W4:Y:S01]  /*c08d0*/  LDL.LU.64 R48, [R1+0x8508] ;  /* 0x0085080001307983 */ /* 0x000f220000300a00 */
[C---:B--2---:R-:W-:Y:S08]  /*c08e0*/  HMMA.16816.F32 R16, R28.reuse, R52, R16 ;  /* 0x000000341c10723c */ /* 0x044ff00000001810 */
[C---:B---3--:R-:W-:Y:S11]  /*c08f0*/  HMMA.16816.F32 R20, R28.reuse, R46, R20 ;  /* 0x0000002e1c14723c */ /* 0x048ff60000001814 */
[----:B------:R0:W-:Y:S04]  /*c0900*/  STL.64 [R1+0x1840], R16 ;  /* 0x0018401001007387 */ /* 0x0001e80000100a00 */
[----:B------:R1:W-:Y:S04]  /*c0910*/  STL.64 [R1+0x1848], R18 ;  /* 0x0018481201007387 */ /* 0x0003e80000100a00 */
[----:B0-----:R-:W2:Y:S04]  /*c0920*/  LDL.LU.64 R16, [R1+0x1890] ;  /* 0x0018900001107983 */ /* 0x001ea80000300a00 */
[----:B-1----:R-:W2:Y:S04]  /*c0930*/  LDL.LU.64 R18, [R1+0x1898] ;  /* 0x0018980001127983 */ /* 0x002ea80000300a00 */
[----:B------:R-:W-:Y:S04]  /*c0940*/  STL.64 [R1+0x84a0], R54 ;  /* 0x0084a03601007387 */ /* 0x000fe80000100a00 */
[----:B------:R-:W-:Y:S01]  /*c0950*/  STL.64 [R1+0x8498], R52 ;  /* 0x0084983401007387 */ /* 0x000fe20000100a00 */
[C---:B----4-:R-:W-:Y:S08]  /*c0960*/  HMMA.16816.F32 R36, R28.reuse, R50, R36 ;  /* 0x000000321c24723c */ /* 0x050ff00000001824 */
[C---:B------:R-:W-:Y:S01]  /*c0970*/  HMMA.16816.F32 R32, R28.reuse, R48, R32 ;  /* 0x000000301c20723c */ /* 0x040fe20000001820 */
[----:B------:R-:W-:Y:S10]  /*c0980*/  STL.64 [R1+0x8480], R50 ;  /* 0x0084803201007387 */ /* 0x000ff40000100a00 */
[----:B------:R0:W-:Y:S04]  /*c0990*/  STL.64 [R1+0x1850], R36 ;  /* 0x0018502401007387 */ /* 0x0001e80000100a00 */
[----:B------:R1:W-:Y:S04]  /*c09a0*/  STL.64 [R1+0x1858], R38 ;  /* 0x0018582601007387 */ /* 0x0003e80000100a00 */
[----:B------:R-:W-:Y:S04]  /*c09b0*/  STL.64 [R1+0x8478], R48 ;  /* 0x0084783001007387 */ /* 0x000fe80000100a00 */
[----:B------:R-:W-:Y:S04]  /*c09c0*/  STL.64 [R1+0x1860], R32 ;  /* 0x0018602001007387 */ /* 0x000fe80000100a00 */
[----:B------:R-:W-:Y:S04]  /*c09d0*/  STL.64 [R1+0x1868], R34 ;  /* 0x0018682201007387 */ /* 0x000fe80000100a00 */
[----:B0-----:R-:W3:Y:S04]  /*c09e0*/  LDL.LU.64 R36, [R1+0x18a0] ;  /* 0x0018a00001247983 */ /* 0x001ee80000300a00 */
[----:B------:R-:W-:Y:S04]  /*c09f0*/  STL.64 [R1+0x1870], R20 ;  /* 0x0018701401007387 */ /* 0x000fe80000100a00 */
[----:B------:R-:W-:Y:S04]  /*c0a00*/  STL.64 [R1+0x1878], R22 ;  /* 0x0018781601007387 */ /* 0x000fe80000100a00 */
        /* <DEDUP_REMOVED lines=9> */
[----:B------:R-:W-:Y:S04]  /*c0aa0*/  STL.64 [R1+0x8490], R46 ;  /* 0x0084902e01007387 */ /* 0x000fe80000100a00 */
[----:B------:R0:W-:Y:S04]  /*c0ab0*/  STL.64 [R1+0x8488], R44 ;  /* 0x0084882c01007387 */ /* 0x0001e80000100a00 */
[----:B0-----:R-:W2:Y:S04]  /*c0ac0*/  LDL.LU.64 R44, [R1+0x18e0] ;  /* 0x0018e000012c7983 */ /* 0x001ea80000300a00 */
[----:B------:R-:W2:Y:S04]  /*c0ad0*/  LDL.LU.64 R46, [R1+0x18e8] ;  /* 0x0018e800012e7983 */ /* 0x000ea80000300a00 */
        /* <DEDUP_REMOVED lines=9> */
[----:B-1----:R-:W2:Y:S01]  /*c0b70*/  LDL.LU.64 R18, [R1+0x1928] ;  /* 0x0019280001127983 */ /* 0x002ea20000300a00 */
[----:B---3--:R-:W-:-:S15]  /*c0b80*/  HMMA.16816.F32 R36, R28, R40, R36 ;  /* 0x000000281c24723c */ /* 0x008fde0000001824 */
[----:B------:R-:W-:-:S04]  /*c0b90*/  NOP ;  /* 0x0000000000007918 */ /* 0x000fc80000000000 */
[----:B------:R-:W-:Y:S04]  /*c0ba0*/  STL.64 [R1+0x18a0], R36 ;  /* 0x0018a02401007387 */ /* 0x000fe80000100a00 */
[----:B------:R0:W-:Y:S04]  /*c0bb0*/  STL.64 [R1+0x18a8], R38 ;  /* 0x0018a82601007387 */ /* 0x0001e80000100a00 */
[----:B0-----:R-:W2:Y:S04]  /*c0bc0*/  LDL.LU.64 R38, [R1+0x8500] ;  /* 0x0085000001267983 */ /* 0x001ea80000300a00 */
[----:B------:R-:W4:Y:S04]  /*c0bd0*/  LDL.LU.64 R36, [R1+0x84f8] ;  /* 0x0084f80001247983 */ /* 0x000f280000300a00 */
        /* <DEDUP_REMOVED lines=8> */
[----:B0-----:R-:W2:Y:S04]  /*c0c60*/  LDL.LU.64 R6, [R1+0x84f0] ;  /* 0x0084f00001067983 */ /* 0x001ea80000300a00 */
[----:B------:R-:W4:Y:S04]  /*c0c70*/  LDL.LU.64 R4, [R1+0x84e8] ;  /* 0x0084e80001047983 */ /* 0x000f280000300a00 */
[----:B------:R-:W-:Y:S04]  /*c0c80*/  STL.64 [R1+0x18c0], R32 ;  /* 0x0018c02001007387 */ /* 0x000fe80000100a00 */
[----:B------:R0:W-:Y:S04]  /*c0c90*/  STL.64 [R1+0x18c8], R34 ;  /* 0x0018c82201007387 */ /* 0x0001e80000100a00 */
[----:B0-----:R-:W3:Y:S04]  /*c0ca0*/  LDL.LU.64 R34, [R1+0x84e0] ;  /* 0x0084e00001227983 */ /* 0x001ee80000300a00 */
[----:B------:R-:W2:Y:S01]  /*c0cb0*/  LDL.LU.64 R32, [R1+0x84d8] ;  /* 0x0084d80001207983 */ /* 0x000ea20000300a00 */
[C---:B------:R-:W-:Y:S08]  /*c0cc0*/  HMMA.16816.F32 R52, R28.reuse, R2, R52 ;  /* 0x000000021c34723c */ /* 0x040ff00000001834 */
[----:B---3--:R-:W-:-:S15]  /*c0cd0*/  HMMA.16816.F32 R40, R28, R34, R40 ;  /* 0x000000221c28723c */ /* 0x008fde0000001828 */
[----:B------:R-:W-:-:S04]  /*c0ce0*/  NOP ;  /* 0x0000000000007918 */ /* 0x000fc80000000000 */
[----:B------:R-:W-:Y:S04]  /*c0cf0*/  STL.64 [R1+0x18d0], R40 ;  /* 0x0018d02801007387 */ /* 0x000fe80000100a00 */
[----:B------:R2:W-:Y:S02]  /*c0d00*/  STL.64 [R1+0x18d8], R42 ;  /* 0x0018d82a01007387 */ /* 0x0005e40000100a00 */
[----:B--2---:R-:W-:Y:S02]  /*c0d10*/  HMMA.16816.F32 R40, R28, R32, R44 ;  /* 0x000000201c28723c */ /* 0x004fe4000000182c */
[----:B------:R-:W2:Y:S04]  /*c0d20*/  LDL.LU.64 R44, [R1+0x1930] ;  /* 0x00193000012c7983 */ /* 0x000ea80000300a00 */
[----:B------:R-:W2:-:S13]  /*c0d30*/  LDL.LU.64 R46, [R1+0x1938] ;  /* 0x00193800012e7983 */ /* 0x000e9a0000300a00 */
[----:B------:R-:W-:Y:S04]  /*c0d40*/  STL.64 [R1+0x18e0], R40 ;  /* 0x0018e02801007387 */ /* 0x000fe80000100a00 */
[----:B------:R4:W-:Y:S04]  /*c0d50*/  STL.64 [R1+0x18e8], R42 ;  /* 0x0018e82a01007387 */ /* 0x0009e80000100a00 */
[----:B------:R-:W-:Y:S04]  /*c0d60*/  STL.64 [R1+0x8460], R34 ;  /* 0x0084602201007387 */ /* 0x000fe80000100a00 */
[----:B------:R0:W-:Y:S01]  /*c0d70*/  STL.64 [R1+0x8458], R32 ;  /* 0x0084582001007387 */ /* 0x0001e20000100a00 */
[C---:B----4-:R-:W-:Y:S08]  /*c0d80*/  HMMA.16816.F32 R40, R28.reuse, R4, R48 ;  /* 0x000000041c28723c */ /* 0x050ff00000001830 */
[----:B0-----:R-:W-:Y:S01]  /*c0d90*/  HMMA.16816.F32 R32, R28, R26, R20 ;  /* 0x0000001a1c20723c */ /* 0x001fe20000001814 */
[----:B------:R-:W3:Y:S04]  /*c0da0*/  LDL.LU.64 R20, [R1+0x1940] ;  /* 0x0019400001147983 */ /* 0x000ee80000300a00 */
[----:B------:R-:W3:-:S14]  /*c0db0*/  LDL.LU.64 R22, [R1+0x1948] ;  /* 0x0019480001167983 */ /* 0x000edc0000300a00 */
[----:B------:R-:W-:Y:S04]  /*c0dc0*/  STL.64 [R1+0x18f0], R32 ;  /* 0x0018f02001007387 */ /* 0x000fe80000100a00 */
[----:B------:R0:W-:Y:S04]  /*c0dd0*/  STL.64 [R1+0x18f8], R34 ;  /* 0x0018f82201007387 */ /* 0x0001e80000100a00 */
[----:B------:R1:W-:Y:S04]  /*c0de0*/  STL.64 [R1+0x1900], R52 ;  /* 0x0019003401007387 */ /* 0x0003e80000100a00 */
[----:B------:R4:W-:Y:S01]  /*c0df0*/  STL.64 [R1+0x1908], R54 ;  /* 0x0019083601007387 */ /* 0x0009e20000100a00 */
[C---:B0-----:R-:W-:Y:S03]  /*c0e00*/  HMMA.16816.F32 R32, R28.reuse, R6, R16 ;  /* 0x000000061c20723c */ /* 0x041fe60000001810 */
[----:B------:R-:W3:Y:S04]  /*c0e10*/  LDL.LU.64 R16, [R1+0x1950] ;  /* 0x0019500001107983 */ /* 0x000ee80000300a00 */
[----:B------:R0:W-:Y:S04]  /*c0e20*/  STL.64 [R1+0x1910], R40 ;  /* 0x0019102801007387 */ /* 0x0001e80000100a00 */
[----:B------:R0:W-:Y:S04]  /*c0e30*/  STL.64 [R1+0x1918], R42 ;  /* 0x0019182a01007387 */ /* 0x0001e80000100a00 */
[----:B------:R-:W3:Y:S04]  /*c0e40*/  LDL.LU.64 R18, [R1+0x1958] ;  /* 0x0019580001127983 */ /* 0x000ee80000300a00 */
[----:B------:R0:W-:Y:S04]  /*c0e50*/  STL.64 [R1+0x1920], R32 ;  /* 0x0019202001007387 */ /* 0x0001e80000100a00 */
[----:B------:R-:W-:Y:S04]  /*c0e60*/  STL.64 [R1+0x1928], R34 ;  /* 0x0019282201007387 */ /* 0x000fe80000100a00 */
[----:B-1----:R-:W3:Y:S04]  /*c0e70*/  LDL.LU.64 R52, [R1+0x1960] ;  /* 0x0019600001347983 */ /* 0x002ee80000300a00 */
[----:B----4-:R-:W4:Y:S04]  /*c0e80*/  LDL.LU.64 R54, [R1+0x1968] ;  /* 0x0019680001367983 */ /* 0x010f280000300a00 */
[----:B0-----:R-:W4:Y:S04]  /*c0e90*/  LDL.LU R40, [R1+0x32a8] ;  /* 0x0032a80001287983 */ /* 0x001f280000300800 */
[----:B------:R-:W4:Y:S04]  /*c0ea0*/  LDL.LU R41, [R1+0x32a4] ;  /* 0x0032a40001297983 */ /* 0x000f280000300800 */
[----:B------:R-:W4:Y:S04]  /*c0eb0*/  LDL.LU R42, [R1+0x32b0] ;  /* 0x0032b000012a7983 */ /* 0x000f280000300800 */
[----:B------:R-:W4:Y:S04]  /*c0ec0*/  LDL.LU R43, [R1+0x32ac] ;  /* 0x0032ac00012b7983 */ /* 0x000f280000300800 */
[----:B------:R-:W-:Y:S04]  /*c0ed0*/  STL.64 [R1+0x8450], R6 ;  /* 0x0084500601007387 */ /* 0x000fe80000100a00 */
[----:B------:R2:W-:Y:S04]  /*c0ee0*/  STL.64 [R1+0x8448], R4 ;  /* 0x0084480401007387 */ /* 0x0005e80000100a00 */
[----:B------:R-:W4:Y:S04]  /*c0ef0*/  LDL.LU R33, [R1+0x32b8] ;  /* 0x0032b80001217983 */ /* 0x000f280000300800 */
[----:B------:R-:W4:Y:S01]  /*c0f00*/  LDL.LU R48, [R1+0x32b4] ;  /* 0x0032b40001307983 */ /* 0x000f220000300800 */
[----:B--2---:R-:W-:-:S15]  /*c0f10*/  HMMA.16816.F32 R4, R28, R8, R44 ;  /* 0x000000081c04723c */ /* 0x004fde000000182c */
[----:B------:R-:W-:-:S04]  /*c0f20*/  NOP ;  /* 0x0000000000007918 */ /* 0x000fc80000000000 */
[----:B------:R-:W-:Y:S04]  /*c0f30*/  STL.64 [R1+0x1930], R4 ;  /* 0x0019300401007387 */ /* 0x000fe80000100a00 */
[----:B------:R3:W-:Y:S02]  /*c0f40*/  STL.64 [R1+0x1938], R6 ;  /* 0x0019380601007387 */ /* 0x0007e40000100a00 */
[----:B---3--:R-:W-:Y:S02]  /*c0f50*/  HMMA.16816.F32 R4, R28, R10, R20 ;  /* 0x0000000a1c04723c */ /* 0x008fe40000001814 */
[----:B------:R-:W2:Y:S04]  /*c0f60*/  LDL.LU.64 R20, [R1+0x16f0] ;  /* 0x0016f00001147983 */ /* 0x000ea80000300a00 */
[----:B------:R-:W2:-:S13]  /*c0f70*/  LDL.LU.64 R22, [R1+0x16f8] ;  /* 0x0016f80001167983 */ /* 0x000e9a0000300a00 */
[----:B------:R0:W-:Y:S04]  /*c0f80*/  STL.64 [R1+0x1940], R4 ;  /* 0x0019400401007387 */ /* 0x0001e80000100a00 */
[----:B------:R1:W-:Y:S04]  /*c0f90*/  STL.64 [R1+0x1948], R6 ;  /* 0x0019480601007387 */ /* 0x0003e80000100a00 */
[----:B------:R-:W3:Y:S04]  /*c0fa0*/  LDL.LU.64 R44, [R1+0x16d0] ;  /* 0x0016d000012c7983 */ /* 0x000ee80000300a00 */
[----:B------:R-:W3:Y:S04]  /*c0fb0*/  LDL.LU.64 R46, [R1+0x16d8] ;  /* 0x0016d800012e7983 */ /* 0x000ee80000300a00 */
[----:B0-----:R-:W2:Y:S04]  /*c0fc0*/  LDL.LU.64 R4, [R1+0x10f0] ;  /* 0x0010f00001047983 */ /* 0x001ea80000300a00 */
[----:B-1----:R-:W2:Y:S01]  /*c0fd0*/  LDL.LU.64 R6, [R1+0x10f8] ;  /* 0x0010f80001067983 */ /* 0x002ea20000300a00 */
[C---:B------:R-:W-:Y:S03]  /*c0fe0*/  HMMA.16816.F32 R16, R28.reuse, R12, R16 ;  /* 0x0000000c1c10723c */ /* 0x040fe60000001810 */
[----:B------:R-:W2:Y:S04]  /*c0ff0*/  LDL.LU R49, [R1+0x32c0] ;  /* 0x0032c00001317983 */ /* 0x000ea80000300800 */
[----:B------:R-:W2:Y:S04]  /*c1000*/  LDL.LU R0, [R1+0x32bc] ;  /* 0x0032bc0001007983 */ /* 0x000ea80000300800 */
[----:B------:R-:W-:Y:S04]  /*c1010*/  STL [R1+0x8444], R10 ;  /* 0x0084440a01007387 */ /* 0x000fe80000100800 */
[----:B------:R-:W-:Y:S04]  /*c1020*/  STL [R1+0x8440], R11 ;  /* 0x0084400b01007387 */ /* 0x000fe80000100800 */
[----:B------:R-:W-:Y:S04]  /*c1030*/  STL.64 [R1+0x1950], R16 ;  /* 0x0019501001007387 */ /* 0x000fe80000100a00 */
[----:B------:R0:W-:Y:S04]  /*c1040*/  STL.64 [R1+0x1958], R18 ;  /* 0x0019581201007387 */ /* 0x0001e80000100a00 */
[----:B0-----:R-:W3:Y:S04]  /*c1050*/  LDL.LU.64 R18, [R1+0x84d0] ;  /* 0x0084d00001127983 */ /* 0x001ee80000300a00 */
[----:B------:R-:W2:Y:S01]  /*c1060*/  LDL.LU.64 R16, [R1+0x84c8] ;  /* 0x0084c80001107983 */ /* 0x000ea20000300a00 */
[----:B----4-:R-:W-:Y:S03]  /*c1070*/  HMMA.16816.F32 R52, R28, R14, R52 ;  /* 0x0000000e1c34723c */ /* 0x010fe60000001834 */
[----:B------:R-:W4:-:S15]  /*c1080*/  LDL.64 R50, [R1+0x18] ;  /* 0x0000180001327983 */ /* 0x000f1e0000100a00 */
[----:B------:R-:W-:Y:S01]  /*c1090*/  NOP ;  /* 0x0000000000007918 */ /* 0x000fe20000000000 */
[----:B------:R0:W-:Y:S04]  /*c10a0*/  STL.64 [R1+0x1960], R52 ;  /* 0x0019603401007387 */ /* 0x0001e80000100a00 */
[----:B------:R1:W-:Y:S04]  /*c10b0*/  STL.64 [R1+0x1968], R54 ;  /* 0x0019683601007387 */ /* 0x0003e80000100a00 */
[----:B0-----:R-:W3:Y:S04]  /*c10c0*/  LDL.64 R52, [R1+0x10] ;  /* 0x0000100001347983 */ /* 0x001ee80000100a00 */
[----:B-1----:R-:W3:Y:S04]  /*c10d0*/  LDL.64 R54, [R1+0x8] ;  /* 0x0000080001367983 */ /* 0x002ee80000100a00 */
[----:B------:R-:W-:Y:S04]  /*c10e0*/  STL.64 [R1+0x8428], R14 ;  /* 0x0084280e01007387 */ /* 0x000fe80000100a00 */
[----:B------:R0:W-:Y:S04]  /*c10f0*/  STL.64 [R1+0x8420], R12 ;  /* 0x0084200c01007387 */ /* 0x0001e80000100a00 */
[----:B0-----:R-:W4:Y:S04]  /*c1100*/  LDL.LU.64 R12, [R1+0x1640] ;  /* 0x00164000010c7983 */ /* 0x001f280000300a00 */
[----:B------:R-:W4:Y:S01]  /*c1110*/  LDL.LU.64 R14, [R1+0x1648] ;  /* 0x00164800010e7983 */ /* 0x000f220000300a00 */
[----:B--2---:R-:W-:-:S15]  /*c1120*/  HMMA.16816.F32 R20, R28, R16, R20 ;  /* 0x000000101c14723c */ /* 0x004fde0000001814 */
[----:B------:R-:W-:-:S04]  /*c1130*/  NOP ;  /* 0x0000000000007918 */ /* 0x000fc80000000000 */
[----:B------:R-:W-:Y:S04]  /*c1140*/  STL.64 [R1+0x1970], R20 ;  /* 0x0019701401007387 */ /* 0x000fe80000100a00 */
[----:B------:R0:W-:Y:S04]  /*c1150*/  STL.64 [R1+0x1978], R22 ;  /* 0x0019781601007387 */ /* 0x0001e80000100a00 */
[----:B0-----:R-:W2:Y:S04]  /*c1160*/  LDL.LU.64 R22, [R1+0x84c0] ;  /* 0x0084c00001167983 */ /* 0x001ea80000300a00 */
[----:B------:R-:W4:Y:S01]  /*c1170*/  LDL.LU.64 R20, [R1+0x84b8] ;  /* 0x0084b80001147983 */ /* 0x000f220000300a00 */
[----:B---3--:R-:W-:Y:S03]  /*c1180*/  HMMA.16816.F32 R44, R28, R18, R44 ;  /* 0x000000121c2c723c */ /* 0x008fe6000000182c */
[----:B------:R-:W-:Y:S04]  /*c1190*/  STL [R1+0x8434], R16 ;  /* 0x0084341001007387 */ /* 0x000fe80000100800 */
[----:B------:R-:W-:-:S12]  /*c11a0*/  STL [R1+0x8430], R17 ;  /* 0x0084301101007387 */ /* 0x000fd80000100800 */
[----:B------:R0:W-:Y:S04]  /*c11b0*/  STL.64 [R1+0x1980], R44 ;  /* 0x0019802c01007387 */ /* 0x0001e80000100a00 */
[----:B------:R1:W-:Y:S04]  /*c11c0*/  STL.64 [R1+0x1988], R46 ;  /* 0x0019882e01007387 */ /* 0x0003e80000100a00 */
[----:B0-----:R-:W3:Y:S04]  /*c11d0*/  LDL.LU.64 R44, [R1+0x8a0] ;  /* 0x0008a000012c7983 */ /* 0x001ee80000300a00 */
[----:B-1----:R-:W3:Y:S04]  /*c11e0*/  LDL.LU.64 R46, [R1+0x8a8] ;  /* 0x0008a800012e7983 */ /* 0x002ee80000300a00 */
[----:B------:R-:W-:Y:S04]  /*c11f0*/  STL [R1+0x843c], R18 ;  /* 0x00843c1201007387 */ /* 0x000fe80000100800 */
[----:B------:R4:W-:Y:S01]  /*c1200*/  STL [R1+0x8438], R19 ;  /* 0x0084381301007387 */ /* 0x0009e20000100800 */
[----:B------:R-:W-:Y:S01]  /*c1210*/  IMAD R11, R43, 0x100, R42 ;  /* 0x000001002b0b7824 */ /* 0x000fe200078e022a */
[C---:B--2---:R-:W-:Y:S08]  /*c1220*/  HMMA.16816.F32 R4, R28.reuse, R22, R4 ;  /* 0x000000161c04723c */ /* 0x044ff00000001804 */
[----:B----4-:R-:W-:Y:S01]  /*c1230*/  HMMA.16816.F32 R16, R28, R20, R12 ;  /* 0x000000141c10723c */ /* 0x010fe2000000180c */
[----:B------:R-:W2:-:S15]  /*c1240*/  LDL.LU.64 R12, [R1+0x10a0] ;  /* 0x0010a000010c7983 */ /* 0x000e9e0000300a00 */
[----:B------:R-:W-:-:S03]  /*c1250*/  NOP ;  /* 0x0000000000007918 */ /* 0x000fc60000000000 */
[----:B------:R0:W-:Y:S04]  /*c1260*/  STL.64 [R1+0x1990], R16 ;  /* 0x0019901001007387 */ /* 0x0001e80000100a00 */
[----:B------:R-:W-:Y:S04]  /*c1270*/  STL.64 [R1+0x1998], R18 ;  /* 0x0019981201007387 */ /* 0x000fe80000100a00 */
[----:B------:R-:W2:Y:S04]  /*c1280*/  LDL.LU.64 R14, [R1+0x10a8] ;  /* 0x0010a800010e7983 */ /* 0x000ea80000300a00 */
[----:B------:R1:W-:Y:S01]  /*c1290*/  STL.64 [R1+0x19b0], R4 ;  /* 0x0019b00401007387 */ /* 0x0003e20000100a00 */
[----:B0-----:R-:W-:-:S03]  /*c12a0*/  IMAD R16, R41, 0x100, R40 ;  /* 0x0000010029107824 */ /* 0x001fc600078e0228 */
[----:B------:R0:W-:Y:S04]  /*c12b0*/  STL.64 [R1+0x19b8], R6 ;  /* 0x0019b80601007387 */ /* 0x0001e80000100a00 */
[----:B------:R-:W4:Y:S04]  /*c12c0*/  LDL.64 R34, [R1] ;  /* 0x0000000001227983 */ /* 0x000f280000100a00 */
[----:B------:R-:W-:Y:S04]  /*c12d0*/  STL [R1+0x8418], R23 ;  /* 0x0084181701007387 */ /* 0x000fe80000100800 */
[----:B------:R-:W4:Y:S04]  /*c12e0*/  LDL.LU.64 R40, [R1+0x1020] ;  /* 0x0010200001287983 */ /* 0x000f280000300a00 */
[----:B------:R-:W4:Y:S04]  /*c12f0*/  LDL.LU.64 R42, [R1+0x1028] ;  /* 0x00102800012a7983 */ /* 0x000f280000300a00 */
[----:B-1----:R-:W4:Y:S04]  /*c1300*/  LDL.LU.64 R4, [R1+0xfd0] ;  /* 0x000fd00001047983 */ /* 0x002f280000300a00 */
[----:B0-----:R-:W4:Y:S01]  /*c1310*/  LDL.LU.64 R6, [R1+0xfd8] ;  /* 0x000fd80001067983 */ /* 0x001f220000300a00 */
[----:B---3--:R-:W-:Y:S01]  /*c1320*/  HMMA.16816.F32 R28, R28, R24, R44 ;  /* 0x000000181c1c723c */ /* 0x008fe2000000182c */
[----:B------:R-:W-:-:S02]  /*c1330*/  IMAD R10, R48, 0x100, R33 ;  /* 0x00000100300a7824 */ /* 0x000fc400078e0221 */
[----:B------:R-:W-:Y:S01]  /*c1340*/  IMAD R0, R0, 0x100, R49 ;  /* 0x0000010000007824 */ /* 0x000fe200078e0231 */
[----:B------:R-:W-:Y:S04]  /*c1350*/  STL.64 [R1+0x8470], R26 ;  /* 0x0084701a01007387 */ /* 0x000fe80000100a00 */
[----:B------:R-:W-:Y:S11]  /*c1360*/  STL.64 [R1+0x8468], R24 ;  /* 0x0084681801007387 */ /* 0x000ff60000100a00 */
[----:B------:R0:W-:Y:S04]  /*c1370*/  STL.64 [R1+0x19a0], R28 ;  /* 0x0019a01c01007387 */ /* 0x0001e80000100a00 */
[----:B------:R1:W-:Y:S01]  /*c1380*/  STL.64 [R1+0x19a8], R30 ;  /* 0x0019a81e01007387 */ /* 0x0003e20000100a00 */
[----:B0-----:R-:W-:-:S02]  /*c1390*/  F2FP.F16.E5M2.UNPACK_B R28, R16 ;  /* 0x00000010ff1c723e */ /* 0x001fc400020004ff */
[----:B------:R-:W-:Y:S02]  /*c13a0*/  F2FP.F16.E5M2.UNPACK_B R29, R11 ;  /* 0x0000000bff1d723e */ /* 0x000fe400020004ff */
[----:B-1----:R-:W-:Y:S02]  /*c13b0*/  F2FP.F16.E5M2.UNPACK_B R30, R10 ;  /* 0x0000000aff1e723e */ /* 0x002fe400020004ff */
[----:B------:R-:W-:Y:S01]  /*c13c0*/  F2FP.F16.E5M2.UNPACK_B R31, R0 ;  /* 0x00000000ff1f723e */ /* 0x000fe200020004ff */
[----:B------:R-:W-:Y:S02]  /*c13d0*/  IMAD.MOV.U32 R10, RZ, RZ, R52 ;  /* 0x000000ffff0a7224 */ /* 0x000fe400078e0034 */
[----:B------:R-:W-:Y:S02]  /*c13e0*/  IMAD.MOV.U32 R11, RZ, RZ, R53 ;  /* 0x000000ffff0b7224 */ /* 0x000fe400078e0035 */
[----:B------:R-:W-:Y:S02]  /*c13f0*/  IMAD.MOV.U32 R16, RZ, RZ, R54 ;  /* 0x000000ffff107224 */ /* 0x000fe400078e0036 */
[----:B------:R-:W-:Y:S01]  /*c1400*/  IMAD.MOV.U32 R17, RZ, RZ, R55 ;  /* 0x000000ffff117224 */ /* 0x000fe200078e0037 */
[C---:B--2---:R-:W-:Y:S08]  /*c1410*/  HMMA.16816.F32 R12, R28.reuse, R50, R12 ;  /* 0x000000321c0c723c */ /* 0x044ff0000000180c */
[C---:B----4-:R-:W-:Y:S08]  /*c1420*/  HMMA.16816.F32 R24, R28.reuse, R52, R40 ;  /* 0x000000341c18723c */ /* 0x050ff00000001828 */
[----:B------:R-:W-:Y:S03]  /*c1430*/  HMMA.16816.F32 R4, R28, R54, R4 ;  /* 0x000000361c04723c */ /* 0x000fe60000001804 */
[----:B------:R0:W-:Y:S04]  /*c1440*/  STL.64 [R1+0x19c0], R12 ;  /* 0x0019c00c01007387 */ /* 0x0001e80000100a00 */
[----:B------:R1:W-:Y:S04]  /*c1450*/  STL.64 [R1+0x19c8], R14 ;  /* 0x0019c80e01007387 */ /* 0x0003e80000100a00 */
[----:B0-----:R-:W2:Y:S04]  /*c1460*/  LDL.LU.64 R12, [R1+0xf90] ;  /* 0x000f9000010c7983 */ /* 0x001ea80000300a00 */
[----:B-1----:R-:W2:Y:S04]  /*c1470*/  LDL.LU.64 R14, [R1+0xf98] ;  /* 0x000f9800010e7983 */ /* 0x002ea80000300a00 */
[----:B------:R-:W-:Y:S04]  /*c1480*/  STL.64 [R1+0x19d0], R24 ;  /* 0x0019d01801007387 */ /* 0x000fe80000100a00 */
[----:B------:R-:W-:Y:S04]  /*c1490*/  STL.64 [R1+0x19d8], R26 ;  /* 0x0019d81a01007387 */ /* 0x000fe80000100a00 */
[----:B------:R0:W-:Y:S04]  /*c14a0*/  STL.64 [R1+0x19e0], R4 ;  /* 0x0019e00401007387 */ /* 0x0001e80000100a00 */
[----:B------:R1:W-:Y:S04]  /*c14b0*/  STL.64 [R1+0x19e8], R6 ;  /* 0x0019e80601007387 */ /* 0x0003e80000100a00 */
[----:B0-----:R-:W3:Y:S04]  /*c14c0*/  LDL.LU.64 R4, [R1+0xf20] ;  /* 0x000f200001047983 */ /* 0x001ee80000300a00 */
[----:B-1----:R-:W3:Y:S04]  /*c14d0*/  LDL.LU.64 R6, [R1+0xf28] ;  /* 0x000f280001067983 */ /* 0x002ee80000300a00 */
[----:B------:R-:W4:Y:S04]  /*c14e0*/  LDL.LU.64 R40, [R1+0xf10] ;  /* 0x000f100001287983 */ /* 0x000f280000300a00 */
[----:B------:R-:W4:Y:S04]  /*c14f0*/  LDL.LU.64 R42, [R1+0xf18] ;  /* 0x000f1800012a7983 */ /* 0x000f280000300a00 */
[----:B------:R-:W4:Y:S04]  /*c1500*/  LDL.LU.64 R52, [R1+0xee0] ;  /* 0x000ee00001347983 */ /* 0x000f280000300a00 */
[----:B------:R-:W4:Y:S01]  /*c1510*/  LDL.LU.64 R54, [R1+0xee8] ;  /* 0x000ee80001367983 */ /* 0x000f220000300a00 */
[----:B------:R-:W-:-:S03]  /*c1520*/  IMAD.MOV.U32 R18, RZ, RZ, R50 ;  /* 0x000000ffff127224 */ /* 0x000fc600078e0032 */
[----:B------:R-:W4:Y:S01]  /*c1530*/  LDL.LU.64 R44, [R1+0xe40] ;  /* 0x000e4000012c7983 */ /* 0x000f220000300a00 */
[----:B------:R-:W-:-:S03]  /*c1540*/  IMAD.MOV.U32 R19, RZ, RZ, R51 ;  /* 0x000000ffff137224 */ /* 0x000fc600078e0033 */
[----:B------:R-:W4:Y:S04]  /*c1550*/  LDL.LU.64 R46, [R1+0xe48] ;  /* 0x000e4800012e7983 */ /* 0x000f280000300a00 */
[----:B------:R-:W4:Y:S01]  /*c1560*/  LDL.LU.64 R48, [R1+0x960] ;  /* 0x0009600001307983 */ /* 0x000f220000300a00 */
[----:B------:R-:W-:-:S03]  /*c1570*/  IMAD.MOV.U32 R23, RZ, RZ, R34 ;  /* 0x000000ffff177224 */ /* 0x000fc600078e0022 */
[----:B------:R-:W4:Y:S01]  /*c1580*/  LDL.LU.64 R50, [R1+0x968] ;  /* 0x0009680001327983 */ /* 0x000f220000300a00 */
[----:B------:R-:W-:Y:S01]  /*c1590*/  IMAD.MOV.U32 R0, RZ, RZ, R35 ;  /* 0x000000ffff007224 */ /* 0x000fe200078e0023 */
[C---:B--2---:R-:W-:Y:S08]  /*c15a0*/  HMMA.16816.F32 R12, R28.reuse, R34, R12 ;  /* 0x000000221c0c723c */ /* 0x044ff0000000180c */
[C---:B---3--:R-:W-:Y:S11]  /*c15b0*/  HMMA.16816.F32 R4, R28.reuse, R60, R4 ;  /* 0x0000003c1c04723c */ /* 0x048ff60000001804 */
[----:B------:R0:W-:Y:S01]  /*c15c0*/  STL.64 [R1+0x19f0], R12 ;  /* 0x0019f00c01007387 */ /* 0x0001e20000100a00 */
[C---:B----4-:R-:W-:Y:S03]  /*c15d0*/  HMMA.16816.F32 R40, R28.reuse, R58, R40 ;  /* 0x0000003a1c28723c */ /* 0x050fe60000001828 */
[----:B------:R1:W-:Y:S04]  /*c15e0*/  STL.64 [R1+0x19f8], R14 ;  /* 0x0019f80e01007387 */ /* 0x0003e80000100a00 */
[----:B------:R-:W2:Y:S01]  /*c15f0*/  LDL.LU.64 R32, [R1+0x880] ;  /* 0x0008800001207983 */ /* 0x000ea20000300a00 */
[C---:B------:R-:W-:Y:S03]  /*c1600*/  HMMA.16816.F32 R52, R28.reuse, R56, R52 ;  /* 0x000000381c34723c */ /* 0x040fe60000001834 */
[----:B------:R-:W2:Y:S04]  /*c1610*/  LDL.LU.64 R34, [R1+0x888] ;  /* 0x0008880001227983 */ /* 0x000ea80000300a00 */
[----:B0-----:R-:W3:Y:S04]  /*c1620*/  LDL.LU.64 R12, [R1+0x800] ;  /* 0x00080000010c7983 */ /* 0x001ee80000300a00 */
[----:B-1----:R-:W3:Y:S04]  /*c1630*/  LDL.LU.64 R14, [R1+0x808] ;  /* 0x00080800010e7983 */ /* 0x002ee80000300a00 */
[----:B------:R-:W4:Y:S04]  /*c1640*/  LDL.LU.64 R24, [R1+0x2ad0] ;  /* 0x002ad00001187983 */ /* 0x000f280000300a00 */
[----:B------:R-:W4:Y:S04]  /*c1650*/  LDL.LU.64 R26, [R1+0x2ad8] ;  /* 0x002ad800011a7983 */ /* 0x000f280000300a00 */
[----:B------:R0:W-:Y:S04]  /*c1660*/  STL.64 [R1+0x1a00], R4 ;  /* 0x001a000401007387 */ /* 0x0001e80000100a00 */
[----:B------:R1:W-:Y:S04]  /*c1670*/  STL.64 [R1+0x1a08], R6 ;  /* 0x001a080601007387 */ /* 0x0003e80000100a00 */
[----:B0-----:R-:W2:Y:S04]  /*c1680*/  LDL.LU.64 R4, [R1+0x2ac0] ;  /* 0x002ac00001047983 */ /* 0x001ea80000300a00 */
[----:B-1----:R-:W2:Y:S04]  /*c1690*/  LDL.LU.64 R6, [R1+0x2ac8] ;  /* 0x002ac80001067983 */ /* 0x002ea80000300a00 */
[----:B------:R-:W-:Y:S04]  /*c16a0*/  STL.64 [R1+0x1a10], R40 ;  /* 0x001a102801007387 */ /* 0x000fe80000100a00 */
[----:B------:R0:W-:Y:S04]  /*c16b0*/  STL.64 [R1+0x1a18], R42 ;  /* 0x001a182a01007387 */ /* 0x0001e80000100a00 */
[----:B0-----:R-:W2:Y:S04]  /*c16c0*/  LDL.LU.64 R42, [R1+0x84b0] ;  /* 0x0084b000012a7983 */ /* 0x001ea80000300a00 */
        /* <DEDUP_REMOVED lines=17> */
[----:B0-----:R-:W4:Y:S04]  /*c17e0*/  LDL.LU.64 R52, [R1+0x8f0] ;  /* 0x0008f00001347983 */ /* 0x001f280000300a00 */
[----:B------:R-:W4:Y:S01]  /*c17f0*/  LDL.LU.64 R54, [R1+0x8f8] ;  /* 0x0008f80001367983 */ /* 0x000f220000300a00 */
[C---:B------:R-:W-:Y:S08]  /*c1800*/  HMMA.16816.F32 R4, R28.reuse, R42, R4 ;  /* 0x0000002a1c04723c */ /* 0x040ff00000001804 */
[C---:B--2---:R-:W-:Y:S01]  /*c1810*/  HMMA.16816.F32 R32, R28.reuse, R48, R32 ;  /* 0x000000301c20723c */ /* 0x044fe20000001820 */
[----:B---3--:R-:W-:Y:S07]  /*c1820*/  STL.64 [R1+0x83e8], R50 ;  /* 0x0083e83201007387 */ /* 0x008fee0000100a00 */
[C---:B----4-:R-:W-:Y:S08]  /*c1830*/  HMMA.16816.F32 R52, R28.reuse, R50, R52 ;  /* 0x000000321c34723c */ /* 0x050ff00000001834 */
[C---:B------:R-:W-:Y:S11]  /*c1840*/  HMMA.16816.F32 R24, R28.reuse, R44, R24 ;  /* 0x0000002c1c18723c */ /* 0x040ff60000001818 */
        /* <DEDUP_REMOVED lines=8> */
[----:B------:R-:W-:Y:S04]  /*c18d0*/  STL.64 [R1+0x1a70], R32 ;  /* 0x001a702001007387 */ /* 0x000fe80000100a00 */
[----:B------:R-:W-:Y:S04]  /*c18e0*/  STL.64 [R1+0x1a78], R34 ;  /* 0x001a782201007387 */ /* 0x000fe80000100a00 */
[----:B------:R-:W-:Y:S04]  /*c18f0*/  STL.64 [R1+0x83d8], R46 ;  /* 0x0083d82e01007387 */ /* 0x000fe80000100a00 */
[----:B------:R-:W-:Y:S04]  /*c1900*/  STL.64 [R1+0x83d0], R44 ;  /* 0x0083d02c01007387 */ /* 0x000fe80000100a00 */
[----:B------:R0:W-:Y:S04]  /*c1910*/  STL.64 [R1+0x1a80], R24 ;  /* 0x001a801801007387 */ /* 0x0001e80000100a00 */
[----:B------:R1:W-:Y:S04]  /*c1920*/  STL.64 [R1+0x1a88], R26 ;  /* 0x001a881a01007387 */ /* 0x0003e80000100a00 */
[----:B0-----:R-:W3:Y:S04]  /*c1930*/  LDL.LU.64 R24, [R1+0x2aa0] ;  /* 0x002aa00001187983 */ /* 0x001ee80000300a00 */
[----:B-1----:R-:W3:Y:S04]  /*c1940*/  LDL.LU.64 R26, [R1+0x2aa8] ;  /* 0x002aa800011a7983 */ /* 0x002ee80000300a00 */
        /* <DEDUP_REMOVED lines=10> */
[----:B------:R-:W4:Y:S04]  /*c19f0*/  LDL.LU.64 R44, [R1+0x2b40] ;  /* 0x002b4000012c7983 */ /* 0x000f280000300a00 */
[----:B------:R-:W4:Y:S01]  /*c1a00*/  LDL.LU.64 R46, [R1+0x2b48] ;  /* 0x002b4800012e7983 */ /* 0x000f220000300a00 */
[----:B--2---:R-:W-:-:S15]  /*c1a10*/  HMMA.16816.F32 R12, R28, R40, R12 ;  /* 0x000000281c0c723c */ /* 0x004fde000000180c */
[----:B------:R-:W-:-:S04]  /*c1a20*/  NOP ;  /* 0x0000000000007918 */ /* 0x000fc80000000000 */
[----:B------:R0:W-:Y:S04]  /*c1a30*/  STL.64 [R1+0x1aa0], R12 ;  /* 0x001aa00c01007387 */ /* 0x0001e80000100a00 */
[----:B------:R1:W-:Y:S04]  /*c1a40*/  STL.64 [R1+0x1aa8], R14 ;  /* 0x001aa80e01007387 */ /* 0x0003e80000100a00 */
[----:B0-----:R-:W2:Y:S04]  /*c1a50*/  LDL.LU.64 R12, [R1+0x2b30] ;  /* 0x002b3000010c7983 */ /* 0x001ea80000300a00 */
[----:B-1----:R-:W2:Y:S01]  /*c1a60*/  LDL.LU.64 R14, [R1+0x2b38] ;  /* 0x002b3800010e7983 */ /* 0x002ea20000300a00 */
[C---:B---3--:R-:W-:Y:S03]  /*c1a70*/  HMMA.16816.F32 R24, R28.reuse, R38, R24 ;  /* 0x000000261c18723c */ /* 0x048fe60000001818 */
[----:B------:R-:W-:Y:S05]  /*c1a80*/  STL.64 [R1+0x83c8], R42 ;  /* 0x0083c82a01007387 */ /* 0x000fea0000100a00 */
[C---:B----4-:R-:W-:Y:S01]  /*c1a90*/  HMMA.16816.F32 R32, R28.reuse, R36, R32 ;  /* 0x000000241c20723c */ /* 0x050fe20000001820 */
        /* <DEDUP_REMOVED lines=20> */
[----:B------:R-:W4:Y:S01]  /*c1be0*/  LDL.LU.64 R4, [R1+0x8448] ;  /* 0x0084480001047983 */ /* 0x000f220000300a00 */
[C---:B---3--:R-:W-:Y:S03]  /*c1bf0*/  HMMA.16816.F32 R36, R28.reuse, R32, R36 ;  /* 0x000000201c24723c */ /* 0x048fe60000001824 */
[----:B------:R-:W-:Y:S04]  /*c1c00*/  STL.64 [R1+0x83f8], R34 ;  /* 0x0083f82201007387 */ /* 0x000fe80000100a00 */
[----:B------:R0:W-:Y:S02]  /*c1c10*/  STL.64 [R1+0x83f0], R32 ;  /* 0x0083f02001007387 */ /* 0x0001e40000100a00 */
[C---:B0-----:R-:W-:Y:S10]  /*c1c20*/  HMMA.16816.F32 R32, R28.reuse, R26, R40 ;  /* 0x0000001a1c20723c */ /* 0x041ff40000001828 */
[----:B------:R-:W-:Y:S04]  /*c1c30*/  STL.64 [R1+0x1ae0], R36 ;  /* 0x001ae02401007387 */ /* 0x000fe80000100a00 */
[----:B------:R-:W-:Y:S01]  /*c1c40*/  STL.64 [R1+0x1ae8], R38 ;  /* 0x001ae82601007387 */ /* 0x000fe20000100a00 */
[----:B------:R-:W-:Y:S04]  /*c1c50*/  HMMA.16816.F32 R40, R28, R2, R52 ;  /* 0x000000021c28723c */ /* 0x000fe80000001834 */
[----:B------:R-:W-:Y:S04]  /*c1c60*/  STL.64 [R1+0x1af0], R32 ;  /* 0x001af02001007387 */ /* 0x000fe80000100a00 */
[----:B------:R2:W-:Y:S01]  /*c1c70*/  STL.64 [R1+0x1af8], R34 ;  /* 0x001af82201007387 */ /* 0x0005e20000100a00 */
[----:B------:R-:W-:-:S10]  /*c1c80*/  IMAD.MOV.U32 R52, RZ, RZ, R10 ;  /* 0x000000ffff347224 */ /* 0x000fd400078e000a */
[----:B------:R-:W-:Y:S04]  /*c1c90*/  STL.64 [R1+0x1b00], R40 ;  /* 0x001b002801007387 */ /* 0x000fe80000100a00 */
[----:B------:R-:W-:Y:S01]  /*c1ca0*/  STL.64 [R1+0x1b08], R42 ;  /* 0x001b082a01007387 */ /* 0x000fe20000100a00 */
[----:B------:R-:W-:Y:S01]  /*c1cb0*/  IMAD.MOV.U32 R53, RZ, RZ, R11 ;  /* 0x000000ffff357224 */ /* 0x000fe200078e000b */
[C---:B--2---:R-:W-:Y:S08]  /*c1cc0*/  HMMA.16816.F32 R32, R28.reuse, R6, R44 ;  /* 0x000000061c20723c */ /* 0x044ff0000000182c */
[----:B----4-:R-:W-:-:S15]  /*c1cd0*/  HMMA.16816.F32 R36, R28, R4, R48 ;  /* 0x000000041c24723c */ /* 0x010fde0000001830 */
[----:B------:R-:W-:-:S04]  /*c1ce0*/  NOP ;  /* 0x0000000000007918 */ /* 0x000fc80000000000 */
[----:B------:R-:W-:Y:S04]  /*c1cf0*/  STL.64 [R1+0x1b10], R36 ;  /* 0x001b102401007387 */ /* 0x000fe80000100a00 */
[----:B------:R-:W-:Y:S04]  /*c1d00*/  STL.64 [R1+0x1b18], R38 ;  /* 0x001b182601007387 */ /* 0x000fe80000100a00 */
[----:B------:R-:W2:Y:S04]  /*c1d10*/  LDL.LU R10, [R1+0x8444] ;  /* 0x00844400010a7983 */ /* 0x000ea80000300800 */
[----:B------:R-:W-:Y:S04]  /*c1d20*/  STL.64 [R1+0x1b20], R32 ;  /* 0x001b202001007387 */ /* 0x000fe80000100a00 */
[----:B------:R-:W-:Y:S04]  /*c1d30*/  STL.64 [R1+0x1b28], R34 ;  /* 0x001b282201007387 */ /* 0x000fe80000100a00 */
[----:B------:R-:W2:Y:S04]  /*c1d40*/  LDL.LU R11, [R1+0x8440] ;  /* 0x00844000010b7983 */ /* 0x000ea80000300800 */
[----:B------:R-:W-:Y:S04]  /*c1d50*/  STL.64 [R1+0x8378], R6 ;  /* 0x0083780601007387 */ /* 0x000fe80000100a00 */
[----:B------:R0:W-:Y:S02]  /*c1d60*/  STL.64 [R1+0x8370], R4 ;  /* 0x0083700401007387 */ /* 0x0001e40000100a00 */
[----:B0-----:R-:W-:Y:S02]  /*c1d70*/  HMMA.16816.F32 R4, R28, R8, R12 ;  /* 0x000000081c04723c */ /* 0x001fe4000000180c */
[----:B------:R-:W2:Y:S04]  /*c1d80*/  LDL.LU.64 R12, [R1+0x2b20] ;  /* 0x002b2000010c7983 */ /* 0x000ea80000300a00 */
[----:B------:R-:W2:-:S13]  /*c1d90*/  LDL.LU.64 R14, [R1+0x2b28] ;  /* 0x002b2800010e7983 */ /* 0x000e9a0000300a00 */
[----:B------:R0:W-:Y:S04]  /*c1da0*/  STL.64 [R1+0x1b30], R4 ;  /* 0x001b300401007387 */ /* 0x0001e80000100a00 */
[----:B------:R1:W-:Y:S04]  /*c1db0*/  STL.64 [R1+0x1b38], R6 ;  /* 0x001b380601007387 */ /* 0x0003e80000100a00 */
[----:B------:R-:W3:Y:S04]  /*c1dc0*/  LDL.LU.64 R36, [R1+0x2b10] ;  /* 0x002b100001247983 */ /* 0x000ee80000300a00 */
[----:B------:R-:W3:Y:S04]  /*c1dd0*/  LDL.LU.64 R38, [R1+0x2b18] ;  /* 0x002b180001267983 */ /* 0x000ee80000300a00 */
[----:B0-----:R-:W4:Y:S04]  /*c1de0*/  LDL.LU.64 R4, [R1+0x2b00] ;  /* 0x002b000001047983 */ /* 0x001f280000300a00 */
[----:B-1----:R-:W4:Y:S04]  /*c1df0*/  LDL.LU.64 R6, [R1+0x2b08] ;  /* 0x002b080001067983 */ /* 0x002f280000300a00 */
[----:B------:R-:W3:Y:S04]  /*c1e00*/  LDL.LU.64 R32, [R1+0x2bd0] ;  /* 0x002bd00001207983 */ /* 0x000ee80000300a00 */
[----:B------:R-:W3:Y:S04]  /*c1e10*/  LDL.LU.64 R34, [R1+0x2bd8] ;  /* 0x002bd80001227983 */ /* 0x000ee80000300a00 */
[----:B------:R-:W3:Y:S04]  /*c1e20*/  LDL.LU R41, [R1+0x32c8] ;  /* 0x0032c80001297983 */ /* 0x000ee80000300800 */
[----:B------:R-:W3:Y:S04]  /*c1e30*/  LDL.LU R44, [R1+0x32c4] ;  /* 0x0032c400012c7983 */ /* 0x000ee80000300800 */
[----:B------:R-:W3:Y:S01]  /*c1e40*/  LDL.LU R45, [R1+0x32d0] ;  /* 0x0032d000012d7983 */ /* 0x000ee20000300800 */
[----:B------:R-:W-:-:S03]  /*c1e50*/  IMAD.MOV.U32 R50, RZ, RZ, R18 ;  /* 0x000000ffff327224 */ /* 0x000fc600078e0012 */
[----:B------:R-:W3:Y:S01]  /*c1e60*/  LDL.LU R46, [R1+0x32cc] ;  /* 0x0032cc00012e7983 */ /* 0x000ee20000300800 */
[----:B------:R-:W-:-:S03]  /*c1e70*/  IMAD.MOV.U32 R51, RZ, RZ, R19 ;  /* 0x000000ffff337224 */ /* 0x000fc600078e0013 */
[----:B------:R-:W3:Y:S01]  /*c1e80*/  LDL.LU R47, [R1+0x32d8] ;  /* 0x0032d800012f7983 */ /* 0x000ee20000300800 */
[----:B------:R-:W-:-:S03]  /*c1e90*/  IMAD.MOV.U32 R54, RZ, RZ, R16 ;  /* 0x000000ffff367224 */ /* 0x000fc600078e0010 */
[----:B------:R-:W3:Y:S01]  /*c1ea0*/  LDL.LU R48, [R1+0x32d4] ;  /* 0x0032d40001307983 */ /* 0x000ee20000300800 */
[----:B------:R-:W-:-:S03]  /*c1eb0*/  IMAD.MOV.U32 R55, RZ, RZ, R17 ;  /* 0x000000ffff377224 */ /* 0x000fc600078e0011 */
        /* <DEDUP_REMOVED lines=15> */
[----:B---3--:R-:W-:-:S15]  /*c1fb0*/  HMMA.16816.F32 R36, R28, R12, R36 ;  /* 0x0000000c1c24723c */ /* 0x008fde0000001824 */
[----:B------:R-:W-:-:S04]  /*c1fc0*/  NOP ;  /* 0x0000000000007918 */ /* 0x000fc80000000000 */
[----:B------:R-:W-:Y:S04]  /*c1fd0*/  STL.64 [R1+0x1b50], R36 ;  /* 0x001b502401007387 */ /* 0x000fe80000100a00 */
[----:B------:R4:W-:Y:S02]  /*c1fe0*/  STL.64 [R1+0x1b58], R38 ;  /* 0x001b582601007387 */ /* 0x0009e40000100a00 */
[----:B----4-:R-:W-:Y:S02]  /*c1ff0*/  HMMA.16816.F32 R36, R28, R14, R4 ;  /* 0x0000000e1c24723c */ /* 0x010fe40000001804 */
[----:B------:R-:W3:Y:S04]  /*c2000*/  LDL.LU.64 R4, [R1+0x2bc0] ;  /* 0x002bc00001047983 */ /* 0x000ee80000300a00 */
[----:B------:R-:W3:-:S13]  /*c2010*/  LDL.LU.64 R6, [R1+0x2bc8] ;  /* 0x002bc80001067983 */ /* 0x000eda0000300a00 */
[----:B------:R0:W-:Y:S04]  /*c2020*/  STL.64 [R1+0x1b60], R36 ;  /* 0x001b602401007387 */ /* 0x0001e80000100a00 */
[----:B------:R1:W-:Y:S04]  /*c2030*/  STL.64 [R1+0x1b68], R38 ;  /* 0x001b682601007387 */ /* 0x0003e80000100a00 */
[----:B0-----:R-:W4:Y:S04]  /*c2040*/  LDL.LU.64 R36, [R1+0x2bb0] ;  /* 0x002bb00001247983 */ /* 0x001f280000300a00 */
[----:B-1----:R-:W4:Y:S04]  /*c2050*/  LDL.LU.64 R38, [R1+0x2bb8] ;  /* 0x002bb80001267983 */ /* 0x002f280000300a00 */
[----:B------:R-:W-:Y:S04]  /*c2060*/  STL.64 [R1+0x8398], R14 ;  /* 0x0083980e01007387 */ /* 0x000fe80000100a00 */
[----:B------:R2:W-:Y:S02]  /*c2070*/  STL.64 [R1+0x8390], R12 ;  /* 0x0083900c01007387 */ /* 0x0005e40000100a00 */
[C---:B--2---:R-:W-:Y:S08]  /*c2080*/  HMMA.16816.F32 R12, R28.reuse, R16, R8 ;  /* 0x000000101c0c723c */ /* 0x044ff00000001808 */
[----:B------:R-:W-:Y:S01]  /*c2090*/  HMMA.16816.F32 R8, R28, R18, R32 ;  /* 0x000000121c08723c */ /* 0x000fe20000001820 */
[----:B------:R-:W2:Y:S01]  /*c20a0*/  LDL.LU.64 R32, [R1+0x2ae0] ;  /* 0x002ae00001207983 */ /* 0x000ea20000300a00 */
[----:B------:R-:W-:-:S02]  /*c20b0*/  IMAD.MOV.U32 R42, RZ, RZ, R23 ;  /* 0x000000ffff2a7224 */ /* 0x000fc400078e0017 */
[----:B------:R-:W-:-:S07]  /*c20c0*/  IMAD.MOV.U32 R43, RZ, RZ, R0 ;  /* 0x000000ffff2b7224 */ /* 0x000fce00078e0000 */
[----:B------:R0:W-:Y:S04]  /*c20d0*/  STL.64 [R1+0x1b70], R12 ;  /* 0x001b700c01007387 */ /* 0x0001e80000100a00 */
[----:B------:R1:W-:Y:S04]  /*c20e0*/  STL.64 [R1+0x1b78], R14 ;  /* 0x001b780e01007387 */ /* 0x0003e80000100a00 */
[----:B------:R-:W2:Y:S04]  /*c20f0*/  LDL.LU.64 R34, [R1+0x2ae8] ;  /* 0x002ae80001227983 */ /* 0x000ea80000300a00 */
[----:B------:R0:W-:Y:S04]  /*c2100*/  STL.64 [R1+0x1b80], R8 ;  /* 0x001b800801007387 */ /* 0x0001e80000100a00 */
[----:B------:R0:W-:Y:S04]  /*c2110*/  STL.64 [R1+0x1b88], R10 ;  /* 0x001b880a01007387 */ /* 0x0001e80000100a00 */
[----:B------:R-:W4:Y:S04]  /*c2120*/  LDL.LU R23, [R1+0x8418] ;  /* 0x0084180001177983 */ /* 0x000f280000300800 */
[----:B------:R-:W4:Y:S04]  /*c2130*/  LDL.LU R0, [R1+0x8414] ;  /* 0x0084140001007983 */ /* 0x000f280000300800 */
[----:B0-----:R-:W4:Y:S04]  /*c2140*/  LDL.LU.64 R12, [R1+0x2ba0] ;  /* 0x002ba000010c7983 */ /* 0x001f280000300a00 */
[----:B-1----:R-:W4:Y:S04]  /*c2150*/  LDL.LU.64 R14, [R1+0x2ba8] ;  /* 0x002ba800010e7983 */ /* 0x002f280000300a00 */
[----:B------:R-:W4:Y:S04]  /*c2160*/  LDL.LU.64 R8, [R1+0x2b90] ;  /* 0x002b900001087983 */ /* 0x000f280000300a00 */
[----:B------:R-:W4:Y:S04]  /*c2170*/  LDL.LU.64 R10, [R1+0x2b98] ;  /* 0x002b9800010a7983 */ /* 0x000f280000300a00 */
[----:B------:R-:W-:Y:S04]  /*c2180*/  STL.64 [R1+0x83a8], R18 ;  /* 0x0083a81201007387 */ /* 0x000fe80000100a00 */
[----:B------:R3:W-:Y:S02]  /*c2190*/  STL.64 [R1+0x83a0], R16 ;  /* 0x0083a01001007387 */ /* 0x0007e40000100a00 */
[----:B---3--:R-:W-:Y:S02]  /*c21a0*/  HMMA.16816.F32 R16, R28, R20, R4 ;  /* 0x000000141c10723c */ /* 0x008fe40000001804 */
[----:B------:R-:W3:Y:S04]  /*c21b0*/  LDL.LU.64 R4, [R1+0x2b80] ;  /* 0x002b800001047983 */ /* 0x000ee80000300a00 */
[----:B------:R-:W3:-:S13]  /*c21c0*/  LDL.LU.64 R6, [R1+0x2b88] ;  /* 0x002b880001067983 */ /* 0x000eda0000300a00 */
[----:B------:R0:W-:Y:S04]  /*c21d0*/  STL.64 [R1+0x1b90], R16 ;  /* 0x001b901001007387 */ /* 0x0001e80000100a00 */
[----:B------:R1:W-:Y:S01]  /*c21e0*/  STL.64 [R1+0x1b98], R18 ;  /* 0x001b981201007387 */ /* 0x0003e20000100a00 */
[----:B0-----:R-:W-:Y:S02]  /*c21f0*/  IMAD R17, R48, 0x100, R47 ;  /* 0x0000010030117824 */ /* 0x001fe400078e022f */
[----:B-1----:R-:W-:Y:S02]  /*c2200*/  IMAD R19, R44, 0x100, R41 ;  /* 0x000001002c137824 */ /* 0x002fe400078e0229 */
[----:B------:R-:W-:Y:S01]  /*c2210*/  IMAD R18, R46, 0x100, R45 ;  /* 0x000001002e127824 */ /* 0x000fe200078e022d */
[C---:B--2---:R-:W-:Y:S08]  /*c2220*/  HMMA.16816.F32 R32, R28.reuse, R24, R32 ;  /* 0x000000181c20723c */ /* 0x044ff00000001820 */
[----:B----4-:R-:W-:Y:S01]  /*c2230*/  HMMA.16816.F32 R36, R28, R22, R36 ;  /* 0x000000161c24723c */ /* 0x010fe20000001824 */
[----:B------:R-:W-:Y:S01]  /*c2240*/  IMAD R16, R0, 0x100, R49 ;  /* 0x0000010000107824 */ /* 0x000fe200078e0231 */
[----:B------:R-:W-:-:S02]  /*c2250*/  F2FP.F16.E5M2.UNPACK_B R28, R19 ;  /* 0x00000013ff1c723e */ /* 0x000fc400020004ff */
[----:B------:R-:W-:Y:S02]  /*c2260*/  F2FP.F16.E5M2.UNPACK_B R29, R18 ;  /* 0x00000012ff1d723e */ /* 0x000fe400020004ff */
[----:B------:R-:W-:Y:S02]  /*c2270*/  F2FP.F16.E5M2.UNPACK_B R30, R17 ;  /* 0x00000011ff1e723e */ /* 0x000fe400020004ff */
[----:B------:R-:W-:-:S07]  /*c2280*/  F2FP.F16.E5M2.UNPACK_B R31, R16 ;  /* 0x00000010ff1f723e */ /* 0x000fce00020004ff */
[C---:B------:R-:W-:Y:S08]  /*c2290*/  HMMA.16816.F32 R12, R28.reuse, R50, R12 ;  /* 0x000000321c0c723c */ /* 0x040ff0000000180c */
[C---:B------:R-:W-:Y:S01]  /*c22a0*/  HMMA.16816.F32 R8, R28.reuse, R52, R8 ;  /* 0x000000341c08723c */ /* 0x040fe20000001808 */
[----:B------:R0:W-:Y:S04]  /*c22b0*/  STL.64 [R1+0x1bb0], R36 ;  /* 0x001bb02401007387 */ /* 0x0001e80000100a00 */
[----:B------:R1:W-:Y:S04]  /*c22c0*/  STL.64 [R1+0x1bb8], R38 ;  /* 0x001bb82601007387 */ /* 0x0003e80000100a00 */
[----:B------:R-:W2:Y:S04]  /*c22d0*/  LDL.LU R0, [R1+0x8410] ;  /* 0x0084100001007983 */ /* 0x000ea80000300800 */
[----:B------:R-:W-:Y:S04]  /*c22e0*/  STL.64 [R1+0x1ba0], R32 ;  /* 0x001ba02001007387 */ /* 0x000fe80000100a00 */
[----:B------:R-:W-:Y:S04]  /*c22f0*/  STL.64 [R1+0x1ba8], R34 ;  /* 0x001ba82201007387 */ /* 0x000fe80000100a00 */
[----:B0-----:R-:W4:Y:S04]  /*c2300*/  LDL.LU.64 R36, [R1+0x2b70] ;  /* 0x002b700001247983 */ /* 0x001f280000300a00 */
[----:B------:R0:W-:Y:S04]  /*c2310*/  STL.64 [R1+0x1bc0], R12 ;  /* 0x001bc00c01007387 */ /* 0x0001e80000100a00 */
[----:B------:R0:W-:Y:S04]  /*c2320*/  STL.64 [R1+0x1bc8], R14 ;  /* 0x001bc80e01007387 */ /* 0x0001e80000100a00 */
[----:B-1----:R-:W4:Y:S04]  /*c2330*/  LDL.LU.64 R38, [R1+0x2b78] ;  /* 0x002b780001267983 */ /* 0x002f280000300a00 */
[----:B------:R1:W-:Y:S04]  /*c2340*/  STL.64 [R1+0x1bd0], R8 ;  /* 0x001bd00801007387 */ /* 0x0003e80000100a00 */
[----:B------:R0:W-:Y:S04]  /*c2350*/  STL.64 [R1+0x1bd8], R10 ;  /* 0x001bd80a01007387 */ /* 0x0001e80000100a00 */
[----:B------:R-:W2:Y:S04]  /*c2360*/  LDL.LU.64 R16, [R1+0x2c50] ;  /* 0x002c500001107983 */ /* 0x000ea80000300a00 */
[----:B------:R-:W2:Y:S04]  /*c2370*/  LDL.LU.64 R18, [R1+0x2c58] ;  /* 0x002c580001127983 */ /* 0x000ea80000300a00 */
[----:B0-----:R-:W2:Y:S04]  /*c2380*/  LDL.LU.64 R12, [R1+0x2c40] ;  /* 0x002c4000010c7983 */ /* 0x001ea80000300a00 */
[----:B------:R-:W2:Y:S01]  /*c2390*/  LDL.LU.64 R14, [R1+0x2c48] ;  /* 0x002c4800010e7983 */ /* 0x000ea20000300a00 */
[----:B---3--:R-:W-:-:S15]  /*c23a0*/  HMMA.16816.F32 R4, R28, R54, R4 ;  /* 0x000000361c04723c */ /* 0x008fde0000001804 */
[----:B------:R-:W-:-:S04]  /*c23b0*/  NOP ;  /* 0x0000000000007918 */ /* 0x000fc80000000000 */
        /* <DEDUP_REMOVED lines=10> */
[----:B-1----:R-:W2:Y:S04]  /*c2460*/  LDL.LU.64 R8, [R1+0x2bf0] ;  /* 0x002bf00001087983 */ /* 0x002ea80000300a00 */
[----:B------:R-:W2:Y:S04]  /*c2470*/  LDL.LU.64 R10, [R1+0x2bf8] ;  /* 0x002bf800010a7983 */ /* 0x000ea80000300a00 */
[----:B0-----:R-:W2:Y:S04]  /*c2480*/  LDL.LU.64 R4, [R1+0x2be0] ;  /* 0x002be00001047983 */ /* 0x001ea80000300a00 */
[----:B---3--:R-:W3:Y:S04]  /*c2490*/  LDL.LU.64 R6, [R1+0x2be8] ;  /* 0x002be80001067983 */ /* 0x008ee80000300a00 */
[----:B------:R-:W3:Y:S01]  /*c24a0*/  LDL.LU.64 R40, [R1+0x2c90] ;  /* 0x002c900001287983 */ /* 0x000ee20000300a00 */
[C---:B----4-:R-:W-:Y:S08]  /*c24b0*/  HMMA.16816.F32 R36, R28.reuse, R42, R36 ;  /* 0x0000002a1c24723c */ /* 0x050ff00000001824 */
[C---:B--2---:R-:W-:Y:S08]  /*c24c0*/  HMMA.16816.F32 R16, R28.reuse, R60, R16 ;  /* 0x0000003c1c10723c */ /* 0x044ff00000001810 */
[C---:B------:R-:W-:Y:S03]  /*c24d0*/  HMMA.16816.F32 R12, R28.reuse, R58, R12 ;  /* 0x0000003a1c0c723c */ /* 0x040fe6000000180c */
[----:B------:R0:W-:Y:S04]  /*c24e0*/  STL.64 [R1+0x1bf0], R36 ;  /* 0x001bf02401007387 */ /* 0x0001e80000100a00 */
[----:B------:R1:W-:Y:S04]  /*c24f0*/  STL.64 [R1+0x1bf8], R38 ;  /* 0x001bf82601007387 */ /* 0x0003e80000100a00 */
[----:B------:R-:W2:Y:S04]  /*c2500*/  LDL.LU.64 R42, [R1+0x2c98] ;  /* 0x002c9800012a7983 */ /* 0x000ea80000300a00 */
[----:B------:R4:W-:Y:S04]  /*c2510*/  STL.64 [R1+0x1c00], R16 ;  /* 0x001c001001007387 */ /* 0x0009e80000100a00 */
[----:B------:R4:W-:Y:S04]  /*c2520*/  STL.64 [R1+0x1c08], R18 ;  /* 0x001c081201007387 */ /* 0x0009e80000100a00 */
[----:B0-----:R-:W2:Y:S04]  /*c2530*/  LDL.LU.64 R36, [R1+0x2c80] ;  /* 0x002c800001247983 */ /* 0x001ea80000300a00 */
[----:B-1----:R-:W2:Y:S04]  /*c2540*/  LDL.LU.64 R38, [R1+0x2c88] ;  /* 0x002c880001267983 */ /* 0x002ea80000300a00 */
[----:B------:R0:W-:Y:S04]  /*c2550*/  STL.64 [R1+0x1c10], R12 ;  /* 0x001c100c01007387 */ /* 0x0001e80000100a00 */
[----:B------:R1:W-:Y:S04]  /*c2560*/  STL.64 [R1+0x1c18], R14 ;  /* 0x001c180e01007387 */ /* 0x0003e80000100a00 */
[----:B----4-:R-:W4:Y:S04]  /*c2570*/  LDL.LU.64 R16, [R1+0x2c70] ;  /* 0x002c700001107983 */ /* 0x010f280000300a00 */
[----:B------:R-:W4:Y:S04]  /*c2580*/  LDL.LU.64 R18, [R1+0x2c78] ;  /* 0x002c780001127983 */ /* 0x000f280000300a00 */
[----:B0-----:R-:W2:Y:S04]  /*c2590*/  LDL.LU.64 R12, [R1+0x2c60] ;  /* 0x002c6000010c7983 */ /* 0x001ea80000300a00 */
[----:B-1----:R-:W2:Y:S01]  /*c25a0*/  LDL.LU.64 R14, [R1+0x2c68] ;  /* 0x002c6800010e7983 */ /* 0x002ea20000300a00 */
[----:B------:R-:W-:-:S15]  /*c25b0*/  HMMA.16816.F32 R52, R28, R56, R52 ;  /* 0x000000381c34723c */ /* 0x000fde0000001834 */
        /* <DEDUP_REMOVED lines=21> */
[----:B---3--:R-:W-:-:S15]  /*c2710*/  HMMA.16816.F32 R8, R28, R48, R8 ;  /* 0x000000301c08723c */ /* 0x008fde0000001808 */
[----:B------:R-:W-:-:S04]  /*c2720*/  NOP ;  /* 0x0000000000007918 */ /* 0x000fc80000000000 */
[----:B------:R-:W-:Y:S04]  /*c2730*/  STL.64 [R1+0x1c60], R8 ;  /* 0x001c600801007387 */ /* 0x000fe80000100a00 */
[----:B------:R2:W-:Y:S02]  /*c2740*/  STL.64 [R1+0x1c68], R10 ;  /* 0x001c680a01007387 */ /* 0x0005e40000100a00 */
[C---:B--2---:R-:W-:Y:S08]  /*c2750*/  HMMA.16816.F32 R8, R28.reuse, R46, R4 ;  /* 0x0000002e1c08723c */ /* 0x044ff00000001804 */
        /* <DEDUP_REMOVED lines=8> */
[----:B------:R-:W4:Y:S01]  /*c27e0*/  LDL.LU.64 R40, [R1+0x83c0] ;  /* 0x0083c00001287983 */ /* 0x000f220000300a00 */
[----:B------:R-:W0:Y:S01]  /*c27f0*/  S2R R7, SR_TID.X ;  /* 0x0000000000077919 */ /* 0x000e220000002100 */
[----:B---3--:R-:W-:-:S15]  /*c2800*/  HMMA.16816.F32 R36, R28, R42, R36 ;  /* 0x0000002a1c24723c */ /* 0x008fde0000001824 */
[----:B------:R-:W-:-:S04]  /*c2810*/  NOP ;  /* 0x0000000000007918 */ /* 0x000fc80000000000 */
[----:B------:R-:W-:Y:S04]  /*c2820*/  STL.64 [R1+0x1c90], R36 ;  /* 0x001c902401007387 */ /* 0x000fe80000100a00 */
[----:B------:R1:W-:Y:S04]  /*c2830*/  STL.64 [R1+0x1c98], R38 ;  /* 0x001c982601007387 */ /* 0x0003e80000100a00 */
[----:B-1----:R-:W3:Y:S04]  /*c2840*/  LDL.LU.64 R38, [R1+0x83b8] ;  /* 0x0083b80001267983 */ /* 0x002ee80000300a00 */
[----:B------:R-:W2:Y:S01]  /*c2850*/  LDL.LU.64 R36, [R1+0x83b0] ;  /* 0x0083b00001247983 */ /* 0x000ea20000300a00 */
[----:B----4-:R-:W-:Y:S01]  /*c2860*/  HMMA.16816.F32 R16, R28, R40, R16 ;  /* 0x000000281c10723c */ /* 0x010fe20000001810 */
[C---:B0-----:R-:W-:Y:S01]  /*c2870*/  LOP3.LUT R4, R7.reuse, 0x7, RZ, 0xc0, !PT ;  /* 0x0000000707047812 */ /* 0x041fe200078ec0ff */
[----:B------:R-:W-:-:S04]  /*c2880*/  IMAD.SHL.U32 R5, R7, 0x2, RZ ;  /* 0x0000000207057824 */ /* 0x000fc800078e00ff */
[----:B------:R-:W-:-:S05]  /*c2890*/  IMAD R4, R4, 0x90, RZ ;  /* 0x0000009004047824 */ /* 0x000fca00078e02ff */
[----:B------:R-:W-:-:S04]  /*c28a0*/  LOP3.LUT R4, R4, 0x30, R5, 0x78, !PT ;  /* 0x0000003004047812 */ /* 0x000fc800078e7805 */
[----:B------:R-:W-:-:S04]  /*c28b0*/  LOP3.LUT R4, R4, 0x40, RZ, 0x3c, !PT ;  /* 0x0000004004047812 */ /* 0x000fc800078e3cff */
[----:B------:R-:W-:Y:S04]  /*c28c0*/  STL.64 [R1+0x1ca0], R16 ;  /* 0x001ca01001007387 */ /* 0x000fe80000100a00 */
[----:B------:R3:W-:Y:S02]  /*c28d0*/  STL.64 [R1+0x1ca8], R18 ;  /* 0x001ca81201007387 */ /* 0x0007e40000100a00 */
[----:B---3--:R-:W-:Y:S02]  /*c28e0*/  HMMA.16816.F32 R16, R28, R38, R12 ;  /* 0x000000261c10723c */ /* 0x008fe4000000180c */
[----:B------:R-:W0:-:S15]  /*c28f0*/  LDSM.16.M88.4 R12, [R4+UR6] ;  /* 0x00000006040c783b */ /* 0x000e1e0008000200 */
[----:B------:R-:W-:Y:S02]  /*c2900*/  NOP ;  /* 0x0000000000007918 */ /* 0x000fe40000000000 */
[----:B------:R1:W-:Y:S04]  /*c2910*/  STL.64 [R1+0x1cb0], R16 ;  /* 0x001cb01001007387 */ /* 0x0003e80000100a00 */
[----:B------:R3:W-:Y:S04]  /*c2920*/  STL.64 [R1+0x1cb8], R18 ;  /* 0x001cb81201007387 */ /* 0x0007e80000100a00 */
[----:B-1----:R-:W4:Y:S04]  /*c2930*/  LDL.LU.64 R16, [R1+0x2cb0] ;  /* 0x002cb00001107983 */ /* 0x002f280000300a00 */
[----:B---3--:R-:W4:Y:S04]  /*c2940*/  LDL.LU.64 R18, [R1+0x2cb8] ;  /* 0x002cb80001127983 */ /* 0x008f280000300a00 */
[----:B0-----:R-:W-:Y:S04]  /*c2950*/  STL.64 [R1+0x3760], R12 ;  /* 0x0037600c01007387 */ /* 0x001fe80000100a00 */
[----:B------:R-:W-:Y:S04]  /*c2960*/  STL.64 [R1+0x3768], R14 ;  /* 0x0037680e01007387 */ /* 0x000fe80000100a00 */
[----:B------:R-:W0:Y:S04]  /*c2970*/  LDSM.16.M88.4 R12, [R4+UR6+0x400] ;  /* 0x00040006040c783b */ /* 0x000e280008000200 */
        /* <DEDUP_REMOVED lines=10> */
[----:B------:R2:W-:Y:S02]  /*c2a20*/  STL.64 [R1+0x37a8], R14 ;  /* 0x0037a80e01007387 */ /* 0x0005e40000100a00 */
[----:B--2---:R-:W-:Y:S02]  /*c2a30*/  HMMA.16816.F32 R12, R28, R36, R8 ;  /* 0x000000241c0c723c */ /* 0x004fe40000001808 */
[----:B------:R-:W0:-:S15]  /*c2a40*/  LDSM.16.M88.4 R8, [R4+UR6+0x1400] ;  /* 0x001400060408783b */ /* 0x000e1e0008000200 */
[----:B------:R-:W-:Y:S02]  /*c2a50*/  NOP ;  /* 0x0000000000007918 */ /* 0x000fe40000000000 */
[----:B------:R1:W-:Y:S04]  /*c2a60*/  STL.64 [R1+0x1cc0], R12 ;  /* 0x001cc00c01007387 */ /* 0x0003e80000100a00 */
[----:B------:R2:W-:Y:S04]  /*c2a70*/  STL.64 [R1+0x1cc8], R14 ;  /* 0x001cc80e01007387 */ /* 0x0005e80000100a00 */
[----:B-1----:R-:W3:Y:S04]  /*c2a80*/  LDL.LU.64 R12, [R1+0x2cd0] ;  /* 0x002cd000010c7983 */ /* 0x002ee80000300a00 */
[----:B--2---:R-:W3:Y:S04]  /*c2a90*/  LDL.LU.64 R14, [R1+0x2cd8] ;  /* 0x002cd800010e7983 */ /* 0x004ee80000300a00 */
        /* <DEDUP_REMOVED lines=14> */
[----:B------:R-:W0:Y:S01]  /*c2b80*/  LDSM.16.M88.4 R8, [R4+UR6+0x2800] ;  /* 0x002800060408783b */ /* 0x000e220008000200 */
[C---:B----4-:R-:W-:Y:S03]  /*c2b90*/  HMMA.16816.F32 R16, R28.reuse, R34, R16 ;  /* 0x000000221c10723c */ /* 0x050fe60000001810 */
[----:B0-----:R-:W-:Y:S04]  /*c2ba0*/  STL.64 [R1+0x3800], R8 ;  /* 0x0038000801007387 */ /* 0x001fe80000100a00 */
[----:B------:R-:W-:Y:S04]  /*c2bb0*/  STL.64 [R1+0x3808], R10 ;  /* 0x0038080a01007387 */ /* 0x000fe80000100a00 */
[----:B------:R-:W0:Y:S04]  /*c2bc0*/  LDSM.16.M88.4 R8, [R4+UR6+0x2c00] ;  /* 0x002c00060408783b */ /* 0x000e280008000200 */
[----:B0-----:R0:W-:Y:S04]  /*c2bd0*/  STL.64 [R1+0x3810], R8 ;  /* 0x0038100801007387 */ /* 0x0011e80000100a00 */
[----:B------:R1:W-:Y:S04]  /*c2be0*/  STL.64 [R1+0x3818], R10 ;  /* 0x0038180a01007387 */ /* 0x0003e80000100a00 */
[----:B0-----:R-:W2:Y:S04]  /*c2bf0*/  LDL.LU.64 R8, [R1+0x2d60] ;  /* 0x002d600001087983 */ /* 0x001ea80000300a00 */
[----:B-1----:R-:W2:Y:S04]  /*c2c00*/  LDL.LU.64 R10, [R1+0x2d68] ;  /* 0x002d6800010a7983 */ /* 0x002ea80000300a00 */
[----:B------:R-:W-:Y:S04]  /*c2c10*/  STL.64 [R1+0x1cd0], R16 ;  /* 0x001cd01001007387 */ /* 0x000fe80000100a00 */
        /* <DEDUP_REMOVED lines=17> */
[C---:B---3--:R-:W-:Y:S03]  /*c2d30*/  HMMA.16816.F32 R12, R28.reuse, R32, R12 ;  /* 0x000000201c0c723c */ /* 0x048fe6000000180c */
[----:B0-----:R-:W-:Y:S04]  /*c2d40*/  STL.64 [R1+0x3870], R16 ;  /* 0x0038701001007387 */ /* 0x001fe80000100a00 */
[----:B------:R-:W-:Y:S04]  /*c2d50*/  STL.64 [R1+0x3878], R18 ;  /* 0x0038781201007387 */ /* 0x000fe80000100a00 */
[----:B------:R-:W0:Y:S04]  /*c2d60*/  LDSM.16.M88.4 R16, [R4+UR6+0x4800] ;  /* 0x004800060410783b */ /* 0x000e280008000200 */
[----:B0-----:R-:W-:Y:S04]  /*c2d70*/  STL.64 [R1+0x3880], R16 ;  /* 0x0038801001007387 */ /* 0x001fe80000100a00 */
[----:B------:R0:W-:Y:S04]  /*c2d80*/  STL.64 [R1+0x3888], R18 ;  /* 0x0038881201007387 */ /* 0x0001e80000100a00 */
[----:B0-----:R-:W3:Y:S04]  /*c2d90*/  LDL.LU.64 R18, [R1+0x83a8] ;  /* 0x0083a80001127983 */ /* 0x001ee80000300a00 */
[----:B------:R-:W4:Y:S04]  /*c2da0*/  LDL.LU.64 R16, [R1+0x83a0] ;  /* 0x0083a00001107983 */ /* 0x000f280000300a00 */
        /* <DEDUP_REMOVED lines=18> */
[C---:B--2---:R-:W-:Y:S03]  /*c2ed0*/  HMMA.16816.F32 R8, R28.reuse, R26, R8 ;  /* 0x0000001a1c08723c */ /* 0x044fe60000001808 */
[----:B0-----:R-:W-:Y:S04]  /*c2ee0*/  STL.64 [R1+0x38e0], R12 ;  /* 0x0038e00c01007387 */ /* 0x001fe80000100a00 */
[----:B------:R-:W-:Y:S04]  /*c2ef0*/  STL.64 [R1+0x38e8], R14 ;  /* 0x0038e80e01007387 */ /* 0x000fe80000100a00 */
[----:B------:R-:W0:Y:S04]  /*c2f00*/  LDSM.16.M88.4 R12, [R4+UR6+0x6400] ;  /* 0x00640006040c783b */ /* 0x000e280008000200 */
[----:B0-----:R-:W-:Y:S04]  /*c2f10*/  STL.64 [R1+0x38f0], R12 ;  /* 0x0038f00c01007387 */ /* 0x001fe80000100a00 */
[----:B------:R0:W-:Y:S04]  /*c2f20*/  STL.64 [R1+0x38f8], R14 ;  /* 0x0038f80e01007387 */ /* 0x0001e80000100a00 */
[----:B0-----:R-:W2:Y:S04]  /*c2f30*/  LDL.LU.64 R14, [R1+0x8398] ;  /* 0x00839800010e7983 */ /* 0x001ea80000300a00 */
[----:B------:R-:W2:Y:S04]  /*c2f40*/  LDL.LU.64 R12, [R1+0x8390] ;  /* 0x00839000010c7983 */ /* 0x000ea80000300a00 */
        /* <DEDUP_REMOVED lines=15> */
[----:B------:R-:W1:Y:S04]  /*c3040*/  LDSM.16.M88.4 R4, [R4+UR6+0x7c00] ;  /* 0x007c00060404783b */ /* 0x000e680008000200 */
[----:B0-----:R-:W-:Y:S04]  /*c3050*/  STL.64 [R1+0x3940], R8 ;  /* 0x0039400801007387 */ /* 0x001fe80000100a00 */
[----:B------:R0:W-:Y:S04]  /*c3060*/  STL.64 [R1+0x3948], R10 ;  /* 0x0039480a01007387 */ /* 0x0001e80000100a00 */
[----:B0-----:R-:W2:Y:S04]  /*c3070*/  LDL.LU.64 R10, [R1+0x8388] ;  /* 0x00838800010a7983 */ /* 0x001ea80000300a00 */
[----:B------:R-:W2:Y:S04]  /*c3080*/  LDL.LU.64 R8, [R1+0x8380] ;  /* 0x0083800001087983 */ /* 0x000ea80000300a00 */
[----:B-1----:R-:W-:Y:S04]  /*c3090*/  STL.64 [R1+0x3950], R4 ;  /* 0x0039500401007387 */ /* 0x002fe80000100a00 */
[----:B------:R0:W-:Y:S04]  /*c30a0*/  STL.64 [R1+0x3958], R6 ;  /* 0x0039580601007387 */ /* 0x0001e80000100a00 */
[----:B0-----:R-:W2:Y:S04]  /*c30b0*/  LDL.LU.64 R6, [R1+0x8378] ;  /* 0x0083780001067983 */ /* 0x001ea80000300a00 */
[----:B------:R-:W2:Y:S04]  /*c30c0*/  LDL.LU.64 R4, [R1+0x8370] ;  /* 0x0083700001047983 */ /* 0x000ea80000300a00 */
[----:B---3--:R-:W-:Y:S04]  /*c30d0*/  STL.64 [R1+0xf470], R18 ;  /* 0x00f4701201007387 */ /* 0x008fe80000100a00 */
[----:B----4-:R0:W-:Y:S04]  /*c30e0*/  STL.64 [R1+0xf468], R16 ;  /* 0x00f4681001007387 */ /* 0x0101e80000100a00 */
[----:B0-----:R-:W3:Y:S04]  /*c30f0*/  LDL.LU.64 R16, [R1+0x2e90] ;  /* 0x002e900001107983 */ /* 0x001ee80000300a00 */
[----:B------:R-:W3:Y:S04]  /*c3100*/  LDL.LU.64 R18, [R1+0x2e98] ;  /* 0x002e980001127983 */ /* 0x000ee80000300a00 */
[----:B------:R-:W-:Y:S04]  /*c3110*/  STL.64 [R1+0xf460], R22 ;  /* 0x00f4601601007387 */ /* 0x000fe80000100a00 */
[----:B------:R0:W-:Y:S04]  /*c3120*/  STL.64 [R1+0xf458], R20 ;  /* 0x00f4581401007387 */ /* 0x0001e80000100a00 */
[----:B0-----:R-:W4:Y:S04]  /*c3130*/  LDL.LU.64 R20, [R1+0x2e70] ;  /* 0x002e700001147983 */ /* 0x001f280000300a00 */
[----:B------:R-:W4:Y:S04]  /*c3140*/  LDL.LU.64 R22, [R1+0x2e78] ;  /* 0x002e780001167983 */ /* 0x000f280000300a00 */
[----:B------:R-:W-:Y:S04]  /*c3150*/  STL.64 [R1+0xf450], R26 ;  /* 0x00f4501a01007387 */ /* 0x000fe80000100a00 */
[----:B------:R0:W-:Y:S04]  /*c3160*/  STL.64 [R1+0xf448], R24 ;  /* 0x00f4481801007387 */ /* 0x0001e80000100a00 */
[----:B0-----:R-:W2:Y:S04]  /*c3170*/  LDL.LU.64 R24, [R1+0x2e80] ;  /* 0x002e800001187983 */ /* 0x001ea80000300a00 */
[----:B------:R-:W2:Y:S04]  /*c3180*/  LDL.LU.64 R26, [R1+0x2e88] ;  /* 0x002e8800011a7983 */ /* 0x000ea80000300a00 */
[----:B------:R-:W-:Y:S04]  /*c3190*/  STL.64 [R1+0xf430], R58 ;  /* 0x00f4303a01007387 */ /* 0x000fe80000100a00 */
[----:B------:R0:W-:Y:S04]  /*c31a0*/  STL.64 [R1+0xf428], R56 ;  /* 0x00f4283801007387 */ /* 0x0001e80000100a00 */
[----:B0-----:R-:W4:Y:S04]  /*c31b0*/  LDL.LU R56, [R1+0x3300] ;  /* 0x0033000001387983 */ /* 0x001f280000300800 */
[----:B------:R-:W4:Y:S04]  /*c31c0*/  LDL.LU R57, [R1+0x32fc] ;  /* 0x0032fc0001397983 */ /* 0x000f280000300800 */
[----:B------:R0:W-:Y:S04]  /*c31d0*/  STL.64 [R1+0xf420], R54 ;  /* 0x00f4203601007387 */ /* 0x0001e80000100a00 */
[----:B0-----:R-:W4:Y:S04]  /*c31e0*/  LDL.LU R54, [R1+0x32f8] ;  /* 0x0032f80001367983 */ /* 0x001f280000300800 */
[----:B------:R-:W4:Y:S04]  /*c31f0*/  LDL.LU R55, [R1+0x32f4] ;  /* 0x0032f40001377983 */ /* 0x000f280000300800 */
[----:B------:R0:W-:Y:S04]  /*c3200*/  STL.64 [R1+0xf418], R52 ;  /* 0x00f4183401007387 */ /* 0x0001e80000100a00 */
[----:B0-----:R-:W4:Y:S04]  /*c3210*/  LDL.LU R52, [R1+0x32f0] ;  /* 0x0032f00001347983 */ /* 0x001f280000300800 */
[----:B------:R-:W4:Y:S04]  /*c3220*/  LDL.LU R53, [R1+0x32ec] ;  /* 0x0032ec0001357983 */ /* 0x000f280000300800 */
[----:B------:R-:W-:Y:S04]  /*c3230*/  STL.64 [R1+0xf410], R50 ;  /* 0x00f4103201007387 */ /* 0x000fe80000100a00 */
[----:B------:R-:W-:Y:S04]  /*c3240*/  STL.64 [R1+0xf408], R48 ;  /* 0x00f4083001007387 */ /* 0x000fe80000100a00 */
[----:B------:R0:W-:Y:S04]  /*c3250*/  STL.64 [R1+0xf400], R46 ;  /* 0x00f4002e01007387 */ /* 0x0001e80000100a00 */
[----:B0-----:R-:W4:Y:S04]  /*c3260*/  LDL.LU R46, [R1+0x32e8] ;  /* 0x0032e800012e7983 */ /* 0x001f280000300800 */
[----:B------:R-:W4:Y:S04]  /*c3270*/  LDL.LU R47, [R1+0x32e4] ;  /* 0x0032e400012f7983 */ /* 0x000f280000300800 */
[----:B------:R-:W-:Y:S04]  /*c3280*/  STL.64 [R1+0xf3f8], R44 ;  /* 0x00f3f82c01007387 */ /* 0x000fe80000100a00 */
[----:B------:R-:W-:Y:S04]  /*c3290*/  STL.64 [R1+0xf3f0], R42 ;  /* 0x00f3f02a01007387 */ /* 0x000fe80000100a00 */
[----:B------:R-:W-:Y:S04]  /*c32a0*/  STL.64 [R1+0xf3e8], R40 ;  /* 0x00f3e82801007387 */ /* 0x000fe80000100a00 */
[----:B------:R-:W-:Y:S04]  /*c32b0*/  STL.64 [R1+0xf3e0], R38 ;  /* 0x00f3e02601007387 */ /* 0x000fe80000100a00 */
[----:B------:R-:W-:Y:S04]  /*c32c0*/  STL.64 [R1+0xf3d8], R36 ;  /* 0x00f3d82401007387 */ /* 0x000fe80000100a00 */
[----:B------:R-:W-:Y:S04]  /*c32d0*/  STL.64 [R1+0xf3d0], R34 ;  /* 0x00f3d02201007387 */ /* 0x000fe80000100a00 */
[----:B------:R3:W-:Y:S04]  /*c32e0*/  STL.64 [R1+0xf3c8], R32 ;  /* 0x00f3c82001007387 */ /* 0x0007e80000100a00 */
[----:B------:R-:W-:Y:S01]  /*c32f0*/  STL [R1+0x8370], R0 ;  /* 0x0083700001007387 */ /* 0x000fe20000100800 */
[----:B---3--:R-:W-:Y:S03]  /*c3300*/  HMMA.16816.F32 R32, R28, R2, R16 ;  /* 0x000000021c20723c */ /* 0x008fe60000001810 */
[----:B------:R-:W3:Y:S04]  /*c3310*/  LDL.LU.64 R16, [R1+0x2e60] ;  /* 0x002e600001107983 */ /* 0x000ee80000300a00 */
[----:B------:R-:W3:-:S12]  /*c3320*/  LDL.LU.64 R18, [R1+0x2e68] ;  /* 0x002e680001127983 */ /* 0x000ed80000300a00 */
[----:B------:R-:W-:Y:S04]  /*c3330*/  STL.64 [R1+0x1d00], R32 ;  /* 0x001d002001007387 */ /* 0x000fe80000100a00 */
[----:B------:R2:W-:Y:S04]  /*c3340*/  STL.64 [R1+0x1d08], R34 ;  /* 0x001d082201007387 */ /* 0x0005e80000100a00 */
[----:B------:R-:W3:Y:S04]  /*c3350*/  LDL.LU.64 R48, [R1+0x2e50] ;  /* 0x002e500001307983 */ /* 0x000ee80000300a00 */
[----:B------:R-:W3:Y:S04]  /*c3360*/  LDL.LU.64 R50, [R1+0x2e58] ;  /* 0x002e580001327983 */ /* 0x000ee80000300a00 */
[----:B------:R-:W3:Y:S04]  /*c3370*/  LDL.LU.64 R36, [R1+0x2e40] ;  /* 0x002e400001247983 */ /* 0x000ee80000300a00 */
[----:B------:R-:W3:Y:S01]  /*c3380*/  LDL.LU.64 R38, [R1+0x2e48] ;  /* 0x002e480001267983 */ /* 0x000ee20000300a00 */
[C---:B--2---:R-:W-:Y:S08]  /*c3390*/  HMMA.16816.F32 R32, R28.reuse, R4, R24 ;  /* 0x000000041c20723c */ /* 0x044ff00000001818 */
[C---:B----4-:R-:W-:Y:S01]  /*c33a0*/  HMMA.16816.F32 R24, R28.reuse, R6, R20 ;  /* 0x000000061c18723c */ /* 0x050fe20000001814 */
[----:B------:R-:W2:Y:S10]  /*c33b0*/  LDL.LU.64 R20, [R1+0x2e30] ;  /* 0x002e300001147983 */ /* 0x000eb40000300a00 */
[----:B------:R-:W-:Y:S04]  /*c33c0*/  STL.64 [R1+0x1d10], R32 ;  /* 0x001d102001007387 */ /* 0x000fe80000100a00 */
[----:B------:R-:W-:Y:S04]  /*c33d0*/  STL.64 [R1+0x1d18], R34 ;  /* 0x001d182201007387 */ /* 0x000fe80000100a00 */
[----:B------:R-:W2:Y:S04]  /*c33e0*/  LDL.LU.64 R22, [R1+0x2e38] ;  /* 0x002e380001167983 */ /* 0x000ea80000300a00 */
        /* <DEDUP_REMOVED lines=17> */
[----:B------:R-:W4:Y:S01]  /*c3500*/  LDL.LU.64 R16, [R1+0xf468] ;  /* 0x00f4680001107983 */ /* 0x000f220000300a00 */
[C---:B------:R-:W-:Y:S03]  /*c3510*/  HMMA.16816.F32 R48, R28.reuse, R10, R48 ;  /* 0x0000000a1c30723c */ /* 0x040fe60000001830 */
[----:B------:R-:W3:Y:S05]  /*c3520*/  LDL R58, [R1+0x18] ;  /* 0x00001800013a7983 */ /* 0x000eea0000100800 */
[C---:B------:R-:W-:Y:S11]  /*c3530*/  HMMA.16816.F32 R36, R28.reuse, R12, R36 ;  /* 0x0000000c1c24723c */ /* 0x040ff60000001824 */
[----:B------:R-:W-:Y:S01]  /*c3540*/  STL.64 [R1+0x1d40], R48 ;  /* 0x001d403001007387 */ /* 0x000fe20000100a00 */
[C---:B--2---:R-:W-:Y:S03]  /*c3550*/  HMMA.16816.F32 R20, R28.reuse, R14, R20 ;  /* 0x0000000e1c14723c */ /* 0x044fe60000001814 */
[----:B------:R-:W-:Y:S04]  /*c3560*/  STL.64 [R1+0x1d48], R50 ;  /* 0x001d483201007387 */ /* 0x000fe80000100a00 */
[----:B------:R0:W-:Y:S04]  /*c3570*/  STL.64 [R1+0x1d50], R36 ;  /* 0x001d502401007387 */ /* 0x0001e80000100a00 */
[----:B------:R1:W-:Y:S04]  /*c3580*/  STL.64 [R1+0x1d58], R38 ;  /* 0x001d582601007387 */ /* 0x0003e80000100a00 */
[----:B------:R-:W2:Y:S04]  /*c3590*/  LDL R59, [R1+0x1c] ;  /* 0x00001c00013b7983 */ /* 0x000ea80000100800 */
[----:B0-----:R-:W2:Y:S04]  /*c35a0*/  LDL.LU.64 R36, [R1+0x2ec0] ;  /* 0x002ec00001247983 */ /* 0x001ea80000300a00 */
[----:B-1----:R-:W2:Y:S04]  /*c35b0*/  LDL.LU.64 R38, [R1+0x2ec8] ;  /* 0x002ec80001267983 */ /* 0x002ea80000300a00 */
[----:B------:R-:W2:Y:S04]  /*c35c0*/  LDL.64 R48, [R1+0x8] ;  /* 0x0000080001307983 */ /* 0x000ea80000100a00 */
[----:B------:R-:W2:Y:S04]  /*c35d0*/  LDL.64 R50, [R1] ;  /* 0x0000000001327983 */ /* 0x000ea80000100a00 */
[----:B------:R-:W-:Y:S04]  /*c35e0*/  STL.64 [R1+0x1d60], R20 ;  /* 0x001d601401007387 */ /* 0x000fe80000100a00 */
[----:B------:R0:W-:Y:S04]  /*c35f0*/  STL.64 [R1+0x1d68], R22 ;  /* 0x001d681601007387 */ /* 0x0001e80000100a00 */
[----:B0-----:R-:W2:Y:S04]  /*c3600*/  LDL.LU.64 R22, [R1+0xf460] ;  /* 0x00f4600001167983 */ /* 0x001ea80000300a00 */
[----:B------:R-:W2:Y:S04]  /*c3610*/  LDL.LU.64 R20, [R1+0xf458] ;  /* 0x00f4580001147983 */ /* 0x000ea80000300a00 */
[----:B------:R0:W-:Y:S04]  /*c3620*/  STL.64 [R1+0xf3c0], R14 ;  /* 0x00f3c00e01007387 */ /* 0x0001e80000100a00 */
[----:B0-----:R-:W2:Y:S04]  /*c3630*/  LDL.64 R14, [R1+0x10] ;  /* 0x00001000010e7983 */ /* 0x001ea80000100a00 */
[----:B------:R-:W-:Y:S01]  /*c3640*/  STL.64 [R1+0xf3b8], R12 ;  /* 0x00f3b80c01007387 */ /* 0x000fe20000100a00 */
[----:B----4-:R-:W-:-:S15]  /*c3650*/  HMMA.16816.F32 R24, R28, R16, R24 ;  /* 0x000000101c18723c */ /* 0x010fde0000001818 */
[----:B------:R-:W-:-:S04]  /*c3660*/  NOP ;  /* 0x0000000000007918 */ /* 0x000fc80000000000 */
[----:B------:R-:W-:Y:S04]  /*c3670*/  STL.64 [R1+0x1d70], R24 ;  /* 0x001d701801007387 */ /* 0x000fe80000100a00 */
[----:B------:R0:W-:Y:S04]  /*c3680*/  STL.64 [R1+0x1d78], R26 ;  /* 0x001d781a01007387 */ /* 0x0001e80000100a00 */
[----:B0-----:R-:W4:Y:S04]  /*c3690*/  LDL.LU.64 R26, [R1+0xf450] ;  /* 0x00f45000011a7983 */ /* 0x001f280000300a00 */
[----:B------:R-:W4:Y:S01]  /*c36a0*/  LDL.LU.64 R24, [R1+0xf448] ;  /* 0x00f4480001187983 */ /* 0x000f220000300a00 */
[----:B---3--:R-:W-:-:S15]  /*c36b0*/  HMMA.16816.F32 R4, R28, R18, R4 ;  /* 0x000000121c04723c */ /* 0x008fde0000001804 */
[----:B------:R-:W-:-:S04]  /*c36c0*/  NOP ;  /* 0x0000000000007918 */ /* 0x000fc80000000000 */
[----:B------:R-:W-:Y:S04]  /*c36d0*/  STL.64 [R1+0x1d80], R4 ;  /* 0x001d800401007387 */ /* 0x000fe80000100a00 */
[----:B------:R2:W-:Y:S02]  /*c36e0*/  STL.64 [R1+0x1d88], R6 ;  /* 0x001d880601007387 */ /* 0x0005e40000100a00 */
[C---:B--2---:R-:W-:Y:S08]  /*c36f0*/  HMMA.16816.F32 R4, R28.reuse, R22, R32 ;  /* 0x000000161c04723c */ /* 0x044ff00000001820 */
[----:B------:R-:W-:Y:S01]  /*c3700*/  HMMA.16816.F32 R40, R28, R20, R40 ;  /* 0x000000141c28723c */ /* 0x000fe20000001828 */
[----:B------:R-:W-:-:S02]  /*c3710*/  IMAD R13, R53, 0x100, R52 ;  /* 0x00000100350d7824 */ /* 0x000fc400078e0234 */
[----:B------:R-:W-:-:S15]  /*c3720*/  IMAD R12, R55, 0x100, R54 ;  /* 0x00000100370c7824 */ /* 0x000fde00078e0236 */
[----:B------:R-:W-:Y:S01]  /*c3730*/  NOP ;  /* 0x0000000000007918 */ /* 0x000fe20000000000 */
[----:B------:R-:W-:Y:S04]  /*c3740*/  STL.64 [R1+0x1d90], R40 ;  /* 0x001d902801007387 */ /* 0x000fe80000100a00 */
[----:B------:R-:W-:Y:S04]  /*c3750*/  STL.64 [R1+0x1d98], R42 ;  /* 0x001d982a01007387 */ /* 0x000fe80000100a00 */
[----:B------:R0:W-:Y:S04]  /*c3760*/  STL.64 [R1+0x1db0], R4 ;  /* 0x001db00401007387 */ /* 0x0001e80000100a00 */
[----:B------:R1:W-:Y:S04]  /*c3770*/  STL.64 [R1+0x1db8], R6 ;  /* 0x001db80601007387 */ /* 0x0003e80000100a00 */
[----:B0-----:R-:W2:Y:S04]  /*c3780*/  LDL.LU.64 R4, [R1+0x2f10] ;  /* 0x002f100001047983 */ /* 0x001ea80000300a00 */
[----:B-1----:R-:W2:Y:S04]  /*c3790*/  LDL.LU.64 R6, [R1+0x2f18] ;  /* 0x002f180001067983 */ /* 0x002ea80000300a00 */
[----:B------:R-:W3:Y:S04]  /*c37a0*/  LDL.LU.64 R52, [R1+0x2f00] ;  /* 0x002f000001347983 */ /* 0x000ee80000300a00 */
[----:B------:R-:W3:Y:S01]  /*c37b0*/  LDL.LU.64 R54, [R1+0x2f08] ;  /* 0x002f080001367983 */ /* 0x000ee20000300a00 */
[----:B------:R-:W-:-:S03]  /*c37c0*/  IMAD R32, R47, 0x100, R46 ;  /* 0x000001002f207824 */ /* 0x000fc600078e022e */
[----:B------:R-:W3:Y:S04]  /*c37d0*/  LDL.LU.64 R44, [R1+0x2ef0] ;  /* 0x002ef000012c7983 */ /* 0x000ee80000300a00 */
[----:B------:R-:W3:Y:S01]  /*c37e0*/  LDL.LU.64 R46, [R1+0x2ef8] ;  /* 0x002ef800012e7983 */ /* 0x000ee20000300a00 */
[----:B----4-:R-:W-:-:S15]  /*c37f0*/  HMMA.16816.F32 R28, R28, R24, R36 ;  /* 0x000000181c1c723c */ /* 0x010fde0000001824 */
[----:B------:R-:W-:-:S04]  /*c3800*/  NOP ;  /* 0x0000000000007918 */ /* 0x000fc80000000000 */
[----:B------:R0:W-:Y:S04]  /*c3810*/  STL.64 [R1+0x1da0], R28 ;  /* 0x001da01c01007387 */ /* 0x0001e80000100a00 */
[----:B------:R1:W-:Y:S04]  /*c3820*/  STL.64 [R1+0x1da8], R30 ;  /* 0x001da81e01007387 */ /* 0x0003e80000100a00 */
[----:B------:R-:W4:Y:S04]  /*c3830*/  LDL.LU.64 R40, [R1+0x2ee0] ;  /* 0x002ee00001287983 */ /* 0x000f280000300a00 */
[----:B------:R-:W4:Y:S01]  /*c3840*/  LDL.LU.64 R42, [R1+0x2ee8] ;  /* 0x002ee800012a7983 */ /* 0x000f220000300a00 */
[----:B------:R-:W-:Y:S01]  /*c3850*/  IMAD R0, R57, 0x100, R56 ;  /* 0x0000010039007824 */ /* 0x000fe200078e0238 */
[----:B0-----:R-:W-:-:S02]  /*c3860*/  F2FP.F16.E5M2.UNPACK_B R28, R32 ;  /* 0x00000020ff1c723e */ /* 0x001fc400020004ff */
[----:B------:R-:W-:Y:S02]  /*c3870*/  F2FP.F16.E5M2.UNPACK_B R29, R13 ;  /* 0x0000000dff1d723e */ /* 0x000fe400020004ff */
[----:B-1----:R-:W-:Y:S02]  /*c3880*/  F2FP.F16.E5M2.UNPACK_B R30, R12 ;  /* 0x0000000cff1e723e */ /* 0x002fe400020004ff */
[----:B------:R-:W-:Y:S01]  /*c3890*/  F2FP.F16.E5M2.UNPACK_B R31, R0 ;  /* 0x00000000ff1f723e */ /* 0x000fe200020004ff */
[----:B------:R-:W-:Y:S04]  /*c38a0*/  STL [R1+0xf3ac], R24 ;  /* 0x00f3ac1801007387 */ /* 0x000fe80000100800 */
[----:B------:R0:W-:Y:S04]  /*c38b0*/  STL [R1+0xf3a8], R25 ;  /* 0x00f3a81901007387 */ /* 0x0001e80000100800 */
[----:B------:R-:W4:Y:S04]  /*c38c0*/  LDL.LU.64 R36, [R1+0x2fe0] ;  /* 0x002fe00001247983 */ /* 0x000f280000300a00 */
[----:B------:R-:W4:Y:S04]  /*c38d0*/  LDL.LU.64 R38, [R1+0x2fe8] ;  /* 0x002fe80001267983 */ /* 0x000f280000300a00 */
[----:B------:R-:W4:Y:S04]  /*c38e0*/  LDL.LU.64 R32, [R1+0x2fd0] ;  /* 0x002fd00001207983 */ /* 0x000f280000300a00 */
[----:B------:R-:W4:Y:S01]  /*c38f0*/  LDL.LU.64 R34, [R1+0x2fd8] ;  /* 0x002fd80001227983 */ /* 0x000f220000300a00 */
[----:B0-----:R-:W-:Y:S01]  /*c3900*/  IMAD.MOV.U32 R25, RZ, RZ, R14 ;  /* 0x000000ffff197224 */ /* 0x001fe200078e000e */
[C---:B--2---:R-:W-:Y:S02]  /*c3910*/  HMMA.16816.F32 R56, R28.reuse, R58, R4 ;  /* 0x0000003a1c38723c */ /* 0x044fe40000001804 */
[----:B------:R-:W2:Y:S04]  /*c3920*/  LDL.LU.64 R6, [R1+0xf440] ;  /* 0x00f4400001067983 */ /* 0x000ea80000300a00 */
[----:B------:R-:W2:Y:S02]  /*c3930*/  LDL.LU.64 R4, [R1+0xf438] ;  /* 0x00f4380001047983 */ /* 0x000ea40000300a00 */
[C---:B---3--:R-:W-:Y:S08]  /*c3940*/  HMMA.16816.F32 R52, R28.reuse, R14, R52 ;  /* 0x0000000e1c34723c */ /* 0x048ff00000001834 */
[----:B------:R-:W-:Y:S03]  /*c3950*/  HMMA.16816.F32 R44, R28, R48, R44 ;  /* 0x000000301c2c723c */ /* 0x000fe6000000182c */
[----:B------:R-:W-:Y:S04]  /*c3960*/  STL.64 [R1+0x1dc0], R56 ;  /* 0x001dc03801007387 */ /* 0x000fe80000100a00 */
[----:B------:R0:W-:Y:S01]  /*c3970*/  STL.64 [R1+0x1dc8], R58 ;  /* 0x001dc83a01007387 */ /* 0x0001e20000100a00 */
[----:B------:R-:W-:-:S03]  /*c3980*/  IMAD.MOV.U32 R24, RZ, RZ, R49 ;  /* 0x000000ffff187224 */ /* 0x000fc600078e0031 */
[----:B0-----:R-:W3:Y:S04]  /*c3990*/  LDL.LU.64 R58, [R1+0xf430] ;  /* 0x00f43000013a7983 */ /* 0x001ee80000300a00 */
[----:B------:R-:W2:Y:S04]  /*c39a0*/  LDL.LU.64 R56, [R1+0xf428] ;  /* 0x00f4280001387983 */ /* 0x000ea80000300a00 */
[----:B------:R-:W-:Y:S04]  /*c39b0*/  STL.64 [R1+0x1dd0], R52 ;  /* 0x001dd03401007387 */ /* 0x000fe80000100a00 */
[----:B------:R0:W-:Y:S04]  /*c39c0*/  STL.64 [R1+0x1dd8], R54 ;  /* 0x001dd83601007387 */ /* 0x0001e80000100a00 */
[----:B0-----:R-:W2:Y:S04]  /*c39d0*/  LDL.LU.64 R54, [R1+0xf420] ;  /* 0x00f4200001367983 */ /* 0x001ea80000300a00 */
[----:B------:R-:W2:Y:S04]  /*c39e0*/  LDL.LU.64 R52, [R1+0xf418] ;  /* 0x00f4180001347983 */ /* 0x000ea80000300a00 */
[----:B------:R-:W2:Y:S04]  /*c39f0*/  LDL.LU.64 R12, [R1+0x2fc0] ;  /* 0x002fc000010c7983 */ /* 0x000ea80000300a00 */
[----:B------:R-:W2:Y:S04]  /*c3a00*/  LDL.LU.64 R14, [R1+0x2fc8] ;  /* 0x002fc800010e7983 */ /* 0x000ea80000300a00 */
[----:B------:R0:W-:Y:S04]  /*c3a10*/  STL [R1+0xf3b0], R25 ;  /* 0x00f3b01901007387 */ /* 0x0001e80000100800 */
[----:B------:R1:W-:Y:S04]  /*c3a20*/  STL.64 [R1+0x1de0], R44 ;  /* 0x001de02c01007387 */ /* 0x0003e80000100a00 */
[----:B------:R1:W-:Y:S01]  /*c3a30*/  STL.64 [R1+0x1de8], R46 ;  /* 0x001de82e01007387 */ /* 0x0003e20000100a00 */
[----:B0-----:R-:W-:-:S03]  /*c3a40*/  IMAD.MOV.U32 R25, RZ, RZ, R50 ;  /* 0x000000ffff197224 */ /* 0x001fc600078e0032 */
[----:B------:R-:W2:Y:S01]  /*c3a50*/  LDL.LU.64 R48, [R1+0x2fb0] ;  /* 0x002fb00001307983 */ /* 0x000ea20000300a00 */
[----:B----4-:R-:W-:-:S15]  /*c3a60*/  HMMA.16816.F32 R40, R28, R50, R40 ;  /* 0x000000321c28723c */ /* 0x010fde0000001828 */
[----:B------:R-:W-:-:S04]  /*c3a70*/  NOP ;  /* 0x0000000000007918 */ /* 0x000fc80000000000 */
[----:B------:R0:W-:Y:S04]  /*c3a80*/  STL.64 [R1+0x1df0], R40 ;  /* 0x001df02801007387 */ /* 0x0001e80000100a00 */
[----:B------:R4:W-:Y:S04]  /*c3a90*/  STL.64 [R1+0x1df8], R42 ;  /* 0x001df82a01007387 */ /* 0x0009e80000100a00 */
[----:B------:R-:W2:Y:S01]  /*c3aa0*/  LDL.LU.64 R50, [R1+0x2fb8] ;  /* 0x002fb80001327983 */ /* 0x000ea20000300a00 */
[C---:B------:R-:W-:Y:S03]  /*c3ab0*/  HMMA.16816.F32 R36, R28.reuse, R60, R36 ;  /* 0x0000003c1c24723c */ /* 0x040fe60000001824 */
[----:B-1----:R-:W2:Y:S04]  /*c3ac0*/  LDL.LU.64 R44, [R1+0x2fa0] ;  /* 0x002fa000012c7983 */ /* 0x002ea80000300a00 */
[----:B------:R-:W2:Y:S04]  /*c3ad0*/  LDL.LU.64 R46, [R1+0x2fa8] ;  /* 0x002fa800012e7983 */ /* 0x000ea80000300a00 */
[----:B0-----:R-:W2:Y:S08]  /*c3ae0*/  LDL.LU.64 R40, [R1+0x2f90] ;  /* 0x002f900001287983 */ /* 0x001eb00000300a00 */
[----:B------:R0:W-:Y:S04]  /*c3af0*/  STL.64 [R1+0x1e00], R36 ;  /* 0x001e002401007387 */ /* 0x0001e80000100a00 */
[----:B------:R1:W-:Y:S04]  /*c3b00*/  STL.64 [R1+0x1e08], R38 ;  /* 0x001e082601007387 */ /* 0x0003e80000100a00 */
[----:B----4-:R-:W4:Y:S01]  /*c3b10*/  LDL.LU.64 R42, [R1+0x2f98] ;  /* 0x002f9800012a7983 */ /* 0x010f220000300a00 */
[----:B---3--:R-:W-:-:S15]  /*c3b20*/  HMMA.16816.F32 R32, R28, R58, R32 ;  /* 0x0000003a1c20723c */ /* 0x008fde0000001820 */
[----:B------:R-:W-:-:S04]  /*c3b30*/  NOP ;  /* 0x0000000000007918 */ /* 0x000fc80000000000 */
[----:B------:R3:W-:Y:S01]  /*c3b40*/  STL.64 [R1+0x1e10], R32 ;  /* 0x001e102001007387 */ /* 0x0007e20000100a00 */
[C---:B--2---:R-:W-:Y:S03]  /*c3b50*/  HMMA.16816.F32 R12, R28.reuse, R56, R12 ;  /* 0x000000381c0c723c */ /* 0x044fe6000000180c */
[----:B------:R2:W-:Y:S04]  /*c3b60*/  STL.64 [R1+0x1e18], R34 ;  /* 0x001e182201007387 */ /* 0x0005e80000100a00 */
[----:B0-----:R-:W4:Y:S04]  /*c3b70*/  LDL.LU.64 R36, [R1+0x2f80] ;  /* 0x002f800001247983 */ /* 0x001f280000300a00 */
[----:B-1----:R-:W4:Y:S04]  /*c3b80*/  LDL.LU.64 R38, [R1+0x2f88] ;  /* 0x002f880001267983 */ /* 0x002f280000300a00 */
[----:B---3--:R-:W3:Y:S04]  /*c3b90*/  LDL.LU.64 R32, [R1+0x3090] ;  /* 0x0030900001207983 */ /* 0x008ee80000300a00 */
[----:B--2---:R-:W3:Y:S04]  /*c3ba0*/  LDL.LU.64 R34, [R1+0x3098] ;  /* 0x0030980001227983 */ /* 0x004ee80000300a00 */
        /* <DEDUP_REMOVED lines=8> */
[----:B------:R-:W-:-:S15]  /*c3c30*/  HMMA.16816.F32 R48, R28, R54, R48 ;  /* 0x000000361c30723c */ /* 0x000fde0000001830 */
[----:B------:R-:W-:-:S04]  /*c3c40*/  NOP ;  /* 0x0000000000007918 */ /* 0x000fc80000000000 */
[----:B------:R-:W-:Y:S04]  /*c3c50*/  STL.64 [R1+0x1e30], R48 ;  /* 0x001e303001007387 */ /* 0x000fe80000100a00 */
[----:B------:R0:W-:Y:S04]  /*c3c60*/  STL.64 [R1+0x1e38], R50 ;  /* 0x001e383201007387 */ /* 0x0001e80000100a00 */
[----:B0-----:R-:W4:Y:S01]  /*c3c70*/  LDL.LU.64 R50, [R1+0xf410] ;  /* 0x00f4100001327983 */ /* 0x001f220000300a00 */
[----:B------:R-:W-:Y:S03]  /*c3c80*/  HMMA.16816.F32 R44, R28, R52, R44 ;  /* 0x000000341c2c723c */ /* 0x000fe6000000182c */
[----:B------:R-:W2:-:S15]  /*c3c90*/  LDL.LU.64 R48, [R1+0xf408] ;  /* 0x00f4080001307983 */ /* 0x000e9e0000300a00 */
[----:B------:R-:W-:Y:S01]  /*c3ca0*/  NOP ;  /* 0x0000000000007918 */ /* 0x000fe20000000000 */
        /* <DEDUP_REMOVED lines=16> */
[----:B------:R-:W-:Y:S04]  /*c3db0*/  STL.64 [R1+0x1e60], R36 ;  /* 0x001e602401007387 */ /* 0x000fe80000100a00 */
[----:B------:R0:W-:Y:S01]  /*c3dc0*/  STL.64 [R1+0x1e68], R38 ;  /* 0x001e682601007387 */ /* 0x0001e20000100a00 */
[C---:B---3--:R-:W-:Y:S03]  /*c3dd0*/  HMMA.16816.F32 R52, R28.reuse, R46, R52 ;  /* 0x0000002e1c34723c */ /* 0x048fe60000001834 */
[----:B0-----:R-:W2:Y:S04]  /*c3de0*/  LDL.LU.64 R38, [R1+0xf3e0] ;  /* 0x00f3e00001267983 */ /* 0x001ea80000300a00 */
[----:B------:R-:W3:Y:S04]  /*c3df0*/  LDL.LU.64 R36, [R1+0xf3d8] ;  /* 0x00f3d80001247983 */ /* 0x000ee80000300a00 */
[----:B------:R-:W-:Y:S04]  /*c3e00*/  STL.64 [R1+0xf368], R50 ;  /* 0x00f3683201007387 */ /* 0x000fe80000100a00 */
[----:B------:R0:W-:Y:S02]  /*c3e10*/  STL.64 [R1+0xf360], R48 ;  /* 0x00f3603001007387 */ /* 0x0001e40000100a00 */
[C---:B0-----:R-:W-:Y:S02]  /*c3e20*/  HMMA.16816.F32 R48, R28.reuse, R44, R32 ;  /* 0x0000002c1c30723c */ /* 0x041fe40000001820 */
[----:B------:R-:W2:Y:S04]  /*c3e30*/  LDL.LU.64 R32, [R1+0x3060] ;  /* 0x0030600001207983 */ /* 0x000ea80000300a00 */
[----:B------:R-:W-:Y:S04]  /*c3e40*/  STL.64 [R1+0x1e70], R52 ;  /* 0x001e703401007387 */ /* 0x000fe80000100a00 */
[----:B------:R-:W-:Y:S04]  /*c3e50*/  STL.64 [R1+0x1e78], R54 ;  /* 0x001e783601007387 */ /* 0x000fe80000100a00 */
[----:B------:R-:W2:Y:S05]  /*c3e60*/  LDL.LU.64 R34, [R1+0x3068] ;  /* 0x0030680001227983 */ /* 0x000eaa0000300a00 */
[----:B------:R-:W-:Y:S04]  /*c3e70*/  STL.64 [R1+0x1e80], R48 ;  /* 0x001e803001007387 */ /* 0x000fe80000100a00 */
[----:B------:R-:W-:Y:S04]  /*c3e80*/  STL.64 [R1+0x1e88], R50 ;  /* 0x001e883201007387 */ /* 0x000fe80000100a00 */
[----:B------:R-:W-:Y:S04]  /*c3e90*/  STL.64 [R1+0xf378], R46 ;  /* 0x00f3782e01007387 */ /* 0x000fe80000100a00 */
[----:B------:R4:W-:Y:S02]  /*c3ea0*/  STL.64 [R1+0xf370], R44 ;  /* 0x00f3702c01007387 */ /* 0x0009e40000100a00 */
[C---:B----4-:R-:W-:Y:S02]  /*c3eb0*/  HMMA.16816.F32 R44, R28.reuse, R42, R56 ;  /* 0x0000002a1c2c723c */ /* 0x050fe40000001838 */
[----:B------:R-:W4:Y:S06]  /*c3ec0*/  LDL.LU.64 R56, [R1+0x3030] ;  /* 0x0030300001387983 */ /* 0x000f2c0000300a00 */
[C---:B------:R-:W-:Y:S11]  /*c3ed0*/  HMMA.16816.F32 R12, R28.reuse, R40, R12 ;  /* 0x000000281c0c723c */ /* 0x040ff6000000180c */
[----:B------:R0:W-:Y:S04]  /*c3ee0*/  STL.64 [R1+0x1e90], R44 ;  /* 0x001e902c01007387 */ /* 0x0001e80000100a00 */
[----:B------:R1:W-:Y:S04]  /*c3ef0*/  STL.64 [R1+0x1e98], R46 ;  /* 0x001e982e01007387 */ /* 0x0003e80000100a00 */
[----:B------:R-:W4:Y:S04]  /*c3f00*/  LDL.LU.64 R58, [R1+0x3038] ;  /* 0x00303800013a7983 */ /* 0x000f280000300a00 */
[----:B------:R0:W-:Y:S04]  /*c3f10*/  STL.64 [R1+0x1f10], R12 ;  /* 0x001f100c01007387 */ /* 0x0001e80000100a00 */
[----:B------:R0:W-:Y:S04]  /*c3f20*/  STL.64 [R1+0x1f18], R14 ;  /* 0x001f180e01007387 */ /* 0x0001e80000100a00 */
[----:B------:R-:W3:Y:S04]  /*c3f30*/  LDL.LU.64 R52, [R1+0x3020] ;  /* 0x0030200001347983 */ /* 0x000ee80000300a00 */
[----:B------:R-:W3:Y:S04]  /*c3f40*/  LDL.LU.64 R54, [R1+0x3028] ;  /* 0x0030280001367983 */ /* 0x000ee80000300a00 */
[----:B------:R-:W3:Y:S04]  /*c3f50*/  LDL.LU.64 R48, [R1+0x3140] ;  /* 0x0031400001307983 */ /* 0x000ee80000300a00 */
[----:B------:R-:W3:Y:S04]  /*c3f60*/  LDL.LU.64 R50, [R1+0x3148] ;  /* 0x0031480001327983 */ /* 0x000ee80000300a00 */
[----:B0-----:R-:W3:Y:S04]  /*c3f70*/  LDL.LU.64 R44, [R1+0x3130] ;  /* 0x00313000012c7983 */ /* 0x001ee80000300a00 */
[----:B-1----:R-:W3:Y:S04]  /*c3f80*/  LDL.LU.64 R46, [R1+0x3138] ;  /* 0x00313800012e7983 */ /* 0x002ee80000300a00 */
[----:B------:R-:W3:Y:S04]  /*c3f90*/  LDL.LU.64 R12, [R1+0x3120] ;  /* 0x00312000010c7983 */ /* 0x000ee80000300a00 */
        /* <DEDUP_REMOVED lines=13> */
[----:B------:R0:W-:Y:S04]  /*c4070*/  STL.64 [R1+0x1f70], R40 ;  /* 0x001f702801007387 */ /* 0x0001e80000100a00 */
[----:B------:R1:W-:Y:S04]  /*c4080*/  STL.64 [R1+0x1f78], R42 ;  /* 0x001f782a01007387 */ /* 0x0003e80000100a00 */
[----:B0-----:R-:W3:Y:S04]  /*c4090*/  LDL.LU.64 R40, [R1+0x3110] ;  /* 0x0031100001287983 */ /* 0x001ee80000300a00 */
[----:B-1----:R-:W3:Y:S04]  /*c40a0*/  LDL.LU.64 R42, [R1+0x3118] ;  /* 0x00311800012a7983 */ /* 0x002ee80000300a00 */
        /* <DEDUP_REMOVED lines=9> */
[----:B----4-:R-:W-:Y:S02]  /*c4140*/  HMMA.16816.F32 R36, R28, R32, R56 ;  /* 0x000000201c24723c */ /* 0x010fe40000001838 */
[----:B------:R-:W-:Y:S04]  /*c4150*/  STL.64 [R1+0xf308], R34 ;  /* 0x00f3082201007387 */ /* 0x000fe80000100a00 */
[----:B------:R0:W-:-:S13]  /*c4160*/  STL.64 [R1+0xf300], R32 ;  /* 0x00f3002001007387 */ /* 0x0001da0000100a00 */
[----:B------:R-:W-:Y:S04]  /*c4170*/  STL.64 [R1+0x2090], R36 ;  /* 0x0020902401007387 */ /* 0x000fe80000100a00 */
[----:B------:R1:W-:Y:S01]  /*c4180*/  STL.64 [R1+0x2098], R38 ;  /* 0x0020982601007387 */ /* 0x0003e20000100a00 */
[C---:B0-----:R-:W-:Y:S08]  /*c4190*/  HMMA.16816.F32 R32, R28.reuse, R4, R44 ;  /* 0x000000041c20723c */ /* 0x041ff0000000182c */
[C---:B-1----:R-:W-:Y:S01]  /*c41a0*/  HMMA.16816.F32 R36, R28.reuse, R2, R48 ;  /* 0x000000021c24723c */ /* 0x042fe20000001830 */
[----:B------:R0:W-:Y:S04]  /*c41b0*/  STL.64 [R1+0x20c0], R52 ;  /* 0x0020c03401007387 */ /* 0x0001e80000100a00 */
[----:B------:R1:W-:Y:S04]  /*c41c0*/  STL.64 [R1+0x20c8], R54 ;  /* 0x0020c83601007387 */ /* 0x0003e80000100a00 */
[----:B0-----:R-:W2:Y:S10]  /*c41d0*/  LDL.LU R53, [R1+0x3308] ;  /* 0x0033080001357983 */ /* 0x001eb40000300800 */
[----:B------:R-:W-:Y:S04]  /*c41e0*/  STL.64 [R1+0x2100], R36 ;  /* 0x0021002401007387 */ /* 0x000fe80000100a00 */
[----:B------:R-:W-:Y:S04]  /*c41f0*/  STL.64 [R1+0x2108], R38 ;  /* 0x0021082601007387 */ /* 0x000fe80000100a00 */
[----:B-1----:R-:W2:Y:S04]  /*c4200*/  LDL.LU R54, [R1+0x3304] ;  /* 0x0033040001367983 */ /* 0x002ea80000300800 */
[----:B------:R-:W-:Y:S04]  /*c4210*/  STL.64 [R1+0x2110], R32 ;  /* 0x0021102001007387 */ /* 0x000fe80000100a00 */
[----:B------:R0:W-:Y:S02]  /*c4220*/  STL.64 [R1+0x2118], R34 ;  /* 0x0021182201007387 */ /* 0x0001e40000100a00 */
[----:B0-----:R-:W-:Y:S02]  /*c4230*/  HMMA.16816.F32 R32, R28, R6, R12 ;  /* 0x000000061c20723c */ /* 0x001fe4000000180c */
[----:B------:R-:W4:Y:S04]  /*c4240*/  LDL.LU.64 R12, [R1+0x3100] ;  /* 0x00310000010c7983 */ /* 0x000f280000300a00 */
[----:B------:R-:W4:-:S13]  /*c4250*/  LDL.LU.64 R14, [R1+0x3108] ;  /* 0x00310800010e7983 */ /* 0x000f1a0000300a00 */
[----:B------:R-:W-:Y:S04]  /*c4260*/  STL.64 [R1+0x2120], R32 ;  /* 0x0021202001007387 */ /* 0x000fe80000100a00 */
[----:B------:R-:W-:Y:S04]  /*c4270*/  STL.64 [R1+0x2128], R34 ;  /* 0x0021282201007387 */ /* 0x000fe80000100a00 */
[----:B------:R-:W2:Y:S04]  /*c4280*/  LDL.LU R55, [R1+0x3310] ;  /* 0x0033100001377983 */ /* 0x000ea80000300800 */
[----:B------:R-:W2:Y:S04]  /*c4290*/  LDL.LU R56, [R1+0x330c] ;  /* 0x00330c0001387983 */ /* 0x000ea80000300800 */
[----:B------:R-:W-:Y:S04]  /*c42a0*/  STL.64 [R1+0xf2c8], R6 ;  /* 0x00f2c80601007387 */ /* 0x000fe80000100a00 */
[----:B------:R3:W-:Y:S04]  /*c42b0*/  STL.64 [R1+0xf2c0], R4 ;  /* 0x00f2c00401007387 */ /* 0x0007e80000100a00 */
        /* <DEDUP_REMOVED lines=16> */
[----:B------:R-:W3:Y:S04]  /*c43c0*/  LDL.LU R57, [R1+0x3318] ;  /* 0x0033180001397983 */ /* 0x000ee80000300800 */
[----:B------:R-:W3:Y:S01]  /*c43d0*/  LDL.LU R58, [R1+0x3314] ;  /* 0x00331400013a7983 */ /* 0x000ee20000300800 */
[----:B----4-:R-:W-:-:S15]  /*c43e0*/  HMMA.16816.F32 R12, R28, R10, R12 ;  /* 0x0000000a1c0c723c */ /* 0x010fde000000180c */
[----:B------:R-:W-:-:S04]  /*c43f0*/  NOP ;  /* 0x0000000000007918 */ /* 0x000fc80000000000 */
[----:B------:R-:W-:Y:S04]  /*c4400*/  STL.64 [R1+0x2140], R12 ;  /* 0x0021400c01007387 */ /* 0x000fe80000100a00 */
[----:B------:R0:W-:Y:S04]  /*c4410*/  STL.64 [R1+0x2148], R14 ;  /* 0x0021480e01007387 */ /* 0x0001e80000100a00 */
[----:B0-----:R-:W3:Y:S04]  /*c4420*/  LDL.LU.64 R14, [R1+0xf3c0] ;  /* 0x00f3c000010e7983 */ /* 0x001ee80000300a00 */
[----:B------:R-:W4:Y:S04]  /*c4430*/  LDL.LU.64 R12, [R1+0xf3b8] ;  /* 0x00f3b800010c7983 */ /* 0x000f280000300a00 */
[----:B------:R-:W4:Y:S04]  /*c4440*/  LDL.LU R59, [R1+0x3320] ;  /* 0x00332000013b7983 */ /* 0x000f280000300800 */
[----:B------:R-:W4:Y:S04]  /*c4450*/  LDL.LU R0, [R1+0x331c] ;  /* 0x00331c0001007983 */ /* 0x000f280000300800 */
[----:B------:R-:W-:Y:S04]  /*c4460*/  STL.64 [R1+0xf2b8], R10 ;  /* 0x00f2b80a01007387 */ /* 0x000fe80000100a00 */
[----:B------:R3:W-:Y:S01]  /*c4470*/  STL.64 [R1+0xf2b0], R8 ;  /* 0x00f2b00801007387 */ /* 0x0007e20000100a00 */
[C---:B--2---:R-:W-:Y:S08]  /*c4480*/  HMMA.16816.F32 R4, R28.reuse, R22, R4 ;  /* 0x000000161c04723c */ /* 0x044ff00000001804 */
[C---:B---3--:R-:W-:Y:S08]  /*c4490*/  HMMA.16816.F32 R8, R28.reuse, R14, R44 ;  /* 0x0000000e1c08723c */ /* 0x048ff0000000182c */
[----:B----4-:R-:W-:Y:S01]  /*c44a0*/  HMMA.16816.F32 R48, R28, R12, R48 ;  /* 0x0000000c1c30723c */ /* 0x010fe20000001830 */
[----:B------:R-:W-:-:S15]  /*c44b0*/  STL.64 [R1+0xf2d8], R14 ;  /* 0x00f2d80e01007387 */ /* 0x000fde0000100a00 */
[----:B------:R-:W-:-:S03]  /*c44c0*/  NOP ;  /* 0x0000000000007918 */ /* 0x000fc60000000000 */
[----:B------:R-:W-:Y:S04]  /*c44d0*/  STL.64 [R1+0x2150], R48 ;  /* 0x0021503001007387 */ /* 0x000fe80000100a00 */
[----:B------:R-:W-:Y:S04]  /*c44e0*/  STL.64 [R1+0x2158], R50 ;  /* 0x0021583201007387 */ /* 0x000fe80000100a00 */
[----:B------:R0:W-:Y:S04]  /*c44f0*/  STL.64 [R1+0xf2d0], R12 ;  /* 0x00f2d00c01007387 */ /* 0x0001e80000100a00 */
[----:B------:R-:W-:Y:S04]  /*c4500*/  STL.64 [R1+0x2160], R8 ;  /* 0x0021600801007387 */ /* 0x000fe80000100a00 */
[----:B------:R1:W-:Y:S01]  /*c4510*/  STL.64 [R1+0x2168], R10 ;  /* 0x0021680a01007387 */ /* 0x0003e20000100a00 */
[C---:B0-----:R-:W-:Y:S08]  /*c4520*/  HMMA.16816.F32 R12, R28.reuse, R16, R40 ;  /* 0x000000101c0c723c */ /* 0x041ff00000001828 */
[C---:B-1----:R-:W-:Y:S01]  /*c4530*/  HMMA.16816.F32 R8, R28.reuse, R18, R36 ;  /* 0x000000121c08723c */ /* 0x042fe20000001824 */
[----:B------:R-:W-:Y:S10]  /*c4540*/  STL.64 [R1+0xf2e8], R18 ;  /* 0x00f2e81201007387 */ /* 0x000ff40000100a00 */
[----:B------:R0:W-:Y:S04]  /*c4550*/  STL.64 [R1+0x2170], R12 ;  /* 0x0021700c01007387 */ /* 0x0001e80000100a00 */
[----:B------:R-:W-:Y:S04]  /*c4560*/  STL.64 [R1+0x2178], R14 ;  /* 0x0021780e01007387 */ /* 0x000fe80000100a00 */
[----:B------:R-:W-:Y:S04]  /*c4570*/  STL.64 [R1+0xf2e0], R16 ;  /* 0x00f2e01001007387 */ /* 0x000fe80000100a00 */
[----:B------:R-:W-:Y:S04]  /*c4580*/  STL.64 [R1+0x2180], R8 ;  /* 0x0021800801007387 */ /* 0x000fe80000100a00 */
[----:B------:R1:W-:Y:S04]  /*c4590*/  STL.64 [R1+0x2188], R10 ;  /* 0x0021880a01007387 */ /* 0x0003e80000100a00 */
[----:B0-----:R-:W2:Y:S01]  /*c45a0*/  LDL.LU.64 R12, [R1+0x3160] ;  /* 0x00316000010c7983 */ /* 0x001ea20000300a00 */
[----:B-1----:R-:W-:-:S15]  /*c45b0*/  HMMA.16816.F32 R8, R28, R20, R32 ;  /* 0x000000141c08723c */ /* 0x002fde0000001820 */
[----:B------:R-:W-:-:S04]  /*c45c0*/  NOP ;  /* 0x0000000000007918 */ /* 0x000fc80000000000 */
[----:B------:R-:W-:Y:S04]  /*c45d0*/  STL.64 [R1+0x2190], R8 ;  /* 0x0021900801007387 */ /* 0x000fe80000100a00 */
[----:B------:R-:W-:Y:S04]  /*c45e0*/  STL.64 [R1+0x2198], R10 ;  /* 0x0021980a01007387 */ /* 0x000fe80000100a00 */
[----:B------:R-:W2:Y:S04]  /*c45f0*/  LDL.LU.64 R14, [R1+0x3168] ;  /* 0x00316800010e7983 */ /* 0x000ea80000300a00 */
[----:B------:R-:W-:Y:S04]  /*c4600*/  STL.64 [R1+0x21c0], R4 ;  /* 0x0021c00401007387 */ /* 0x000fe80000100a00 */
[----:B------:R0:W-:Y:S02]  /*c4610*/  STL.64 [R1+0x21c8], R6 ;  /* 0x0021c80601007387 */ /* 0x0001e40000100a00 */
[----:B0-----:R-:W-:-:S02]  /*c4620*/  IMAD.MOV.U32 R6, RZ, RZ, R25 ;  /* 0x000000ffff067224 */ /* 0x001fc400078e0019 */
[----:B------:R-:W3:Y:S04]  /*c4630*/  LDL.LU R25, [R1+0xf3b0] ;  /* 0x00f3b00001197983 */ /* 0x000ee80000300800 */
[----:B------:R-:W4:Y:S01]  /*c4640*/  LDL.LU R7, [R1+0x4] ;  /* 0x0000040001077983 */ /* 0x000f220000300800 */
[----:B------:R-:W-:Y:S02]  /*c4650*/  IMAD.MOV.U32 R51, RZ, RZ, R24 ;  /* 0x000000ffff337224 */ /* 0x000fe400078e0018 */
[----:B---3--:R-:W-:Y:S01]  /*c4660*/  IMAD.MOV.U32 R48, RZ, RZ, R25 ;  /* 0x000000ffff307224 */ /* 0x008fe200078e0019 */
[----:B----4-:R-:W-:Y:S04]  /*c4670*/  STL.64 [R1+0xf390], R6 ;  /* 0x00f3900601007387 */ /* 0x010fe80000100a00 */
[----:B------:R-:W-:Y:S04]  /*c4680*/  STL.64 [R1+0xf2f8], R22 ;  /* 0x00f2f81601007387 */ /* 0x000fe80000100a00 */
[----:B------:R-:W-:Y:S04]  /*c4690*/  STL.64 [R1+0xf2f0], R20 ;  /* 0x00f2f01401007387 */ /* 0x000fe80000100a00 */
[----:B------:R-:W3:Y:S04]  /*c46a0*/  LDL.LU R50, [R1+0x8] ;  /* 0x0000080001327983 */ /* 0x000ee80000300800 */
[----:B------:R-:W2:Y:S04]  /*c46b0*/  LDL.LU R24, [R1+0xf3ac] ;  /* 0x00f3ac0001187983 */ /* 0x000ea80000300800 */
[----:B------:R-:W2:Y:S04]  /*c46c0*/  LDL.LU R25, [R1+0xf3a8] ;  /* 0x00f3a80001197983 */ /* 0x000ea80000300800 */
[----:B------:R-:W4:Y:S04]  /*c46d0*/  LDL.LU R49, [R1+0x14] ;  /* 0x0000140001317983 */ /* 0x000f280000300800 */
[----:B---3--:R-:W-:Y:S04]  /*c46e0*/  STL.64 [R1+0xf3a0], R50 ;  /* 0x00f3a03201007387 */ /* 0x008fe80000100a00 */
[----:B----4-:R0:W-:Y:S04]  /*c46f0*/  STL.64 [R1+0xf398], R48 ;  /* 0x00f3983001007387 */ /* 0x0101e80000100a00 */
[----:B------:R-:W3:Y:S04]  /*c4700*/  LDL.LU R4, [R1+0x18] ;  /* 0x0000180001047983 */ /* 0x000ee80000300800 */
[----:B------:R-:W3:Y:S04]  /*c4710*/  LDL.LU R5, [R1+0x1c] ;  /* 0x00001c0001057983 */ /* 0x000ee80000300800 */
[----:B0-----:R-:W3:Y:S04]  /*c4720*/  LDL.LU.64 R48, [R1+0x3150] ;  /* 0x0031500001307983 */ /* 0x001ee80000300a00 */
[----:B------:R-:W3:Y:S01]  /*c4730*/  LDL.LU.64 R50, [R1+0x3158] ;  /* 0x0031580001327983 */ /* 0x000ee20000300a00 */
[----:B--2---:R-:W-:Y:S01]  /*c4740*/  HMMA.16816.F32 R12, R28, R24, R12 ;  /* 0x000000181c0c723c */ /* 0x004fe2000000180c */
[----:B------:R-:W-:-:S02]  /*c4750*/  IMAD R8, R54, 0x100, R53 ;  /* 0x0000010036087824 */ /* 0x000fc400078e0235 */
[----:B------:R-:W-:Y:S02]  /*c4760*/  IMAD R7, R56, 0x100, R55 ;  /* 0x0000010038077824 */ /* 0x000fe400078e0237 */
[----:B------:R-:W-:Y:S02]  /*c4770*/  IMAD R6, R58, 0x100, R57 ;  /* 0x000001003a067824 */ /* 0x000fe400078e0239 */
[----:B------:R-:W-:Y:S01]  /*c4780*/  IMAD R0, R0, 0x100, R59 ;  /* 0x0000010000007824 */ /* 0x000fe200078e023b */
[----:B------:R-:W-:-:S11]  /*c4790*/  F2FP.F16.E5M2.UNPACK_B R28, R8 ;  /* 0x00000008ff1c723e */ /* 0x000fd600020004ff */
[----:B------:R-:W-:Y:S04]  /*c47a0*/  STL.64 [R1+0x21b0], R12 ;  /* 0x0021b00c01007387 */ /* 0x000fe80000100a00 */
[----:B------:R-:W-:Y:S04]  /*c47b0*/  STL.64 [R1+0x21b8], R14 ;  /* 0x0021b80e01007387 */ /* 0x000fe80000100a00 */
[----:B------:R-:W-:Y:S04]  /*c47c0*/  STL.64 [R1+0xf318], R26 ;  /* 0x00f3181a01007387 */ /* 0x000fe80000100a00 */
[----:B------:R0:W-:Y:S04]  /*c47d0*/  STL.64 [R1+0xf310], R24 ;  /* 0x00f3101801007387 */ /* 0x0001e80000100a00 */
[----:B------:R-:W2:Y:S04]  /*c47e0*/  LDL.LU.64 R40, [R1+0x30c0] ;  /* 0x0030c00001287983 */ /* 0x000ea80000300a00 */
[----:B------:R-:W2:Y:S04]  /*c47f0*/  LDL.LU.64 R42, [R1+0x30c8] ;  /* 0x0030c800012a7983 */ /* 0x000ea80000300a00 */
[----:B------:R-:W4:Y:S04]  /*c4800*/  LDL.LU.64 R44, [R1+0x30b0] ;  /* 0x0030b000012c7983 */ /* 0x000f280000300a00 */
[----:B------:R-:W4:Y:S01]  /*c4810*/  LDL.LU.64 R46, [R1+0x30b8] ;  /* 0x0030b800012e7983 */ /* 0x000f220000300a00 */
[----:B------:R-:W-:-:S03]  /*c4820*/  F2FP.F16.E5M2.UNPACK_B R29, R7 ;  /* 0x00000007ff1d723e */ /* 0x000fc600020004ff */
[----:B------:R-:W2:Y:S01]  /*c4830*/  LDL.LU.64 R52, [R1+0x3010] ;  /* 0x0030100001347983 */ /* 0x000ea20000300a00 */
[----:B------:R-:W-:-:S03]  /*c4840*/  F2FP.F16.E5M2.UNPACK_B R30, R6 ;  /* 0x00000006ff1e723e */ /* 0x000fc600020004ff */
[----:B------:R-:W2:Y:S01]  /*c4850*/  LDL.LU.64 R54, [R1+0x3018] ;  /* 0x0030180001367983 */ /* 0x000ea20000300a00 */
[----:B------:R-:W-:-:S03]  /*c4860*/  F2FP.F16.E5M2.UNPACK_B R31, R0 ;  /* 0x00000000ff1f723e */ /* 0x000fc600020004ff */
[----:B------:R-:W2:Y:S04]  /*c4870*/  LDL.LU.64 R56, [R1+0x30a0] ;  /* 0x0030a00001387983 */ /* 0x000ea80000300a00 */
[----:B------:R-:W2:Y:S04]  /*c4880*/  LDL.LU.64 R58, [R1+0x30a8] ;  /* 0x0030a800013a7983 */ /* 0x000ea80000300a00 */
[----:B------:R-:W4:Y:S04]  /*c4890*/  LDL.LU.64 R36, [R1+0x3000] ;  /* 0x0030000001247983 */ /* 0x000f280000300a00 */
[----:B------:R-:W4:Y:S04]  /*c48a0*/  LDL.LU.64 R38, [R1+0x3008] ;  /* 0x0030080001267983 */ /* 0x000f280000300a00 */
[----:B------:R-:W4:Y:S04]  /*c48b0*/  LDL.LU.64 R32, [R1+0x2ff0] ;  /* 0x002ff00001207983 */ /* 0x000f280000300a00 */
[----:B------:R-:W4:Y:S04]  /*c48c0*/  LDL.LU.64 R34, [R1+0x2ff8] ;  /* 0x002ff80001227983 */ /* 0x000f280000300a00 */
[----:B0-----:R-:W4:Y:S04]  /*c48d0*/  LDL.LU.64 R24, [R1+0x2f60] ;  /* 0x002f600001187983 */ /* 0x001f280000300a00 */
        /* <DEDUP_REMOVED lines=9> */
[----:B---3--:R-:W-:Y:S03]  /*c4970*/  HMMA.16816.F32 R4, R28, R4, R48 ;  /* 0x000000041c04723c */ /* 0x008fe60000001830 */
[----:B------:R-:W4:Y:S04]  /*c4980*/  LDL.LU.64 R50, [R1+0xf3a0] ;  /* 0x00f3a00001327983 */ /* 0x000f280000300a00 */
[----:B------:R-:W3:-:S12]  /*c4990*/  LDL.LU.64 R48, [R1+0xf398] ;  /* 0x00f3980001307983 */ /* 0x000ed80000300a00 */
[----:B------:R-:W-:Y:S04]  /*c49a0*/  STL.64 [R1+0x23b0], R4 ;  /* 0x0023b00401007387 */ /* 0x000fe80000100a00 */
[----:B------:R0:W-:Y:S04]  /*c49b0*/  STL.64 [R1+0x23b8], R6 ;  /* 0x0023b80601007387 */ /* 0x0001e80000100a00 */
[----:B0-----:R-:W4:Y:S01]  /*c49c0*/  LDL.LU.64 R6, [R1+0xf390] ;  /* 0x00f3900001067983 */ /* 0x001f220000300a00 */
[C---:B--2---:R-:W-:Y:S08]  /*c49d0*/  HMMA.16816.F32 R56, R28.reuse, R60, R56 ;  /* 0x0000003c1c38723c */ /* 0x044ff00000001838 */
[C---:B---3--:R-:W-:Y:S08]  /*c49e0*/  HMMA.16816.F32 R40, R28.reuse, R48, R40 ;  /* 0x000000301c28723c */ /* 0x048ff00000001828 */
[C---:B----4-:R-:W-:Y:S11]  /*c49f0*/  HMMA.16816.F32 R48, R28.reuse, R50, R44 ;  /* 0x000000321c30723c */ /* 0x050ff6000000182c */
[----:B------:R-:W-:Y:S01]  /*c4a00*/  STL.64 [R1+0x23a0], R40 ;  /* 0x0023a02801007387 */ /* 0x000fe20000100a00 */
[C---:B------:R-:W-:Y:S03]  /*c4a10*/  HMMA.16816.F32 R4, R28.reuse, R6, R52 ;  /* 0x000000061c04723c */ /* 0x040fe60000001834 */
[----:B------:R0:W-:Y:S04]  /*c4a20*/  STL.64 [R1+0x23a8], R42 ;  /* 0x0023a82a01007387 */ /* 0x0001e80000100a00 */
[----:B0-----:R-:W2:Y:S04]  /*c4a30*/  LDL.LU.64 R42, [R1+0xf388] ;  /* 0x00f38800012a7983 */ /* 0x001ea80000300a00 */
[----:B------:R-:W3:Y:S04]  /*c4a40*/  LDL.LU.64 R40, [R1+0xf380] ;  /* 0x00f3800001287983 */ /* 0x000ee80000300a00 */
[----:B------:R-:W4:Y:S04]  /*c4a50*/  LDL.LU.64 R46, [R1+0xf378] ;  /* 0x00f37800012e7983 */ /* 0x000f280000300a00 */
[----:B------:R-:W2:Y:S04]  /*c4a60*/  LDL.LU.64 R44, [R1+0xf370] ;  /* 0x00f37000012c7983 */ /* 0x000ea80000300a00 */
[----:B------:R-:W-:Y:S04]  /*c4a70*/  STL.64 [R1+0x2390], R48 ;  /* 0x0023903001007387 */ /* 0x000fe80000100a00 */
[----:B------:R0:W-:Y:S04]  /*c4a80*/  STL.64 [R1+0x2398], R50 ;  /* 0x0023983201007387 */ /* 0x0001e80000100a00 */
[----:B0-----:R-:W2:Y:S04]  /*c4a90*/  LDL.LU.64 R50, [R1+0xf368] ;  /* 0x00f3680001327983 */ /* 0x001ea80000300a00 */
[----:B------:R-:W3:Y:S04]  /*c4aa0*/  LDL.LU.64 R48, [R1+0xf360] ;  /* 0x00f3600001307983 */ /* 0x000ee80000300a00 */
[----:B------:R-:W3:Y:S04]  /*c4ab0*/  LDL.LU.64 R54, [R1+0xf358] ;  /* 0x00f3580001367983 */ /* 0x000ee80000300a00 */
[----:B------:R-:W4:Y:S04]  /*c4ac0*/  LDL.LU.64 R52, [R1+0xf350] ;  /* 0x00f3500001347983 */ /* 0x000f280000300a00 */
        /* <DEDUP_REMOVED lines=8> */
[C---:B--2---:R-:W-:Y:S08]  /*c4b50*/  HMMA.16816.F32 R16, R28.reuse, R50, R16 ;  /* 0x000000321c10723c */ /* 0x044ff00000001810 */
[C---:B---3--:R-:W-:Y:S08]  /*c4b60*/  HMMA.16816.F32 R24, R28.reuse, R54, R24 ;  /* 0x000000361c18723c */ /* 0x048ff00000001818 */
[C---:B----4-:R-:W-:Y:S08]  /*c4b70*/  HMMA.16816.F32 R20, R28.reuse, R52, R20 ;  /* 0x000000341c14723c */ /* 0x050ff00000001814 */
[C---:B------:R-:W-:Y:S08]  /*c4b80*/  HMMA.16816.F32 R12, R28.reuse, R48, R12 ;  /* 0x000000301c0c723c */ /* 0x040ff0000000180c */
[C---:B------:R-:W-:Y:S08]  /*c4b90*/  HMMA.16816.F32 R36, R28.reuse, R58, R36 ;  /* 0x0000003a1c24723c */ /* 0x040ff00000001824 */
[C---:B------:R-:W-:Y:S11]  /*c4ba0*/  HMMA.16816.F32 R32, R28.reuse, R56, R32 ;  /* 0x000000381c20723c */ /* 0x040ff60000001820 */
        /* <DEDUP_REMOVED lines=10> */
[----:B------:R-:W2:Y:S04]  /*c4c50*/  LDL.LU.64 R56, [R1+0x2d20] ;  /* 0x002d200001387983 */ /* 0x000ea80000300a00 */
[----:B------:R-:W-:Y:S04]  /*c4c60*/  STL.64 [R1+0x2310], R12 ;  /* 0x0023100c01007387 */ /* 0x000fe80000100a00 */
[----:B------:R-:W-:Y:S04]  /*c4c70*/  STL.64 [R1+0x2318], R14 ;  /* 0x0023180e01007387 */ /* 0x000fe80000100a00 */
[----:B------:R-:W3:Y:S01]  /*c4c80*/  LDL.LU.64 R58, [R1+0x2d28] ;  /* 0x002d2800013a7983 */ /* 0x000ee20000300a00 */
[C---:B------:R-:W-:Y:S08]  /*c4c90*/  HMMA.16816.F32 R8, R28.reuse, R46, R8 ;  /* 0x0000002e1c08723c */ /* 0x040ff00000001808 */
[C---:B------:R-:W-:Y:S11]  /*c4ca0*/  HMMA.16816.F32 R4, R28.reuse, R44, R4 ;  /* 0x0000002c1c04723c */ /* 0x040ff60000001804 */
[----:B------:R-:W-:Y:S04]  /*c4cb0*/  STL.64 [R1+0x2300], R8 ;  /* 0x0023000801007387 */ /* 0x000fe80000100a00 */
[----:B------:R-:W-:Y:S04]  /*c4cc0*/  STL.64 [R1+0x2308], R10 ;  /* 0x0023080a01007387 */ /* 0x000fe80000100a00 */
[----:B---3--:R-:W-:Y:S04]  /*c4cd0*/  STL.64 [R1+0xf338], R58 ;  /* 0x00f3383a01007387 */ /* 0x008fe80000100a00 */
[----:B--2---:R0:W-:Y:S04]  /*c4ce0*/  STL.64 [R1+0xf330], R56 ;  /* 0x00f3303801007387 */ /* 0x0041e80000100a00 */
[----:B------:R-:W2:Y:S04]  /*c4cf0*/  LDL.LU.64 R52, [R1+0x2d10] ;  /* 0x002d100001347983 */ /* 0x000ea80000300a00 */
[----:B------:R-:W2:Y:S04]  /*c4d00*/  LDL.LU.64 R54, [R1+0x2d18] ;  /* 0x002d180001367983 */ /* 0x000ea80000300a00 */
[----:B------:R-:W3:Y:S04]  /*c4d10*/  LDL.LU.64 R48, [R1+0x2d00] ;  /* 0x002d000001307983 */ /* 0x000ee80000300a00 */
[----:B------:R-:W3:Y:S04]  /*c4d20*/  LDL.LU.64 R50, [R1+0x2d08] ;  /* 0x002d080001327983 */ /* 0x000ee80000300a00 */
[----:B0-----:R-:W4:Y:S04]  /*c4d30*/  LDL.LU.64 R56, [R1+0x2e00] ;  /* 0x002e000001387983 */ /* 0x001f280000300a00 */
[----:B------:R-:W4:Y:S04]  /*c4d40*/  LDL.LU.64 R58, [R1+0x2e08] ;  /* 0x002e0800013a7983 */ /* 0x000f280000300a00 */
[----:B------:R0:W-:Y:S04]  /*c4d50*/  STL.64 [R1+0x22f0], R4 ;  /* 0x0022f00401007387 */ /* 0x0001e80000100a00 */
[----:B------:R1:W-:Y:S04]  /*c4d60*/  STL.64 [R1+0x22f8], R6 ;  /* 0x0022f80601007387 */ /* 0x0003e80000100a00 */
[----:B------:R-:W2:Y:S04]  /*c4d70*/  LDL.LU.64 R36, [R1+0x2df0] ;  /* 0x002df00001247983 */ /* 0x000ea80000300a00 */
[----:B------:R-:W2:Y:S04]  /*c4d80*/  LDL.LU.64 R38, [R1+0x2df8] ;  /* 0x002df80001267983 */ /* 0x000ea80000300a00 */
        /* <DEDUP_REMOVED lines=14> */
[----:B------:R-:W3:Y:S04]  /*c4e70*/  LDL.LU.64 R44, [R1+0x2d30] ;  /* 0x002d3000012c7983 */ /* 0x000ee80000300a00 */
[----:B------:R-:W3:Y:S01]  /*c4e80*/  LDL.LU.64 R46, [R1+0x2d38] ;  /* 0x002d3800012e7983 */ /* 0x000ee20000300a00 */
[C---:B----4-:R-:W-:Y:S08]  /*c4e90*/  HMMA.16816.F32 R56, R28.reuse, R42, R56 ;  /* 0x0000002a1c38723c */ /* 0x050ff00000001838 */
[C---:B--2---:R-:W-:Y:S11]  /*c4ea0*/  HMMA.16816.F32 R40, R28.reuse, R40, R36 ;  /* 0x000000281c28723c */ /* 0x044ff60000001824 */
[----:B------:R-:W-:Y:S04]  /*c4eb0*/  STL.64 [R1+0x22e0], R56 ;  /* 0x0022e03801007387 */ /* 0x000fe80000100a00 */
[----:B------:R0:W-:Y:S04]  /*c4ec0*/  STL.64 [R1+0x22e8], R58 ;  /* 0x0022e83a01007387 */ /* 0x0001e80000100a00 */
[----:B0-----:R-:W2:Y:S04]  /*c4ed0*/  LDL.LU.64 R58, [R1+0xf338] ;  /* 0x00f33800013a7983 */ /* 0x001ea80000300a00 */
[----:B------:R-:W2:Y:S04]  /*c4ee0*/  LDL.LU.64 R56, [R1+0xf330] ;  /* 0x00f3300001387983 */ /* 0x000ea80000300a00 */
[----:B------:R-:W3:Y:S04]  /*c4ef0*/  LDL.LU.64 R38, [R1+0xf328] ;  /* 0x00f3280001267983 */ /* 0x000ee80000300a00 */
[----:B------:R-:W4:Y:S04]  /*c4f00*/  LDL.LU.64 R36, [R1+0xf320] ;  /* 0x00f3200001247983 */ /* 0x000f280000300a00 */
[----:B------:R0:W-:Y:S04]  /*c4f10*/  STL.64 [R1+0x22d0], R40 ;  /* 0x0022d02801007387 */ /* 0x0001e80000100a00 */
[----:B------:R1:W-:Y:S04]  /*c4f20*/  STL.64 [R1+0x22d8], R42 ;  /* 0x0022d82a01007387 */ /* 0x0003e80000100a00 */
[----:B0-----:R-:W2:Y:S04]  /*c4f30*/  LDL.LU.64 R40, [R1+0x2d40] ;  /* 0x002d400001287983 */ /* 0x001ea80000300a00 */
[----:B-1----:R-:W2:Y:S01]  /*c4f40*/  LDL.LU.64 R42, [R1+0x2d48] ;  /* 0x002d4800012a7983 */ /* 0x002ea20000300a00 */
[C---:B---3--:R-:W-:Y:S08]  /*c4f50*/  HMMA.16816.F32 R24, R28.reuse, R38, R24 ;  /* 0x000000261c18723c */ /* 0x048ff00000001818 */
[C---:B----4-:R-:W-:Y:S11]  /*c4f60*/  HMMA.16816.F32 R36, R28.reuse, R36, R32 ;  /* 0x000000241c24723c */ /* 0x050ff60000001820 */
[----:B------:R-:W-:Y:S04]  /*c4f70*/  STL.64 [R1+0x22c0], R24 ;  /* 0x0022c01801007387 */ /* 0x000fe80000100a00 */
[----:B------:R0:W-:Y:S04]  /*c4f80*/  STL.64 [R1+0x22c8], R26 ;  /* 0x0022c81a01007387 */ /* 0x0001e80000100a00 */
[----:B0-----:R-:W3:Y:S04]  /*c4f90*/  LDL.LU.64 R26, [R1+0xf318] ;  /* 0x00f31800011a7983 */ /* 0x001ee80000300a00 */
[----:B------:R-:W4:Y:S04]  /*c4fa0*/  LDL.LU.64 R24, [R1+0xf310] ;  /* 0x00f3100001187983 */ /* 0x000f280000300a00 */
[----:B------:R-:W2:Y:S04]  /*c4fb0*/  LDL.LU.64 R34, [R1+0xf308] ;  /* 0x00f3080001227983 */ /* 0x000ea80000300a00 */
[----:B------:R-:W3:Y:S01]  /*c4fc0*/  LDL.LU.64 R32, [R1+0xf300] ;  /* 0x00f3000001207983 */ /* 0x000ee20000300a00 */
[C---:B------:R-:W-:Y:S03]  /*c4fd0*/  HMMA.16816.F32 R4, R28.reuse, R2, R4 ;  /* 0x000000021c04723c */ /* 0x040fe60000001804 */
[----:B------:R0:W-:Y:S04]  /*c4fe0*/  STL.64 [R1+0x22b0], R36 ;  /* 0x0022b02401007387 */ /* 0x0001e80000100a00 */
[----:B------:R1:W-:Y:S04]  /*c4ff0*/  STL.64 [R1+0x22b8], R38 ;  /* 0x0022b82601007387 */ /* 0x0003e80000100a00 */
[----:B0-----:R-:W4:Y:S04]  /*c5000*/  LDL.LU.64 R36, [R1+0x2d50] ;  /* 0x002d500001247983 */ /* 0x001f280000300a00 */
[----:B-1----:R-:W4:Y:S01]  /*c5010*/  LDL.LU.64 R38, [R1+0x2d58] ;  /* 0x002d580001267983 */ /* 0x002f220000300a00 */
[C---:B--2---:R-:W-:Y:S08]  /*c5020*/  HMMA.16816.F32 R20, R28.reuse, R34, R20 ;  /* 0x000000221c14723c */ /* 0x044ff00000001814 */
[C---:B---3--:R-:W-:Y:S08]  /*c5030*/  HMMA.16816.F32 R32, R28.reuse, R32, R16 ;  /* 0x000000201c20723c */ /* 0x048ff00000001810 */
[C---:B------:R-:W-:Y:S03]  /*c5040*/  HMMA.16816.F32 R12, R28.reuse, R26, R12 ;  /* 0x0000001a1c0c723c */ /* 0x040fe6000000180c */
[----:B------:R-:W-:Y:S04]  /*c5050*/  STL.64 [R1+0x22a0], R20 ;  /* 0x0022a01401007387 */ /* 0x000fe80000100a00 */
[----:B------:R0:W-:Y:S04]  /*c5060*/  STL.64 [R1+0x22a8], R22 ;  /* 0x0022a81601007387 */ /* 0x0001e80000100a00 */
[----:B0-----:R-:W2:Y:S04]  /*c5070*/  LDL.LU.64 R22, [R1+0xf2f8] ;  /* 0x00f2f80001167983 */ /* 0x001ea80000300a00 */
[----:B------:R-:W3:Y:S04]  /*c5080*/  LDL.LU.64 R20, [R1+0xf2f0] ;  /* 0x00f2f00001147983 */ /* 0x000ee80000300a00 */
[----:B------:R-:W2:Y:S04]  /*c5090*/  LDL.LU.64 R18, [R1+0xf2e8] ;  /* 0x00f2e80001127983 */ /* 0x000ea80000300a00 */
[----:B------:R-:W2:Y:S04]  /*c50a0*/  LDL.LU.64 R16, [R1+0xf2e0] ;  /* 0x00f2e00001107983 */ /* 0x000ea80000300a00 */
        /* <DEDUP_REMOVED lines=17> */
[----:B------:R-:W4:Y:S01]  /*c51c0*/  LDL.LU.64 R8, [R1+0xf2b0] ;  /* 0x00f2b00001087983 */ /* 0x000f220000300a00 */
[----:B------:R-:W-:-:S15]  /*c51d0*/  HMMA.16816.F32 R4, R28, R6, R32 ;  /* 0x000000061c04723c */ /* 0x000fde0000001820 */
[----:B------:R-:W-:-:S04]  /*c51e0*/  NOP ;  /* 0x0000000000007918 */ /* 0x000fc80000000000 */
[----:B------:R-:W-:Y:S04]  /*c51f0*/  STL.64 [R1+0x2250], R4 ;  /* 0x0022500401007387 */ /* 0x000fe80000100a00 */
[----:B------:R0:W-:Y:S02]  /*c5200*/  STL.64 [R1+0x2258], R6 ;  /* 0x0022580601007387 */ /* 0x0001e40000100a00 */
[C---:B0-----:R-:W-:Y:S08]  /*c5210*/  HMMA.16816.F32 R4, R28.reuse, R12, R44 ;  /* 0x0000000c1c04723c */ /* 0x041ff0000000182c */
[C---:B------:R-:W-:Y:S08]  /*c5220*/  HMMA.16816.F32 R12, R28.reuse, R14, R56 ;  /* 0x0000000e1c0c723c */ /* 0x040ff00000001838 */
[C---:B----4-:R-:W-:Y:S08]  /*c5230*/  HMMA.16816.F32 R32, R28.reuse, R8, R36 ;  /* 0x000000081c20723c */ /* 0x050ff00000001824 */
[C---:B--2---:R-:W-:Y:S11]  /*c5240*/  HMMA.16816.F32 R8, R28.reuse, R10, R40 ;  /* 0x0000000a1c08723c */ /* 0x044ff60000001828 */
[----:B------:R-:W-:Y:S04]  /*c5250*/  STL.64 [R1+0x2240], R32 ;  /* 0x0022402001007387 */ /* 0x000fe80000100a00 */
[----:B------:R-:W-:Y:S04]  /*c5260*/  STL.64 [R1+0x2248], R34 ;  /* 0x0022482201007387 */ /* 0x000fe80000100a00 */
[----:B------:R-:W-:Y:S04]  /*c5270*/  STL.64 [R1+0x2230], R8 ;  /* 0x0022300801007387 */ /* 0x000fe80000100a00 */
[----:B------:R0:W-:Y:S04]  /*c5280*/  STL.64 [R1+0x2238], R10 ;  /* 0x0022380a01007387 */ /* 0x0001e80000100a00 */
[----:B------:R-:W-:Y:S04]  /*c5290*/  STL.64 [R1+0x2220], R4 ;  /* 0x0022200401007387 */ /* 0x000fe80000100a00 */
[----:B------:R1:W-:Y:S01]  /*c52a0*/  STL.64 [R1+0x2228], R6 ;  /* 0x0022280601007387 */ /* 0x0003e20000100a00 */
[C---:B0-----:R-:W-:Y:S08]  /*c52b0*/  HMMA.16816.F32 R8, R28.reuse, R16, R52 ;  /* 0x000000101c08723c */ /* 0x041ff00000001834 */
[----:B-1----:R-:W-:Y:S01]  /*c52c0*/  HMMA.16816.F32 R4, R28, R18, R48 ;  /* 0x000000121c04723c */ /* 0x002fe20000001830 */
[----:B------:R-:W-:Y:S04]  /*c52d0*/  STL.64 [R1+0x2210], R12 ;  /* 0x0022100c01007387 */ /* 0x000fe80000100a00 */
[----:B------:R-:W-:-:S14]  /*c52e0*/  STL.64 [R1+0x2218], R14 ;  /* 0x0022180e01007387 */ /* 0x000fdc0000100a00 */
[----:B------:R-:W-:Y:S04]  /*c52f0*/  STL.64 [R1+0x21f0], R4 ;  /* 0x0021f00401007387 */ /* 0x000fe80000100a00 */
[----:B------:R-:W-:Y:S04]  /*c5300*/  STL.64 [R1+0x2200], R8 ;  /* 0x0022000801007387 */ /* 0x000fe80000100a00 */
[----:B------:R-:W-:Y:S04]  /*c5310*/  STL.64 [R1+0x2208], R10 ;  /* 0x0022080a01007387 */ /* 0x000fe80000100a00 */
[----:B------:R-:W-:Y:S04]  /*c5320*/  STL [R1+0x21f8], R6 ;  /* 0x0021f80601007387 */ /* 0x000fe80000100800 */
[----:B------:R-:W2:Y:S04]  /*c5330*/  LDL.LU R52, [R1+0x70] ;  /* 0x0000700001347983 */ /* 0x000ea80000300800 */
[----:B------:R-:W2:Y:S04]  /*c5340*/  LDL.LU R53, [R1+0x74] ;  /* 0x0000740001357983 */ /* 0x000ea80000300800 */
[----:B------:R-:W4:Y:S04]  /*c5350*/  LDL.LU R54, [R1+0x78] ;  /* 0x0000780001367983 */ /* 0x000f280000300800 */
[----:B------:R-:W4:Y:S01]  /*c5360*/  LDL.LU R55, [R1+0x7c] ;  /* 0x00007c0001377983 */ /* 0x000f220000300800 */
[----:B------:R-:W-:-:S03]  /*c5370*/  IMAD.MOV.U32 R0, RZ, RZ, R7 ;  /* 0x000000ffff007224 */ /* 0x000fc600078e0007 */
[----:B----4-:R-:W-:Y:S04]  /*c5380*/  STL.64 [R1+0xf2a8], R54 ;  /* 0x00f2a83601007387 */ /* 0x010fe80000100a00 */
[----:B--2---:R0:W-:Y:S04]  /*c5390*/  STL.64 [R1+0xf2a0], R52 ;  /* 0x00f2a03401007387 */ /* 0x0041e80000100a00 */
[----:B------:R-:W2:Y:S04]  /*c53a0*/  LDL.LU R44, [R1+0x50] ;  /* 0x00005000012c7983 */ /* 0x000ea80000300800 */
[----:B------:R-:W2:Y:S04]  /*c53b0*/  LDL.LU R45, [R1+0x54] ;  /* 0x00005400012d7983 */ /* 0x000ea80000300800 */
[----:B------:R-:W2:Y:S04]  /*c53c0*/  LDL.LU R46, [R1+0x58] ;  /* 0x00005800012e7983 */ /* 0x000ea80000300800 */
[----:B------:R-:W2:Y:S04]  /*c53d0*/  LDL.LU R47, [R1+0x5c] ;  /* 0x00005c00012f7983 */ /* 0x000ea80000300800 */
[----:B0-----:R-:W3:Y:S04]  /*c53e0*/  LDL.LU.64 R52, [R1+0x2cf0] ;  /* 0x002cf00001347983 */ /* 0x001ee80000300a00 */
[----:B------:R-:W3:Y:S04]  /*c53f0*/  LDL.LU.64 R54, [R1+0x2cf8] ;  /* 0x002cf80001367983 */ /* 0x000ee80000300a00 */
[----:B------:R-:W4:Y:S04]  /*c5400*/  LDL.LU R13, [R1+0x3328] ;  /* 0x00332800010d7983 */ /* 0x000f280000300800 */
[----:B------:R-:W4:Y:S04]  /*c5410*/  LDL.LU R2, [R1+0x3324] ;  /* 0x0033240001027983 */ /* 0x000f280000300800 */
        /* <DEDUP_REMOVED lines=10> */
[----:B------:R-:W2:Y:S04]  /*c54c0*/  LDL.LU.64 R16, [R1+0x2ce0] ;  /* 0x002ce00001107983 */ /* 0x000ea80000300a00 */
[----:B------:R-:W2:Y:S04]  /*c54d0*/  LDL.LU.64 R18, [R1+0x2ce8] ;  /* 0x002ce80001127983 */ /* 0x000ea80000300a00 */
        /* <DEDUP_REMOVED lines=21> */
[----:B------:R-:W-:Y:S01]  /*c5630*/  STL [R1+0xe3d8], R0 ;  /* 0x00e3d80001007387 */ /* 0x000fe20000100800 */
[----:B---3--:R-:W-:-:S15]  /*c5640*/  HMMA.16816.F32 R52, R28, R20, R52 ;  /* 0x000000141c34723c */ /* 0x008fde0000001834 */
[----:B------:R-:W-:-:S04]  /*c5650*/  NOP ;  /* 0x0000000000007918 */ /* 0x000fc80000000000 */
[----:B------:R-:W-:Y:S04]  /*c5660*/  STL.64 [R1+0x21e0], R52 ;  /* 0x0021e03401007387 */ /* 0x000fe80000100a00 */
[----:B------:R0:W-:Y:S04]  /*c5670*/  STL.64 [R1+0x21e8], R54 ;  /* 0x0021e83601007387 */ /* 0x0001e80000100a00 */
[----:B0-----:R-:W3:Y:S04]  /*c5680*/  LDL.LU.64 R54, [R1+0xf2a8] ;  /* 0x00f2a80001367983 */ /* 0x001ee80000300a00 */
[----:B------:R-:W3:Y:S01]  /*c5690*/  LDL.LU.64 R52, [R1+0xf2a0] ;  /* 0x00f2a00001347983 */ /* 0x000ee20000300a00 */
[----:B----4-:R-:W-:-:S02]  /*c56a0*/  IMAD R2, R2, 0x100, R13 ;  /* 0x0000010002027824 */ /* 0x010fc400078e020d */
[----:B--2---:R-:W-:Y:S02]  /*c56b0*/  IMAD R3, R3, 0x100, R6 ;  /* 0x0000010003037824 */ /* 0x004fe400078e0206 */
[----:B------:R-:W-:Y:S01]  /*c56c0*/  IMAD R4, R4, 0x100, R7 ;  /* 0x0000010004047824 */ /* 0x000fe200078e0207 */
[----:B------:R-:W-:Y:S01]  /*c56d0*/  HMMA.16816.F32 R16, R28, R22, R16 ;  /* 0x000000161c10723c */ /* 0x000fe20000001810 */
[----:B------:R-:W-:Y:S01]  /*c56e0*/  IMAD R5, R26, 0x100, R5 ;  /* 0x000001001a057824 */ /* 0x000fe200078e0205 */
[----:B------:R-:W-:Y:S02]  /*c56f0*/  F2FP.F16.E5M2.UNPACK_B R6, R27.H1 ;  /* 0x0000001bff06723e */ /* 0x000fe400030004ff */
[----:B------:R-:W-:-:S15]  /*c5700*/  F2FP.F16.E5M2.UNPACK_B R7, R36.H1 ;  /* 0x00000024ff07723e */ /* 0x000fde00030004ff */
[----:B------:R-:W-:Y:S04]  /*c5710*/  STL.64 [R1+0x21d0], R16 ;  /* 0x0021d01001007387 */ /* 0x000fe80000100a00 */
[----:B------:R-:W-:Y:S01]  /*c5720*/  STL.64 [R1+0x21d8], R18 ;  /* 0x0021d81201007387 */ /* 0x000fe20000100a00 */
[----:B------:R-:W-:Y:S01]  /*c5730*/  HMMA.16816.F32 R8, R28, R24, R8 ;  /* 0x000000181c08723c */ /* 0x000fe20000001808 */
[----:B------:R-:W-:Y:S02]  /*c5740*/  F2FP.F16.E5M2.UNPACK_B R28, R2 ;  /* 0x00000002ff1c723e */ /* 0x000fe400020004ff */
[----:B------:R-:W-:Y:S02]  /*c5750*/  F2FP.F16.E5M2.UNPACK_B R29, R3 ;  /* 0x00000003ff1d723e */ /* 0x000fe400020004ff */
[----:B------:R-:W-:-:S02]  /*c5760*/  F2FP.F16.E5M2.UNPACK_B R30, R4 ;  /* 0x00000004ff1e723e */ /* 0x000fc400020004ff */
[----:B------:R-:W-:-:S12]  /*c5770*/  F2FP.F16.E5M2.UNPACK_B R31, R5 ;  /* 0x00000005ff1f723e */ /* 0x000fd800020004ff */
[----:B------:R-:W-:Y:S01]  /*c5780*/  STL.64 [R1+0x21a0], R8 ;  /* 0x0021a00801007387 */ /* 0x000fe20000100a00 */
[----:B------:R-:W-:-:S03]  /*c5790*/  IMAD.MOV.U32 R0, RZ, RZ, R11 ;  /* 0x000000ffff007224 */ /* 0x000fc600078e000b */
[----:B------:R0:W-:Y:S02]  /*c57a0*/  STL [R1+0x21a8], R10 ;  /* 0x0021a80a01007387 */ /* 0x0001e40000100800 */
[C---:B0-----:R-:W-:Y:S01]  /*c57b0*/  HMMA.16816.F32 R8, R28.reuse, R6, R32 ;  /* 0x000000061c08723c */ /* 0x041fe20000001820 */
[----:B------:R-:W-:Y:S02]  /*c57c0*/  F2FP.F16.E5M2.UNPACK_B R2, R37.H1 ;  /* 0x00000025ff02723e */ /* 0x000fe400030004ff */
[----:B------:R-:W-:Y:S01]  /*c57d0*/  F2FP.F16.E5M2.UNPACK_B R3, R38.H1 ;  /* 0x00000026ff03723e */ /* 0x000fe200030004ff */
[----:B------:R-:W-:Y:S04]  /*c57e0*/  STL [R1+0xe450], R0 ;  /* 0x00e4500001007387 */ /* 0x000fe80000100800 */
[----:B------:R-:W-:Y:S11]  /*c57f0*/  STL.64 [R1+0x18], R6 ;  /* 0x0000180601007387 */ /* 0x000ff60000100a00 */
[----:B------:R-:W-:Y:S04]  /*c5800*/  STL.64 [R1+0x23d0], R8 ;  /* 0x0023d00801007387 */ /* 0x000fe80000100a00 */
[----:B------:R0:W-:Y:S02]  /*c5810*/  STL.64 [R1+0x23d8], R10 ;  /* 0x0023d80a01007387 */ /* 0x0001e40000100a00 */
[----:B0-----:R-:W-:Y:S01]  /*c5820*/  HMMA.16816.F32 R8, R28, R2, R40 ;  /* 0x000000021c08723c */ /* 0x001fe20000001828 */
[----:B------:R-:W-:-:S02]  /*c5830*/  F2FP.F16.E5M2.UNPACK_B R6, R39.H1 ;  /* 0x00000027ff06723e */ /* 0x000fc400030004ff */
[----:B------:R-:W-:Y:S01]  /*c5840*/  F2FP.F16.E5M2.UNPACK_B R7, R56.H1 ;  /* 0x00000038ff07723e */ /* 0x000fe200030004ff */
[----:B------:R-:W-:-:S15]  /*c5850*/  STL.64 [R1+0x10], R2 ;  /* 0x0000100201007387 */ /* 0x000fde0000100a00 */
[----:B------:R-:W-:Y:S04]  /*c5860*/  STL.64 [R1+0x2400], R8 ;  /* 0x0024000801007387 */ /* 0x000fe80000100a00 */
[----:B------:R0:W-:Y:S02]  /*c5870*/  STL.64 [R1+0x2408], R10 ;  /* 0x0024080a01007387 */ /* 0x0001e40000100a00 */
[----:B0-----:R-:W-:Y:S01]  /*c5880*/  HMMA.16816.F32 R8, R28, R6, R44 ;  /* 0x000000061c08723c */ /* 0x001fe2000000182c */
[----:B------:R-:W-:Y:S02]  /*c5890*/  F2FP.F16.E5M2.UNPACK_B R4, R57.H1 ;  /* 0x00000039ff04723e */ /* 0x000fe400030004ff */
[----:B------:R-:W-:Y:S01]  /*c58a0*/  F2FP.F16.E5M2.UNPACK_B R5, R58.H1 ;  /* 0x0000003aff05723e */ /* 0x000fe200030004ff */
[----:B------:R-:W-:Y:S01]  /*c58b0*/  STL.64 [R1+0x8], R6 ;  /* 0x0000080601007387 */ /* 0x000fe20000100a00 */
[----:B------:R-:W-:-:S02]  /*c58c0*/  IMAD.MOV.U32 R2, RZ, RZ, R6 ;  /* 0x000000ffff027224 */ /* 0x000fc400078e0006 */
[----:B------:R-:W-:-:S12]  /*c58d0*/  IMAD.MOV.U32 R0, RZ, RZ, R7 ;  /* 0x000000ffff007224 */ /* 0x000fd800078e0007 */
[----:B------:R-:W-:Y:S04]  /*c58e0*/  STL.64 [R1+0x2410], R8 ;  /* 0x0024100801007387 */ /* 0x000fe80000100a00 */
[----:B------:R-:W-:Y:S04]  /*c58f0*/  STL.64 [R1+0x2418], R10 ;  /* 0x0024180a01007387 */ /* 0x000fe80000100a00 */
[----:B------:R-:W-:Y:S04]  /*c5900*/  STL [R1], R4 ;  /* 0x0000000401007387 */ /* 0x000fe80000100800 */
[----:B------:R0:W-:Y:S02]  /*c5910*/  STL [R1+0x4], R5 ;  /* 0x0000040501007387 */ /* 0x0001e40000100800 */
[----:B0-----:R-:W-:Y:S01]  /*c5920*/  HMMA.16816.F32 R4, R28, R4, R48 ;  /* 0x000000041c04723c */ /* 0x001fe20000001830 */
[----:B------:R-:W-:-:S02]  /*c5930*/  F2FP.F16.E5M2.UNPACK_B R60, R60.H1 ;  /* 0x0000003cff3c723e */ /* 0x000fc400030004ff */
[----:B------:R-:W-:-:S15]  /*c5940*/  F2FP.F16.E5M2.UNPACK_B R61, R61.H1 ;  /* 0x0000003dff3d723e */ /* 0x000fde00030004ff */
[----:B------:R-:W-:Y:S01]  /*c5950*/  NOP ;  /* 0x0000000000007918 */ /* 0x000fe20000000000 */
[----:B------:R-:W-:Y:S04]  /*c5960*/  STL.64 [R1+0x2430], R4 ;  /* 0x0024300401007387 */ /* 0x000fe80000100a00 */
[----:B------:R3:W-:Y:S04]  /*c5970*/  STL.64 [R1+0x2438], R6 ;  /* 0x0024380601007387 */ /* 0x0007e80000100a00 */
[----:B------:R-:W2:Y:S01]  /*c5980*/  LDL.LU R36, [R1+0xf0] ;  /* 0x0000f00001247983 */ /* 0x000ea20000300800 */
[----:B------:R-:W-:Y:S01]  /*c5990*/  F2FP.F16.E5M2.UNPACK_B R58, R59.H1 ;  /* 0x0000003bff3a723e */ /* 0x000fe200030004ff */
[----:B---3--:R-:W-:-:S15]  /*c59a0*/  HMMA.16816.F32 R4, R28, R60, R52 ;  /* 0x0000003c1c04723c */ /* 0x008fde0000001834 */
[----:B------:R-:W-:-:S04]  /*c59b0*/  NOP ;  /* 0x0000000000007918 */ /* 0x000fc80000000000 */
[----:B------:R0:W-:Y:S04]  /*c59c0*/  STL.64 [R1+0x2440], R4 ;  /* 0x0024400401007387 */ /* 0x0001e80000100a00 */
[----:B------:R1:W-:Y:S04]  /*c59d0*/  STL.64 [R1+0x2448], R6 ;  /* 0x0024480601007387 */ /* 0x0003e80000100a00 */
[----:B------:R-:W2:Y:S04]  /*c59e0*/  LDL.LU R37, [R1+0xf4] ;  /* 0x0000f40001257983 */ /* 0x000ea80000300800 */
[----:B------:R-:W2:Y:S04]  /*c59f0*/  LDL.LU R38, [R1+0xf8] ;  /* 0x0000f80001267983 */ /* 0x000ea80000300800 */
[----:B------:R-:W2:Y:S04]  /*c5a00*/  LDL.LU R39, [R1+0xfc] ;  /* 0x0000fc0001277983 */ /* 0x000ea80000300800 */
[----:B------:R-:W3:Y:S04]  /*c5a10*/  LDL.LU R8, [R1+0xd0] ;  /* 0x0000d00001087983 */ /* 0x000ee80000300800 */
[----:B------:R-:W3:Y:S04]  /*c5a20*/  LDL.LU R9, [R1+0xd4] ;  /* 0x0000d40001097983 */ /* 0x000ee80000300800 */
[----:B------:R-:W3:Y:S04]  /*c5a30*/  LDL.LU R10, [R1+0xd8] ;  /* 0x0000d800010a7983 */ /* 0x000ee80000300800 */
[----:B------:R-:W3:Y:S04]  /*c5a40*/  LDL.LU R11, [R1+0xdc] ;  /* 0x0000dc00010b7983 */ /* 0x000ee80000300800 */
[----:B------:R-:W4:Y:S04]  /*c5a50*/  LDL.LU R16, [R1+0xb0] ;  /* 0x0000b00001107983 */ /* 0x000f280000300800 */
[----:B------:R-:W4:Y:S04]  /*c5a60*/  LDL.LU R17, [R1+0xb4] ;  /* 0x0000b40001117983 */ /* 0x000f280000300800 */
[----:B------:R-:W4:Y:S04]  /*c5a70*/  LDL.LU R18, [R1+0xb8] ;  /* 0x0000b80001127983 */ /* 0x000f280000300800 */
[----:B------:R-:W4:Y:S04]  /*c5a80*/  LDL.LU R19, [R1+0xbc] ;  /* 0x0000bc0001137983 */ /* 0x000f280000300800 */
[----:B------:R-:W2:Y:S04]  /*c5a90*/  LDL.LU R24, [R1+0x90] ;  /* 0x0000900001187983 */ /* 0x000ea80000300800 */
[----:B------:R-:W2:Y:S04]  /*c5aa0*/  LDL.LU R25, [R1+0x94] ;  /* 0x0000940001197983 */ /* 0x000ea80000300800 */
[----:B------:R-:W2:Y:S04]  /*c5ab0*/  LDL.LU R26, [R1+0x98] ;  /* 0x00009800011a7983 */ /* 0x000ea80000300800 */
[----:B------:R-:W2:Y:S04]  /*c5ac0*/  LDL.LU R27, [R1+0x9c] ;  /* 0x00009c00011b7983 */ /* 0x000ea80000300800 */
[----:B------:R-:W2:Y:S04]  /*c5ad0*/  LDL.LU R59, [R1+0x27e4] ;  /* 0x0027e400013b7983 */ /* 0x000ea80000300800 */
[----:B------:R-:W3:Y:S04]  /*c5ae0*/  LDL.LU R56, [R1+0x27f0] ;  /* 0x0027f00001387983 */ /* 0x000ee80000300800 */
[----:B0-----:R-:W4:Y:S04]  /*c5af0*/  LDL.LU R4, [R1+0x80] ;  /* 0x0000800001047983 */ /* 0x001f280000300800 */
[----:B------:R-:W4:Y:S04]  /*c5b00*/  LDL.LU R5, [R1+0x84] ;  /* 0x0000840001057983 */ /* 0x000f280000300800 */
[----:B-1----:R-:W4:Y:S04]  /*c5b10*/  LDL.LU R6, [R1+0x88] ;  /* 0x0000880001067983 */ /* 0x002f280000300800 */
        /* <DEDUP_REMOVED lines=27> */
[----:B------:R-:W-:Y:S04]  /*c5cd0*/  STL [R1+0xf264], R60 ;  /* 0x00f2643c01007387 */ /* 0x000fe80000100800 */
[----:B------:R-:W-:Y:S01]  /*c5ce0*/  STL [R1+0xf260], R61 ;  /* 0x00f2603d01007387 */ /* 0x000fe20000100800 */
[----:B--2---:R-:W-:-:S02]  /*c5cf0*/  F2FP.F16.E5M2.UNPACK_B R59, R59.H1 ;  /* 0x0000003bff3b723e */ /* 0x004fc400030004ff */
[----:B---3--:R-:W-:-:S05]  /*c5d00*/  F2FP.F16.E5M2.UNPACK_B R56, R56.H1 ;  /* 0x00000038ff38723e */ /* 0x008fca00030004ff */
[----:B----4-:R-:W-:Y:S01]  /*c5d10*/  HMMA.16816.F32 R4, R28, R58, R4 ;  /* 0x0000003a1c04723c */ /* 0x010fe20000001804 */
[----:B------:R-:W-:-:S15]  /*c5d20*/  F2FP.F16.E5M2.UNPACK_B R57, R57.H1 ;  /* 0x00000039ff39723e */ /* 0x000fde00030004ff */
[----:B------:R-:W-:-:S03]  /*c5d30*/  NOP ;  /* 0x0000000000007918 */ /* 0x000fc60000000000 */
[----:B------:R-:W-:Y:S04]  /*c5d40*/  STL.64 [R1+0x2460], R4 ;  /* 0x0024600401007387 */ /* 0x000fe80000100a00 */
[----:B------:R0:W-:Y:S02]  /*c5d50*/  STL.64 [R1+0x2468], R6 ;  /* 0x0024680601007387 */ /* 0x0001e40000100a00 */
[C---:B0-----:R-:W-:Y:S01]  /*c5d60*/  HMMA.16816.F32 R4, R28.reuse, R56, R24 ;  /* 0x000000381c04723c */ /* 0x041fe20000001818 */
[----:B------:R-:W-:Y:S02]  /*c5d70*/  F2FP.F16.E5M2.UNPACK_B R54, R54.H1 ;  /* 0x00000036ff36723e */ /* 0x000fe400030004ff */
[----:B------:R-:W-:Y:S01]  /*c5d80*/  F2FP.F16.E5M2.UNPACK_B R55, R55.H1 ;  /* 0x00000037ff37723e */ /* 0x000fe200030004ff */
[----:B------:R-:W-:Y:S04]  /*c5d90*/  STL.64 [R1+0xf238], R58 ;  /* 0x00f2383a01007387 */ /* 0x000fe80000100a00 */
[----:B------:R-:W-:Y:S11]  /*c5da0*/  STL.64 [R1+0xf230], R56 ;  /* 0x00f2303801007387 */ /* 0x000ff60000100a00 */
[----:B------:R-:W-:Y:S04]  /*c5db0*/  STL.64 [R1+0x2480], R4 ;  /* 0x0024800401007387 */ /* 0x000fe80000100a00 */
[----:B------:R0:W-:Y:S02]  /*c5dc0*/  STL.64 [R1+0x2488], R6 ;  /* 0x0024880601007387 */ /* 0x0001e40000100a00 */
[----:B0-----:R-:W-:Y:S01]  /*c5dd0*/  HMMA.16816.F32 R4, R28, R54, R20 ;  /* 0x000000361c04723c */ /* 0x001fe20000001814 */
[----:B------:R-:W-:-:S02]  /*c5de0*/  F2FP.F16.E5M2.UNPACK_B R52, R52.H1 ;  /* 0x00000034ff34723e */ /* 0x000fc400030004ff */
[----:B------:R-:W-:-:S15]  /*c5df0*/  F2FP.F16.E5M2.UNPACK_B R53, R53.H1 ;  /* 0x00000035ff35723e */ /* 0x000fde00030004ff */
[----:B------:R-:W-:Y:S01]  /*c5e00*/  NOP ;  /* 0x0000000000007918 */ /* 0x000fe20000000000 */
        /* <DEDUP_REMOVED lines=27> */
[----:B------:R0:W-:Y:S04]  /*c5fc0*/  STL.64 [R1+0x2518], R6 ;  /* 0x0025180601007387 */ /* 0x0001e80000100a00 */
[----:B------:R-:W2:Y:S01]  /*c5fd0*/  LDL.LU R8, [R1+0x170] ;  /* 0x0001700001087983 */ /* 0x000ea20000300800 */
[----:B0-----:R-:W-:-:S15]  /*c5fe0*/  HMMA.16816.F32 R4, R28, R44, R36 ;  /* 0x0000002c1c04723c */ /* 0x001fde0000001824 */
[----:B------:R-:W-:-:S04]  /*c5ff0*/  NOP ;  /* 0x0000000000007918 */ /* 0x000fc80000000000 */
[----:B------:R-:W-:Y:S04]  /*c6000*/  STL.64 [R1+0x2520], R4 ;  /* 0x0025200401007387 */ /* 0x000fe80000100a00 */
[----:B------:R-:W-:Y:S04]  /*c6010*/  STL.64 [R1+0x2528], R6 ;  /* 0x0025280601007387 */ /* 0x000fe80000100a00 */
[----:B------:R-:W2:Y:S04]  /*c6020*/  LDL.LU R9, [R1+0x174] ;  /* 0x0001740001097983 */ /* 0x000ea80000300800 */
[----:B------:R-:W3:Y:S04]  /*c6030*/  LDL.LU R10, [R1+0x178] ;  /* 0x00017800010a7983 */ /* 0x000ee80000300800 */
[----:B------:R-:W3:Y:S01]  /*c6040*/  LDL.LU R11, [R1+0x17c] ;  /* 0x00017c00010b7983 */ /* 0x000ee20000300800 */
[----:B------:R-:W-:-:S03]  /*c6050*/  F2FP.F16.E5M2.UNPACK_B R42, R43.H1 ;  /* 0x0000002bff2a723e */ /* 0x000fc600030004ff */
[----:B---3--:R-:W-:Y:S04]  /*c6060*/  STL.64 [R1+0xf298], R10 ;  /* 0x00f2980a01007387 */ /* 0x008fe80000100a00 */
[----:B--2---:R0:W-:Y:S04]  /*c6070*/  STL.64 [R1+0xf290], R8 ;  /* 0x00f2900801007387 */ /* 0x0041e80000100a00 */
[----:B------:R-:W2:Y:S04]  /*c6080*/  LDL.LU R20, [R1+0x150] ;  /* 0x0001500001147983 */ /* 0x000ea80000300800 */
[----:B------:R-:W2:Y:S04]  /*c6090*/  LDL.LU R21, [R1+0x154] ;  /* 0x0001540001157983 */ /* 0x000ea80000300800 */
[----:B------:R-:W2:Y:S04]  /*c60a0*/  LDL.LU R22, [R1+0x158] ;  /* 0x0001580001167983 */ /* 0x000ea80000300800 */
[----:B------:R-:W2:Y:S04]  /*c60b0*/  LDL.LU R23, [R1+0x15c] ;  /* 0x00015c0001177983 */ /* 0x000ea80000300800 */
[----:B------:R-:W3:Y:S04]  /*c60c0*/  LDL.LU R52, [R1+0x130] ;  /* 0x0001300001347983 */ /* 0x000ee80000300800 */
[----:B------:R-:W3:Y:S04]  /*c60d0*/  LDL.LU R53, [R1+0x134] ;  /* 0x0001340001357983 */ /* 0x000ee80000300800 */
[----:B------:R-:W3:Y:S04]  /*c60e0*/  LDL.LU R54, [R1+0x138] ;  /* 0x0001380001367983 */ /* 0x000ee80000300800 */
[----:B------:R-:W3:Y:S04]  /*c60f0*/  LDL.LU R55, [R1+0x13c] ;  /* 0x00013c0001377983 */ /* 0x000ee80000300800 */
[----:B0-----:R-:W4:Y:S04]  /*c6100*/  LDL.LU R8, [R1+0x100] ;  /* 0x0001000001087983 */ /* 0x001f280000300800 */
[----:B------:R-:W4:Y:S04]  /*c6110*/  LDL.LU R9, [R1+0x104] ;  /* 0x0001040001097983 */ /* 0x000f280000300800 */
[----:B------:R-:W4:Y:S04]  /*c6120*/  LDL.LU R10, [R1+0x108] ;  /* 0x00010800010a7983 */ /* 0x000f280000300800 */
[----:B------:R-:W4:Y:S04]  /*c6130*/  LDL.LU R11, [R1+0x10c] ;  /* 0x00010c00010b7983 */ /* 0x000f280000300800 */
[----:B------:R-:W2:Y:S04]  /*c6140*/  LDL.LU R43, [R1+0x2864] ;  /* 0x00286400012b7983 */ /* 0x000ea80000300800 */
        /* <DEDUP_REMOVED lines=27> */
[----:B------:R-:W-:Y:S04]  /*c6300*/  STL.64 [R1+0xf228], R46 ;  /* 0x00f2282e01007387 */ /* 0x000fe80000100a00 */
[----:B------:R0:W-:Y:S04]  /*c6310*/  STL.64 [R1+0xf220], R44 ;  /* 0x00f2202c01007387 */ /* 0x0001e80000100a00 */
[----:B0-----:R-:W3:Y:S04]  /*c6320*/  LDL.LU R44, [R1+0x110] ;  /* 0x00011000012c7983 */ /* 0x001ee80000300800 */
[----:B------:R-:W3:Y:S04]  /*c6330*/  LDL.LU R45, [R1+0x114] ;  /* 0x00011400012d7983 */ /* 0x000ee80000300800 */
[----:B------:R-:W3:Y:S04]  /*c6340*/  LDL.LU R46, [R1+0x118] ;  /* 0x00011800012e7983 */ /* 0x000ee80000300800 */
[----:B------:R-:W3:Y:S01]  /*c6350*/  LDL.LU R47, [R1+0x11c] ;  /* 0x00011c00012f7983 */ /* 0x000ee20000300800 */
[----:B--2---:R-:W-:-:S07]  /*c6360*/  F2FP.F16.E5M2.UNPACK_B R43, R43.H1 ;  /* 0x0000002bff2b723e */ /* 0x004fce00030004ff */
[----:B----4-:R-:W-:-:S15]  /*c6370*/  HMMA.16816.F32 R8, R28, R42, R8 ;  /* 0x0000002a1c08723c */ /* 0x010fde0000001808 */
[----:B------:R-:W-:-:S04]  /*c6380*/  NOP ;  /* 0x0000000000007918 */ /* 0x000fc80000000000 */
[----:B------:R-:W-:Y:S04]  /*c6390*/  STL.64 [R1+0x2540], R8 ;  /* 0x0025400801007387 */ /* 0x000fe80000100a00 */
[----:B------:R0:W-:Y:S04]  /*c63a0*/  STL.64 [R1+0x2548], R10 ;  /* 0x0025480a01007387 */ /* 0x0001e80000100a00 */
[----:B0-----:R-:W2:Y:S04]  /*c63b0*/  LDL.LU.64 R10, [R1+0xf298] ;  /* 0x00f29800010a7983 */ /* 0x001ea80000300a00 */
[----:B------:R-:W2:Y:S01]  /*c63c0*/  LDL.LU.64 R8, [R1+0xf290] ;  /* 0x00f2900001087983 */ /* 0x000ea20000300a00 */
[----:B---3--:R-:W-:-:S02]  /*c63d0*/  F2FP.F16.E5M2.UNPACK_B R40, R40.H1 ;  /* 0x00000028ff28723e */ /* 0x008fc400030004ff */
[----:B------:R-:W-:Y:S02]  /*c63e0*/  F2FP.F16.E5M2.UNPACK_B R41, R41.H1 ;  /* 0x00000029ff29723e */ /* 0x000fe400030004ff */
[----:B------:R-:W-:Y:S02]  /*c63f0*/  F2FP.F16.E5M2.UNPACK_B R38, R38.H1 ;  /* 0x00000026ff26723e */ /* 0x000fe400030004ff */
[----:B------:R-:W-:Y:S01]  /*c6400*/  F2FP.F16.E5M2.UNPACK_B R39, R39.H1 ;  /* 0x00000027ff27723e */ /* 0x000fe200030004ff */
[----:B------:R-:W-:Y:S04]  /*c6410*/  STL.64 [R1+0xf208], R42 ;  /* 0x00f2082a01007387 */ /* 0x000fe80000100a00 */
[----:B------:R0:W-:Y:S01]  /*c6420*/  STL.64 [R1+0xf200], R40 ;  /* 0x00f2002801007387 */ /* 0x0001e20000100a00 */
[----:B------:R-:W-:-:S02]  /*c6430*/  F2FP.F16.E5M2.UNPACK_B R36, R36.H1 ;  /* 0x00000024ff24723e */ /* 0x000fc400030004ff */
[----:B------:R-:W-:Y:S02]  /*c6440*/  F2FP.F16.E5M2.UNPACK_B R37, R37.H1 ;  /* 0x00000025ff25723e */ /* 0x000fe400030004ff */
[----:B------:R-:W-:Y:S02]  /*c6450*/  F2FP.F16.E5M2.UNPACK_B R34, R34.H1 ;  /* 0x00000022ff22723e */ /* 0x000fe400030004ff */
[----:B------:R-:W-:Y:S02]  /*c6460*/  F2FP.F16.E5M2.UNPACK_B R35, R35.H1 ;  /* 0x00000023ff23723e */ /* 0x000fe400030004ff */
[----:B------:R-:W-:Y:S02]  /*c6470*/  F2FP.F16.E5M2.UNPACK_B R32, R32.H1 ;  /* 0x00000020ff20723e */ /* 0x000fe400030004ff */
[----:B------:R-:W-:-:S07]  /*c6480*/  F2FP.F16.E5M2.UNPACK_B R33, R33.H1 ;  /* 0x00000021ff21723e */ /* 0x000fce00030004ff */
[----:B------:R-:W-:Y:S01]  /*c6490*/  HMMA.16816.F32 R20, R28, R32, R20 ;  /* 0x000000201c14723c */ /* 0x000fe20000001814 */
[----:B------:R-:W-:Y:S02]  /*c64a0*/  F2FP.F16.E5M2.UNPACK_B R26, R26.H1 ;  /* 0x0000001aff1a723e */ /* 0x000fe400030004ff */
[----:B------:R-:W-:Y:S02]  /*c64b0*/  F2FP.F16.E5M2.UNPACK_B R27, R27.H1 ;  /* 0x0000001bff1b723e */ /* 0x000fe400030004ff */
[----:B------:R-:W-:-:S03]  /*c64c0*/  F2FP.F16.E5M2.UNPACK_B R24, R17.H1 ;  /* 0x00000011ff18723e */ /* 0x000fc600030004ff */
[C---:B------:R-:W-:Y:S08]  /*c64d0*/  HMMA.16816.F32 R44, R28.reuse, R40, R44 ;  /* 0x000000281c2c723c */ /* 0x040ff0000000182c */
[C---:B0-----:R-:W-:Y:S11]  /*c64e0*/  HMMA.16816.F32 R40, R28.reuse, R38, R48 ;  /* 0x000000261c28723c */ /* 0x041ff60000001830 */
        /* <DEDUP_REMOVED lines=8> */
[----:B------:R-:W-:-:S10]  /*c6570*/  F2FP.F16.E5M2.UNPACK_B R25, R6.H1 ;  /* 0x00000006ff19723e */ /* 0x000fd400030004ff */
[----:B------:R-:W-:Y:S04]  /*c6580*/  STL.64 [R1+0x2580], R40 ;  /* 0x0025802801007387 */ /* 0x000fe80000100a00 */
[----:B------:R-:W-:Y:S04]  /*c6590*/  STL.64 [R1+0x2588], R42 ;  /* 0x0025882a01007387 */ /* 0x000fe80000100a00 */
[----:B------:R-:W-:Y:S01]  /*c65a0*/  STL.64 [R1+0x25b0], R36 ;  /* 0x0025b02401007387 */ /* 0x000fe20000100a00 */
[----:B------:R-:W-:Y:S03]  /*c65b0*/  HMMA.16816.F32 R12, R28, R26, R12 ;  /* 0x0000001a1c0c723c */ /* 0x000fe6000000180c */
[----:B------:R-:W-:Y:S04]  /*c65c0*/  STL.64 [R1+0x25b8], R38 ;  /* 0x0025b82601007387 */ /* 0x000fe80000100a00 */
[----:B------:R-:W-:Y:S04]  /*c65d0*/  STL.64 [R1+0xf1c8], R34 ;  /* 0x00f1c82201007387 */ /* 0x000fe80000100a00 */
[----:B------:R-:W-:Y:S04]  /*c65e0*/  STL.64 [R1+0xf1c0], R32 ;  /* 0x00f1c02001007387 */ /* 0x000fe80000100a00 */
[----:B------:R-:W-:Y:S04]  /*c65f0*/  STL.64 [R1+0x25c0], R20 ;  /* 0x0025c01401007387 */ /* 0x000fe80000100a00 */
[----:B------:R0:W-:Y:S02]  /*c6600*/  STL.64 [R1+0x25c8], R22 ;  /* 0x0025c81601007387 */ /* 0x0001e40000100a00 */
[----:B0-----:R-:W-:-:S02]  /*c6610*/  F2FP.F16.E5M2.UNPACK_B R22, R7.H1 ;  /* 0x00000007ff16723e */ /* 0x001fc400030004ff */
[----:B------:R-:W-:Y:S04]  /*c6620*/  STL.64 [R1+0x25e0], R12 ;  /* 0x0025e00c01007387 */ /* 0x000fe80000100a00 */
[----:B------:R-:W-:Y:S04]  /*c6630*/  STL.64 [R1+0x25e8], R14 ;  /* 0x0025e80e01007387 */ /* 0x000fe80000100a00 */
[----:B------:R-:W3:Y:S01]  /*c6640*/  LDL.LU R56, [R1+0x1f0] ;  /* 0x0001f00001387983 */ /* 0x000ee20000300800 */
[----:B--2---:R-:W-:-:S15]  /*c6650*/  HMMA.16816.F32 R4, R28, R24, R8 ;  /* 0x000000181c04723c */ /* 0x004fde0000001808 */
[----:B------:R-:W-:-:S04]  /*c6660*/  NOP ;  /* 0x0000000000007918 */ /* 0x000fc80000000000 */
[----:B------:R-:W-:Y:S04]  /*c6670*/  STL.64 [R1+0x2600], R4 ;  /* 0x0026000401007387 */ /* 0x000fe80000100a00 */
[----:B------:R0:W-:Y:S04]  /*c6680*/  STL.64 [R1+0x2608], R6 ;  /* 0x0026080601007387 */ /* 0x0001e80000100a00 */
[----:B------:R-:W3:Y:S04]  /*c6690*/  LDL.LU R57, [R1+0x1f4] ;  /* 0x0001f40001397983 */ /* 0x000ee80000300800 */
[----:B------:R-:W3:Y:S04]  /*c66a0*/  LDL.LU R58, [R1+0x1f8] ;  /* 0x0001f800013a7983 */ /* 0x000ee80000300800 */
[----:B------:R-:W3:Y:S04]  /*c66b0*/  LDL.LU R59, [R1+0x1fc] ;  /* 0x0001fc00013b7983 */ /* 0x000ee80000300800 */
[----:B------:R-:W2:Y:S04]  /*c66c0*/  LDL.LU R48, [R1+0x1d0] ;  /* 0x0001d00001307983 */ /* 0x000ea80000300800 */
[----:B------:R-:W2:Y:S04]  /*c66d0*/  LDL.LU R49, [R1+0x1d4] ;  /* 0x0001d40001317983 */ /* 0x000ea80000300800 */
[----:B------:R-:W2:Y:S04]  /*c66e0*/  LDL.LU R50, [R1+0x1d8] ;  /* 0x0001d80001327983 */ /* 0x000ea80000300800 */
[----:B------:R-:W2:Y:S04]  /*c66f0*/  LDL.LU R51, [R1+0x1dc] ;  /* 0x0001dc0001337983 */ /* 0x000ea80000300800 */
        /* <DEDUP_REMOVED lines=8> */
[----:B0-----:R-:W2:Y:S04]  /*c6780*/  LDL.LU R7, [R1+0x28e4] ;  /* 0x0028e40001077983 */ /* 0x001ea80000300800 */
[----:B------:R-:W3:Y:S04]  /*c6790*/  LDL.LU R20, [R1+0x28f0] ;  /* 0x0028f00001147983 */ /* 0x000ee80000300800 */
        /* <DEDUP_REMOVED lines=28> */
[----:B0-----:R-:W4:Y:S04]  /*c6960*/  LDL.LU R24, [R1+0x180] ;  /* 0x0001800001187983 */ /* 0x001f280000300800 */
[----:B------:R-:W4:Y:S04]  /*c6970*/  LDL.LU R25, [R1+0x184] ;  /* 0x0001840001197983 */ /* 0x000f280000300800 */
[----:B------:R-:W4:Y:S04]  /*c6980*/  LDL.LU R26, [R1+0x188] ;  /* 0x00018800011a7983 */ /* 0x000f280000300800 */
[----:B------:R-:W4:Y:S01]  /*c6990*/  LDL.LU R27, [R1+0x18c] ;  /* 0x00018c00011b7983 */ /* 0x000f220000300800 */
[----:B--2---:R-:W-:-:S03]  /*c69a0*/  F2FP.F16.E5M2.UNPACK_B R23, R7.H1 ;  /* 0x00000007ff17723e */ /* 0x004fc600030004ff */
[----:B------:R-:W2:Y:S01]  /*c69b0*/  LDL.LU R7, [R1+0x2964] ;  /* 0x0029640001077983 */ /* 0x000ea20000300800 */
[----:B---3--:R-:W-:Y:S02]  /*c69c0*/  F2FP.F16.E5M2.UNPACK_B R20, R20.H1 ;  /* 0x00000014ff14723e */ /* 0x008fe400030004ff */
[----:B----4-:R-:W-:Y:S02]  /*c69d0*/  F2FP.F16.E5M2.UNPACK_B R21, R21.H1 ;  /* 0x00000015ff15723e */ /* 0x010fe400030004ff */
[----:B------:R-:W-:Y:S02]  /*c69e0*/  F2FP.F16.E5M2.UNPACK_B R18, R18.H1 ;  /* 0x00000012ff12723e */ /* 0x000fe400030004ff */
[----:B------:R-:W-:Y:S02]  /*c69f0*/  F2FP.F16.E5M2.UNPACK_B R19, R19.H1 ;  /* 0x00000013ff13723e */ /* 0x000fe400030004ff */
[----:B------:R-:W-:Y:S02]  /*c6a00*/  F2FP.F16.E5M2.UNPACK_B R16, R16.H1 ;  /* 0x00000010ff10723e */ /* 0x000fe400030004ff */
[----:B------:R-:W-:-:S02]  /*c6a10*/  F2FP.F16.E5M2.UNPACK_B R17, R17.H1 ;  /* 0x00000011ff11723e */ /* 0x000fc400030004ff */
[----:B------:R-:W-:Y:S02]  /*c6a20*/  F2FP.F16.E5M2.UNPACK_B R14, R14.H1 ;  /* 0x0000000eff0e723e */ /* 0x000fe400030004ff */
[----:B------:R-:W-:Y:S02]  /*c6a30*/  F2FP.F16.E5M2.UNPACK_B R15, R15.H1 ;  /* 0x0000000fff0f723e */ /* 0x000fe400030004ff */
[----:B------:R-:W-:Y:S02]  /*c6a40*/  F2FP.F16.E5M2.UNPACK_B R12, R12.H1 ;  /* 0x0000000cff0c723e */ /* 0x000fe400030004ff */
[----:B------:R-:W-:Y:S02]  /*c6a50*/  F2FP.F16.E5M2.UNPACK_B R13, R13.H1 ;  /* 0x0000000dff0d723e */ /* 0x000fe400030004ff */
[----:B------:R-:W-:Y:S01]  /*c6a60*/  F2FP.F16.E5M2.UNPACK_B R10, R10.H1 ;  /* 0x0000000aff0a723e */ /* 0x000fe200030004ff */
[----:B------:R-:W-:-:S15]  /*c6a70*/  HMMA.16816.F32 R24, R28, R22, R24 ;  /* 0x000000161c18723c */ /* 0x000fde0000001818 */
[----:B------:R-:W-:-:S04]  /*c6a80*/  NOP ;  /* 0x0000000000007918 */ /* 0x000fc80000000000 */
[----:B------:R-:W-:Y:S04]  /*c6a90*/  STL.64 [R1+0x2620], R24 ;  /* 0x0026201801007387 */ /* 0x000fe80000100a00 */
[----:B------:R0:W-:Y:S04]  /*c6aa0*/  STL.64 [R1+0x2628], R26 ;  /* 0x0026281a01007387 */ /* 0x0001e80000100a00 */
[----:B------:R-:W-:Y:S04]  /*c6ab0*/  STL.64 [R1+0xf1d8], R22 ;  /* 0x00f1d81601007387 */ /* 0x000fe80000100a00 */
[----:B------:R1:W-:Y:S01]  /*c6ac0*/  STL.64 [R1+0xf1d0], R20 ;  /* 0x00f1d01401007387 */ /* 0x0003e20000100a00 */
[C---:B0-----:R-:W-:Y:S08]  /*c6ad0*/  HMMA.16816.F32 R24, R28.reuse, R20, R32 ;  /* 0x000000141c18723c */ /* 0x041ff00000001820 */
[C---:B-1----:R-:W-:Y:S11]  /*c6ae0*/  HMMA.16816.F32 R20, R28.reuse, R18, R36 ;  /* 0x000000121c14723c */ /* 0x042ff60000001824 */
        /* <DEDUP_REMOVED lines=17> */
[----:B------:R-:W-:-:S02]  /*c6c00*/  F2FP.F16.E5M2.UNPACK_B R8, R8.H1 ;  /* 0x00000008ff08723e */ /* 0x000fc400030004ff */
[----:B------:R-:W-:-:S08]  /*c6c10*/  F2FP.F16.E5M2.UNPACK_B R9, R9.H1 ;  /* 0x00000009ff09723e */ /* 0x000fd000030004ff */
[----:B------:R-:W-:Y:S04]  /*c6c20*/  STL.64 [R1+0x26a0], R16 ;  /* 0x0026a01001007387 */ /* 0x000fe80000100a00 */
[----:B------:R-:W-:Y:S04]  /*c6c30*/  STL.64 [R1+0x26a8], R18 ;  /* 0x0026a81201007387 */ /* 0x000fe80000100a00 */
[----:B------:R-:W-:Y:S04]  /*c6c40*/  STL.64 [R1+0x26c0], R12 ;  /* 0x0026c00c01007387 */ /* 0x000fe80000100a00 */
[----:B------:R0:W-:Y:S02]  /*c6c50*/  STL.64 [R1+0x26c8], R14 ;  /* 0x0026c80e01007387 */ /* 0x0001e40000100a00 */
[----:B0-----:R-:W-:Y:S02]  /*c6c60*/  HMMA.16816.F32 R12, R28, R8, R56 ;  /* 0x000000081c0c723c */ /* 0x001fe40000001838 */
[----:B------:R0:W-:Y:S04]  /*c6c70*/  STL.64 [R1+0xf198], R10 ;  /* 0x00f1980a01007387 */ /* 0x0001e80000100a00 */
[----:B------:R-:W-:-:S13]  /*c6c80*/  STL.64 [R1+0xf190], R8 ;  /* 0x00f1900801007387 */ /* 0x000fda0000100a00 */
[----:B------:R1:W-:Y:S04]  /*c6c90*/  STL.64 [R1+0x26d0], R12 ;  /* 0x0026d00c01007387 */ /* 0x0003e80000100a00 */
[----:B------:R3:W-:Y:S04]  /*c6ca0*/  STL.64 [R1+0x26d8], R14 ;  /* 0x0026d80e01007387 */ /* 0x0007e80000100a00 */
[----:B------:R-:W4:Y:S04]  /*c6cb0*/  LDL.LU R44, [R1+0x680] ;  /* 0x00068000012c7983 */ /* 0x000f280000300800 */
[----:B----4-:R-:W-:Y:S04]  /*c6cc0*/  STL [R1+0xf268], R44 ;  /* 0x00f2682c01007387 */ /* 0x010fe80000100800 */
[----:B------:R-:W4:Y:S04]  /*c6cd0*/  LDL.LU R45, [R1+0x684] ;  /* 0x00068400012d7983 */ /* 0x000f280000300800 */
[----:B------:R-:W4:Y:S04]  /*c6ce0*/  LDL.LU R46, [R1+0x688] ;  /* 0x00068800012e7983 */ /* 0x000f280000300800 */
[----:B------:R-:W4:Y:S04]  /*c6cf0*/  LDL.LU R47, [R1+0x68c] ;  /* 0x00068c00012f7983 */ /* 0x000f280000300800 */
[----:B------:R-:W2:Y:S04]  /*c6d00*/  LDL.LU R36, [R1+0x6a0] ;  /* 0x0006a00001247983 */ /* 0x000ea80000300800 */
[----:B------:R-:W2:Y:S04]  /*c6d10*/  LDL.LU R37, [R1+0x6a4] ;  /* 0x0006a40001257983 */ /* 0x000ea80000300800 */
[----:B------:R-:W2:Y:S04]  /*c6d20*/  LDL.LU R38, [R1+0x6a8] ;  /* 0x0006a80001267983 */ /* 0x000ea80000300800 */
[----:B------:R-:W2:Y:S04]  /*c6d30*/  LDL.LU R39, [R1+0x6ac] ;  /* 0x0006ac0001277983 */ /* 0x000ea80000300800 */
[----:B--2---:R-:W-:Y:S04]  /*c6d40*/  STL.64 [R1+0xf278], R38 ;  /* 0x00f2782601007387 */ /* 0x004fe80000100a00 */
[----:B------:R2:W-:Y:S04]  /*c6d50*/  STL.64 [R1+0xf270], R36 ;  /* 0x00f2702401007387 */ /* 0x0005e80000100a00 */
[----:B------:R-:W2:Y:S04]  /*c6d60*/  LDL.LU R24, [R1+0x6c0] ;  /* 0x0006c00001187983 */ /* 0x000ea80000300800 */
[----:B------:R-:W2:Y:S04]  /*c6d70*/  LDL.LU R25, [R1+0x6c4] ;  /* 0x0006c40001197983 */ /* 0x000ea80000300800 */
[----:B------:R-:W2:Y:S04]  /*c6d80*/  LDL.LU R26, [R1+0x6c8] ;  /* 0x0006c800011a7983 */ /* 0x000ea80000300800 */
[----:B------:R-:W2:Y:S01]  /*c6d90*/  LDL.LU R27, [R1+0x6cc] ;  /* 0x0006cc00011b7983 */ /* 0x000ea20000300800 */
[----:B------:R-:W-:-:S02]  /*c6da0*/  IMAD.MOV.U32 R20, RZ, RZ, R2 ;  /* 0x000000ffff147224 */ /* 0x000fc400078e0002 */
[----:B------:R-:W-:Y:S01]  /*c6db0*/  IMAD.MOV.U32 R21, RZ, RZ, R0 ;  /* 0x000000ffff157224 */ /* 0x000fe200078e0000 */
[----:B--2---:R-:W-:Y:S04]  /*c6dc0*/  STL.64 [R1+0xf288], R26 ;  /* 0x00f2881a01007387 */ /* 0x004fe80000100a00 */
[----:B------:R2:W-:Y:S04]  /*c6dd0*/  STL.64 [R1+0xf280], R24 ;  /* 0x00f2801801007387 */ /* 0x0005e80000100a00 */
[----:B------:R-:W4:Y:S04]  /*c6de0*/  LDL.LU R16, [R1+0x6d0] ;  /* 0x0006d00001107983 */ /* 0x000f280000300800 */
[----:B------:R-:W4:Y:S04]  /*c6df0*/  LDL.LU R17, [R1+0x6d4] ;  /* 0x0006d40001117983 */ /* 0x000f280000300800 */
[----:B------:R-:W4:Y:S04]  /*c6e00*/  LDL.LU R18, [R1+0x6d8] ;  /* 0x0006d80001127983 */ /* 0x000f280000300800 */
[----:B------:R-:W4:Y:S04]  /*c6e10*/  LDL.LU R19, [R1+0x6dc] ;  /* 0x0006dc0001137983 */ /* 0x000f280000300800 */
[----:B0-----:R-:W4:Y:S04]  /*c6e20*/  LDL.64 R10, [R1+0x10] ;  /* 0x00001000010a7983 */ /* 0x001f280000100a00 */
[----:B-1----:R-:W4:Y:S04]  /*c6e30*/  LDL.LU R12, [R1+0x6e0] ;  /* 0x0006e000010c7983 */ /* 0x002f280000300800 */
[----:B------:R-:W4:Y:S04]  /*c6e40*/  LDL.LU R13, [R1+0x6e4] ;  /* 0x0006e400010d7983 */ /* 0x000f280000300800 */
[----:B---3--:R-:W4:Y:S04]  /*c6e50*/  LDL.LU R14, [R1+0x6e8] ;  /* 0x0006e800010e7983 */ /* 0x008f280000300800 */
[----:B------:R-:W4:Y:S04]  /*c6e60*/  LDL.LU R15, [R1+0x6ec] ;  /* 0x0006ec00010f7983 */ /* 0x000f280000300800 */
[----:B------:R-:W3:Y:S04]  /*c6e70*/  LDL.LU R36, [R1+0x710] ;  /* 0x0007100001247983 */ /* 0x000ee80000300800 */
[----:B------:R-:W3:Y:S04]  /*c6e80*/  LDL.LU R37, [R1+0x714] ;  /* 0x0007140001257983 */ /* 0x000ee80000300800 */
[----:B------:R-:W3:Y:S04]  /*c6e90*/  LDL.LU R38, [R1+0x718] ;  /* 0x0007180001267983 */ /* 0x000ee80000300800 */
[----:B------:R-:W3:Y:S04]  /*c6ea0*/  LDL.LU R39, [R1+0x71c] ;  /* 0x00071c0001277983 */ /* 0x000ee80000300800 */
[----:B--2---:R-:W2:Y:S04]  /*c6eb0*/  LDL.LU R24, [R1+0x230] ;  /* 0x0002300001187983 */ /* 0x004ea80000300800 */
[----:B------:R-:W2:Y:S04]  /*c6ec0*/  LDL.LU R25, [R1+0x234] ;  /* 0x0002340001197983 */ /* 0x000ea80000300800 */
[----:B------:R-:W2:Y:S04]  /*c6ed0*/  LDL.LU R26, [R1+0x238] ;  /* 0x00023800011a7983 */ /* 0x000ea80000300800 */
[----:B------:R-:W2:Y:S04]  /*c6ee0*/  LDL.LU R27, [R1+0x23c] ;  /* 0x00023c00011b7983 */ /* 0x000ea80000300800 */
        /* <DEDUP_REMOVED lines=16> */
[----:B------:R-:W4:Y:S04]  /*c6ff0*/  LDL R58, [R1+0x18] ;  /* 0x00001800013a7983 */ /* 0x000f280000100800 */
[----:B------:R-:W4:Y:S04]  /*c7000*/  LDL R59, [R1+0x1c] ;  /* 0x00001c00013b7983 */ /* 0x000f280000100800 */
[----:B------:R-:W4:Y:S04]  /*c7010*/  LDL.LU R52, [R1+0x700] ;  /* 0x0007000001347983 */ /* 0x000f280000300800 */
[----:B------:R-:W4:Y:S04]  /*c7020*/  LDL.LU R53, [R1+0x704] ;  /* 0x0007040001357983 */ /* 0x000f280000300800 */
[----:B------:R-:W4:Y:S04]  /*c7030*/  LDL.LU R54, [R1+0x708] ;  /* 0x0007080001367983 */ /* 0x000f280000300800 */
[----:B------:R-:W4:Y:S01]  /*c7040*/  LDL.LU R55, [R1+0x70c] ;  /* 0x00070c0001377983 */ /* 0x000f220000300800 */
[----:B------:R-:W-:-:S02]  /*c7050*/  F2FP.F16.E5M2.UNPACK_B R6, R6.H1 ;  /* 0x00000006ff06723e */ /* 0x000fc400030004ff */
[----:B------:R-:W-:Y:S01]  /*c7060*/  F2FP.F16.E5M2.UNPACK_B R7, R7.H1 ;  /* 0x00000007ff07723e */ /* 0x000fe200030004ff */
[----:B------:R-:W4:Y:S04]  /*c7070*/  LDL.64 R22, [R1] ;  /* 0x0000000001167983 */ /* 0x000f280000100a00 */
        /* <DEDUP_REMOVED lines=8> */
[----:B--2---:R-:W-:Y:S01]  /*c7100*/  HMMA.16816.F32 R24, R28, R6, R24 ;  /* 0x000000061c18723c */ /* 0x004fe20000001818 */
[----:B---3--:R-:W-:-:S02]  /*c7110*/  F2FP.F16.E5M2.UNPACK_B R4, R4.H1 ;  /* 0x00000004ff04723e */ /* 0x008fc400030004ff */
[----:B----4-:R-:W-:-:S07]  /*c7120*/  F2FP.F16.E5M2.UNPACK_B R5, R5.H1 ;  /* 0x00000005ff05723e */ /* 0x010fce00030004ff */
[----:B------:R-:W-:Y:S01]  /*c7130*/  HMMA.16816.F32 R36, R28, R4, R36 ;  /* 0x000000041c24723c */ /* 0x000fe20000001824 */
[----:B------:R-:W-:-:S08]  /*c7140*/  F2FP.F16.E5M2.UNPACK_B R2, R2.H1 ;  /* 0x00000002ff02723e */ /* 0x000fd000030004ff */
[----:B------:R-:W-:Y:S04]  /*c7150*/  STL.64 [R1+0x2700], R24 ;  /* 0x0027001801007387 */ /* 0x000fe80000100a00 */
[----:B------:R0:W-:Y:S01]  /*c7160*/  STL.64 [R1+0x2708], R26 ;  /* 0x0027081a01007387 */ /* 0x0001e20000100a00 */
[----:B------:R-:W-:-:S03]  /*c7170*/  F2FP.F16.E5M2.UNPACK_B R3, R3.H1 ;  /* 0x00000003ff03723e */ /* 0x000fc600030004ff */
[----:B0-----:R-:W2:Y:S04]  /*c7180*/  LDL.LU.64 R26, [R1+0xf288] ;  /* 0x00f28800011a7983 */ /* 0x001ea80000300a00 */
[----:B------:R-:W2:Y:S01]  /*c7190*/  LDL.LU.64 R24, [R1+0xf280] ;  /* 0x00f2800001187983 */ /* 0x000ea20000300a00 */
[----:B------:R-:W-:Y:S03]  /*c71a0*/  HMMA.16816.F32 R28, R28, R2, R48 ;  /* 0x000000021c1c723c */ /* 0x000fe60000001830 */
[----:B------:R-:W-:Y:S04]  /*c71b0*/  STL.64 [R1+0x2710], R36 ;  /* 0x0027102401007387 */ /* 0x000fe80000100a00 */
[----:B------:R0:W-:Y:S01]  /*c71c0*/  STL.64 [R1+0x2718], R38 ;  /* 0x0027182601007387 */ /* 0x0001e20000100a00 */
[----:B------:R-:W-:-:S03]  /*c71d0*/  IMAD R56, R56, 0x100, R44 ;  /* 0x0000010038387824 */ /* 0x000fc600078e022c */
[----:B0-----:R-:W3:Y:S04]  /*c71e0*/  LDL.LU.64 R38, [R1+0xf278] ;  /* 0x00f2780001267983 */ /* 0x001ee80000300a00 */
[----:B------:R-:W3:Y:S04]  /*c71f0*/  LDL.LU.64 R36, [R1+0xf270] ;  /* 0x00f2700001247983 */ /* 0x000ee80000300a00 */
[----:B------:R-:W-:Y:S04]  /*c7200*/  STL.64 [R1+0xf178], R6 ;  /* 0x00f1780601007387 */ /* 0x000fe80000100a00 */
[----:B------:R0:W-:Y:S01]  /*c7210*/  STL.64 [R1+0xf170], R4 ;  /* 0x00f1700401007387 */ /* 0x0001e20000100a00 */
[----:B------:R-:W-:-:S02]  /*c7220*/  IMAD R9, R9, 0x100, R60 ;  /* 0x0000010009097824 */ /* 0x000fc400078e023c */
[----:B------:R-:W-:Y:S01]  /*c7230*/  IMAD R8, R8, 0x100, R61 ;  /* 0x0000010008087824 */ /* 0x000fe200078e023d */
[----:B0-----:R-:W4:Y:S04]  /*c7240*/  LDL.LU R4, [R1+0x6f0] ;  /* 0x0006f00001047983 */ /* 0x001f280000300800 */
[----:B------:R-:W4:Y:S04]  /*c7250*/  LDL.LU R5, [R1+0x6f4] ;  /* 0x0006f40001057983 */ /* 0x000f280000300800 */
[----:B------:R-:W4:Y:S04]  /*c7260*/  LDL.LU R6, [R1+0x6f8] ;  /* 0x0006f80001067983 */ /* 0x000f280000300800 */
[----:B------:R-:W4:Y:S01]  /*c7270*/  LDL.LU R7, [R1+0x6fc] ;  /* 0x0006fc0001077983 */ /* 0x000f220000300800 */
[----:B------:R-:W-:-:S03]  /*c7280*/  IMAD R0, R0, 0x100, R57 ;  /* 0x0000010000007824 */ /* 0x000fc600078e0239 */
[----:B------:R-:W2:Y:S04]  /*c7290*/  LDL.LU R44, [R1+0xf268] ;  /* 0x00f26800012c7983 */ /* 0x000ea80000300800 */
[----:B------:R-:W2:Y:S04]  /*c72a0*/  LDL.LU R60, [R1+0xf264] ;  /* 0x00f26400013c7983 */ /* 0x000ea80000300800 */
[----:B------:R-:W2:Y:S04]  /*c72b0*/  LDL.LU R61, [R1+0xf260] ;  /* 0x00f26000013d7983 */ /* 0x000ea80000300800 */
[----:B------:R-:W2:Y:S04]  /*c72c0*/  LDL.LU.64 R50, [R1+0xf258] ;  /* 0x00f2580001327983 */ /* 0x000ea80000300a00 */
[----:B------:R-:W2:Y:S04]  /*c72d0*/  LDL.LU.64 R48, [R1+0xf250] ;  /* 0x00f2500001307983 */ /* 0x000ea80000300a00 */
[----:B------:R0:W-:Y:S04]  /*c72e0*/  STL.64 [R1+0x26e0], R28 ;  /* 0x0026e01c01007387 */ /* 0x0001e80000100a00 */
[----:B------:R1:W-:Y:S01]  /*c72f0*/  STL.64 [R1+0x26e8], R30 ;  /* 0x0026e81e01007387 */ /* 0x0003e20000100a00 */
[----:B0-----:R-:W-:-:S02]  /*c7300*/  F2FP.F16.E5M2.UNPACK_B R28, R56 ;  /* 0x00000038ff1c723e */ /* 0x001fc400020004ff */
[----:B------:R-:W-:Y:S02]  /*c7310*/  F2FP.F16.E5M2.UNPACK_B R29, R9 ;  /* 0x00000009ff1d723e */ /* 0x000fe400020004ff */
[----:B-1----:R-:W-:Y:S02]  /*c7320*/  F2FP.F16.E5M2.UNPACK_B R30, R8 ;  /* 0x00000008ff1e723e */ /* 0x002fe400020004ff */
[----:B------:R-:W-:-:S07]  /*c7330*/  F2FP.F16.E5M2.UNPACK_B R31, R0 ;  /* 0x00000000ff1f723e */ /* 0x000fce00020004ff */
[----:B------:R-:W-:Y:S01]  /*c7340*/  HMMA.16816.F32 R56, R28, R58, R52 ;  /* 0x0000003a1c38723c */ /* 0x000fe20000001834 */
[----:B------:R-:W3:Y:S04]  /*c7350*/  LDL.LU.64 R54, [R1+0xf248] ;  /* 0x00f2480001367983 */ /* 0x000ee80000300a00 */
[----:B------:R-:W3:-:S14]  /*c7360*/  LDL.LU.64 R52, [R1+0xf240] ;  /* 0x00f2400001347983 */ /* 0x000edc0000300a00 */
[----:B------:R-:W-:Y:S04]  /*c7370*/  STL.64 [R1+0x26f0], R56 ;  /* 0x0026f03801007387 */ /* 0x000fe80000100a00 */
[----:B------:R0:W-:Y:S04]  /*c7380*/  STL.64 [R1+0x26f8], R58 ;  /* 0x0026f83a01007387 */ /* 0x0001e80000100a00 */
[----:B0-----:R-:W3:Y:S04]  /*c7390*/  LDL.LU.64 R58, [R1+0xf238] ;  /* 0x00f23800013a7983 */ /* 0x001ee80000300a00 */
[----:B------:R-:W3:Y:S01]  /*c73a0*/  LDL.LU.64 R56, [R1+0xf230] ;  /* 0x00f2300001387983 */ /* 0x000ee20000300a00 */
[----:B------:R-:W-:Y:S01]  /*c73b0*/  HMMA.16816.F32 R12, R28, R20, R12 ;  /* 0x000000141c0c723c */ /* 0x000fe2000000180c */
[----:B------:R-:W-:-:S07]  /*c73c0*/  IMAD.MOV.U32 R0, RZ, RZ, R11 ;  /* 0x000000ffff007224 */ /* 0x000fce00078e000b */
[----:B----4-:R-:W-:-:S15]  /*c73d0*/  HMMA.16816.F32 R4, R28, R10, R4 ;  /* 0x0000000a1c04723c */ /* 0x010fde0000001804 */
[----:B------:R-:W-:-:S04]  /*c73e0*/  NOP ;  /* 0x0000000000007918 */ /* 0x000fc80000000000 */
[----:B------:R0:W-:Y:S02]  /*c73f0*/  STL.64 [R1+0x26b0], R4 ;  /* 0x0026b00401007387 */ /* 0x0001e40000100a00 */
[----:B0-----:R-:W-:Y:S02]  /*c7400*/  IMAD.MOV.U32 R4, RZ, RZ, R10 ;  /* 0x000000ffff047224 */ /* 0x001fe400078e000a */
[C---:B------:R-:W-:Y:S01]  /*c7410*/  HMMA.16816.F32 R8, R28.reuse, R22, R16 ;  /* 0x000000161c08723c */ /* 0x040fe20000001810 */
[----:B------:R-:W-:Y:S04]  /*c7420*/  STL.64 [R1+0x26b8], R6 ;  /* 0x0026b80601007387 */ /* 0x000fe80000100a00 */
[----:B------:R-:W-:Y:S03]  /*c7430*/  STL.64 [R1+0x2690], R12 ;  /* 0x0026900c01007387 */ /* 0x000fe60000100a00 */
[C---:B--2---:R-:W-:Y:S01]  /*c7440*/  HMMA.16816.F32 R16, R28.reuse, R60, R24 ;  /* 0x0000003c1c10723c */ /* 0x044fe20000001818 */
[----:B------:R3:W-:Y:S10]  /*c7450*/  STL.64 [R1+0x2698], R14 ;  /* 0x0026980e01007387 */ /* 0x0007f40000100a00 */
[----:B------:R-:W-:Y:S04]  /*c7460*/  STL.64 [R1+0x2660], R8 ;  /* 0x0026600801007387 */ /* 0x000fe80000100a00 */
[----:B------:R0:W-:Y:S04]  /*c7470*/  STL.64 [R1+0x2668], R10 ;  /* 0x0026680a01007387 */ /* 0x0001e80000100a00 */
[----:B------:R-:W-:Y:S04]  /*c7480*/  STL.64 [R1+0x2640], R16 ;  /* 0x0026401001007387 */ /* 0x000fe80000100a00 */
[----:B------:R-:W-:Y:S01]  /*c7490*/  STL.64 [R1+0x2648], R18 ;  /* 0x0026481201007387 */ /* 0x000fe20000100a00 */
[C---:B---3--:R-:W-:Y:S08]  /*c74a0*/  HMMA.16816.F32 R12, R28.reuse, R58, R32 ;  /* 0x0000003a1c0c723c */ /* 0x048ff00000001820 */
[C---:B0-----:R-:W-:Y:S01]  /*c74b0*/  HMMA.16816.F32 R8, R28.reuse, R56, R36 ;  /* 0x000000381c08723c */ /* 0x041fe20000001824 */
[----:B------:R-:W-:Y:S10]  /*c74c0*/  STL.64 [R1+0xf158], R58 ;  /* 0x00f1583a01007387 */ /* 0x000ff40000100a00 */
[----:B------:R-:W-:Y:S04]  /*c74d0*/  STL.64 [R1+0x2610], R12 ;  /* 0x0026100c01007387 */ /* 0x000fe80000100a00 */
[----:B------:R0:W-:Y:S04]  /*c74e0*/  STL.64 [R1+0x2618], R14 ;  /* 0x0026180e01007387 */ /* 0x0001e80000100a00 */
[----:B------:R1:W-:Y:S04]  /*c74f0*/  STL.64 [R1+0xf150], R56 ;  /* 0x00f1503801007387 */ /* 0x0003e80000100a00 */
[----:B------:R-:W-:Y:S01]  /*c7500*/  STL.64 [R1+0x25f0], R8 ;  /* 0x0025f00801007387 */ /* 0x000fe20000100a00 */
[C---:B0-----:R-:W-:Y:S03]  /*c7510*/  HMMA.16816.F32 R12, R28.reuse, R54, R40 ;  /* 0x000000361c0c723c */ /* 0x041fe60000001828 */
[----:B------:R0:W-:Y:S04]  /*c7520*/  STL.64 [R1+0x25f8], R10 ;  /* 0x0025f80a01007387 */ /* 0x0001e80000100a00 */
[----:B-1----:R-:W2:Y:S01]  /*c7530*/  LDL.LU R56, [R1+0x590] ;  /* 0x0005900001387983 */ /* 0x002ea20000300800 */
[----:B0-----:R-:W-:Y:S11]  /*c7540*/  HMMA.16816.F32 R8, R28, R52, R44 ;  /* 0x000000341c08723c */ /* 0x001ff6000000182c */
[----:B------:R-:W-:Y:S04]  /*c7550*/  STL.64 [R1+0x25d0], R12 ;  /* 0x0025d00c01007387 */ /* 0x000fe80000100a00 */
[----:B------:R-:W-:Y:S04]  /*c7560*/  STL.64 [R1+0x25d8], R14 ;  /* 0x0025d80e01007387 */ /* 0x000fe80000100a00 */
[----:B------:R0:W-:Y:S04]  /*c7570*/  STL.64 [R1+0x25a0], R8 ;  /* 0x0025a00801007387 */ /* 0x0001e80000100a00 */
[----:B------:R1:W-:Y:S04]  /*c7580*/  STL.64 [R1+0x25a8], R10 ;  /* 0x0025a80a01007387 */ /* 0x0003e80000100a00 */
[----:B------:R-:W2:Y:S04]  /*c7590*/  LDL.LU R57, [R1+0x594] ;  /* 0x0005940001397983 */ /* 0x000ea80000300800 */
[----:B------:R-:W2:Y:S04]  /*c75a0*/  LDL.LU R58, [R1+0x598] ;  /* 0x00059800013a7983 */ /* 0x000ea80000300800 */
[----:B------:R-:W2:Y:S04]  /*c75b0*/  LDL.LU R59, [R1+0x59c] ;  /* 0x00059c00013b7983 */ /* 0x000ea80000300800 */
[----:B0-----:R-:W3:Y:S04]  /*c75c0*/  LDL.LU R8, [R1+0x580] ;  /* 0x0005800001087983 */ /* 0x001ee80000300800 */
[----:B------:R-:W3:Y:S04]  /*c75d0*/  LDL.LU R9, [R1+0x584] ;  /* 0x0005840001097983 */ /* 0x000ee80000300800 */
[----:B-1----:R-:W3:Y:S04]  /*c75e0*/  LDL.LU R10, [R1+0x588] ;  /* 0x00058800010a7983 */ /* 0x002ee80000300800 */
        /* <DEDUP_REMOVED lines=41> */
[----:B--2---:R-:W-:-:S15]  /*c7880*/  HMMA.16816.F32 R44, R28, R50, R44 ;  /* 0x000000321c2c723c */ /* 0x004fde000000182c */
[----:B------:R-:W-:-:S04]  /*c7890*/  NOP ;  /* 0x0000000000007918 */ /* 0x000fc80000000000 */
[----:B------:R-:W-:Y:S04]  /*c78a0*/  STL.64 [R1+0x2590], R44 ;  /* 0x0025902c01007387 */ /* 0x000fe80000100a00 */
[----:B------:R0:W-:Y:S04]  /*c78b0*/  STL.64 [R1+0x2598], R46 ;  /* 0x0025982e01007387 */ /* 0x0001e80000100a00 */
[----:B0-----:R-:W3:Y:S04]  /*c78c0*/  LDL.LU.64 R46, [R1+0xf228] ;  /* 0x00f22800012e7983 */ /* 0x001ee80000300a00 */
[----:B------:R-:W2:Y:S01]  /*c78d0*/  LDL.LU.64 R44, [R1+0xf220] ;  /* 0x00f22000012c7983 */ /* 0x000ea20000300a00 */
[----:B----4-:R-:W-:-:S15]  /*c78e0*/  HMMA.16816.F32 R24, R28, R48, R24 ;  /* 0x000000301c18723c */ /* 0x010fde0000001818 */
        /* <DEDUP_REMOVED lines=8> */
[----:B------:R0:W-:Y:S04]  /*c7970*/  STL.64 [R1+0xf120], R48 ;  /* 0x00f1203001007387 */ /* 0x0001e80000100a00 */
[----:B0-----:R-:W4:Y:S04]  /*c7980*/  LDL.LU R48, [R1+0x5b0] ;  /* 0x0005b00001307983 */ /* 0x001f280000300800 */
[----:B------:R-:W4:Y:S04]  /*c7990*/  LDL.LU R49, [R1+0x5b4] ;  /* 0x0005b40001317983 */ /* 0x000f280000300800 */
[----:B------:R-:W4:Y:S04]  /*c79a0*/  LDL.LU R50, [R1+0x5b8] ;  /* 0x0005b80001327983 */ /* 0x000f280000300800 */
[----:B------:R-:W4:Y:S01]  /*c79b0*/  LDL.LU R51, [R1+0x5bc] ;  /* 0x0005bc0001337983 */ /* 0x000f220000300800 */
[C---:B---3--:R-:W-:Y:S08]  /*c79c0*/  HMMA.16816.F32 R12, R28.reuse, R46, R12 ;  /* 0x0000002e1c0c723c */ /* 0x048ff0000000180c */
[C---:B--2---:R-:W-:Y:S11]  /*c79d0*/  HMMA.16816.F32 R40, R28.reuse, R44, R40 ;  /* 0x0000002c1c28723c */ /* 0x044ff60000001828 */
[----:B------:R-:W-:Y:S04]  /*c79e0*/  STL.64 [R1+0x2530], R12 ;  /* 0x0025300c01007387 */ /* 0x000fe80000100a00 */
[----:B------:R0:W-:Y:S04]  /*c79f0*/  STL.64 [R1+0x2538], R14 ;  /* 0x0025380e01007387 */ /* 0x0001e80000100a00 */
[----:B0-----:R-:W2:Y:S04]  /*c7a00*/  LDL.LU.64 R14, [R1+0xf218] ;  /* 0x00f21800010e7983 */ /* 0x001ea80000300a00 */
[----:B------:R-:W3:Y:S04]  /*c7a10*/  LDL.LU.64 R12, [R1+0xf210] ;  /* 0x00f21000010c7983 */ /* 0x000ee80000300a00 */
[----:B------:R-:W-:Y:S04]  /*c7a20*/  STL.64 [R1+0x2500], R40 ;  /* 0x0025002801007387 */ /* 0x000fe80000100a00 */
[----:B------:R0:W-:Y:S04]  /*c7a30*/  STL.64 [R1+0x2508], R42 ;  /* 0x0025082a01007387 */ /* 0x0001e80000100a00 */
[----:B0-----:R-:W2:Y:S04]  /*c7a40*/  LDL.LU.64 R42, [R1+0xf208] ;  /* 0x00f20800012a7983 */ /* 0x001ea80000300a00 */
[----:B------:R-:W3:Y:S04]  /*c7a50*/  LDL.LU.64 R40, [R1+0xf200] ;  /* 0x00f2000001287983 */ /* 0x000ee80000300a00 */
[----:B------:R-:W-:Y:S04]  /*c7a60*/  STL.64 [R1+0xf108], R46 ;  /* 0x00f1082e01007387 */ /* 0x000fe80000100a00 */
[----:B------:R0:W-:Y:S04]  /*c7a70*/  STL.64 [R1+0xf100], R44 ;  /* 0x00f1002c01007387 */ /* 0x0001e80000100a00 */
[----:B0-----:R-:W4:Y:S04]  /*c7a80*/  LDL.LU R44, [R1+0x5c0] ;  /* 0x0005c000012c7983 */ /* 0x001f280000300800 */
[----:B------:R-:W4:Y:S04]  /*c7a90*/  LDL.LU R45, [R1+0x5c4] ;  /* 0x0005c400012d7983 */ /* 0x000f280000300800 */
[----:B------:R-:W4:Y:S04]  /*c7aa0*/  LDL.LU R46, [R1+0x5c8] ;  /* 0x0005c800012e7983 */ /* 0x000f280000300800 */
[----:B------:R-:W4:Y:S01]  /*c7ab0*/  LDL.LU R47, [R1+0x5cc] ;  /* 0x0005cc00012f7983 */ /* 0x000f220000300800 */
        /* <DEDUP_REMOVED lines=28> */
[----:B0-----:R-:W2:Y:S04]  /*c7c80*/  LDL.LU R36, [R1+0x5e0] ;  /* 0x0005e00001247983 */ /* 0x001ea80000300800 */
[----:B------:R-:W2:Y:S04]  /*c7c90*/  LDL.LU R37, [R1+0x5e4] ;  /* 0x0005e40001257983 */ /* 0x000ea80000300800 */
[----:B------:R-:W2:Y:S04]  /*c7ca0*/  LDL.LU R38, [R1+0x5e8] ;  /* 0x0005e80001267983 */ /* 0x000ea80000300800 */
[----:B------:R-:W2:Y:S01]  /*c7cb0*/  LDL.LU R39, [R1+0x5ec] ;  /* 0x0005ec0001277983 */ /* 0x000ea20000300800 */
[----:B----4-:R-:W-:-:S15]  /*c7cc0*/  HMMA.16816.F32 R24, R28, R34, R24 ;  /* 0x000000221c18723c */ /* 0x010fde0000001818 */
[----:B------:R-:W-:-:S04]  /*c7cd0*/  NOP ;  /* 0x0000000000007918 */ /* 0x000fc80000000000 */
[----:B------:R-:W-:Y:S04]  /*c7ce0*/  STL.64 [R1+0x2450], R24 ;  /* 0x0024501801007387 */ /* 0x000fe80000100a00 */
[----:B------:R0:W-:Y:S04]  /*c7cf0*/  STL.64 [R1+0x2458], R26 ;  /* 0x0024581a01007387 */ /* 0x0001e80000100a00 */
[----:B0-----:R-:W4:Y:S04]  /*c7d00*/  LDL.LU.64 R26, [R1+0xf1b8] ;  /* 0x00f1b800011a7983 */ /* 0x001f280000300a00 */
[----:B------:R-:W3:Y:S01]  /*c7d10*/  LDL.LU.64 R24, [R1+0xf1b0] ;  /* 0x00f1b00001187983 */ /* 0x000ee20000300a00 */
[----:B--2---:R-:W-:Y:S03]  /*c7d20*/  HMMA.16816.F32 R36, R28, R32, R36 ;  /* 0x000000201c24723c */ /* 0x004fe60000001824 */
[----:B------:R-:W-:Y:S04]  /*c7d30*/  STL.64 [R1+0xf0f8], R34 ;  /* 0x00f0f82201007387 */ /* 0x000fe80000100a00 */
[----:B------:R-:W-:-:S12]  /*c7d40*/  STL.64 [R1+0xf0f0], R32 ;  /* 0x00f0f02001007387 */ /* 0x000fd80000100a00 */
[----:B------:R-:W-:Y:S04]  /*c7d50*/  STL.64 [R1+0x2420], R36 ;  /* 0x0024202401007387 */ /* 0x000fe80000100a00 */
[----:B------:R4:W-:Y:S01]  /*c7d60*/  STL.64 [R1+0x2428], R38 ;  /* 0x0024282601007387 */ /* 0x0009e20000100a00 */
[C---:B------:R-:W-:Y:S08]  /*c7d70*/  HMMA.16816.F32 R8, R28.reuse, R16, R8 ;  /* 0x000000101c08723c */ /* 0x040ff00000001808 */
[C---:B----4-:R-:W-:Y:S01]  /*c7d80*/  HMMA.16816.F32 R36, R28.reuse, R26, R40 ;  /* 0x0000001a1c24723c */ /* 0x050fe20000001828 */
[----:B------:R-:W-:Y:S07]  /*c7d90*/  STL.64 [R1+0xf118], R26 ;  /* 0x00f1181a01007387 */ /* 0x000fee0000100a00 */
[C---:B---3--:R-:W-:Y:S11]  /*c7da0*/  HMMA.16816.F32 R32, R28.reuse, R24, R44 ;  /* 0x000000181c20723c */ /* 0x048ff6000000182c */
[----:B------:R-:W-:Y:S04]  /*c7db0*/  STL.64 [R1+0x23f0], R36 ;  /* 0x0023f02401007387 */ /* 0x000fe80000100a00 */
[----:B------:R-:W-:Y:S04]  /*c7dc0*/  STL.64 [R1+0x23f8], R38 ;  /* 0x0023f82601007387 */ /* 0x000fe80000100a00 */
[----:B------:R0:W-:Y:S02]  /*c7dd0*/  STL.64 [R1+0xf110], R24 ;  /* 0x00f1101801007387 */ /* 0x0001e40000100a00 */
[C---:B0-----:R-:W-:Y:S02]  /*c7de0*/  HMMA.16816.F32 R24, R28.reuse, R22, R48 ;  /* 0x000000161c18723c */ /* 0x041fe40000001830 */
[----:B------:R-:W-:Y:S04]  /*c7df0*/  STL.64 [R1+0x23e0], R32 ;  /* 0x0023e02001007387 */ /* 0x000fe80000100a00 */
[----:B------:R0:W-:Y:S04]  /*c7e00*/  STL.64 [R1+0x23e8], R34 ;  /* 0x0023e82201007387 */ /* 0x0001e80000100a00 */
[----:B------:R-:W-:Y:S01]  /*c7e10*/  STL [R1+0xf0cc], R21 ;  /* 0x00f0cc1501007387 */ /* 0x000fe20000100800 */
[C---:B0-----:R-:W-:Y:S08]  /*c7e20*/  HMMA.16816.F32 R32, R28.reuse, R20, R52 ;  /* 0x000000141c20723c */ /* 0x041ff00000001834 */
[----:B------:R-:W-:Y:S04]  /*c7e30*/  STL.64 [R1+0x23c0], R24 ;  /* 0x0023c01801007387 */ /* 0x000fe80000100a00 */
[----:B------:R0:W-:Y:S02]  /*c7e40*/  STL.64 [R1+0x23c8], R26 ;  /* 0x0023c81a01007387 */ /* 0x0001e40000100a00 */
[----:B0-----:R-:W-:Y:S05]  /*c7e50*/  HMMA.16816.F32 R24, R28, R18, R56 ;  /* 0x000000121c18723c */ /* 0x001fea0000001838 */
[----:B------:R-:W-:Y:S04]  /*c7e60*/  STL.64 [R1+0x20f0], R32 ;  /* 0x0020f02001007387 */ /* 0x000fe80000100a00 */
[----:B------:R-:W-:Y:S04]  /*c7e70*/  STL.64 [R1+0x20f8], R34 ;  /* 0x0020f82201007387 */ /* 0x000fe80000100a00 */
[----:B------:R-:W2:Y:S06]  /*c7e80*/  LDL.LU R52, [R1+0x4d0] ;  /* 0x0004d00001347983 */ /* 0x000eac0000300800 */
[----:B------:R0:W-:Y:S04]  /*c7e90*/  STL.64 [R1+0x20e0], R24 ;  /* 0x0020e01801007387 */ /* 0x0001e80000100a00 */
[----:B------:R1:W-:Y:S04]  /*c7ea0*/  STL.64 [R1+0x20e8], R26 ;  /* 0x0020e81a01007387 */ /* 0x0003e80000100a00 */
[----:B------:R3:W-:Y:S04]  /*c7eb0*/  STL.64 [R1+0x20d0], R8 ;  /* 0x0020d00801007387 */ /* 0x0007e80000100a00 */
[----:B------:R4:W-:Y:S04]  /*c7ec0*/  STL.64 [R1+0x20d8], R10 ;  /* 0x0020d80a01007387 */ /* 0x0009e80000100a00 */
[----:B------:R-:W2:Y:S04]  /*c7ed0*/  LDL.LU R53, [R1+0x4d4] ;  /* 0x0004d40001357983 */ /* 0x000ea80000300800 */
[----:B------:R-:W2:Y:S04]  /*c7ee0*/  LDL.LU R54, [R1+0x4d8] ;  /* 0x0004d80001367983 */ /* 0x000ea80000300800 */
[----:B------:R-:W2:Y:S04]  /*c7ef0*/  LDL.LU R55, [R1+0x4dc] ;  /* 0x0004dc0001377983 */ /* 0x000ea80000300800 */
[----:B--2---:R-:W-:Y:S04]  /*c7f00*/  STL.64 [R1+0xf168], R54 ;  /* 0x00f1683601007387 */ /* 0x004fe80000100a00 */
[----:B------:R-:W-:Y:S04]  /*c7f10*/  STL.64 [R1+0xf160], R52 ;  /* 0x00f1603401007387 */ /* 0x000fe80000100a00 */
[----:B------:R-:W2:Y:S04]  /*c7f20*/  LDL.LU R40, [R1+0x4f0] ;  /* 0x0004f00001287983 */ /* 0x000ea80000300800 */
[----:B------:R-:W2:Y:S04]  /*c7f30*/  LDL.LU R41, [R1+0x4f4] ;  /* 0x0004f40001297983 */ /* 0x000ea80000300800 */
[----:B------:R-:W2:Y:S04]  /*c7f40*/  LDL.LU R42, [R1+0x4f8] ;  /* 0x0004f800012a7983 */ /* 0x000ea80000300800 */
[----:B------:R-:W2:Y:S04]  /*c7f50*/  LDL.LU R43, [R1+0x4fc] ;  /* 0x0004fc00012b7983 */ /* 0x000ea80000300800 */
[----:B--2---:R-:W-:Y:S04]  /*c7f60*/  STL.64 [R1+0xf188], R42 ;  /* 0x00f1882a01007387 */ /* 0x004fe80000100a00 */
[----:B------:R-:W-:Y:S04]  /*c7f70*/  STL.64 [R1+0xf180], R40 ;  /* 0x00f1802801007387 */ /* 0x000fe80000100a00 */
[----:B0-----:R-:W2:Y:S04]  /*c7f80*/  LDL.LU R24, [R1+0x510] ;  /* 0x0005100001187983 */ /* 0x001ea80000300800 */
[----:B------:R-:W2:Y:S04]  /*c7f90*/  LDL.LU R25, [R1+0x514] ;  /* 0x0005140001197983 */ /* 0x000ea80000300800 */
[----:B-1----:R-:W2:Y:S04]  /*c7fa0*/  LDL.LU R26, [R1+0x518] ;  /* 0x00051800011a7983 */ /* 0x002ea80000300800 */
[----:B------:R-:W2:Y:S04]  /*c7fb0*/  LDL.LU R27, [R1+0x51c] ;  /* 0x00051c00011b7983 */ /* 0x000ea80000300800 */
[----:B--2---:R-:W-:Y:S04]  /*c7fc0*/  STL.64 [R1+0xf1a8], R26 ;  /* 0x00f1a81a01007387 */ /* 0x004fe80000100a00 */
[----:B------:R0:W-:Y:S04]  /*c7fd0*/  STL.64 [R1+0xf1a0], R24 ;  /* 0x00f1a01801007387 */ /* 0x0001e80000100a00 */
[----:B------:R-:W2:Y:S04]  /*c7fe0*/  LDL.LU R56, [R1+0x520] ;  /* 0x0005200001387983 */ /* 0x000ea80000300800 */
[----:B------:R-:W2:Y:S04]  /*c7ff0*/  LDL.LU R57, [R1+0x524] ;  /* 0x0005240001397983 */ /* 0x000ea80000300800 */
[----:B------:R-:W2:Y:S04]  /*c8000*/  LDL.LU R58, [R1+0x528] ;  /* 0x00052800013a7983 */ /* 0x000ea80000300800 */
[----:B------:R-:W2:Y:S04]  /*c8010*/  LDL.LU R59, [R1+0x52c] ;  /* 0x00052c00013b7983 */ /* 0x000ea80000300800 */
[----:B---3--:R-:W3:Y:S04]  /*c8020*/  LDL.LU R8, [R1+0x560] ;  /* 0x0005600001087983 */ /* 0x008ee80000300800 */
[----:B------:R-:W3:Y:S04]  /*c8030*/  LDL.LU R9, [R1+0x564] ;  /* 0x0005640001097983 */ /* 0x000ee80000300800 */
[----:B----4-:R-:W3:Y:S04]  /*c8040*/  LDL.LU R10, [R1+0x568] ;  /* 0x00056800010a7983 */ /* 0x010ee80000300800 */
[----:B------:R-:W3:Y:S04]  /*c8050*/  LDL.LU R11, [R1+0x56c] ;  /* 0x00056c00010b7983 */ /* 0x000ee80000300800 */
[----:B0-----:R-:W4:Y:S04]  /*c8060*/  LDL.LU R24, [R1+0x570] ;  /* 0x0005700001187983 */ /* 0x001f280000300800 */
[----:B------:R-:W4:Y:S04]  /*c8070*/  LDL.LU R25, [R1+0x574] ;  /* 0x0005740001197983 */ /* 0x000f280000300800 */
[----:B------:R-:W4:Y:S04]  /*c8080*/  LDL.LU R26, [R1+0x578] ;  /* 0x00057800011a7983 */ /* 0x000f280000300800 */
[----:B------:R-:W4:Y:S01]  /*c8090*/  LDL.LU R27, [R1+0x57c] ;  /* 0x00057c00011b7983 */ /* 0x000f220000300800 */
[----:B------:R-:W-:-:S02]  /*c80a0*/  IMAD.MOV.U32 R38, RZ, RZ, R4 ;  /* 0x000000ffff267224 */ /* 0x000fc400078e0004 */
[----:B------:R-:W-:Y:S01]  /*c80b0*/  IMAD.MOV.U32 R51, RZ, RZ, R5 ;  /* 0x000000ffff337224 */ /* 0x000fe200078e0005 */
[----:B------:R-:W2:Y:S01]  /*c80c0*/  LDL.LU R4, [R1+0x540] ;  /* 0x0005400001047983 */ /* 0x000ea20000300800 */
[----:B------:R-:W-:-:S03]  /*c80d0*/  IMAD.MOV.U32 R50, RZ, RZ, R6 ;  /* 0x000000ffff327224 */ /* 0x000fc600078e0006 */
        /* <DEDUP_REMOVED lines=8> */
[----:B------:R-:W-:-:S03]  /*c8160*/  IMAD.MOV.U32 R39, RZ, RZ, R0 ;  /* 0x000000ffff277224 */ /* 0x000fc600078e0000 */
[----:B------:R-:W2:Y:S04]  /*c8170*/  LDL.LU R53, [R1+0x534] ;  /* 0x0005340001357983 */ /* 0x000ea80000300800 */
[----:B------:R-:W2:Y:S04]  /*c8180*/  LDL.LU R54, [R1+0x538] ;  /* 0x0005380001367983 */ /* 0x000ea80000300800 */
[----:B------:R-:W2:Y:S04]  /*c8190*/  LDL.LU R55, [R1+0x53c] ;  /* 0x00053c0001377983 */ /* 0x000ea80000300800 */
[----:B------:R-:W2:Y:S04]  /*c81a0*/  LDL.LU R21, [R1+0x3380] ;  /* 0x0033800001157983 */ /* 0x000ea80000300800 */
[----:B------:R-:W2:Y:S04]  /*c81b0*/  LDL.LU R0, [R1+0x337c] ;  /* 0x00337c0001007983 */ /* 0x000ea80000300800 */
[----:B------:R-:W2:Y:S04]  /*c81c0*/  LDL.64 R36, [R1+0x18] ;  /* 0x0000180001247983 */ /* 0x000ea80000100a00 */
        /* <DEDUP_REMOVED lines=9> */
[----:B------:R-:W-:Y:S04]  /*c8260*/  STL.64 [R1+0xf0c0], R18 ;  /* 0x00f0c01201007387 */ /* 0x000fe80000100a00 */
[----:B------:R0:W-:Y:S04]  /*c8270*/  STL.64 [R1+0xf0b8], R16 ;  /* 0x00f0b81001007387 */ /* 0x0001e80000100a00 */
[----:B0-----:R-:W2:Y:S04]  /*c8280*/  LDL.LU R16, [R1+0x210] ;  /* 0x0002100001107983 */ /* 0x001ea80000300800 */
[----:B------:R-:W2:Y:S04]  /*c8290*/  LDL.LU R17, [R1+0x214] ;  /* 0x0002140001117983 */ /* 0x000ea80000300800 */
[----:B------:R-:W2:Y:S04]  /*c82a0*/  LDL.LU R18, [R1+0x218] ;  /* 0x0002180001127983 */ /* 0x000ea80000300800 */
[----:B------:R-:W2:Y:S01]  /*c82b0*/  LDL.LU R19, [R1+0x21c] ;  /* 0x00021c0001137983 */ /* 0x000ea20000300800 */
[C---:B---3--:R-:W-:Y:S08]  /*c82c0*/  HMMA.16816.F32 R8, R28.reuse, R12, R8 ;  /* 0x0000000c1c08723c */ /* 0x048ff00000001808 */
[----:B----4-:R-:W-:-:S15]  /*c82d0*/  HMMA.16816.F32 R24, R28, R14, R24 ;  /* 0x0000000e1c18723c */ /* 0x010fde0000001818 */
[----:B------:R-:W-:-:S04]  /*c82e0*/  NOP ;  /* 0x0000000000007918 */ /* 0x000fc80000000000 */
[----:B------:R-:W-:Y:S04]  /*c82f0*/  STL.64 [R1+0x20b0], R24 ;  /* 0x0020b01801007387 */ /* 0x000fe80000100a00 */
[----:B------:R0:W-:Y:S04]  /*c8300*/  STL.64 [R1+0x20b8], R26 ;  /* 0x0020b81a01007387 */ /* 0x0001e80000100a00 */
[----:B0-----:R-:W3:Y:S04]  /*c8310*/  LDL.LU.64 R26, [R1+0xf1a8] ;  /* 0x00f1a800011a7983 */ /* 0x001ee80000300a00 */
[----:B------:R-:W3:Y:S04]  /*c8320*/  LDL.LU.64 R24, [R1+0xf1a0] ;  /* 0x00f1a00001187983 */ /* 0x000ee80000300a00 */
[----:B------:R-:W-:Y:S04]  /*c8330*/  STL.64 [R1+0x20a0], R8 ;  /* 0x0020a00801007387 */ /* 0x000fe80000100a00 */
[----:B------:R0:W-:Y:S04]  /*c8340*/  STL.64 [R1+0x20a8], R10 ;  /* 0x0020a80a01007387 */ /* 0x0001e80000100a00 */
[----:B0-----:R-:W2:Y:S04]  /*c8350*/  LDL.LU.64 R10, [R1+0xf198] ;  /* 0x00f19800010a7983 */ /* 0x001ea80000300a00 */
[----:B------:R-:W4:Y:S04]  /*c8360*/  LDL.LU.64 R8, [R1+0xf190] ;  /* 0x00f1900001087983 */ /* 0x000f280000300a00 */
[----:B------:R0:W-:Y:S04]  /*c8370*/  STL.64 [R1+0xf0a0], R14 ;  /* 0x00f0a00e01007387 */ /* 0x0001e80000100a00 */
[----:B0-----:R-:W3:Y:S04]  /*c8380*/  LDL.LU R14, [R1+0x3378] ;  /* 0x00337800010e7983 */ /* 0x001ee80000300800 */
[----:B------:R-:W3:Y:S04]  /*c8390*/  LDL.LU R15, [R1+0x3374] ;  /* 0x00337400010f7983 */ /* 0x000ee80000300800 */
[----:B------:R0:W-:Y:S04]  /*c83a0*/  STL.64 [R1+0xf098], R12 ;  /* 0x00f0980c01007387 */ /* 0x0001e80000100a00 */
[----:B0-----:R-:W3:Y:S04]  /*c83b0*/  LDL.LU R12, [R1+0x3370] ;  /* 0x00337000010c7983 */ /* 0x001ee80000300800 */
[----:B------:R-:W3:Y:S01]  /*c83c0*/  LDL.LU R13, [R1+0x336c] ;  /* 0x00336c00010d7983 */ /* 0x000ee20000300800 */
[C---:B--2---:R-:W-:Y:S08]  /*c83d0*/  HMMA.16816.F32 R40, R28.reuse, R10, R40 ;  /* 0x0000000a1c28723c */ /* 0x044ff00000001828 */
[C---:B----4-:R-:W-:Y:S11]  /*c83e0*/  HMMA.16816.F32 R4, R28.reuse, R8, R4 ;  /* 0x000000081c04723c */ /* 0x050ff60000001804 */
[----:B------:R-:W-:Y:S04]  /*c83f0*/  STL.64 [R1+0x2080], R40 ;  /* 0x0020802801007387 */ /* 0x000fe80000100a00 */
[----:B------:R0:W-:Y:S04]  /*c8400*/  STL.64 [R1+0x2088], R42 ;  /* 0x0020882a01007387 */ /* 0x0001e80000100a00 */
[----:B0-----:R-:W2:Y:S04]  /*c8410*/  LDL.LU.64 R42, [R1+0xf188] ;  /* 0x00f18800012a7983 */ /* 0x001ea80000300a00 */
[----:B------:R-:W2:Y:S04]  /*c8420*/  LDL.LU.64 R40, [R1+0xf180] ;  /* 0x00f1800001287983 */ /* 0x000ea80000300a00 */
[----:B------:R-:W-:Y:S04]  /*c8430*/  STL.64 [R1+0x2070], R4 ;  /* 0x0020700401007387 */ /* 0x000fe80000100a00 */
[----:B------:R0:W-:Y:S04]  /*c8440*/  STL.64 [R1+0x2078], R6 ;  /* 0x0020780601007387 */ /* 0x0001e80000100a00 */
[----:B0-----:R-:W4:Y:S04]  /*c8450*/  LDL.LU.64 R6, [R1+0xf178] ;  /* 0x00f1780001067983 */ /* 0x001f280000300a00 */
[----:B------:R-:W2:Y:S04]  /*c8460*/  LDL.LU.64 R4, [R1+0xf170] ;  /* 0x00f1700001047983 */ /* 0x000ea80000300a00 */
[----:B------:R0:W-:Y:S04]  /*c8470*/  STL.64 [R1+0xf0b0], R10 ;  /* 0x00f0b00a01007387 */ /* 0x0001e80000100a00 */
[----:B0-----:R-:W2:Y:S04]  /*c8480*/  LDL.LU R10, [R1+0x3368] ;  /* 0x00336800010a7983 */ /* 0x001ea80000300800 */
[----:B------:R-:W2:Y:S04]  /*c8490*/  LDL.LU R11, [R1+0x3364] ;  /* 0x00336400010b7983 */ /* 0x000ea80000300800 */
[----:B------:R-:W-:Y:S01]  /*c84a0*/  STL.64 [R1+0xf0a8], R8 ;  /* 0x00f0a80801007387 */ /* 0x000fe20000100a00 */
[----:B------:R-:W-:Y:S01]  /*c84b0*/  IMAD R0, R0, 0x100, R21 ;  /* 0x0000010000007824 */ /* 0x000fe200078e0215 */
[----:B----4-:R-:W-:-:S15]  /*c84c0*/  HMMA.16816.F32 R52, R28, R6, R52 ;  /* 0x000000061c34723c */ /* 0x010fde0000001834 */
[----:B------:R-:W-:-:S04]  /*c84d0*/  NOP ;  /* 0x0000000000007918 */ /* 0x000fc80000000000 */
[----:B------:R-:W-:Y:S04]  /*c84e0*/  STL.64 [R1+0x2060], R52 ;  /* 0x0020603401007387 */ /* 0x000fe80000100a00 */
[----:B------:R0:W-:Y:S04]  /*c84f0*/  STL.64 [R1+0x2068], R54 ;  /* 0x0020683601007387 */ /* 0x0001e80000100a00 */
[----:B0-----:R-:W4:Y:S04]  /*c8500*/  LDL.LU.64 R54, [R1+0xf168] ;  /* 0x00f1680001367983 */ /* 0x001f280000300a00 */
[----:B------:R-:W4:Y:S01]  /*c8510*/  LDL.LU.64 R52, [R1+0xf160] ;  /* 0x00f1600001347983 */ /* 0x000f220000300a00 */
[----:B--2---:R-:W-:-:S02]  /*c8520*/  IMAD R9, R11, 0x100, R10 ;  /* 0x000001000b097824 */ /* 0x004fc400078e020a */
[----:B---3--:R-:W-:Y:S01]  /*c8530*/  IMAD R8, R13, 0x100, R12 ;  /* 0x000001000d087824 */ /* 0x008fe200078e020c */
[----:B------:R0:W-:Y:S01]  /*c8540*/  STL [R1+0xf0c8], R7 ;  /* 0x00f0c80701007387 */ /* 0x0001e20000100800 */
[----:B------:R-:W-:Y:S01]  /*c8550*/  HMMA.16816.F32 R56, R28, R4, R56 ;  /* 0x000000041c38723c */ /* 0x000fe20000001838 */
[----:B0-----:R-:W-:-:S07]  /*c8560*/  IMAD R7, R15, 0x100, R14 ;  /* 0x000001000f077824 */ /* 0x001fce00078e020e */
[----:B------:R-:W-:Y:S01]  /*c8570*/  HMMA.16816.F32 R12, R28, R2, R16 ;  /* 0x000000021c0c723c */ /* 0x000fe20000001810 */
[----:B------:R-:W-:Y:S02]  /*c8580*/  F2FP.F16.E5M2.UNPACK_B R28, R9 ;  /* 0x00000009ff1c723e */ /* 0x000fe400020004ff */
[----:B------:R-:W-:Y:S02]  /*c8590*/  F2FP.F16.E5M2.UNPACK_B R29, R8 ;  /* 0x00000008ff1d723e */ /* 0x000fe400020004ff */
[----:B------:R-:W-:Y:S02]  /*c85a0*/  F2FP.F16.E5M2.UNPACK_B R30, R7 ;  /* 0x00000007ff1e723e */ /* 0x000fe400020004ff */
[----:B------:R-:W-:-:S07]  /*c85b0*/  F2FP.F16.E5M2.UNPACK_B R31, R0 ;  /* 0x00000000ff1f723e */ /* 0x000fce00020004ff */
[C---:B------:R-:W-:Y:S01]  /*c85c0*/  HMMA.16816.F32 R8, R28.reuse, R36, R24 ;  /* 0x000000241c08723c */ /* 0x040fe20000001818 */
[----:B------:R-:W-:Y:S04]  /*c85d0*/  STL.64 [R1+0x2050], R56 ;  /* 0x0020503801007387 */ /* 0x000fe80000100a00 */
[----:B------:R0:W-:Y:S04]  /*c85e0*/  STL.64 [R1+0x2058], R58 ;  /* 0x0020583a01007387 */ /* 0x0001e80000100a00 */
[----:B0-----:R-:W2:Y:S04]  /*c85f0*/  LDL.LU.64 R58, [R1+0xf158] ;  /* 0x00f15800013a7983 */ /* 0x001ea80000300a00 */
[----:B------:R-:W3:Y:S04]  /*c8600*/  LDL.LU.64 R56, [R1+0xf150] ;  /* 0x00f1500001387983 */ /* 0x000ee80000300a00 */
[----:B------:R-:W-:Y:S04]  /*c8610*/  STL.64 [R1+0x2040], R12 ;  /* 0x0020400c01007387 */ /* 0x000fe80000100a00 */
[----:B------:R0:W-:Y:S04]  /*c8620*/  STL.64 [R1+0x2048], R14 ;  /* 0x0020480e01007387 */ /* 0x0001e80000100a00 */
[----:B------:R-:W-:Y:S04]  /*c8630*/  STL.64 [R1+0x2030], R8 ;  /* 0x0020300801007387 */ /* 0x000fe80000100a00 */
[----:B------:R1:W-:Y:S01]  /*c8640*/  STL.64 [R1+0x2038], R10 ;  /* 0x0020380a01007387 */ /* 0x0003e20000100a00 */
[C---:B0-----:R-:W-:Y:S08]  /*c8650*/  HMMA.16816.F32 R12, R28.reuse, R38, R32 ;  /* 0x000000261c0c723c */ /* 0x041ff00000001820 */
[C---:B-1----:R-:W-:Y:S01]  /*c8660*/  HMMA.16816.F32 R8, R28.reuse, R48, R40 ;  /* 0x000000301c08723c */ /* 0x042fe20000001828 */
[----:B------:R-:W-:Y:S01]  /*c8670*/  IMAD.MOV.U32 R21, RZ, RZ, R36 ;  /* 0x000000ffff157224 */ /* 0x000fe200078e0024 */
[----:B------:R-:W-:Y:S04]  /*c8680*/  STL.64 [R1+0xf138], R22 ;  /* 0x00f1381601007387 */ /* 0x000fe80000100a00 */
[----:B------:R-:W-:Y:S02]  /*c8690*/  STL.64 [R1+0xf130], R20 ;  /* 0x00f1301401007387 */ /* 0x000fe40000100a00 */
[C---:B------:R-:W-:Y:S03]  /*c86a0*/  HMMA.16816.F32 R16, R28.reuse, R50, R44 ;  /* 0x000000321c10723c */ /* 0x040fe6000000182c */
[----:B------:R0:W-:Y:S04]  /*c86b0*/  STL.64 [R1+0x2020], R12 ;  /* 0x0020200c01007387 */ /* 0x0001e80000100a00 */
[----:B------:R-:W-:Y:S04]  /*c86c0*/  STL.64 [R1+0x2028], R14 ;  /* 0x0020280e01007387 */ /* 0x000fe80000100a00 */
[----:B------:R-:W-:Y:S04]  /*c86d0*/  STL.64 [R1+0x2010], R8 ;  /* 0x0020100801007387 */ /* 0x000fe80000100a00 */
[----:B------:R4:W-:Y:S04]  /*c86e0*/  STL.64 [R1+0x2018], R10 ;  /* 0x0020180a01007387 */ /* 0x0009e80000100a00 */
[----:B0-----:R-:W2:Y:S04]  /*c86f0*/  LDL.LU R12, [R1+0x3e0] ;  /* 0x0003e000010c7983 */ /* 0x001ea80000300800 */
[----:B------:R-:W-:Y:S04]  /*c8700*/  STL.64 [R1+0x2000], R16 ;  /* 0x0020001001007387 */ /* 0x000fe80000100a00 */
[----:B------:R-:W-:Y:S01]  /*c8710*/  STL.64 [R1+0x2008], R18 ;  /* 0x0020081201007387 */ /* 0x000fe20000100a00 */
[----:B----4-:R-:W-:-:S15]  /*c8720*/  HMMA.16816.F32 R8, R28, R60, R52 ;  /* 0x0000003c1c08723c */ /* 0x010fde0000001834 */
[----:B------:R-:W-:-:S04]  /*c8730*/  NOP ;  /* 0x0000000000007918 */ /* 0x000fc80000000000 */
[----:B------:R0:W-:Y:S04]  /*c8740*/  STL.64 [R1+0x1ff0], R8 ;  /* 0x001ff00801007387 */ /* 0x0001e80000100a00 */
[----:B------:R1:W-:Y:S04]  /*c8750*/  STL.64 [R1+0x1ff8], R10 ;  /* 0x001ff80a01007387 */ /* 0x0003e80000100a00 */
[----:B------:R-:W4:Y:S04]  /*c8760*/  LDL.LU R13, [R1+0x3e4] ;  /* 0x0003e400010d7983 */ /* 0x000f280000300800 */
[----:B------:R-:W4:Y:S04]  /*c8770*/  LDL.LU R14, [R1+0x3e8] ;  /* 0x0003e800010e7983 */ /* 0x000f280000300800 */
[----:B------:R-:W4:Y:S04]  /*c8780*/  LDL.LU R15, [R1+0x3ec] ;  /* 0x0003ec00010f7983 */ /* 0x000f280000300800 */
[----:B0-----:R-:W2:Y:S04]  /*c8790*/  LDL.LU R8, [R1+0x3f0] ;  /* 0x0003f00001087983 */ /* 0x001ea80000300800 */
[----:B------:R-:W2:Y:S04]  /*c87a0*/  LDL.LU R9, [R1+0x3f4] ;  /* 0x0003f40001097983 */ /* 0x000ea80000300800 */
[----:B-1----:R-:W2:Y:S04]  /*c87b0*/  LDL.LU R10, [R1+0x3f8] ;  /* 0x0003f800010a7983 */ /* 0x002ea80000300800 */
[----:B------:R-:W2:Y:S04]  /*c87c0*/  LDL.LU R11, [R1+0x3fc] ;  /* 0x0003fc00010b7983 */ /* 0x000ea80000300800 */
[----:B------:R-:W2:Y:S04]  /*c87d0*/  LDL.LU R52, [R1+0x4c0] ;  /* 0x0004c00001347983 */ /* 0x000ea80000300800 */
[----:B------:R-:W2:Y:S04]  /*c87e0*/  LDL.LU R53, [R1+0x4c4] ;  /* 0x0004c40001357983 */ /* 0x000ea80000300800 */
[----:B------:R-:W2:Y:S04]  /*c87f0*/  LDL.LU R54, [R1+0x4c8] ;  /* 0x0004c80001367983 */ /* 0x000ea80000300800 */
[----:B------:R-:W2:Y:S01]  /*c8800*/  LDL.LU R55, [R1+0x4cc] ;  /* 0x0004cc0001377983 */ /* 0x000ea20000300800 */
[----:B------:R-:W-:-:S03]  /*c8810*/  IMAD.MOV.U32 R7, RZ, RZ, R37 ;  /* 0x000000ffff077224 */ /* 0x000fc600078e0025 */
        /* <DEDUP_REMOVED lines=33> */
[----:B------:R-:W-:Y:S01]  /*c8a30*/  STL.64 [R1+0xf080], R60 ;  /* 0x00f0803c01007387 */ /* 0x000fe20000100a00 */
[----:B--2---:R-:W-:-:S15]  /*c8a40*/  HMMA.16816.F32 R52, R28, R58, R52 ;  /* 0x0000003a1c34723c */ /* 0x004fde0000001834 */
[----:B------:R-:W-:-:S04]  /*c8a50*/  NOP ;  /* 0x0000000000007918 */ /* 0x000fc80000000000 */
[----:B------:R-:W-:Y:S04]  /*c8a60*/  STL.64 [R1+0x1fe0], R52 ;  /* 0x001fe03401007387 */ /* 0x000fe80000100a00 */
[----:B------:R0:W-:Y:S04]  /*c8a70*/  STL.64 [R1+0x1fe8], R54 ;  /* 0x001fe83601007387 */ /* 0x0001e80000100a00 */
[----:B0-----:R-:W4:Y:S04]  /*c8a80*/  LDL.LU.64 R54, [R1+0xf148] ;  /* 0x00f1480001367983 */ /* 0x001f280000300a00 */
[----:B------:R-:W2:Y:S01]  /*c8a90*/  LDL.LU.64 R52, [R1+0xf140] ;  /* 0x00f1400001347983 */ /* 0x000ea20000300a00 */
[----:B---3--:R-:W-:-:S15]  /*c8aa0*/  HMMA.16816.F32 R36, R28, R56, R36 ;  /* 0x000000381c24723c */ /* 0x008fde0000001824 */
[----:B------:R-:W-:-:S04]  /*c8ab0*/  NOP ;  /* 0x0000000000007918 */ /* 0x000fc80000000000 */
[----:B------:R0:W-:Y:S04]  /*c8ac0*/  STL.64 [R1+0x1fd0], R36 ;  /* 0x001fd02401007387 */ /* 0x0001e80000100a00 */
[----:B------:R1:W-:Y:S04]  /*c8ad0*/  STL.64 [R1+0x1fd8], R38 ;  /* 0x001fd82601007387 */ /* 0x0003e80000100a00 */
[----:B0-----:R-:W3:Y:S04]  /*c8ae0*/  LDL.LU R36, [R1+0x440] ;  /* 0x0004400001247983 */ /* 0x001ee80000300800 */
[----:B------:R-:W3:Y:S04]  /*c8af0*/  LDL.LU R37, [R1+0x444] ;  /* 0x0004440001257983 */ /* 0x000ee80000300800 */
[----:B-1----:R-:W3:Y:S04]  /*c8b00*/  LDL.LU R38, [R1+0x448] ;  /* 0x0004480001267983 */ /* 0x002ee80000300800 */
[----:B------:R-:W3:Y:S04]  /*c8b10*/  LDL.LU R39, [R1+0x44c] ;  /* 0x00044c0001277983 */ /* 0x000ee80000300800 */
[----:B------:R-:W-:Y:S04]  /*c8b20*/  STL.64 [R1+0xf048], R58 ;  /* 0x00f0483a01007387 */ /* 0x000fe80000100a00 */
[----:B------:R0:W-:Y:S04]  /*c8b30*/  STL.64 [R1+0xf040], R56 ;  /* 0x00f0403801007387 */ /* 0x0001e80000100a00 */
[----:B0-----:R-:W3:Y:S04]  /*c8b40*/  LDL.LU R56, [R1+0x400] ;  /* 0x0004000001387983 */ /* 0x001ee80000300800 */
[----:B------:R-:W3:Y:S04]  /*c8b50*/  LDL.LU R57, [R1+0x404] ;  /* 0x0004040001397983 */ /* 0x000ee80000300800 */
[----:B------:R-:W3:Y:S04]  /*c8b60*/  LDL.LU R58, [R1+0x408] ;  /* 0x00040800013a7983 */ /* 0x000ee80000300800 */
[----:B------:R-:W3:Y:S01]  /*c8b70*/  LDL.LU R59, [R1+0x40c] ;  /* 0x00040c00013b7983 */ /* 0x000ee20000300800 */
[C---:B----4-:R-:W-:Y:S08]  /*c8b80*/  HMMA.16816.F32 R20, R28.reuse, R54, R20 ;  /* 0x000000361c14723c */ /* 0x050ff00000001814 */
[C---:B--2---:R-:W-:Y:S11]  /*c8b90*/  HMMA.16816.F32 R48, R28.reuse, R52, R48 ;  /* 0x000000341c30723c */ /* 0x044ff60000001830 */
[----:B------:R-:W-:Y:S04]  /*c8ba0*/  STL.64 [R1+0x1fb0], R20 ;  /* 0x001fb01401007387 */ /* 0x000fe80000100a00 */
[----:B------:R0:W-:Y:S04]  /*c8bb0*/  STL.64 [R1+0x1fb8], R22 ;  /* 0x001fb81601007387 */ /* 0x0001e80000100a00 */
[----:B0-----:R-:W2:Y:S04]  /*c8bc0*/  LDL.LU.64 R22, [R1+0xf138] ;  /* 0x00f1380001167983 */ /* 0x001ea80000300a00 */
[----:B------:R-:W4:Y:S04]  /*c8bd0*/  LDL.LU.64 R20, [R1+0xf130] ;  /* 0x00f1300001147983 */ /* 0x000f280000300a00 */
        /* <DEDUP_REMOVED lines=46> */
[----:B0-----:R-:W2:Y:S04]  /*c8ec0*/  LDL.LU.64 R38, [R1+0xf0d8] ;  /* 0x00f0d80001267983 */ /* 0x001ea80000300a00 */
[----:B------:R-:W2:Y:S01]  /*c8ed0*/  LDL.LU.64 R36, [R1+0xf0d0] ;  /* 0x00f0d00001247983 */ /* 0x000ea20000300a00 */
[----:B---3--:R-:W-:Y:S03]  /*c8ee0*/  HMMA.16816.F32 R44, R28, R40, R44 ;  /* 0x000000281c2c723c */ /* 0x008fe6000000182c */
[----:B------:R-:W-:Y:S04]  /*c8ef0*/  STL.64 [R1+0xf018], R42 ;  /* 0x00f0182a01007387 */ /* 0x000fe80000100a00 */
[----:B------:R-:W-:-:S12]  /*c8f00*/  STL.64 [R1+0xf010], R40 ;  /* 0x00f0102801007387 */ /* 0x000fd80000100a00 */
[----:B------:R-:W-:Y:S04]  /*c8f10*/  STL.64 [R1+0x1f20], R44 ;  /* 0x001f202c01007387 */ /* 0x000fe80000100a00 */
[----:B------:R2:W-:Y:S01]  /*c8f20*/  STL.64 [R1+0x1f28], R46 ;  /* 0x001f282e01007387 */ /* 0x0005e20000100a00 */
[C---:B------:R-:W-:Y:S08]  /*c8f30*/  HMMA.16816.F32 R8, R28.reuse, R32, R8 ;  /* 0x000000201c08723c */ /* 0x040ff00000001808 */
[----:B------:R-:W-:Y:S01]  /*c8f40*/  HMMA.16816.F32 R12, R28, R26, R12 ;  /* 0x0000001a1c0c723c */ /* 0x000fe2000000180c */
[----:B----4-:R-:W-:-:S07]  /*c8f50*/  IMAD.MOV.U32 R60, RZ, RZ, R21 ;  /* 0x000000ffff3c7224 */ /* 0x010fce00078e0015 */
[C---:B--2---:R-:W-:Y:S01]  /*c8f60*/  HMMA.16816.F32 R44, R28.reuse, R38, R48 ;  /* 0x000000261c2c723c */ /* 0x044fe20000001830 */
[----:B------:R-:W-:Y:S07]  /*c8f70*/  STL.64 [R1+0xf038], R38 ;  /* 0x00f0382601007387 */ /* 0x000fee0000100a00 */
[C---:B------:R-:W-:Y:S11]  /*c8f80*/  HMMA.16816.F32 R40, R28.reuse, R36, R52 ;  /* 0x000000241c28723c */ /* 0x040ff60000001834 */
[----:B------:R-:W-:Y:S04]  /*c8f90*/  STL.64 [R1+0x1f00], R44 ;  /* 0x001f002c01007387 */ /* 0x000fe80000100a00 */
[----:B------:R-:W-:Y:S04]  /*c8fa0*/  STL.64 [R1+0x1f08], R46 ;  /* 0x001f082e01007387 */ /* 0x000fe80000100a00 */
[----:B------:R0:W-:Y:S02]  /*c8fb0*/  STL.64 [R1+0xf030], R36 ;  /* 0x00f0302401007387 */ /* 0x0001e40000100a00 */
[C---:B0-----:R-:W-:Y:S02]  /*c8fc0*/  HMMA.16816.F32 R36, R28.reuse, R34, R56 ;  /* 0x000000221c24723c */ /* 0x041fe40000001838 */
[----:B------:R-:W-:Y:S04]  /*c8fd0*/  STL.64 [R1+0x1ef0], R40 ;  /* 0x001ef02801007387 */ /* 0x000fe80000100a00 */
[----:B------:R-:W-:Y:S04]  /*c8fe0*/  STL.64 [R1+0x1ef8], R42 ;  /* 0x001ef82a01007387 */ /* 0x000fe80000100a00 */
[----:B------:R-:W-:Y:S09]  /*c8ff0*/  STL.64 [R1+0xf058], R34 ;  /* 0x00f0582201007387 */ /* 0x000ff20000100a00 */
[----:B------:R-:W-:Y:S04]  /*c9000*/  STL.64 [R1+0x1ee0], R36 ;  /* 0x001ee02401007387 */ /* 0x000fe80000100a00 */
[----:B------:R-:W-:Y:S04]  /*c9010*/  STL.64 [R1+0x1ee8], R38 ;  /* 0x001ee82601007387 */ /* 0x000fe80000100a00 */
[----:B------:R-:W-:Y:S04]  /*c9020*/  STL.64 [R1+0xf050], R32 ;  /* 0x00f0502001007387 */ /* 0x000fe80000100a00 */
[----:B------:R-:W-:Y:S04]  /*c9030*/  STL.64 [R1+0x1ed0], R8 ;  /* 0x001ed00801007387 */ /* 0x000fe80000100a00 */
[----:B------:R0:W-:Y:S04]  /*c9040*/  STL.64 [R1+0x1ed8], R10 ;  /* 0x001ed80a01007387 */ /* 0x0001e80000100a00 */
[----:B------:R-:W2:Y:S01]  /*c9050*/  LDL.LU R52, [R1+0x200] ;  /* 0x0002000001347983 */ /* 0x000ea20000300800 */
[----:B0-----:R-:W-:Y:S03]  /*c9060*/  HMMA.16816.F32 R8, R28, R24, R16 ;  /* 0x000000181c08723c */ /* 0x001fe60000001810 */
[----:B------:R0:W-:Y:S04]  /*c9070*/  STL.64 [R1+0x1ec0], R12 ;  /* 0x001ec00c01007387 */ /* 0x0001e80000100a00 */
[----:B------:R1:W-:-:S12]  /*c9080*/  STL.64 [R1+0x1ec8], R14 ;  /* 0x001ec80e01007387 */ /* 0x0003d80000100a00 */
[----:B------:R3:W-:Y:S04]  /*c9090*/  STL.64 [R1+0x1eb0], R8 ;  /* 0x001eb00801007387 */ /* 0x0007e80000100a00 */
[----:B------:R4:W-:Y:S04]  /*c90a0*/  STL.64 [R1+0x1eb8], R10 ;  /* 0x001eb80a01007387 */ /* 0x0009e80000100a00 */
        /* <DEDUP_REMOVED lines=19> */
[----:B0-----:R-:W2:Y:S04]  /*c91e0*/  LDL.LU R12, [R1+0x390] ;  /* 0x00039000010c7983 */ /* 0x001ea80000300800 */
[----:B------:R-:W2:Y:S04]  /*c91f0*/  LDL.LU R13, [R1+0x394] ;  /* 0x00039400010d7983 */ /* 0x000ea80000300800 */
[----:B-1----:R-:W2:Y:S04]  /*c9200*/  LDL.LU R14, [R1+0x398] ;  /* 0x00039800010e7983 */ /* 0x002ea80000300800 */
[----:B------:R-:W2:Y:S04]  /*c9210*/  LDL.LU R15, [R1+0x39c] ;  /* 0x00039c00010f7983 */ /* 0x000ea80000300800 */
[----:B---3--:R-:W3:Y:S04]  /*c9220*/  LDL.LU R8, [R1+0x3a0] ;  /* 0x0003a00001087983 */ /* 0x008ee80000300800 */
[----:B------:R-:W3:Y:S04]  /*c9230*/  LDL.LU R9, [R1+0x3a4] ;  /* 0x0003a40001097983 */ /* 0x000ee80000300800 */
[----:B----4-:R-:W3:Y:S04]  /*c9240*/  LDL.LU R10, [R1+0x3a8] ;  /* 0x0003a800010a7983 */ /* 0x010ee80000300800 */
[----:B------:R-:W3:Y:S04]  /*c9250*/  LDL.LU R11, [R1+0x3ac] ;  /* 0x0003ac00010b7983 */ /* 0x000ee80000300800 */
[----:B------:R-:W4:Y:S04]  /*c9260*/  LDL.LU R36, [R1+0x340] ;  /* 0x0003400001247983 */ /* 0x000f280000300800 */
[----:B------:R-:W4:Y:S04]  /*c9270*/  LDL.LU R37, [R1+0x344] ;  /* 0x0003440001257983 */ /* 0x000f280000300800 */
[----:B------:R-:W4:Y:S04]  /*c9280*/  LDL.LU R38, [R1+0x348] ;  /* 0x0003480001267983 */ /* 0x000f280000300800 */
        /* <DEDUP_REMOVED lines=14> */
[----:B------:R-:W3:Y:S04]  /*c9370*/  LDL.LU R27, [R1+0x36c] ;  /* 0x00036c00011b7983 */ /* 0x000ee80000300800 */
[----:B------:R-:W3:Y:S01]  /*c9380*/  LDL.LU R21, [R1+0xf0cc] ;  /* 0x00f0cc0001157983 */ /* 0x000ee20000300800 */
[----:B------:R-:W-:Y:S01]  /*c9390*/  IMAD.MOV.U32 R61, RZ, RZ, R7 ;  /* 0x000000ffff3d7224 */ /* 0x000fe200078e0007 */
[----:B--2---:R-:W-:-:S15]  /*c93a0*/  HMMA.16816.F32 R56, R28, R22, R56 ;  /* 0x000000161c38723c */ /* 0x004fde0000001838 */
[----:B------:R-:W-:-:S04]  /*c93b0*/  NOP ;  /* 0x0000000000007918 */ /* 0x000fc80000000000 */
[----:B------:R0:W-:Y:S04]  /*c93c0*/  STL.64 [R1+0x1ea0], R56 ;  /* 0x001ea03801007387 */ /* 0x0001e80000100a00 */
[----:B------:R1:W-:Y:S04]  /*c93d0*/  STL.64 [R1+0x1ea8], R58 ;  /* 0x001ea83a01007387 */ /* 0x0003e80000100a00 */
[----:B------:R-:W4:Y:S04]  /*c93e0*/  LDL.LU R7, [R1+0xf0c8] ;  /* 0x00f0c80001077983 */ /* 0x000f280000300800 */
[----:B0-----:R-:W2:Y:S04]  /*c93f0*/  LDL.LU R56, [R1+0x320] ;  /* 0x0003200001387983 */ /* 0x001ea80000300800 */
[----:B------:R-:W2:Y:S04]  /*c9400*/  LDL.LU R57, [R1+0x324] ;  /* 0x0003240001397983 */ /* 0x000ea80000300800 */
[----:B-1----:R-:W2:Y:S04]  /*c9410*/  LDL.LU R58, [R1+0x328] ;  /* 0x00032800013a7983 */ /* 0x002ea80000300800 */
[----:B------:R-:W2:Y:S01]  /*c9420*/  LDL.LU R59, [R1+0x32c] ;  /* 0x00032c00013b7983 */ /* 0x000ea20000300800 */
[----:B---3--:R-:W-:-:S15]  /*c9430*/  HMMA.16816.F32 R16, R28, R20, R16 ;  /* 0x000000141c10723c */ /* 0x008fde0000001810 */
[----:B------:R-:W-:-:S04]  /*c9440*/  NOP ;  /* 0x0000000000007918 */ /* 0x000fc80000000000 */
[----:B------:R-:W-:Y:S04]  /*c9450*/  STL.64 [R1+0x16f0], R16 ;  /* 0x0016f01001007387 */ /* 0x000fe80000100a00 */
[----:B------:R0:W-:Y:S04]  /*c9460*/  STL.64 [R1+0x16f8], R18 ;  /* 0x0016f81201007387 */ /* 0x0001e80000100a00 */
[----:B0-----:R-:W3:Y:S04]  /*c9470*/  LDL.LU.64 R18, [R1+0xf0c0] ;  /* 0x00f0c00001127983 */ /* 0x001ee80000300a00 */
[----:B------:R-:W2:Y:S04]  /*c9480*/  LDL.LU.64 R16, [R1+0xf0b8] ;  /* 0x00f0b80001107983 */ /* 0x000ea80000300a00 */
        /* <DEDUP_REMOVED lines=17> */
[----:B------:R0:W-:Y:S04]  /*c95a0*/  STL.64 [R1+0xefa0], R16 ;  /* 0x00efa01001007387 */ /* 0x0001e80000100a00 */
[----:B0-----:R-:W2:Y:S04]  /*c95b0*/  LDL.LU R16, [R1+0x380] ;  /* 0x0003800001107983 */ /* 0x001ea80000300800 */
[----:B------:R-:W2:Y:S04]  /*c95c0*/  LDL.LU R17, [R1+0x384] ;  /* 0x0003840001117983 */ /* 0x000ea80000300800 */
[----:B------:R-:W2:Y:S04]  /*c95d0*/  LDL.LU R18, [R1+0x388] ;  /* 0x0003880001127983 */ /* 0x000ea80000300800 */
[----:B------:R-:W2:Y:S02]  /*c95e0*/  LDL.LU R19, [R1+0x38c] ;  /* 0x00038c0001137983 */ /* 0x000ea40000300800 */
        /* <DEDUP_REMOVED lines=9> */
[C---:B---3--:R-:W-:Y:S08]  /*c9680*/  HMMA.16816.F32 R12, R28.reuse, R8, R32 ;  /* 0x000000081c0c723c */ /* 0x048ff00000001820 */
[----:B0-----:R-:W-:Y:S01]  /*c9690*/  HMMA.16816.F32 R16, R28, R10, R24 ;  /* 0x0000000a1c10723c */ /* 0x001fe20000001818 */
        /* <DEDUP_REMOVED lines=8> */
[----:B-1----:R-:W-:Y:S01]  /*c9720*/  HMMA.16816.F32 R12, R28, R6, R36 ;  /* 0x000000061c0c723c */ /* 0x002fe20000001824 */
[----:B------:R0:W-:Y:S02]  /*c9730*/  STL.64 [R1+0xefd8], R6 ;  /* 0x00efd80601007387 */ /* 0x0001e40000100a00 */
[----:B0-----:R-:W-:-:S15]  /*c9740*/  IMAD R6, R47, 0x100, R46 ;  /* 0x000001002f067824 */ /* 0x001fde00078e022e */
[----:B------:R-:W-:Y:S01]  /*c9750*/  NOP ;  /* 0x0000000000007918 */ /* 0x000fe20000000000 */
[----:B------:R-:W-:Y:S04]  /*c9760*/  STL.64 [R1+0xfd0], R12 ;  /* 0x000fd00c01007387 */ /* 0x000fe80000100a00 */
[----:B------:R0:W-:Y:S04]  /*c9770*/  STL.64 [R1+0xfd8], R14 ;  /* 0x000fd80e01007387 */ /* 0x0001e80000100a00 */
[----:B------:R1:W-:Y:S04]  /*c9780*/  STL.64 [R1+0xefd0], R4 ;  /* 0x00efd00401007387 */ /* 0x0003e80000100a00 */
[----:B------:R2:W-:Y:S01]  /*c9790*/  STL.64 [R1+0xf90], R8 ;  /* 0x000f900801007387 */ /* 0x0005e20000100a00 */
[----:B0-----:R-:W-:Y:S01]  /*c97a0*/  HMMA.16816.F32 R12, R28, R2, R52 ;  /* 0x000000021c0c723c */ /* 0x001fe20000001834 */
[----:B-1----:R-:W-:-:S02]  /*c97b0*/  IMAD R5, R49, 0x100, R48 ;  /* 0x0000010031057824 */ /* 0x002fc400078e0230 */
[----:B------:R-:W-:Y:S02]  /*c97c0*/  IMAD R4, R51, 0x100, R50 ;  /* 0x0000010033047824 */ /* 0x000fe400078e0232 */
[----:B--2---:R-:W-:Y:S01]  /*c97d0*/  IMAD R8, R45, 0x100, R44 ;  /* 0x000001002d087824 */ /* 0x004fe200078e022c */
[----:B------:R-:W-:Y:S02]  /*c97e0*/  F2FP.F16.E5M2.UNPACK_B R29, R6 ;  /* 0x00000006ff1d723e */ /* 0x000fe400020004ff */
[----:B------:R-:W-:Y:S02]  /*c97f0*/  F2FP.F16.E5M2.UNPACK_B R30, R5 ;  /* 0x00000005ff1e723e */ /* 0x000fe400020004ff */
[----:B------:R-:W-:Y:S02]  /*c9800*/  F2FP.F16.E5M2.UNPACK_B R28, R8 ;  /* 0x00000008ff1c723e */ /* 0x000fe400020004ff */
[----:B------:R-:W-:-:S07]  /*c9810*/  F2FP.F16.E5M2.UNPACK_B R31, R4 ;  /* 0x00000004ff1f723e */ /* 0x000fce00020004ff */
[C---:B------:R-:W-:Y:S01]  /*c9820*/  HMMA.16816.F32 R4, R28.reuse, R60, R56 ;  /* 0x0000003c1c04723c */ /* 0x040fe20000001838 */
[----:B------:R-:W-:Y:S04]  /*c9830*/  STL.64 [R1+0xf98], R10 ;  /* 0x000f980a01007387 */ /* 0x000fe80000100a00 */
[----:B------:R-:W-:Y:S04]  /*c9840*/  STL [R1+0xef8c], R2 ;  /* 0x00ef8c0201007387 */ /* 0x000fe80000100800 */
[----:B------:R-:W-:Y:S04]  /*c9850*/  STL [R1+0xef88], R3 ;  /* 0x00ef880301007387 */ /* 0x000fe80000100800 */
[----:B------:R0:W-:Y:S04]  /*c9860*/  STL.64 [R1+0xf20], R12 ;  /* 0x000f200c01007387 */ /* 0x0001e80000100a00 */
[----:B------:R1:W-:Y:S04]  /*c9870*/  STL.64 [R1+0xf28], R14 ;  /* 0x000f280e01007387 */ /* 0x0003e80000100a00 */
[----:B------:R-:W2:Y:S04]  /*c9880*/  LDL.LU R20, [R1+0x730] ;  /* 0x0007300001147983 */ /* 0x000ea80000300800 */
[----:B------:R3:W-:Y:S04]  /*c9890*/  STL.64 [R1+0xf10], R4 ;  /* 0x000f100401007387 */ /* 0x0007e80000100a00 */
[----:B------:R4:W-:Y:S04]  /*c98a0*/  STL.64 [R1+0xf18], R6 ;  /* 0x000f180601007387 */ /* 0x0009e80000100a00 */
[----:B------:R-:W2:Y:S04]  /*c98b0*/  LDL.LU R21, [R1+0x734] ;  /* 0x0007340001157983 */ /* 0x000ea80000300800 */
[----:B------:R-:W2:Y:S04]  /*c98c0*/  LDL.LU R22, [R1+0x738] ;  /* 0x0007380001167983 */ /* 0x000ea80000300800 */
[----:B------:R-:W2:Y:S04]  /*c98d0*/  LDL.LU R23, [R1+0x73c] ;  /* 0x00073c0001177983 */ /* 0x000ea80000300800 */
[----:B--2---:R-:W-:Y:S04]  /*c98e0*/  STL.64 [R1+0xf068], R22 ;  /* 0x00f0681601007387 */ /* 0x004fe80000100a00 */
[----:B------:R2:W-:Y:S04]  /*c98f0*/  STL.64 [R1+0xf060], R20 ;  /* 0x00f0601401007387 */ /* 0x0005e80000100a00 */
[----:B0-----:R-:W2:Y:S04]  /*c9900*/  LDL.LU R12, [R1+0x240] ;  /* 0x00024000010c7983 */ /* 0x001ea80000300800 */
[----:B------:R-:W2:Y:S04]  /*c9910*/  LDL.LU R13, [R1+0x244] ;  /* 0x00024400010d7983 */ /* 0x000ea80000300800 */
[----:B-1----:R-:W2:Y:S04]  /*c9920*/  LDL.LU R14, [R1+0x248] ;  /* 0x00024800010e7983 */ /* 0x002ea80000300800 */
[----:B------:R-:W2:Y:S04]  /*c9930*/  LDL.LU R15, [R1+0x24c] ;  /* 0x00024c00010f7983 */ /* 0x000ea80000300800 */
[----:B--2---:R-:W-:Y:S04]  /*c9940*/  STL.64 [R1+0xf078], R14 ;  /* 0x00f0780e01007387 */ /* 0x004fe80000100a00 */
[----:B------:R-:W-:Y:S04]  /*c9950*/  STL.64 [R1+0xf070], R12 ;  /* 0x00f0700c01007387 */ /* 0x000fe80000100a00 */
[----:B---3--:R-:W2:Y:S04]  /*c9960*/  LDL.LU R4, [R1+0x260] ;  /* 0x0002600001047983 */ /* 0x008ea80000300800 */
[----:B------:R-:W2:Y:S04]  /*c9970*/  LDL.LU R5, [R1+0x264] ;  /* 0x0002640001057983 */ /* 0x000ea80000300800 */
[----:B----4-:R-:W3:Y:S04]  /*c9980*/  LDL.LU R6, [R1+0x268] ;  /* 0x0002680001067983 */ /* 0x010ee80000300800 */
[----:B------:R-:W3:Y:S04]  /*c9990*/  LDL.LU R7, [R1+0x26c] ;  /* 0x00026c0001077983 */ /* 0x000ee80000300800 */
        /* <DEDUP_REMOVED lines=10> */
[----:B------:R-:W4:Y:S04]  /*c9a40*/  LDL R34, [R1] ;  /* 0x0000000001227983 */ /* 0x000f280000100800 */
[----:B------:R-:W4:Y:S04]  /*c9a50*/  LDL R35, [R1+0x4] ;  /* 0x0000040001237983 */ /* 0x000f280000100800 */
[----:B------:R-:W4:Y:S04]  /*c9a60*/  LDL.LU R20, [R1+0x2f0] ;  /* 0x0002f00001147983 */ /* 0x000f280000300800 */
[----:B------:R-:W4:Y:S04]  /*c9a70*/  LDL.LU R21, [R1+0x2f4] ;  /* 0x0002f40001157983 */ /* 0x000f280000300800 */
[----:B------:R-:W4:Y:S04]  /*c9a80*/  LDL.LU R22, [R1+0x2f8] ;  /* 0x0002f80001167983 */ /* 0x000f280000300800 */
[----:B------:R-:W4:Y:S04]  /*c9a90*/  LDL.LU R23, [R1+0x2fc] ;  /* 0x0002fc0001177983 */ /* 0x000f280000300800 */
[----:B------:R-:W2:Y:S04]  /*c9aa0*/  LDL R32, [R1+0x8] ;  /* 0x0000080001207983 */ /* 0x000ea80000100800 */
[----:B0-----:R-:W2:Y:S04]  /*c9ab0*/  LDL.LU R4, [R1+0x310] ;  /* 0x0003100001047983 */ /* 0x001ea80000300800 */
[----:B------:R-:W2:Y:S04]  /*c9ac0*/  LDL.LU R5, [R1+0x314] ;  /* 0x0003140001057983 */ /* 0x000ea80000300800 */
[----:B------:R-:W2:Y:S04]  /*c9ad0*/  LDL.LU R6, [R1+0x318] ;  /* 0x0003180001067983 */ /* 0x000ea80000300800 */
[----:B------:R-:W2:Y:S04]  /*c9ae0*/  LDL.LU R7, [R1+0x31c] ;  /* 0x00031c0001077983 */ /* 0x000ea80000300800 */
[----:B------:R-:W2:Y:S04]  /*c9af0*/  LDL.64 R60, [R1+0x10] ;  /* 0x00001000013c7983 */ /* 0x000ea80000100a00 */
        /* <DEDUP_REMOVED lines=33> */
[----:B------:R-:W-:-:S02]  /*c9d10*/  IMAD.MOV.U32 R2, RZ, RZ, R60 ;  /* 0x000000ffff027224 */ /* 0x000fc400078e003c */
[----:B------:R-:W-:-:S15]  /*c9d20*/  IMAD.MOV.U32 R3, RZ, RZ, R61 ;  /* 0x000000ffff037224 */ /* 0x000fde00078e003d */
[----:B------:R-:W-:Y:S01]  /*c9d30*/  NOP ;  /* 0x0000000000007918 */ /* 0x000fe20000000000 */
[----:B------:R-:W-:Y:S04]  /*c9d40*/  STL.64 [R1+0xee0], R4 ;  /* 0x000ee00401007387 */ /* 0x000fe80000100a00 */
[----:B------:R0:W-:Y:S04]  /*c9d50*/  STL.64 [R1+0xee8], R6 ;  /* 0x000ee80601007387 */ /* 0x0001e80000100a00 */
[----:B0-----:R-:W2:Y:S04]  /*c9d60*/  LDL.LU.64 R6, [R1+0xf090] ;  /* 0x00f0900001067983 */ /* 0x001ea80000300a00 */
[----:B------:R-:W2:Y:S04]  /*c9d70*/  LDL.LU.64 R4, [R1+0xf088] ;  /* 0x00f0880001047983 */ /* 0x000ea80000300a00 */
[----:B------:R-:W2:Y:S01]  /*c9d80*/  LDL.LU.64 R60, [R1+0xf080] ;  /* 0x00f08000013c7983 */ /* 0x000ea20000300a00 */
[----:B------:R-:W-:-:S07]  /*c9d90*/  IMAD.MOV.U32 R33, RZ, RZ, R0 ;  /* 0x000000ffff217224 */ /* 0x000fce00078e0000 */
[C---:B---3--:R-:W-:Y:S08]  /*c9da0*/  HMMA.16816.F32 R12, R28.reuse, R32, R12 ;  /* 0x000000201c0c723c */ /* 0x048ff0000000180c */
[C---:B----4-:R-:W-:Y:S11]  /*c9db0*/  HMMA.16816.F32 R32, R28.reuse, R34, R20 ;  /* 0x000000221c20723c */ /* 0x050ff60000001814 */
[----:B------:R-:W-:Y:S04]  /*c9dc0*/  STL.64 [R1+0xe80], R12 ;  /* 0x000e800c01007387 */ /* 0x000fe80000100a00 */
[----:B------:R0:W-:Y:S04]  /*c9dd0*/  STL.64 [R1+0xe88], R14 ;  /* 0x000e880e01007387 */ /* 0x0001e80000100a00 */
[----:B0-----:R-:W3:Y:S04]  /*c9de0*/  LDL.LU.64 R14, [R1+0xf078] ;  /* 0x00f07800010e7983 */ /* 0x001ee80000300a00 */
[----:B------:R-:W3:Y:S04]  /*c9df0*/  LDL.LU.64 R12, [R1+0xf070] ;  /* 0x00f07000010c7983 */ /* 0x000ee80000300a00 */
[----:B------:R-:W4:Y:S04]  /*c9e00*/  LDL.LU.64 R22, [R1+0xf068] ;  /* 0x00f0680001167983 */ /* 0x000f280000300a00 */
[----:B------:R-:W4:Y:S04]  /*c9e10*/  LDL.LU.64 R20, [R1+0xf060] ;  /* 0x00f0600001147983 */ /* 0x000f280000300a00 */
        /* <DEDUP_REMOVED lines=47> */
[----:B------:R-:W2:Y:S01]  /*ca110*/  LDL.LU.64 R44, [R1+0xeff0] ;  /* 0x00eff000012c7983 */ /* 0x000ea20000300a00 */
[C---:B---3--:R-:W-:Y:S03]  /*ca120*/  HMMA.16816.F32 R52, R28.reuse, R48, R52 ;  /* 0x000000301c34723c */ /* 0x048fe60000001834 */
[----:B------:R-:W-:Y:S04]  /*ca130*/  STL.64 [R1+0xef70], R50 ;  /* 0x00ef703201007387 */ /* 0x000fe80000100a00 */
[----:B------:R4:W-:Y:S01]  /*ca140*/  STL.64 [R1+0xef68], R48 ;  /* 0x00ef683001007387 */ /* 0x0009e20000100a00 */
[C---:B------:R-:W-:Y:S11]  /*ca150*/  HMMA.16816.F32 R8, R28.reuse, R42, R8 ;  /* 0x0000002a1c08723c */ /* 0x040ff60000001808 */
[----:B------:R-:W-:Y:S04]  /*ca160*/  STL.64 [R1+0x800], R52 ;  /* 0x0008003401007387 */ /* 0x000fe80000100a00 */
[----:B------:R-:W-:Y:S01]  /*ca170*/  STL.64 [R1+0x808], R54 ;  /* 0x0008083601007387 */ /* 0x000fe20000100a00 */
[C---:B----4-:R-:W-:Y:S08]  /*ca180*/  HMMA.16816.F32 R48, R28.reuse, R46, R56 ;  /* 0x0000002e1c30723c */ /* 0x050ff00000001838 */
[C---:B--2---:R-:W-:Y:S01]  /*ca190*/  HMMA.16816.F32 R4, R28.reuse, R44, R4 ;  /* 0x0000002c1c04723c */ /* 0x044fe20000001804 */
[----:B------:R-:W-:Y:S10]  /*ca1a0*/  STL.64 [R1+0xef80], R46 ;  /* 0x00ef802e01007387 */ /* 0x000ff40000100a00 */
[----:B------:R-:W-:Y:S04]  /*ca1b0*/  STL.64 [R1+0x790], R48 ;  /* 0x0007903001007387 */ /* 0x000fe80000100a00 */
[----:B------:R-:W-:Y:S04]  /*ca1c0*/  STL.64 [R1+0x798], R50 ;  /* 0x0007983201007387 */ /* 0x000fe80000100a00 */
[----:B------:R-:W-:Y:S04]  /*ca1d0*/  STL.64 [R1+0xef78], R44 ;  /* 0x00ef782c01007387 */ /* 0x000fe80000100a00 */
[----:B------:R-:W-:Y:S04]  /*ca1e0*/  STL.64 [R1+0x770], R4 ;  /* 0x0007700401007387 */ /* 0x000fe80000100a00 */
[----:B------:R0:W-:Y:S02]  /*ca1f0*/  STL.64 [R1+0x778], R6 ;  /* 0x0007780601007387 */ /* 0x0001e40000100a00 */
[C---:B0-----:R-:W-:Y:S02]  /*ca200*/  HMMA.16816.F32 R4, R28.reuse, R40, R12 ;  /* 0x000000281c04723c */ /* 0x041fe4000000180c */
[----:B------:R-:W-:Y:S04]  /*ca210*/  STL.64 [R1+0xef38], R42 ;  /* 0x00ef382a01007387 */ /* 0x000fe80000100a00 */
[----:B------:R-:W-:Y:S04]  /*ca220*/  STL.64 [R1+0x750], R8 ;  /* 0x0007500801007387 */ /* 0x000fe80000100a00 */
[----:B------:R0:W-:Y:S04]  /*ca230*/  STL.64 [R1+0x758], R10 ;  /* 0x0007580a01007387 */ /* 0x0001e80000100a00 */
[----:B------:R-:W-:Y:S05]  /*ca240*/  STL.64 [R1+0xef30], R40 ;  /* 0x00ef302801007387 */ /* 0x000fea0000100a00 */
[----:B------:R-:W-:Y:S01]  /*ca250*/  STL.64 [R1+0x700], R4 ;  /* 0x0007000401007387 */ /* 0x000fe20000100a00 */
[C---:B0-----:R-:W-:Y:S03]  /*ca260*/  HMMA.16816.F32 R8, R28.reuse, R38, R16 ;  /* 0x000000261c08723c */ /* 0x041fe60000001810 */
[----:B------:R0:W-:Y:S05]  /*ca270*/  STL.64 [R1+0x708], R6 ;  /* 0x0007080601007387 */ /* 0x0001ea0000100a00 */
[C---:B0-----:R-:W-:Y:S01]  /*ca280*/  HMMA.16816.F32 R4, R28.reuse, R36, R20 ;  /* 0x000000241c04723c */ /* 0x041fe20000001814 */
[----:B------:R-:W-:Y:S10]  /*ca290*/  STL.64 [R1+0xef18], R38 ;  /* 0x00ef182601007387 */ /* 0x000ff40000100a00 */
[----:B------:R-:W-:Y:S04]  /*ca2a0*/  STL.64 [R1+0x6f0], R8 ;  /* 0x0006f00801007387 */ /* 0x000fe80000100a00 */
[----:B------:R-:W-:Y:S04]  /*ca2b0*/  STL.64 [R1+0x6f8], R10 ;  /* 0x0006f80a01007387 */ /* 0x000fe80000100a00 */
[----:B------:R-:W-:Y:S04]  /*ca2c0*/  STL.64 [R1+0xef10], R36 ;  /* 0x00ef102401007387 */ /* 0x000fe80000100a00 */
[----:B------:R-:W-:Y:S04]  /*ca2d0*/  STL.64 [R1+0x6e0], R4 ;  /* 0x0006e00401007387 */ /* 0x000fe80000100a00 */
[----:B------:R0:W-:Y:S04]  /*ca2e0*/  STL.64 [R1+0x6e8], R6 ;  /* 0x0006e80601007387 */ /* 0x0001e80000100a00 */
[----:B------:R-:W2:Y:S01]  /*ca2f0*/  LDL.LU R48, [R1+0x860] ;  /* 0x0008600001307983 */ /* 0x000ea20000300800 */
[----:B0-----:R-:W-:-:S15]  /*ca300*/  HMMA.16816.F32 R4, R28, R34, R24 ;  /* 0x000000221c04723c */ /* 0x001fde0000001818 */
        /* <DEDUP_REMOVED lines=22> */
[----:B0-----:R-:W3:Y:S04]  /*ca470*/  LDL.LU R4, [R1+0x780] ;  /* 0x0007800001047983 */ /* 0x001ee80000300800 */
[----:B------:R-:W3:Y:S04]  /*ca480*/  LDL.LU R5, [R1+0x784] ;  /* 0x0007840001057983 */ /* 0x000ee80000300800 */
[----:B-1----:R-:W3:Y:S04]  /*ca490*/  LDL.LU R6, [R1+0x788] ;  /* 0x0007880001067983 */ /* 0x002ee80000300800 */
        /* <DEDUP_REMOVED lines=80> */
[----:B------:R-:W-:Y:S01]  /*ca9a0*/  IMAD R0, R0, 0x100, R59 ;  /* 0x0000010000007824 */ /* 0x000fe200078e023b */
[C---:B----4-:R-:W-:Y:S08]  /*ca9b0*/  HMMA.16816.F32 R20, R28.reuse, R14, R24 ;  /* 0x0000000e1c14723c */ /* 0x050ff00000001818 */
[C---:B--2---:R-:W-:Y:S01]  /*ca9c0*/  HMMA.16816.F32 R16, R28.reuse, R12, R32 ;  /* 0x0000000c1c10723c */ /* 0x044fe20000001820 */
[----:B------:R-:W-:Y:S10]  /*ca9d0*/  STL.64 [R1+0xef28], R14 ;  /* 0x00ef280e01007387 */ /* 0x000ff40000100a00 */
[----:B------:R-:W-:Y:S04]  /*ca9e0*/  STL.64 [R1+0x650], R20 ;  /* 0x0006501401007387 */ /* 0x000fe80000100a00 */
[----:B------:R-:W-:Y:S04]  /*ca9f0*/  STL.64 [R1+0x658], R22 ;  /* 0x0006581601007387 */ /* 0x000fe80000100a00 */
[----:B------:R0:W-:Y:S04]  /*caa00*/  STL.64 [R1+0xef20], R12 ;  /* 0x00ef200c01007387 */ /* 0x0001e80000100a00 */
[----:B------:R-:W-:Y:S04]  /*caa10*/  STL.64 [R1+0x640], R16 ;  /* 0x0006401001007387 */ /* 0x000fe80000100a00 */
[----:B------:R1:W-:Y:S01]  /*caa20*/  STL.64 [R1+0x648], R18 ;  /* 0x0006481201007387 */ /* 0x0003e20000100a00 */
[C---:B0-----:R-:W-:Y:S08]  /*caa30*/  HMMA.16816.F32 R12, R28.reuse, R8, R40 ;  /* 0x000000081c0c723c */ /* 0x041ff00000001828 */
[----:B-1----:R-:W-:Y:S01]  /*caa40*/  HMMA.16816.F32 R16, R28, R10, R36 ;  /* 0x0000000a1c10723c */ /* 0x002fe20000001824 */
        /* <DEDUP_REMOVED lines=9> */
[----:B------:R-:W-:Y:S01]  /*caae0*/  STL.64 [R1+0xee98], R6 ;  /* 0x00ee980601007387 */ /* 0x000fe20000100a00 */
[----:B------:R-:W-:-:S15]  /*caaf0*/  IMAD R37, R56, 0x100, R55 ;  /* 0x0000010038257824 */ /* 0x000fde00078e0237 */
[----:B------:R-:W-:Y:S02]  /*cab00*/  NOP ;  /* 0x0000000000007918 */ /* 0x000fe40000000000 */
[----:B------:R-:W-:Y:S04]  /*cab10*/  STL.64 [R1+0x610], R12 ;  /* 0x0006100c01007387 */ /* 0x000fe80000100a00 */
[----:B------:R-:W-:Y:S04]  /*cab20*/  STL.64 [R1+0x618], R14 ;  /* 0x0006180e01007387 */ /* 0x000fe80000100a00 */
[----:B------:R0:W-:Y:S04]  /*cab30*/  STL.64 [R1+0xee90], R4 ;  /* 0x00ee900401007387 */ /* 0x0001e80000100a00 */
[----:B------:R1:W-:Y:S04]  /*cab40*/  STL.64 [R1+0x600], R8 ;  /* 0x0006000801007387 */ /* 0x0003e80000100a00 */
[----:B------:R2:W-:Y:S04]  /*cab50*/  STL.64 [R1+0x608], R10 ;  /* 0x0006080a01007387 */ /* 0x0005e80000100a00 */
        /* <DEDUP_REMOVED lines=8> */
[----:B------:R-:W3:Y:S01]  /*cabe0*/  LDL.LU R40, [R1+0x850] ;  /* 0x0008500001287983 */ /* 0x000ee20000300800 */
[----:B------:R-:W-:-:S03]  /*cabf0*/  IMAD R36, R58, 0x100, R57 ;  /* 0x000001003a247824 */ /* 0x000fc600078e0239 */
[----:B------:R-:W3:Y:S04]  /*cac00*/  LDL.LU R41, [R1+0x854] ;  /* 0x0008540001297983 */ /* 0x000ee80000300800 */
[----:B------:R-:W3:Y:S04]  /*cac10*/  LDL.LU R42, [R1+0x858] ;  /* 0x00085800012a7983 */ /* 0x000ee80000300800 */
[----:B------:R-:W3:Y:S04]  /*cac20*/  LDL.LU R43, [R1+0x85c] ;  /* 0x00085c00012b7983 */ /* 0x000ee80000300800 */
[----:B------:R-:W3:Y:S01]  /*cac30*/  LDL.LU R56, [R1+0x8c0] ;  /* 0x0008c00001387983 */ /* 0x000ee20000300800 */
[----:B------:R-:W-:-:S03]  /*cac40*/  IMAD R38, R54, 0x100, R53 ;  /* 0x0000010036267824 */ /* 0x000fc600078e0235 */
        /* <DEDUP_REMOVED lines=15> */
[----:B------:R-:W4:Y:S04]  /*cad40*/  LDL.64 R48, [R1+0x18] ;  /* 0x0000180001307983 */ /* 0x000f280000100a00 */
[----:B------:R-:W4:Y:S04]  /*cad50*/  LDL.LU R44, [R1+0x890] ;  /* 0x00089000012c7983 */ /* 0x000f280000300800 */
[----:B------:R-:W4:Y:S04]  /*cad60*/  LDL.LU R45, [R1+0x894] ;  /* 0x00089400012d7983 */ /* 0x000f280000300800 */
[----:B------:R-:W4:Y:S04]  /*cad70*/  LDL.LU R46, [R1+0x898] ;  /* 0x00089800012e7983 */ /* 0x000f280000300800 */
[----:B------:R-:W4:Y:S04]  /*cad80*/  LDL.LU R47, [R1+0x89c] ;  /* 0x00089c00012f7983 */ /* 0x000f280000300800 */
[----:B-1----:R-:W4:Y:S04]  /*cad90*/  LDL.64 R8, [R1+0x8] ;  /* 0x0000080001087983 */ /* 0x002f280000100a00 */
[----:B--2---:R-:W2:Y:S04]  /*cada0*/  LDL.64 R10, [R1] ;  /* 0x00000000010a7983 */ /* 0x004ea80000100a00 */
        /* <DEDUP_REMOVED lines=12> */
[----:B---3--:R-:W-:Y:S01]  /*cae70*/  HMMA.16816.F32 R40, R28, R2, R40 ;  /* 0x000000021c28723c */ /* 0x008fe20000001828 */
[----:B------:R-:W-:-:S02]  /*cae80*/  F2FP.F16.E5M2.UNPACK_B R28, R38 ;  /* 0x00000026ff1c723e */ /* 0x000fc400020004ff */
[----:B------:R-:W-:Y:S02]  /*cae90*/  F2FP.F16.E5M2.UNPACK_B R29, R37 ;  /* 0x00000025ff1d723e */ /* 0x000fe400020004ff */
[----:B------:R-:W-:Y:S02]  /*caea0*/  F2FP.F16.E5M2.UNPACK_B R30, R36 ;  /* 0x00000024ff1e723e */ /* 0x000fe400020004ff */
[----:B------:R-:W-:-:S07]  /*caeb0*/  F2FP.F16.E5M2.UNPACK_B R31, R0 ;  /* 0x00000000ff1f723e */ /* 0x000fce00020004ff */
[----:B----4-:R-:W-:Y:S05]  /*caec0*/  HMMA.16816.F32 R4, R28, R48, R4 ;  /* 0x000000301c04723c */ /* 0x010fea0000001804 */
[----:B------:R0:W-:Y:S04]  /*caed0*/  STL.64 [R1+0x50], R40 ;  /* 0x0000502801007387 */ /* 0x0001e80000100a00 */
[----:B------:R1:W-:Y:S04]  /*caee0*/  STL.64 [R1+0x58], R42 ;  /* 0x0000582a01007387 */ /* 0x0003e80000100a00 */
[----:B------:R-:W3:Y:S04]  /*caef0*/  LDL.LU R36, [R1+0x930] ;  /* 0x0009300001247983 */ /* 0x000ee80000300800 */
[----:B------:R-:W3:Y:S04]  /*caf00*/  LDL.LU R37, [R1+0x934] ;  /* 0x0009340001257983 */ /* 0x000ee80000300800 */
[----:B------:R-:W3:Y:S04]  /*caf10*/  LDL.LU R38, [R1+0x938] ;  /* 0x0009380001267983 */ /* 0x000ee80000300800 */
[----:B------:R-:W3:Y:S04]  /*caf20*/  LDL.LU R39, [R1+0x93c] ;  /* 0x00093c0001277983 */ /* 0x000ee80000300800 */
[----:B0-----:R-:W4:Y:S04]  /*caf30*/  LDL.LU R40, [R1+0x940] ;  /* 0x0009400001287983 */ /* 0x001f280000300800 */
[----:B------:R-:W4:Y:S01]  /*caf40*/  LDL.LU R41, [R1+0x944] ;  /* 0x0009440001297983 */ /* 0x000f220000300800 */
[----:B------:R-:W-:-:S03]  /*caf50*/  IMAD.MOV.U32 R0, RZ, RZ, R49 ;  /* 0x000000ffff007224 */ /* 0x000fc600078e0031 */
[----:B-1----:R-:W4:Y:S04]  /*caf60*/  LDL.LU R42, [R1+0x948] ;  /* 0x00094800012a7983 */ /* 0x002f280000300800 */
[----:B------:R-:W4:Y:S04]  /*caf70*/  LDL.LU R43, [R1+0x94c] ;  /* 0x00094c00012b7983 */ /* 0x000f280000300800 */
[----:B------:R0:W-:Y:S01]  /*caf80*/  STL.64 [R1+0x5f0], R4 ;  /* 0x0005f00401007387 */ /* 0x0001e20000100a00 */
[----:B------:R-:W-:Y:S01]  /*caf90*/  HMMA.16816.F32 R52, R28, R8, R52 ;  /* 0x000000081c34723c */ /* 0x000fe20000001834 */
[----:B0-----:R-:W-:-:S07]  /*cafa0*/  IMAD.MOV.U32 R4, RZ, RZ, R48 ;  /* 0x000000ffff047224 */ /* 0x001fce00078e0030 */
[C---:B------:R-:W-:Y:S08]  /*cafb0*/  HMMA.16816.F32 R48, R28.reuse, R50, R44 ;  /* 0x000000321c30723c */ /* 0x040ff0000000182c */
[----:B--2---:R-:W-:Y:S01]  /*cafc0*/  HMMA.16816.F32 R56, R28, R10, R56 ;  /* 0x0000000a1c38723c */ /* 0x004fe20000001838 */
[----:B------:R-:W-:Y:S04]  /*cafd0*/  STL.64 [R1+0x5f8], R6 ;  /* 0x0005f80601007387 */ /* 0x000fe80000100a00 */
[----:B------:R-:W2:Y:S04]  /*cafe0*/  LDL.LU.64 R46, [R1+0xef80] ;  /* 0x00ef8000012e7983 */ /* 0x000ea80000300a00 */
        /* <DEDUP_REMOVED lines=13> */
[----:B------:R-:W-:-:S02]  /*cb0c0*/  IMAD.MOV.U32 R6, RZ, RZ, R8 ;  /* 0x000000ffff067224 */ /* 0x000fc400078e0008 */
[----:B------:R-:W-:Y:S02]  /*cb0d0*/  IMAD.MOV.U32 R8, RZ, RZ, R10 ;  /* 0x000000ffff087224 */ /* 0x000fe400078e000a */
[----:B------:R-:W-:Y:S02]  /*cb0e0*/  IMAD.MOV.U32 R5, RZ, RZ, R9 ;  /* 0x000000ffff057224 */ /* 0x000fe400078e0009 */
[----:B------:R-:W-:Y:S01]  /*cb0f0*/  IMAD.MOV.U32 R7, RZ, RZ, R11 ;  /* 0x000000ffff077224 */ /* 0x000fe200078e000b */
[----:B------:R0:W-:Y:S02]  /*cb100*/  STL [R1+0xef40], R8 ;  /* 0x00ef400801007387 */ /* 0x0001e40000100800 */
[----:B0-----:R-:W-:-:S15]  /*cb110*/  HMMA.16816.F32 R8, R28, R60, R12 ;  /* 0x0000003c1c08723c */ /* 0x001fde000000180c */
[----:B------:R-:W-:-:S04]  /*cb120*/  NOP ;  /* 0x0000000000007918 */ /* 0x000fc80000000000 */
        /* <DEDUP_REMOVED lines=12> */
[C---:B0-----:R-:W-:Y:S11]  /*cb1f0*/  HMMA.16816.F32 R8, R28.reuse, R52, R32 ;  /* 0x000000341c08723c */ /* 0x041ff60000001820 */
[----:B------:R-:W-:Y:S04]  /*cb200*/  STL.64 [R1+0x580], R12 ;  /* 0x0005800c01007387 */ /* 0x000fe80000100a00 */
[----:B------:R0:W-:Y:S04]  /*cb210*/  STL.64 [R1+0x588], R14 ;  /* 0x0005880e01007387 */ /* 0x0001e80000100a00 */
[----:B------:R-:W-:Y:S01]  /*cb220*/  STL.64 [R1+0x570], R8 ;  /* 0x0005700801007387 */ /* 0x000fe20000100a00 */
[C---:B0-----:R-:W-:Y:S03]  /*cb230*/  HMMA.16816.F32 R12, R28.reuse, R50, R36 ;  /* 0x000000321c0c723c */ /* 0x041fe60000001824 */
[----:B------:R4:W-:Y:S04]  /*cb240*/  STL.64 [R1+0x578], R10 ;  /* 0x0005780a01007387 */ /* 0x0009e80000100a00 */
[----:B------:R-:W2:Y:S04]  /*cb250*/  LDL.LU R57, [R1+0xa44] ;  /* 0x000a440001397983 */ /* 0x000ea80000300800 */
[----:B------:R-:W2:Y:S01]  /*cb260*/  LDL.LU R58, [R1+0xa48] ;  /* 0x000a4800013a7983 */ /* 0x000ea20000300800 */
[C---:B----4-:R-:W-:Y:S03]  /*cb270*/  HMMA.16816.F32 R8, R28.reuse, R48, R40 ;  /* 0x000000301c08723c */ /* 0x050fe60000001828 */
[----:B------:R-:W2:Y:S04]  /*cb280*/  LDL.LU R59, [R1+0xa4c] ;  /* 0x000a4c00013b7983 */ /* 0x000ea80000300800 */
[----:B------:R-:W-:Y:S04]  /*cb290*/  STL.64 [R1+0xee78], R54 ;  /* 0x00ee783601007387 */ /* 0x000fe80000100a00 */
[----:B------:R0:W-:Y:S04]  /*cb2a0*/  STL.64 [R1+0xee70], R52 ;  /* 0x00ee703401007387 */ /* 0x0001e80000100a00 */
[----:B0-----:R-:W3:Y:S04]  /*cb2b0*/  LDL.LU R52, [R1+0xa30] ;  /* 0x000a300001347983 */ /* 0x001ee80000300800 */
[----:B------:R-:W3:Y:S04]  /*cb2c0*/  LDL.LU R53, [R1+0xa34] ;  /* 0x000a340001357983 */ /* 0x000ee80000300800 */
[----:B------:R-:W3:Y:S04]  /*cb2d0*/  LDL.LU R54, [R1+0xa38] ;  /* 0x000a380001367983 */ /* 0x000ee80000300800 */
[----:B------:R-:W3:Y:S04]  /*cb2e0*/  LDL.LU R55, [R1+0xa3c] ;  /* 0x000a3c0001377983 */ /* 0x000ee80000300800 */
[----:B------:R-:W4:Y:S04]  /*cb2f0*/  LDL.LU R40, [R1+0x970] ;  /* 0x0009700001287983 */ /* 0x000f280000300800 */
[----:B------:R-:W-:Y:S04]  /*cb300*/  STL.64 [R1+0x560], R12 ;  /* 0x0005600c01007387 */ /* 0x000fe80000100a00 */
[----:B------:R-:W-:Y:S04]  /*cb310*/  STL.64 [R1+0x568], R14 ;  /* 0x0005680e01007387 */ /* 0x000fe80000100a00 */
        /* <DEDUP_REMOVED lines=40> */
[----:B--2---:R-:W-:-:S15]  /*cb5a0*/  HMMA.16816.F32 R8, R28, R46, R8 ;  /* 0x0000002e1c08723c */ /* 0x004fde0000001808 */
[----:B------:R-:W-:-:S04]  /*cb5b0*/  NOP ;  /* 0x0000000000007918 */ /* 0x000fc80000000000 */
[----:B------:R0:W-:Y:S04]  /*cb5c0*/  STL.64 [R1+0x540], R8 ;  /* 0x0005400801007387 */ /* 0x0001e80000100a00 */
[----:B------:R-:W-:Y:S04]  /*cb5d0*/  STL.64 [R1+0x548], R10 ;  /* 0x0005480a01007387 */ /* 0x000fe80000100a00 */
[----:B0-----:R-:W2:Y:S04]  /*cb5e0*/  LDL.LU R8, [R1+0xef40] ;  /* 0x00ef400001087983 */ /* 0x001ea80000300800 */
[----:B------:R-:W-:Y:S04]  /*cb5f0*/  STL.64 [R1+0x530], R40 ;  /* 0x0005302801007387 */ /* 0x000fe80000100a00 */
[----:B------:R0:W-:Y:S04]  /*cb600*/  STL.64 [R1+0x538], R42 ;  /* 0x0005382a01007387 */ /* 0x0001e80000100a00 */
[----:B0-----:R-:W3:Y:S04]  /*cb610*/  LDL.LU.64 R42, [R1+0xef38] ;  /* 0x00ef3800012a7983 */ /* 0x001ee80000300a00 */
[----:B------:R-:W4:Y:S04]  /*cb620*/  LDL.LU.64 R40, [R1+0xef30] ;  /* 0x00ef300001287983 */ /* 0x000f280000300a00 */
[----:B------:R-:W-:Y:S04]  /*cb630*/  STL.64 [R1+0xee38], R46 ;  /* 0x00ee382e01007387 */ /* 0x000fe80000100a00 */
[----:B------:R0:W-:Y:S04]  /*cb640*/  STL.64 [R1+0xee30], R44 ;  /* 0x00ee302c01007387 */ /* 0x0001e80000100a00 */
[----:B0-----:R-:W2:Y:S04]  /*cb650*/  LDL.LU R44, [R1+0xa00] ;  /* 0x000a0000012c7983 */ /* 0x001ea80000300800 */
[----:B------:R-:W2:Y:S04]  /*cb660*/  LDL.LU R45, [R1+0xa04] ;  /* 0x000a0400012d7983 */ /* 0x000ea80000300800 */
[----:B------:R-:W2:Y:S04]  /*cb670*/  LDL.LU R46, [R1+0xa08] ;  /* 0x000a0800012e7983 */ /* 0x000ea80000300800 */
[----:B------:R-:W2:Y:S01]  /*cb680*/  LDL.LU R47, [R1+0xa0c] ;  /* 0x000a0c00012f7983 */ /* 0x000ea20000300800 */
        /* <DEDUP_REMOVED lines=62> */
[----:B------:R-:W2:Y:S05]  /*cba70*/  LDL.LU R48, [R1+0xb20] ;  /* 0x000b200001307983 */ /* 0x000eaa0000300800 */
[----:B-1----:R-:W-:-:S15]  /*cba80*/  HMMA.16816.F32 R24, R28, R18, R52 ;  /* 0x000000121c18723c */ /* 0x002fde0000001834 */
[----:B------:R-:W-:-:S04]  /*cba90*/  NOP ;  /* 0x0000000000007918 */ /* 0x000fc80000000000 */
[----:B------:R-:W-:Y:S04]  /*cbaa0*/  STL.64 [R1+0x480], R24 ;  /* 0x0004801801007387 */ /* 0x000fe80000100a00 */
[----:B------:R-:W-:Y:S04]  /*cbab0*/  STL.64 [R1+0x488], R26 ;  /* 0x0004881a01007387 */ /* 0x000fe80000100a00 */
[----:B------:R-:W-:Y:S04]  /*cbac0*/  STL.64 [R1+0x470], R20 ;  /* 0x0004701401007387 */ /* 0x000fe80000100a00 */
[----:B------:R0:W-:Y:S04]  /*cbad0*/  STL.64 [R1+0x478], R22 ;  /* 0x0004781601007387 */ /* 0x0001e80000100a00 */
[----:B------:R-:W2:Y:S04]  /*cbae0*/  LDL.LU R49, [R1+0xb24] ;  /* 0x000b240001317983 */ /* 0x000ea80000300800 */
[----:B------:R-:W3:Y:S04]  /*cbaf0*/  LDL.LU R50, [R1+0xb28] ;  /* 0x000b280001327983 */ /* 0x000ee80000300800 */
[----:B------:R-:W3:Y:S04]  /*cbb00*/  LDL.LU R51, [R1+0xb2c] ;  /* 0x000b2c0001337983 */ /* 0x000ee80000300800 */
[----:B---3--:R-:W-:Y:S04]  /*cbb10*/  STL.64 [R1+0xee88], R50 ;  /* 0x00ee883201007387 */ /* 0x008fe80000100a00 */
[----:B--2---:R-:W-:Y:S04]  /*cbb20*/  STL.64 [R1+0xee80], R48 ;  /* 0x00ee803001007387 */ /* 0x004fe80000100a00 */
[----:B------:R-:W2:Y:S04]  /*cbb30*/  LDL.LU R40, [R1+0xb00] ;  /* 0x000b000001287983 */ /* 0x000ea80000300800 */
        /* <DEDUP_REMOVED lines=8> */
[----:B------:R-:W3:Y:S01]  /*cbbc0*/  LDL.LU R35, [R1+0xafc] ;  /* 0x000afc0001237983 */ /* 0x000ee20000300800 */
[----:B------:R-:W-:-:S03]  /*cbbd0*/  IMAD.MOV.U32 R38, RZ, RZ, R8 ;  /* 0x000000ffff267224 */ /* 0x000fc600078e0008 */
[----:B---3--:R-:W-:Y:S04]  /*cbbe0*/  STL.64 [R1+0xeec8], R34 ;  /* 0x00eec82201007387 */ /* 0x008fe80000100a00 */
[----:B--2---:R1:W-:Y:S04]  /*cbbf0*/  STL.64 [R1+0xeec0], R32 ;  /* 0x00eec02001007387 */ /* 0x0043e80000100a00 */
[----:B0-----:R-:W2:Y:S04]  /*cbc00*/  LDL.64 R22, [R1+0x10] ;  /* 0x0000100001167983 */ /* 0x001ea80000100a00 */
        /* <DEDUP_REMOVED lines=8> */
[----:B-1----:R-:W2:Y:S04]  /*cbc90*/  LDL.LU R32, [R1+0xa50] ;  /* 0x000a500001207983 */ /* 0x002ea80000300800 */
[----:B------:R-:W2:Y:S04]  /*cbca0*/  LDL.LU R33, [R1+0xa54] ;  /* 0x000a540001217983 */ /* 0x000ea80000300800 */
[----:B------:R-:W2:Y:S04]  /*cbcb0*/  LDL.LU R34, [R1+0xa58] ;  /* 0x000a580001227983 */ /* 0x000ea80000300800 */
[----:B------:R-:W2:Y:S01]  /*cbcc0*/  LDL.LU R35, [R1+0xa5c] ;  /* 0x000a5c0001237983 */ /* 0x000ea20000300800 */
[----:B------:R-:W-:-:S02]  /*cbcd0*/  IMAD.MOV.U32 R20, RZ, RZ, R4 ;  /* 0x000000ffff147224 */ /* 0x000fc400078e0004 */
[----:B------:R-:W-:Y:S01]  /*cbce0*/  IMAD.MOV.U32 R37, RZ, RZ, R5 ;  /* 0x000000ffff257224 */ /* 0x000fe200078e0005 */
[----:B------:R-:W3:Y:S01]  /*cbcf0*/  LDL.LU R4, [R1+0xa80] ;  /* 0x000a800001047983 */ /* 0x000ee20000300800 */
[----:B------:R-:W-:Y:S02]  /*cbd00*/  IMAD.MOV.U32 R36, RZ, RZ, R6 ;  /* 0x000000ffff247224 */ /* 0x000fe400078e0006 */
[----:B------:R-:W-:Y:S01]  /*cbd10*/  IMAD.MOV.U32 R39, RZ, RZ, R7 ;  /* 0x000000ffff277224 */ /* 0x000fe200078e0007 */
        /* <DEDUP_REMOVED lines=53> */
[----:B------:R-:W3:Y:S04]  /*cc070*/  LDL.LU.64 R40, [R1+0xeea0] ;  /* 0x00eea00001287983 */ /* 0x000ee80000300a00 */
[----:B------:R-:W-:Y:S04]  /*cc080*/  STL.64 [R1+0x430], R4 ;  /* 0x0004300401007387 */ /* 0x000fe80000100a00 */
[----:B------:R0:W-:Y:S04]  /*cc090*/  STL.64 [R1+0x438], R6 ;  /* 0x0004380601007387 */ /* 0x0001e80000100a00 */
[----:B0-----:R-:W4:Y:S04]  /*cc0a0*/  LDL.LU.64 R6, [R1+0xee98] ;  /* 0x00ee980001067983 */ /* 0x001f280000300a00 */
[----:B------:R-:W2:Y:S04]  /*cc0b0*/  LDL.LU.64 R4, [R1+0xee90] ;  /* 0x00ee900001047983 */ /* 0x000ea80000300a00 */
[----:B------:R0:W-:Y:S04]  /*cc0c0*/  STL.64 [R1+0xeda8], R10 ;  /* 0x00eda80a01007387 */ /* 0x0001e80000100a00 */
[----:B0-----:R-:W3:Y:S04]  /*cc0d0*/  LDL.LU R10, [R1+0x33d4] ;  /* 0x0033d400010a7983 */ /* 0x001ee80000300800 */
[----:B------:R-:W3:Y:S04]  /*cc0e0*/  LDL.LU R11, [R1+0x33e0] ;  /* 0x0033e000010b7983 */ /* 0x000ee80000300800 */
[----:B------:R0:W-:Y:S04]  /*cc0f0*/  STL.64 [R1+0xeda0], R8 ;  /* 0x00eda00801007387 */ /* 0x0001e80000100a00 */
[----:B0-----:R-:W3:Y:S04]  /*cc100*/  LDL.LU R8, [R1+0x33c4] ;  /* 0x0033c40001087983 */ /* 0x001ee80000300800 */
[----:B------:R-:W3:Y:S01]  /*cc110*/  LDL.LU R9, [R1+0x33d8] ;  /* 0x0033d80001097983 */ /* 0x000ee20000300800 */
[C---:B----4-:R-:W-:Y:S08]  /*cc120*/  HMMA.16816.F32 R48, R28.reuse, R6, R48 ;  /* 0x000000061c30723c */ /* 0x050ff00000001830 */
[C---:B--2---:R-:W-:Y:S11]  /*cc130*/  HMMA.16816.F32 R52, R28.reuse, R4, R52 ;  /* 0x000000041c34723c */ /* 0x044ff60000001834 */
        /* <DEDUP_REMOVED lines=11> */
[----:B------:R0:W-:Y:S04]  /*cc1f0*/  STL.64 [R1+0xedb0], R4 ;  /* 0x00edb00401007387 */ /* 0x0001e80000100a00 */
[----:B0-----:R-:W2:Y:S01]  /*cc200*/  LDL.LU R5, [R1+0x33c8] ;  /* 0x0033c80001057983 */ /* 0x001ea20000300800 */
[----:B------:R-:W-:Y:S03]  /*cc210*/  HMMA.16816.F32 R28, R28, R2, R56 ;  /* 0x000000021c1c723c */ /* 0x000fe60000001838 */
[----:B------:R-:W4:Y:S04]  /*cc220*/  LDL.LU.64 R58, [R1+0xee68] ;  /* 0x00ee6800013a7983 */ /* 0x000f280000300a00 */
[----:B------:R-:W4:Y:S01]  /*cc230*/  LDL.LU.64 R56, [R1+0xee60] ;  /* 0x00ee600001387983 */ /* 0x000f220000300a00 */
[----:B---3--:R-:W-:-:S02]  /*cc240*/  IMAD R4, R10, 0x100, R9 ;  /* 0x000001000a047824 */ /* 0x008fc400078e0209 */
[----:B------:R-:W-:-:S09]  /*cc250*/  IMAD R0, R0, 0x100, R11 ;  /* 0x0000010000007824 */ /* 0x000fd200078e020b */
[----:B------:R-:W-:Y:S04]  /*cc260*/  STL.64 [R1+0x40], R28 ;  /* 0x0000401c01007387 */ /* 0x000fe80000100a00 */
[----:B------:R0:W-:Y:S02]  /*cc270*/  STL.64 [R1+0x48], R30 ;  /* 0x0000481e01007387 */ /* 0x0001e40000100a00 */
[----:B0-----:R-:W-:Y:S02]  /*cc280*/  F2FP.F16.E5M2.UNPACK_B R30, R4 ;  /* 0x00000004ff1e723e */ /* 0x001fe400020004ff */
[----:B------:R-:W-:Y:S01]  /*cc290*/  F2FP.F16.E5M2.UNPACK_B R31, R0 ;  /* 0x00000000ff1f723e */ /* 0x000fe200020004ff */
[----:B--2---:R-:W-:Y:S02]  /*cc2a0*/  IMAD R8, R8, 0x100, R5 ;  /* 0x0000010008087824 */ /* 0x004fe400078e0205 */
[----:B------:R-:W-:-:S03]  /*cc2b0*/  IMAD R5, R7, 0x100, R6 ;  /* 0x0000010007057824 */ /* 0x000fc600078e0206 */
[----:B------:R-:W-:Y:S02]  /*cc2c0*/  F2FP.F16.E5M2.UNPACK_B R28, R8 ;  /* 0x00000008ff1c723e */ /* 0x000fe400020004ff */
[----:B------:R-:W-:-:S07]  /*cc2d0*/  F2FP.F16.E5M2.UNPACK_B R29, R5 ;  /* 0x00000005ff1d723e */ /* 0x000fce00020004ff */
[C---:B------:R-:W-:Y:S08]  /*cc2e0*/  HMMA.16816.F32 R12, R28.reuse, R20, R12 ;  /* 0x000000141c0c723c */ /* 0x040ff0000000180c */
[C---:B------:R-:W-:Y:S08]  /*cc2f0*/  HMMA.16816.F32 R8, R28.reuse, R22, R16 ;  /* 0x000000161c08723c */ /* 0x040ff00000001810 */
[C---:B------:R-:W-:Y:S03]  /*cc300*/  HMMA.16816.F32 R16, R28.reuse, R36, R24 ;  /* 0x000000241c10723c */ /* 0x040fe60000001818 */
[----:B------:R-:W-:Y:S04]  /*cc310*/  STL.64 [R1+0x400], R12 ;  /* 0x0004000c01007387 */ /* 0x000fe80000100a00 */
[----:B------:R0:W-:Y:S04]  /*cc320*/  STL.64 [R1+0x408], R14 ;  /* 0x0004080e01007387 */ /* 0x0001e80000100a00 */
[----:B------:R-:W-:Y:S04]  /*cc330*/  STL.64 [R1+0x3f0], R8 ;  /* 0x0003f00801007387 */ /* 0x000fe80000100a00 */
[----:B------:R1:W-:Y:S01]  /*cc340*/  STL.64 [R1+0x3f8], R10 ;  /* 0x0003f80a01007387 */ /* 0x0003e20000100a00 */
[C---:B0-----:R-:W-:Y:S08]  /*cc350*/  HMMA.16816.F32 R12, R28.reuse, R38, R32 ;  /* 0x000000261c0c723c */ /* 0x041ff00000001820 */
[C---:B-1----:R-:W-:Y:S01]  /*cc360*/  HMMA.16816.F32 R8, R28.reuse, R60, R40 ;  /* 0x0000003c1c08723c */ /* 0x042fe20000001828 */
[----:B------:R-:W-:Y:S04]  /*cc370*/  STL.64 [R1+0x3e0], R16 ;  /* 0x0003e01001007387 */ /* 0x000fe80000100a00 */
[----:B------:R4:W-:Y:S04]  /*cc380*/  STL.64 [R1+0x3e8], R18 ;  /* 0x0003e81201007387 */ /* 0x0009e80000100a00 */
[----:B------:R-:W-:Y:S04]  /*cc390*/  STL.64 [R1+0xed68], R60 ;  /* 0x00ed683c01007387 */ /* 0x000fe80000100a00 */
[----:B------:R0:W-:Y:S04]  /*cc3a0*/  STL.64 [R1+0x3d0], R12 ;  /* 0x0003d00c01007387 */ /* 0x0001e80000100a00 */
[----:B------:R-:W-:Y:S01]  /*cc3b0*/  STL.64 [R1+0x3d8], R14 ;  /* 0x0003d80e01007387 */ /* 0x000fe20000100a00 */
[C---:B----4-:R-:W-:Y:S03]  /*cc3c0*/  HMMA.16816.F32 R16, R28.reuse, R58, R44 ;  /* 0x0000003a1c10723c */ /* 0x050fe6000000182c */
[----:B------:R-:W-:Y:S04]  /*cc3d0*/  STL.64 [R1+0x3c0], R8 ;  /* 0x0003c00801007387 */ /* 0x000fe80000100a00 */
[----:B------:R1:W-:Y:S04]  /*cc3e0*/  STL.64 [R1+0x3c8], R10 ;  /* 0x0003c80a01007387 */ /* 0x0003e80000100a00 */
[----:B0-----:R-:W2:Y:S01]  /*cc3f0*/  LDL.LU R12, [R1+0xc20] ;  /* 0x000c2000010c7983 */ /* 0x001ea20000300800 */
[----:B-1----:R-:W-:Y:S07]  /*cc400*/  HMMA.16816.F32 R8, R28, R56, R48 ;  /* 0x000000381c08723c */ /* 0x002fee0000001830 */
[----:B------:R-:W-:Y:S04]  /*cc410*/  STL.64 [R1+0x3b0], R16 ;  /* 0x0003b01001007387 */ /* 0x000fe80000100a00 */
[----:B------:R-:W-:Y:S08]  /*cc420*/  STL.64 [R1+0x3b8], R18 ;  /* 0x0003b81201007387 */ /* 0x000ff00000100a00 */
        /* <DEDUP_REMOVED lines=127> */
[----:B------:R4:W-:Y:S02]  /*ccc20*/  STL.64 [R1+0x308], R42 ;  /* 0x0003082a01007387 */ /* 0x0009e40000100a00 */
[C---:B----4-:R-:W-:Y:S08]  /*ccc30*/  HMMA.16816.F32 R40, R28.reuse, R34, R44 ;  /* 0x000000221c28723c */ /* 0x050ff0000000182c */
[C---:B---3--:R-:W-:Y:S01]  /*ccc40*/  HMMA.16816.F32 R36, R28.reuse, R32, R48 ;  /* 0x000000201c24723c */ /* 0x048fe20000001830 */
[----:B------:R-:W-:Y:S10]  /*ccc50*/  STL.64 [R1+0xed50], R34 ;  /* 0x00ed502201007387 */ /* 0x000ff40000100a00 */
[----:B------:R-:W-:Y:S04]  /*ccc60*/  STL.64 [R1+0x2f0], R40 ;  /* 0x0002f02801007387 */ /* 0x000fe80000100a00 */
[----:B------:R-:W-:Y:S04]  /*ccc70*/  STL.64 [R1+0x2f8], R42 ;  /* 0x0002f82a01007387 */ /* 0x000fe80000100a00 */
[----:B------:R-:W-:Y:S04]  /*ccc80*/  STL.64 [R1+0xed48], R32 ;  /* 0x00ed482001007387 */ /* 0x000fe80000100a00 */
[----:B------:R-:W-:Y:S04]  /*ccc90*/  STL.64 [R1+0x2e0], R36 ;  /* 0x0002e02401007387 */ /* 0x000fe80000100a00 */
[----:B------:R0:W-:Y:S02]  /*ccca0*/  STL.64 [R1+0x2e8], R38 ;  /* 0x0002e82601007387 */ /* 0x0001e40000100a00 */
[C---:B0-----:R-:W-:Y:S02]  /*cccb0*/  HMMA.16816.F32 R36, R28.reuse, R26, R52 ;  /* 0x0000001a1c24723c */ /* 0x041fe40000001834 */
[----:B------:R-:W-:Y:S06]  /*cccc0*/  STL.64 [R1+0xed78], R26 ;  /* 0x00ed781a01007387 */ /* 0x000fec0000100a00 */
[C---:B------:R-:W-:Y:S11]  /*cccd0*/  HMMA.16816.F32 R32, R28.reuse, R24, R56 ;  /* 0x000000181c20723c */ /* 0x040ff60000001838 */
[----:B------:R-:W-:Y:S04]  /*ccce0*/  STL.64 [R1+0x2d0], R36 ;  /* 0x0002d02401007387 */ /* 0x000fe80000100a00 */
[----:B------:R-:W-:Y:S04]  /*cccf0*/  STL.64 [R1+0x2d8], R38 ;  /* 0x0002d82601007387 */ /* 0x000fe80000100a00 */
[----:B------:R0:W-:Y:S02]  /*ccd00*/  STL.64 [R1+0xed70], R24 ;  /* 0x00ed701801007387 */ /* 0x0001e40000100a00 */
[C---:B0-----:R-:W-:Y:S08]  /*ccd10*/  HMMA.16816.F32 R24, R28.reuse, R22, R8 ;  /* 0x000000161c18723c */ /* 0x041ff00000001808 */
[----:B------:R-:W-:Y:S01]  /*ccd20*/  HMMA.16816.F32 R8, R28, R20, R12 ;  /* 0x000000141c08723c */ /* 0x000fe2000000180c */
[----:B------:R0:W-:Y:S04]  /*ccd30*/  STL.64 [R1+0x2c0], R32 ;  /* 0x0002c02001007387 */ /* 0x0001e80000100a00 */
[----:B------:R1:W-:Y:S06]  /*ccd40*/  STL.64 [R1+0x2c8], R34 ;  /* 0x0002c82201007387 */ /* 0x0003ec0000100a00 */
[----:B------:R2:W-:Y:S04]  /*ccd50*/  STL.64 [R1+0x2b0], R24 ;  /* 0x0002b01801007387 */ /* 0x0005e80000100a00 */
[----:B------:R3:W-:Y:S04]  /*ccd60*/  STL.64 [R1+0x2b8], R26 ;  /* 0x0002b81a01007387 */ /* 0x0007e80000100a00 */
[----:B------:R-:W-:Y:S04]  /*ccd70*/  STL.64 [R1+0x2a0], R8 ;  /* 0x0002a00801007387 */ /* 0x000fe80000100a00 */
[----:B------:R-:W-:Y:S04]  /*ccd80*/  STL.64 [R1+0x2a8], R10 ;  /* 0x0002a80a01007387 */ /* 0x000fe80000100a00 */
[----:B------:R-:W4:Y:S04]  /*ccd90*/  LDL.LU R44, [R1+0xca0] ;  /* 0x000ca000012c7983 */ /* 0x000f280000300800 */
[----:B------:R-:W4:Y:S04]  /*ccda0*/  LDL.LU R45, [R1+0xca4] ;  /* 0x000ca400012d7983 */ /* 0x000f280000300800 */
[----:B------:R-:W2:Y:S04]  /*ccdb0*/  LDL.LU R46, [R1+0xca8] ;  /* 0x000ca800012e7983 */ /* 0x000ea80000300800 */
[----:B------:R-:W2:Y:S04]  /*ccdc0*/  LDL.LU R47, [R1+0xcac] ;  /* 0x000cac00012f7983 */ /* 0x000ea80000300800 */
[----:B--2---:R-:W-:Y:S04]  /*ccdd0*/  STL.64 [R1+0xedd8], R46 ;  /* 0x00edd82e01007387 */ /* 0x004fe80000100a00 */
[----:B----4-:R2:W-:Y:S04]  /*ccde0*/  STL.64 [R1+0xedd0], R44 ;  /* 0x00edd02c01007387 */ /* 0x0105e80000100a00 */
[----:B0-----:R-:W4:Y:S04]  /*ccdf0*/  LDL.LU R32, [R1+0xcb0] ;  /* 0x000cb00001207983 */ /* 0x001f280000300800 */
[----:B------:R-:W4:Y:S04]  /*cce00*/  LDL.LU R33, [R1+0xcb4] ;  /* 0x000cb40001217983 */ /* 0x000f280000300800 */
[----:B-1----:R-:W4:Y:S04]  /*cce10*/  LDL.LU R34, [R1+0xcb8] ;  /* 0x000cb80001227983 */ /* 0x002f280000300800 */
[----:B------:R-:W4:Y:S04]  /*cce20*/  LDL.LU R35, [R1+0xcbc] ;  /* 0x000cbc0001237983 */ /* 0x000f280000300800 */
[----:B------:R-:W4:Y:S04]  /*cce30*/  LDL.LU R24, [R1+0xc90] ;  /* 0x000c900001187983 */ /* 0x000f280000300800 */
[----:B------:R-:W4:Y:S04]  /*cce40*/  LDL.LU R25, [R1+0xc94] ;  /* 0x000c940001197983 */ /* 0x000f280000300800 */
[----:B---3--:R-:W3:Y:S04]  /*cce50*/  LDL.LU R26, [R1+0xc98] ;  /* 0x000c9800011a7983 */ /* 0x008ee80000300800 */
[----:B------:R-:W3:Y:S04]  /*cce60*/  LDL.LU R27, [R1+0xc9c] ;  /* 0x000c9c00011b7983 */ /* 0x000ee80000300800 */
[----:B------:R-:W3:Y:S04]  /*cce70*/  LDL.LU R12, [R1+0xc40] ;  /* 0x000c4000010c7983 */ /* 0x000ee80000300800 */
[----:B------:R-:W3:Y:S04]  /*cce80*/  LDL.LU R13, [R1+0xc44] ;  /* 0x000c4400010d7983 */ /* 0x000ee80000300800 */
[----:B------:R-:W3:Y:S04]  /*cce90*/  LDL.LU R14, [R1+0xc48] ;  /* 0x000c4800010e7983 */ /* 0x000ee80000300800 */
[----:B------:R-:W3:Y:S04]  /*ccea0*/  LDL.LU R15, [R1+0xc4c] ;  /* 0x000c4c00010f7983 */ /* 0x000ee80000300800 */
[----:B--2---:R-:W2:Y:S04]  /*cceb0*/  LDL.LU R44, [R1+0xc30] ;  /* 0x000c3000012c7983 */ /* 0x004ea80000300800 */
[----:B------:R-:W2:Y:S04]  /*ccec0*/  LDL.LU R45, [R1+0xc34] ;  /* 0x000c3400012d7983 */ /* 0x000ea80000300800 */
[----:B------:R-:W2:Y:S04]  /*cced0*/  LDL.LU R46, [R1+0xc38] ;  /* 0x000c3800012e7983 */ /* 0x000ea80000300800 */
[----:B------:R-:W2:Y:S01]  /*ccee0*/  LDL.LU R47, [R1+0xc3c] ;  /* 0x000c3c00012f7983 */ /* 0x000ea20000300800 */
[----:B------:R-:W-:-:S03]  /*ccef0*/  IMAD.MOV.U32 R60, RZ, RZ, R4 ;  /* 0x000000ffff3c7224 */ /* 0x000fc600078e0004 */
        /* <DEDUP_REMOVED lines=45> */
[----:B0-----:R-:W2:Y:S04]  /*cd1d0*/  LDL.LU R16, [R1+0xc70] ;  /* 0x000c700001107983 */ /* 0x001ea80000300800 */
[----:B------:R-:W2:Y:S04]  /*cd1e0*/  LDL.LU R17, [R1+0xc74] ;  /* 0x000c740001117983 */ /* 0x000ea80000300800 */
[----:B------:R-:W2:Y:S04]  /*cd1f0*/  LDL.LU R18, [R1+0xc78] ;  /* 0x000c780001127983 */ /* 0x000ea80000300800 */
[----:B------:R-:W2:Y:S01]  /*cd200*/  LDL.LU R19, [R1+0xc7c] ;  /* 0x000c7c0001137983 */ /* 0x000ea20000300800 */
        /* <DEDUP_REMOVED lines=12> */
[----:B------:R-:W-:Y:S01]  /*cd2d0*/  IMAD R0, R0, 0x100, R53 ;  /* 0x0000010000007824 */ /* 0x000fe200078e0235 */
[C---:B--2---:R-:W-:Y:S08]  /*cd2e0*/  HMMA.16816.F32 R16, R28.reuse, R10, R16 ;  /* 0x0000000a1c10723c */ /* 0x044ff00000001810 */
[C---:B---3--:R-:W-:Y:S01]  /*cd2f0*/  HMMA.16816.F32 R12, R28.reuse, R8, R20 ;  /* 0x000000081c0c723c */ /* 0x048fe20000001814 */
[----:B------:R-:W-:Y:S10]  /*cd300*/  STL.64 [R1+0xecb0], R10 ;  /* 0x00ecb00a01007387 */ /* 0x000ff40000100a00 */
[----:B------:R-:W-:Y:S04]  /*cd310*/  STL.64 [R1+0x250], R16 ;  /* 0x0002501001007387 */ /* 0x000fe80000100a00 */
[----:B------:R-:W-:Y:S04]  /*cd320*/  STL.64 [R1+0x258], R18 ;  /* 0x0002581201007387 */ /* 0x000fe80000100a00 */
[----:B------:R4:W-:Y:S04]  /*cd330*/  STL.64 [R1+0xeca8], R8 ;  /* 0x00eca80801007387 */ /* 0x0009e80000100a00 */
[----:B------:R-:W-:Y:S04]  /*cd340*/  STL.64 [R1+0x240], R12 ;  /* 0x0002400c01007387 */ /* 0x000fe80000100a00 */
[----:B------:R0:W-:Y:S01]  /*cd350*/  STL.64 [R1+0x248], R14 ;  /* 0x0002480e01007387 */ /* 0x0001e20000100a00 */
[C---:B----4-:R-:W-:Y:S08]  /*cd360*/  HMMA.16816.F32 R8, R28.reuse, R4, R32 ;  /* 0x000000041c08723c */ /* 0x050ff00000001820 */
[----:B0-----:R-:W-:Y:S01]  /*cd370*/  HMMA.16816.F32 R12, R28, R6, R24 ;  /* 0x000000061c0c723c */ /* 0x001fe20000001818 */
[----:B------:R-:W-:-:S15]  /*cd380*/  STL.64 [R1+0xecd0], R6 ;  /* 0x00ecd00601007387 */ /* 0x000fde0000100a00 */
[----:B------:R-:W-:-:S03]  /*cd390*/  NOP ;  /* 0x0000000000007918 */ /* 0x000fc60000000000 */
        /* <DEDUP_REMOVED lines=13> */
[----:B------:R-:W-:Y:S01]  /*cd470*/  IMAD.MOV.U32 R0, RZ, RZ, R55 ;  /* 0x000000ffff007224 */ /* 0x000fe200078e0037 */
[----:B------:R-:W-:Y:S04]  /*cd480*/  STL.64 [R1+0x228], R10 ;  /* 0x0002280a01007387 */ /* 0x000fe80000100a00 */
[----:B------:R-:W-:Y:S04]  /*cd490*/  STL.64 [R1+0x30], R12 ;  /* 0x0000300c01007387 */ /* 0x000fe80000100a00 */
[----:B------:R-:W-:Y:S04]  /*cd4a0*/  STL.64 [R1+0x38], R14 ;  /* 0x0000380e01007387 */ /* 0x000fe80000100a00 */
[----:B------:R-:W-:Y:S05]  /*cd4b0*/  STL [R1+0xec90], R0 ;  /* 0x00ec900001007387 */ /* 0x000fea0000100800 */
        /* <DEDUP_REMOVED lines=8> */
[----:B------:R-:W3:Y:S04]  /*cd540*/  LDL.LU R18, [R1+0xde8] ;  /* 0x000de80001127983 */ /* 0x000ee80000300800 */
[----:B------:R-:W3:Y:S04]  /*cd550*/  LDL.LU R19, [R1+0xdec] ;  /* 0x000dec0001137983 */ /* 0x000ee80000300800 */
[----:B---3--:R3:W-:Y:S04]  /*cd560*/  STL.64 [R1+0xed88], R18 ;  /* 0x00ed881201007387 */ /* 0x0087e80000100a00 */
[----:B--2---:R-:W-:Y:S04]  /*cd570*/  STL.64 [R1+0xed80], R16 ;  /* 0x00ed801001007387 */ /* 0x004fe80000100a00 */
[----:B------:R-:W2:Y:S04]  /*cd580*/  LDL.LU R8, [R1+0xdc0] ;  /* 0x000dc00001087983 */ /* 0x000ea80000300800 */
[----:B------:R-:W2:Y:S04]  /*cd590*/  LDL.LU R9, [R1+0xdc4] ;  /* 0x000dc40001097983 */ /* 0x000ea80000300800 */
[----:B------:R-:W4:Y:S04]  /*cd5a0*/  LDL.LU R10, [R1+0xdc8] ;  /* 0x000dc800010a7983 */ /* 0x000f280000300800 */
[----:B------:R-:W4:Y:S04]  /*cd5b0*/  LDL.LU R11, [R1+0xdcc] ;  /* 0x000dcc00010b7983 */ /* 0x000f280000300800 */
[----:B----4-:R-:W-:Y:S04]  /*cd5c0*/  STL.64 [R1+0xed98], R10 ;  /* 0x00ed980a01007387 */ /* 0x010fe80000100a00 */
[----:B--2---:R2:W-:Y:S04]  /*cd5d0*/  STL.64 [R1+0xed90], R8 ;  /* 0x00ed900801007387 */ /* 0x0045e80000100a00 */
        /* <DEDUP_REMOVED lines=12> */
[----:B---3--:R-:W3:Y:S04]  /*cd6a0*/  LDL R18, [R1+0x8] ;  /* 0x0000080001127983 */ /* 0x008ee80000100800 */
[----:B------:R-:W3:Y:S04]  /*cd6b0*/  LDL R19, [R1+0xc] ;  /* 0x00000c0001137983 */ /* 0x000ee80000100800 */
[----:B--2---:R-:W3:Y:S04]  /*cd6c0*/  LDL.LU R8, [R1+0xcf0] ;  /* 0x000cf00001087983 */ /* 0x004ee80000300800 */
[----:B------:R-:W3:Y:S04]  /*cd6d0*/  LDL.LU R9, [R1+0xcf4] ;  /* 0x000cf40001097983 */ /* 0x000ee80000300800 */
[----:B------:R-:W3:Y:S04]  /*cd6e0*/  LDL.LU R10, [R1+0xcf8] ;  /* 0x000cf800010a7983 */ /* 0x000ee80000300800 */
[----:B------:R-:W3:Y:S04]  /*cd6f0*/  LDL.LU R11, [R1+0xcfc] ;  /* 0x000cfc00010b7983 */ /* 0x000ee80000300800 */
[----:B------:R-:W4:Y:S04]  /*cd700*/  LDL.64 R60, [R1] ;  /* 0x00000000013c7983 */ /* 0x000f280000100a00 */
        /* <DEDUP_REMOVED lines=32> */
[C---:B---3--:R-:W-:Y:S03]  /*cd910*/  HMMA.16816.F32 R16, R28.reuse, R18, R8 ;  /* 0x000000121c10723c */ /* 0x048fe60000001808 */
[----:B------:R-:W3:Y:S04]  /*cd920*/  LDL.LU.64 R10, [R1+0xed98] ;  /* 0x00ed9800010a7983 */ /* 0x000ee80000300a00 */
[----:B------:R-:W3:Y:S01]  /*cd930*/  LDL.LU.64 R8, [R1+0xed90] ;  /* 0x00ed900001087983 */ /* 0x000ee20000300a00 */
[----:B----4-:R-:W-:Y:S01]  /*cd940*/  HMMA.16816.F32 R24, R28, R60, R24 ;  /* 0x0000003c1c18723c */ /* 0x010fe20000001818 */
[----:B------:R-:W-:-:S10]  /*cd950*/  IMAD.MOV.U32 R0, RZ, RZ, R61 ;  /* 0x000000ffff007224 */ /* 0x000fd400078e003d */
        /* <DEDUP_REMOVED lines=8> */
[----:B------:R-:W2:Y:S02]  /*cd9e0*/  LDL.LU.64 R60, [R1+0xed68] ;  /* 0x00ed6800013c7983 */ /* 0x000ea40000300a00 */
[----:B--2---:R-:W-:-:S15]  /*cd9f0*/  HMMA.16816.F32 R56, R28, R60, R56 ;  /* 0x0000003c1c38723c */ /* 0x004fde0000001838 */
[----:B------:R-:W-:-:S04]  /*cda00*/  NOP ;  /* 0x0000000000007918 */ /* 0x000fc80000000000 */
[----:B------:R-:W-:Y:S04]  /*cda10*/  STL.64 [R1+0x1d0], R56 ;  /* 0x0001d03801007387 */ /* 0x000fe80000100a00 */
[----:B------:R0:W-:Y:S04]  /*cda20*/  STL.64 [R1+0x1d8], R58 ;  /* 0x0001d83a01007387 */ /* 0x0001e80000100a00 */
[----:B0-----:R-:W2:Y:S04]  /*cda30*/  LDL.LU.64 R58, [R1+0xed60] ;  /* 0x00ed6000013a7983 */ /* 0x001ea80000300a00 */
[----:B------:R-:W3:Y:S04]  /*cda40*/  LDL.LU.64 R56, [R1+0xed58] ;  /* 0x00ed580001387983 */ /* 0x000ee80000300a00 */
[----:B------:R-:W-:Y:S01]  /*cda50*/  STL.64 [R1+0xec68], R60 ;  /* 0x00ec683c01007387 */ /* 0x000fe20000100a00 */
[C---:B--2---:R-:W-:Y:S08]  /*cda60*/  HMMA.16816.F32 R32, R28.reuse, R58, R32 ;  /* 0x0000003a1c20723c */ /* 0x044ff00000001820 */
[C---:B---3--:R-:W-:Y:S11]  /*cda70*/  HMMA.16816.F32 R52, R28.reuse, R56, R52 ;  /* 0x000000381c34723c */ /* 0x048ff60000001834 */
[----:B------:R-:W-:Y:S04]  /*cda80*/  STL.64 [R1+0x1c0], R32 ;  /* 0x0001c02001007387 */ /* 0x000fe80000100a00 */
[----:B------:R0:W-:Y:S04]  /*cda90*/  STL.64 [R1+0x1c8], R34 ;  /* 0x0001c82201007387 */ /* 0x0001e80000100a00 */
[----:B0-----:R-:W4:Y:S04]  /*cdaa0*/  LDL.LU.64 R34, [R1+0xed50] ;  /* 0x00ed500001227983 */ /* 0x001f280000300a00 */
[----:B------:R-:W2:Y:S04]  /*cdab0*/  LDL.LU.64 R32, [R1+0xed48] ;  /* 0x00ed480001207983 */ /* 0x000ea80000300a00 */
        /* <DEDUP_REMOVED lines=35> */
[----:B------:R-:W2:Y:S04]  /*cdcf0*/  LDL.LU.64 R44, [R1+0xecf8] ;  /* 0x00ecf800012c7983 */ /* 0x000ea80000300a00 */
[----:B------:R-:W-:Y:S04]  /*cdd00*/  STL.64 [R1+0xebf0], R50 ;  /* 0x00ebf03201007387 */ /* 0x000fe80000100a00 */
[----:B------:R0:W-:Y:S04]  /*cdd10*/  STL.64 [R1+0xebe8], R48 ;  /* 0x00ebe83001007387 */ /* 0x0001e80000100a00 */
[----:B0-----:R-:W2:Y:S04]  /*cdd20*/  LDL.LU R48, [R1+0xd80] ;  /* 0x000d800001307983 */ /* 0x001ea80000300800 */
[----:B------:R-:W2:Y:S04]  /*cdd30*/  LDL.LU R49, [R1+0xd84] ;  /* 0x000d840001317983 */ /* 0x000ea80000300800 */
[----:B------:R-:W2:Y:S04]  /*cdd40*/  LDL.LU R50, [R1+0xd88] ;  /* 0x000d880001327983 */ /* 0x000ea80000300800 */
[----:B------:R-:W2:Y:S01]  /*cdd50*/  LDL.LU R51, [R1+0xd8c] ;  /* 0x000d8c0001337983 */ /* 0x000ea20000300800 */
[C---:B------:R-:W-:Y:S08]  /*cdd60*/  HMMA.16816.F32 R8, R28.reuse, R38, R8 ;  /* 0x000000261c08723c */ /* 0x040ff00000001808 */
[C---:B---3--:R-:W-:Y:S08]  /*cdd70*/  HMMA.16816.F32 R4, R28.reuse, R40, R4 ;  /* 0x000000281c04723c */ /* 0x048ff00000001804 */
[----:B--2---:R-:W-:-:S15]  /*cdd80*/  HMMA.16816.F32 R48, R28, R46, R48 ;  /* 0x0000002e1c30723c */ /* 0x004fde0000001830 */
[----:B------:R-:W-:-:S04]  /*cdd90*/  NOP ;  /* 0x0000000000007918 */ /* 0x000fc80000000000 */
[----:B------:R-:W-:Y:S04]  /*cdda0*/  STL.64 [R1+0x160], R48 ;  /* 0x0001603001007387 */ /* 0x000fe80000100a00 */
[----:B------:R4:W-:Y:S04]  /*cddb0*/  STL.64 [R1+0x168], R50 ;  /* 0x0001683201007387 */ /* 0x0009e80000100a00 */
[----:B------:R-:W-:Y:S04]  /*cddc0*/  STL.64 [R1+0xec00], R46 ;  /* 0x00ec002e01007387 */ /* 0x000fe80000100a00 */
[----:B------:R0:W-:Y:S01]  /*cddd0*/  STL.64 [R1+0xebf8], R44 ;  /* 0x00ebf82c01007387 */ /* 0x0001e20000100a00 */
[C---:B----4-:R-:W-:Y:S08]  /*cdde0*/  HMMA.16816.F32 R48, R28.reuse, R44, R52 ;  /* 0x0000002c1c30723c */ /* 0x050ff00000001834 */
[C---:B0-----:R-:W-:Y:S11]  /*cddf0*/  HMMA.16816.F32 R44, R28.reuse, R42, R56 ;  /* 0x0000002a1c2c723c */ /* 0x041ff60000001838 */
        /* <DEDUP_REMOVED lines=15> */
[----:B------:R0:W-:Y:S04]  /*cdef0*/  STL.64 [R1+0x118], R6 ;  /* 0x0001180601007387 */ /* 0x0001e80000100a00 */
[----:B------:R-:W2:Y:S01]  /*cdf00*/  LDL.LU R44, [R1+0xf00] ;  /* 0x000f0000012c7983 */ /* 0x000ea20000300800 */
[C---:B0-----:R-:W-:Y:S11]  /*cdf10*/  HMMA.16816.F32 R4, R28.reuse, R32, R20 ;  /* 0x000000201c04723c */ /* 0x041ff60000001814 */
[----:B------:R-:W-:Y:S04]  /*cdf20*/  STL.64 [R1+0x100], R8 ;  /* 0x0001000801007387 */ /* 0x000fe80000100a00 */
[----:B------:R-:W-:Y:S04]  /*cdf30*/  STL.64 [R1+0x108], R10 ;  /* 0x0001080a01007387 */ /* 0x000fe80000100a00 */
[----:B------:R-:W-:Y:S04]  /*cdf40*/  STL.64 [R1+0xf0], R4 ;  /* 0x0000f00401007387 */ /* 0x000fe80000100a00 */
[----:B------:R-:W-:Y:S04]  /*cdf50*/  STL.64 [R1+0xf8], R6 ;  /* 0x0000f80601007387 */ /* 0x000fe80000100a00 */
[----:B------:R-:W2:Y:S04]  /*cdf60*/  LDL.LU R45, [R1+0xf04] ;  /* 0x000f0400012d7983 */ /* 0x000ea80000300800 */
[----:B------:R-:W3:Y:S04]  /*cdf70*/  LDL.LU R46, [R1+0xf08] ;  /* 0x000f0800012e7983 */ /* 0x000ee80000300800 */
        /* <DEDUP_REMOVED lines=19> */
[----:B0-----:R-:W3:Y:S04]  /*ce0b0*/  LDL.LU R44, [R1+0xe10] ;  /* 0x000e1000012c7983 */ /* 0x001ee80000300800 */
        /* <DEDUP_REMOVED lines=33> */
[C---:B--2---:R-:W-:Y:S08]  /*ce2d0*/  HMMA.16816.F32 R20, R28.reuse, R24, R20 ;  /* 0x000000181c14723c */ /* 0x044ff00000001814 */
[----:B---3--:R-:W-:-:S15]  /*ce2e0*/  HMMA.16816.F32 R44, R28, R26, R44 ;  /* 0x0000001a1c2c723c */ /* 0x008fde000000182c */
        /* <DEDUP_REMOVED lines=64> */
[----:B------:R0:W-:Y:S02]  /*ce6f0*/  STL.64 [R1+0x728], R14 ;  /* 0x0007280e01007387 */ /* 0x0001e40000100a00 */
[----:B0-----:R-:W-:Y:S02]  /*ce700*/  HMMA.16816.F32 R12, R28, R2, R56 ;  /* 0x000000021c0c723c */ /* 0x001fe40000001838 */
[----:B------:R-:W-:Y:S04]  /*ce710*/  STL.64 [R1+0xebd8], R4 ;  /* 0x00ebd80401007387 */ /* 0x000fe80000100a00 */
[----:B------:R-:W-:Y:S04]  /*ce720*/  STL.64 [R1+0x740], R8 ;  /* 0x0007400801007387 */ /* 0x000fe80000100a00 */
[----:B------:R-:W-:Y:S04]  /*ce730*/  STL.64 [R1+0x748], R10 ;  /* 0x0007480a01007387 */ /* 0x000fe80000100a00 */
[----:B------:R-:W-:Y:S04]  /*ce740*/  STL [R1+0xeb84], R2 ;  /* 0x00eb840201007387 */ /* 0x000fe80000100800 */
[----:B------:R-:W-:Y:S04]  /*ce750*/  STL [R1+0xeb80], R3 ;  /* 0x00eb800301007387 */ /* 0x000fe80000100800 */
[----:B------:R0:W-:Y:S04]  /*ce760*/  STL.64 [R1+0x730], R12 ;  /* 0x0007300c01007387 */ /* 0x0001e80000100a00 */
[----:B------:R1:W-:Y:S04]  /*ce770*/  STL.64 [R1+0x738], R14 ;  /* 0x0007380e01007387 */ /* 0x0003e80000100a00 */
[----:B------:R-:W2:Y:S04]  /*ce780*/  LDL.LU R20, [R1+0x1050] ;  /* 0x0010500001147983 */ /* 0x000ea80000300800 */
[----:B------:R-:W2:Y:S04]  /*ce790*/  LDL.LU R21, [R1+0x1054] ;  /* 0x0010540001157983 */ /* 0x000ea80000300800 */
[----:B------:R-:W3:Y:S04]  /*ce7a0*/  LDL.LU R22, [R1+0x1058] ;  /* 0x0010580001167983 */ /* 0x000ee80000300800 */
[----:B------:R-:W3:Y:S04]  /*ce7b0*/  LDL.LU R23, [R1+0x105c] ;  /* 0x00105c0001177983 */ /* 0x000ee80000300800 */
[----:B---3--:R-:W-:Y:S04]  /*ce7c0*/  STL.64 [R1+0xec60], R22 ;  /* 0x00ec601601007387 */ /* 0x008fe80000100a00 */
[----:B--2---:R2:W-:Y:S04]  /*ce7d0*/  STL.64 [R1+0xec58], R20 ;  /* 0x00ec581401007387 */ /* 0x0045e80000100a00 */
[----:B0-----:R-:W3:Y:S04]  /*ce7e0*/  LDL.LU R12, [R1+0x1030] ;  /* 0x00103000010c7983 */ /* 0x001ee80000300800 */
[----:B------:R-:W3:Y:S04]  /*ce7f0*/  LDL.LU R13, [R1+0x1034] ;  /* 0x00103400010d7983 */ /* 0x000ee80000300800 */
[----:B-1----:R-:W4:Y:S04]  /*ce800*/  LDL.LU R14, [R1+0x1038] ;  /* 0x00103800010e7983 */ /* 0x002f280000300800 */
[----:B------:R-:W4:Y:S01]  /*ce810*/  LDL.LU R15, [R1+0x103c] ;  /* 0x00103c00010f7983 */ /* 0x000f220000300800 */
[----:B------:R-:W-:-:S02]  /*ce820*/  IMAD R4, R61, 0x100, R60 ;  /* 0x000001003d047824 */ /* 0x000fc400078e023c */
[----:B------:R-:W-:Y:S02]  /*ce830*/  IMAD R5, R55, 0x100, R54 ;  /* 0x0000010037057824 */ /* 0x000fe400078e0236 */
[----:B------:R-:W-:Y:S01]  /*ce840*/  IMAD R6, R53, 0x100, R52 ;  /* 0x0000010035067824 */ /* 0x000fe200078e0234 */
[----:B------:R-:W-:Y:S02]  /*ce850*/  F2FP.F16.E5M2.UNPACK_B R31, R4 ;  /* 0x00000004ff1f723e */ /* 0x000fe400020004ff */
[----:B------:R-:W-:Y:S02]  /*ce860*/  F2FP.F16.E5M2.UNPACK_B R30, R5 ;  /* 0x00000005ff1e723e */ /* 0x000fe400020004ff */
[----:B------:R-:W-:Y:S01]  /*ce870*/  F2FP.F16.E5M2.UNPACK_B R29, R6 ;  /* 0x00000006ff1d723e */ /* 0x000fe200020004ff */
[----:B----4-:R-:W-:Y:S04]  /*ce880*/  STL.64 [R1+0xec78], R14 ;  /* 0x00ec780e01007387 */ /* 0x010fe80000100a00 */
[----:B---3--:R0:W-:Y:S04]  /*ce890*/  STL.64 [R1+0xec70], R12 ;  /* 0x00ec700c01007387 */ /* 0x0081e80000100a00 */
[----:B------:R-:W3:Y:S04]  /*ce8a0*/  LDL.LU R4, [R1+0x1000] ;  /* 0x0010000001047983 */ /* 0x000ee80000300800 */
[----:B------:R-:W3:Y:S04]  /*ce8b0*/  LDL.LU R5, [R1+0x1004] ;  /* 0x0010040001057983 */ /* 0x000ee80000300800 */
[----:B------:R-:W4:Y:S04]  /*ce8c0*/  LDL.LU R6, [R1+0x1008] ;  /* 0x0010080001067983 */ /* 0x000f280000300800 */
[----:B------:R-:W4:Y:S01]  /*ce8d0*/  LDL.LU R7, [R1+0x100c] ;  /* 0x00100c0001077983 */ /* 0x000f220000300800 */
[----:B------:R-:W-:-:S03]  /*ce8e0*/  IMAD.MOV.U32 R39, RZ, RZ, R0 ;  /* 0x000000ffff277224 */ /* 0x000fc600078e0000 */
[----:B----4-:R-:W-:Y:S04]  /*ce8f0*/  STL.64 [R1+0xec88], R6 ;  /* 0x00ec880601007387 */ /* 0x010fe80000100a00 */
[----:B---3--:R1:W-:Y:S04]  /*ce900*/  STL.64 [R1+0xec80], R4 ;  /* 0x00ec800401007387 */ /* 0x0083e80000100a00 */
        /* <DEDUP_REMOVED lines=8> */
[----:B------:R-:W3:Y:S04]  /*ce990*/  LDL R38, [R1] ;  /* 0x0000000001267983 */ /* 0x000ee80000100800 */
[----:B------:R-:W3:Y:S04]  /*ce9a0*/  LDL.LU R0, [R1+0xec90] ;  /* 0x00ec900001007983 */ /* 0x000ee80000300800 */
[----:B--2---:R-:W2:Y:S04]  /*ce9b0*/  LDL.LU R20, [R1+0xf50] ;  /* 0x000f500001147983 */ /* 0x004ea80000300800 */
[----:B------:R-:W2:Y:S04]  /*ce9c0*/  LDL.LU R21, [R1+0xf54] ;  /* 0x000f540001157983 */ /* 0x000ea80000300800 */
[----:B------:R-:W2:Y:S04]  /*ce9d0*/  LDL.LU R22, [R1+0xf58] ;  /* 0x000f580001167983 */ /* 0x000ea80000300800 */
[----:B------:R-:W2:Y:S04]  /*ce9e0*/  LDL.LU R23, [R1+0xf5c] ;  /* 0x000f5c0001177983 */ /* 0x000ea80000300800 */
[----:B0-----:R-:W2:Y:S04]  /*ce9f0*/  LDL.LU R12, [R1+0xf40] ;  /* 0x000f4000010c7983 */ /* 0x001ea80000300800 */
[----:B------:R-:W2:Y:S04]  /*cea00*/  LDL.LU R13, [R1+0xf44] ;  /* 0x000f4400010d7983 */ /* 0x000ea80000300800 */
[----:B------:R-:W2:Y:S04]  /*cea10*/  LDL.LU R14, [R1+0xf48] ;  /* 0x000f4800010e7983 */ /* 0x000ea80000300800 */
[----:B------:R-:W2:Y:S04]  /*cea20*/  LDL.LU R15, [R1+0xf4c] ;  /* 0x000f4c00010f7983 */ /* 0x000ea80000300800 */
[----:B------:R-:W2:Y:S04]  /*cea30*/  LDL R2, [R1+0x18] ;  /* 0x0000180001027983 */ /* 0x000ea80000100800 */
[----:B-1----:R-:W2:Y:S04]  /*cea40*/  LDL.LU R4, [R1+0xf30] ;  /* 0x000f300001047983 */ /* 0x002ea80000300800 */
[----:B------:R-:W2:Y:S04]  /*cea50*/  LDL.LU R5, [R1+0xf34] ;  /* 0x000f340001057983 */ /* 0x000ea80000300800 */
[----:B------:R-:W2:Y:S04]  /*cea60*/  LDL.LU R6, [R1+0xf38] ;  /* 0x000f380001067983 */ /* 0x000ea80000300800 */
[----:B------:R-:W2:Y:S04]  /*cea70*/  LDL.LU R7, [R1+0xf3c] ;  /* 0x000f3c0001077983 */ /* 0x000ea80000300800 */
[----:B------:R-:W4:Y:S01]  /*cea80*/  LDL.64 R60, [R1+0x10] ;  /* 0x00001000013c7983 */ /* 0x000f220000100a00 */
[----:B------:R-:W-:-:S03]  /*cea90*/  IMAD R8, R51, 0x100, R50 ;  /* 0x0000010033087824 */ /* 0x000fc600078e0232 */
[----:B------:R-:W4:Y:S02]  /*ceaa0*/  LDL.64 R36, [R1+0x8] ;  /* 0x0000080001247983 */ /* 0x000f240000100a00 */
[----:B------:R-:W-:Y:S02]  /*ceab0*/  F2FP.F16.E5M2.UNPACK_B R28, R8 ;  /* 0x00000008ff1c723e */ /* 0x000fe400020004ff */
        /* <DEDUP_REMOVED lines=28> */
[----:B---3--:R-:W-:-:S07]  /*cec80*/  IMAD.MOV.U32 R3, RZ, RZ, R0 ;  /* 0x000000ffff037224 */ /* 0x008fce00078e0000 */
[C---:B--2---:R-:W-:Y:S08]  /*cec90*/  HMMA.16816.F32 R4, R28.reuse, R2, R4 ;  /* 0x000000021c04723c */ /* 0x044ff00000001804 */
[----:B----4-:R-:W-:Y:S01]  /*ceca0*/  HMMA.16816.F32 R12, R28, R60, R12 ;  /* 0x0000003c1c0c723c */ /* 0x010fe2000000180c */
[----:B------:R-:W-:Y:S02]  /*cecb0*/  IMAD.MOV.U32 R2, RZ, RZ, R60 ;  /* 0x000000ffff027224 */ /* 0x000fe400078e003c */
[----:B------:R-:W-:-:S08]  /*cecc0*/  IMAD.MOV.U32 R0, RZ, RZ, R61 ;  /* 0x000000ffff007224 */ /* 0x000fd000078e003d */
[----:B------:R-:W-:Y:S04]  /*cecd0*/  STL.64 [R1+0x7b0], R4 ;  /* 0x0007b00401007387 */ /* 0x000fe80000100a00 */
[----:B------:R0:W-:Y:S04]  /*cece0*/  STL.64 [R1+0x7b8], R6 ;  /* 0x0007b80601007387 */ /* 0x0001e80000100a00 */
[----:B0-----:R-:W2:Y:S04]  /*cecf0*/  LDL.LU.64 R6, [R1+0xec88] ;  /* 0x00ec880001067983 */ /* 0x001ea80000300a00 */
[----:B------:R-:W2:Y:S04]  /*ced00*/  LDL.LU.64 R4, [R1+0xec80] ;  /* 0x00ec800001047983 */ /* 0x000ea80000300a00 */
[----:B------:R-:W-:Y:S04]  /*ced10*/  STL.64 [R1+0x7d0], R12 ;  /* 0x0007d00c01007387 */ /* 0x000fe80000100a00 */
[----:B------:R0:W-:Y:S04]  /*ced20*/  STL.64 [R1+0x7d8], R14 ;  /* 0x0007d80e01007387 */ /* 0x0001e80000100a00 */
[----:B0-----:R-:W3:Y:S04]  /*ced30*/  LDL.LU.64 R14, [R1+0xec78] ;  /* 0x00ec7800010e7983 */ /* 0x001ee80000300a00 */
[----:B------:R-:W3:Y:S04]  /*ced40*/  LDL.LU.64 R12, [R1+0xec70] ;  /* 0x00ec7000010c7983 */ /* 0x000ee80000300a00 */
[----:B------:R-:W4:Y:S01]  /*ced50*/  LDL.LU.64 R60, [R1+0xec68] ;  /* 0x00ec6800013c7983 */ /* 0x000f220000300a00 */
[----:B------:R-:W-:Y:S01]  /*ced60*/  HMMA.16816.F32 R20, R28, R36, R20 ;  /* 0x000000241c14723c */ /* 0x000fe20000001814 */
[----:B------:R-:W-:-:S07]  /*ced70*/  IMAD.MOV.U32 R3, RZ, RZ, R37 ;  /* 0x000000ffff037224 */ /* 0x000fce00078e0025 */
[C---:B------:R-:W-:Y:S11]  /*ced80*/  HMMA.16816.F32 R36, R28.reuse, R38, R32 ;  /* 0x000000261c24723c */ /* 0x040ff60000001820 */
        /* <DEDUP_REMOVED lines=16> */
[----:B------:R-:W-:Y:S01]  /*cee90*/  STL.64 [R1+0xeb08], R60 ;  /* 0x00eb083c01007387 */ /* 0x000fe20000100a00 */
        /* <DEDUP_REMOVED lines=9> */
[----:B------:R-:W2:Y:S04]  /*cef30*/  LDL.LU.64 R52, [R1+0xec08] ;  /* 0x00ec080001347983 */ /* 0x000ea80000300a00 */
        /* <DEDUP_REMOVED lines=25> */
[----:B------:R3:W-:Y:S04]  /*cf0d0*/  STL.64 [R1+0x898], R54 ;  /* 0x0008983601007387 */ /* 0x0007e80000100a00 */
[----:B------:R-:W-:Y:S04]  /*cf0e0*/  STL.64 [R1+0xeb28], R50 ;  /* 0x00eb283201007387 */ /* 0x000fe80000100a00 */
[----:B------:R0:W-:Y:S01]  /*cf0f0*/  STL.64 [R1+0xeb20], R48 ;  /* 0x00eb203001007387 */ /* 0x0001e20000100a00 */
[C---:B---3--:R-:W-:Y:S08]  /*cf100*/  HMMA.16816.F32 R52, R28.reuse, R48, R56 ;  /* 0x000000301c34723c */ /* 0x048ff00000001838 */
[C---:B0-----:R-:W-:Y:S08]  /*cf110*/  HMMA.16816.F32 R48, R28.reuse, R46, R4 ;  /* 0x0000002e1c30723c */ /* 0x041ff00000001804 */
[C---:B----4-:R-:W-:Y:S03]  /*cf120*/  HMMA.16816.F32 R4, R28.reuse, R44, R8 ;  /* 0x0000002c1c04723c */ /* 0x050fe60000001808 */
[----:B------:R-:W-:Y:S04]  /*cf130*/  STL.64 [R1+0x8c0], R52 ;  /* 0x0008c03401007387 */ /* 0x000fe80000100a00 */
[----:B------:R-:W-:Y:S01]  /*cf140*/  STL.64 [R1+0x8c8], R54 ;  /* 0x0008c83601007387 */ /* 0x000fe20000100a00 */
[C---:B------:R-:W-:Y:S03]  /*cf150*/  HMMA.16816.F32 R8, R28.reuse, R42, R12 ;  /* 0x0000002a1c08723c */ /* 0x040fe6000000180c */
        /* <DEDUP_REMOVED lines=152> */
[----:B------:R1:W-:Y:S04]  /*cfae0*/  STL.64 [R1+0xa70], R8 ;  /* 0x000a700801007387 */ /* 0x0003e80000100a00 */
[----:B------:R2:W-:Y:S01]  /*cfaf0*/  STL.64 [R1+0xa78], R10 ;  /* 0x000a780a01007387 */ /* 0x0005e20000100a00 */
[----:B0-----:R-:W-:-:S03]  /*cfb00*/  IMAD R5, R59, 0x100, R58 ;  /* 0x000001003b057824 */ /* 0x001fc600078e023a */
[----:B------:R-:W3:Y:S01]  /*cfb10*/  LDL.LU R32, [R1+0x1240] ;  /* 0x0012400001207983 */ /* 0x000ee20000300800 */
[----:B------:R-:W-:-:S03]  /*cfb20*/  IMAD R4, R61, 0x100, R60 ;  /* 0x000001003d047824 */ /* 0x000fc600078e023c */
[----:B------:R-:W-:Y:S04]  /*cfb30*/  STL [R1+0x24], R5 ;  /* 0x0000240501007387 */ /* 0x000fe80000100800 */
[----:B------:R-:W-:Y:S04]  /*cfb40*/  STL [R1+0x28], R4 ;  /* 0x0000280401007387 */ /* 0x000fe80000100800 */
[----:B------:R-:W3:Y:S04]  /*cfb50*/  LDL.LU R33, [R1+0x1244] ;  /* 0x0012440001217983 */ /* 0x000ee80000300800 */
[----:B------:R-:W4:Y:S04]  /*cfb60*/  LDL.LU R34, [R1+0x1248] ;  /* 0x0012480001227983 */ /* 0x000f280000300800 */
[----:B------:R-:W4:Y:S04]  /*cfb70*/  LDL.LU R35, [R1+0x124c] ;  /* 0x00124c0001237983 */ /* 0x000f280000300800 */
[----:B----4-:R-:W-:Y:S04]  /*cfb80*/  STL.64 [R1+0xeb58], R34 ;  /* 0x00eb582201007387 */ /* 0x010fe80000100a00 */
[----:B---3--:R0:W-:Y:S04]  /*cfb90*/  STL.64 [R1+0xeb50], R32 ;  /* 0x00eb502001007387 */ /* 0x0081e80000100a00 */
[----:B------:R-:W3:Y:S04]  /*cfba0*/  LDL.LU R24, [R1+0x1230] ;  /* 0x0012300001187983 */ /* 0x000ee80000300800 */
[----:B------:R-:W3:Y:S04]  /*cfbb0*/  LDL.LU R25, [R1+0x1234] ;  /* 0x0012340001197983 */ /* 0x000ee80000300800 */
[----:B------:R-:W4:Y:S04]  /*cfbc0*/  LDL.LU R26, [R1+0x1238] ;  /* 0x00123800011a7983 */ /* 0x000f280000300800 */
[----:B------:R-:W4:Y:S04]  /*cfbd0*/  LDL.LU R27, [R1+0x123c] ;  /* 0x00123c00011b7983 */ /* 0x000f280000300800 */
[----:B----4-:R-:W-:Y:S04]  /*cfbe0*/  STL.64 [R1+0xeb68], R26 ;  /* 0x00eb681a01007387 */ /* 0x010fe80000100a00 */
[----:B---3--:R-:W-:Y:S04]  /*cfbf0*/  STL.64 [R1+0xeb60], R24 ;  /* 0x00eb601801007387 */ /* 0x008fe80000100a00 */
[----:B------:R-:W3:Y:S04]  /*cfc00*/  LDL.LU R16, [R1+0x1210] ;  /* 0x0012100001107983 */ /* 0x000ee80000300800 */
[----:B------:R-:W3:Y:S04]  /*cfc10*/  LDL.LU R17, [R1+0x1214] ;  /* 0x0012140001117983 */ /* 0x000ee80000300800 */
[----:B------:R-:W4:Y:S04]  /*cfc20*/  LDL.LU R18, [R1+0x1218] ;  /* 0x0012180001127983 */ /* 0x000f280000300800 */
[----:B------:R-:W4:Y:S01]  /*cfc30*/  LDL.LU R19, [R1+0x121c] ;  /* 0x00121c0001137983 */ /* 0x000f220000300800 */
[----:B------:R-:W-:-:S02]  /*cfc40*/  IMAD.MOV.U32 R48, RZ, RZ, R2 ;  /* 0x000000ffff307224 */ /* 0x000fc400078e0002 */
[----:B------:R-:W-:Y:S02]  /*cfc50*/  IMAD.MOV.U32 R51, RZ, RZ, R3 ;  /* 0x000000ffff337224 */ /* 0x000fe400078e0003 */
[----:B------:R-:W-:Y:S01]  /*cfc60*/  IMAD.MOV.U32 R49, RZ, RZ, R0 ;  /* 0x000000ffff317224 */ /* 0x000fe200078e0000 */
[----:B----4-:R-:W-:Y:S04]  /*cfc70*/  STL.64 [R1+0xeb78], R18 ;  /* 0x00eb781201007387 */ /* 0x010fe80000100a00 */
[----:B---3--:R3:W-:Y:S04]  /*cfc80*/  STL.64 [R1+0xeb70], R16 ;  /* 0x00eb701001007387 */ /* 0x0087e80000100a00 */
[----:B-1----:R-:W4:Y:S04]  /*cfc90*/  LDL.LU R8, [R1+0x11f0] ;  /* 0x0011f00001087983 */ /* 0x002f280000300800 */
[----:B------:R-:W4:Y:S04]  /*cfca0*/  LDL.LU R9, [R1+0x11f4] ;  /* 0x0011f40001097983 */ /* 0x000f280000300800 */
[----:B--2---:R-:W4:Y:S04]  /*cfcb0*/  LDL.LU R10, [R1+0x11f8] ;  /* 0x0011f800010a7983 */ /* 0x004f280000300800 */
[----:B------:R-:W4:Y:S04]  /*cfcc0*/  LDL.LU R11, [R1+0x11fc] ;  /* 0x0011fc00010b7983 */ /* 0x000f280000300800 */
[----:B------:R-:W2:Y:S04]  /*cfcd0*/  LDL.LU R52, [R1+0x11c0] ;  /* 0x0011c00001347983 */ /* 0x000ea80000300800 */
[----:B------:R-:W2:Y:S04]  /*cfce0*/  LDL.LU R53, [R1+0x11c4] ;  /* 0x0011c40001357983 */ /* 0x000ea80000300800 */
[----:B------:R-:W2:Y:S04]  /*cfcf0*/  LDL.LU R54, [R1+0x11c8] ;  /* 0x0011c80001367983 */ /* 0x000ea80000300800 */
[----:B------:R-:W2:Y:S04]  /*cfd00*/  LDL.LU R55, [R1+0x11cc] ;  /* 0x0011cc0001377983 */ /* 0x000ea80000300800 */
[----:B------:R-:W2:Y:S04]  /*cfd10*/  LDL R50, [R1+0x8] ;  /* 0x0000080001327983 */ /* 0x000ea80000100800 */
        /* <DEDUP_REMOVED lines=10> */
[----:B------:R-:W4:Y:S04]  /*cfdc0*/  LDL.LU R3, [R1+0x3440] ;  /* 0x0034400001037983 */ /* 0x000f280000300800 */
[----:B------:R-:W4:Y:S04]  /*cfdd0*/  LDL.LU R0, [R1+0x343c] ;  /* 0x00343c0001007983 */ /* 0x000f280000300800 */
[----:B---3--:R-:W3:Y:S04]  /*cfde0*/  LDL.LU R16, [R1+0x1170] ;  /* 0x0011700001107983 */ /* 0x008ee80000300800 */
[----:B------:R-:W3:Y:S04]  /*cfdf0*/  LDL.LU R17, [R1+0x1174] ;  /* 0x0011740001117983 */ /* 0x000ee80000300800 */
[----:B------:R-:W3:Y:S04]  /*cfe00*/  LDL.LU R18, [R1+0x1178] ;  /* 0x0011780001127983 */ /* 0x000ee80000300800 */
[----:B------:R-:W3:Y:S04]  /*cfe10*/  LDL.LU R19, [R1+0x117c] ;  /* 0x00117c0001137983 */ /* 0x000ee80000300800 */
[----:B------:R-:W3:Y:S04]  /*cfe20*/  LDL R34, [R1+0x18] ;  /* 0x0000180001227983 */ /* 0x000ee80000100800 */
[----:B------:R-:W3:Y:S04]  /*cfe30*/  LDL R35, [R1+0x1c] ;  /* 0x00001c0001237983 */ /* 0x000ee80000100800 */
[----:B------:R-:W3:Y:S04]  /*cfe40*/  LDL.LU R33, [R1+0x28] ;  /* 0x0000280001217983 */ /* 0x000ee80000300800 */
[----:B------:R-:W3:Y:S04]  /*cfe50*/  LDL.LU R24, [R1+0x1190] ;  /* 0x0011900001187983 */ /* 0x000ee80000300800 */
[----:B------:R-:W3:Y:S04]  /*cfe60*/  LDL.LU R25, [R1+0x1194] ;  /* 0x0011940001197983 */ /* 0x000ee80000300800 */
[----:B------:R-:W3:Y:S04]  /*cfe70*/  LDL.LU R26, [R1+0x1198] ;  /* 0x00119800011a7983 */ /* 0x000ee80000300800 */
[----:B------:R-:W3:Y:S04]  /*cfe80*/  LDL.LU R27, [R1+0x119c] ;  /* 0x00119c00011b7983 */ /* 0x000ee80000300800 */
[----:B------:R-:W3:Y:S04]  /*cfe90*/  LDL.64 R60, [R1] ;  /* 0x00000000013c7983 */ /* 0x000ee80000100a00 */
        /* <DEDUP_REMOVED lines=20> */
[----:B--2---:R-:W-:-:S03]  /*cffe0*/  IMAD R32, R32, 0x100, R2 ;  /* 0x0000010020207824 */ /* 0x004fc600078e0202 */
[----:B------:R-:W3:Y:S01]  /*cfff0*/  LDL.LU R2, [R1+0xeb84] ;  /* 0x00eb840001027983 */ /* 0x000ee20000300800 */
[----:B----4-:R-:W-:-:S03]  /*d0000*/  IMAD R0, R0, 0x100, R3 ;  /* 0x0000010000007824 */ /* 0x010fc600078e0203 */
[----:B------:R-:W3:Y:S02]  /*d0010*/  LDL.LU R3, [R1+0xeb80] ;  /* 0x00eb800001037983 */ /* 0x000ee40000300800 */
[----:B---3--:R-:W-:Y:S02]  /*d0020*/  HMMA.16816.F32 R28, R28, R2, R16 ;  /* 0x000000021c1c723c */ /* 0x008fe40000001810 */
[----:B------:R-:W2:Y:S04]  /*d0030*/  LDL.LU.64 R18, [R1+0xeb78] ;  /* 0x00eb780001127983 */ /* 0x000ea80000300a00 */
[----:B------:R-:W2:-:S13]  /*d0040*/  LDL.LU.64 R16, [R1+0xeb70] ;  /* 0x00eb700001107983 */ /* 0x000e9a0000300a00 */
[----:B------:R-:W-:Y:S04]  /*d0050*/  STL.64 [R1+0xa60], R28 ;  /* 0x000a601c01007387 */ /* 0x000fe80000100a00 */
[----:B------:R0:W-:Y:S04]  /*d0060*/  STL.64 [R1+0xa68], R30 ;  /* 0x000a681e01007387 */ /* 0x0001e80000100a00 */
[----:B0-----:R-:W3:Y:S01]  /*d0070*/  LDL.LU R31, [R1+0x24] ;  /* 0x00002400011f7983 */ /* 0x001ee20000300800 */
[----:B------:R-:W-:Y:S02]  /*d0080*/  F2FP.F16.E5M2.UNPACK_B R29, R33 ;  /* 0x00000021ff1d723e */ /* 0x000fe400020004ff */
[----:B------:R-:W-:Y:S01]  /*d0090*/  F2FP.F16.E5M2.UNPACK_B R30, R32 ;  /* 0x00000020ff1e723e */ /* 0x000fe200020004ff */
[----:B------:R0:W-:Y:S04]  /*d00a0*/  STL [R1+0xea4c], R2 ;  /* 0x00ea4c0201007387 */ /* 0x0001e80000100800 */
[----:B------:R-:W-:Y:S01]  /*d00b0*/  STL [R1+0xea48], R3 ;  /* 0x00ea480301007387 */ /* 0x000fe20000100800 */
[----:B0-----:R-:W-:Y:S01]  /*d00c0*/  IMAD.MOV.U32 R2, RZ, RZ, R60 ;  /* 0x000000ffff027224 */ /* 0x001fe200078e003c */
[----:B---3--:R-:W-:-:S02]  /*d00d0*/  F2FP.F16.E5M2.UNPACK_B R28, R31 ;  /* 0x0000001fff1c723e */ /* 0x008fc400020004ff */
[----:B------:R-:W-:-:S07]  /*d00e0*/  F2FP.F16.E5M2.UNPACK_B R31, R0 ;  /* 0x00000000ff1f723e */ /* 0x000fce00020004ff */
[C---:B------:R-:W-:Y:S01]  /*d00f0*/  HMMA.16816.F32 R32, R28.reuse, R34, R24 ;  /* 0x000000221c20723c */ /* 0x040fe20000001818 */
[----:B------:R-:W3:Y:S04]  /*d0100*/  LDL.LU.64 R26, [R1+0xeb68] ;  /* 0x00eb6800011a7983 */ /* 0x000ee80000300a00 */
[----:B------:R-:W3:Y:S03]  /*d0110*/  LDL.LU.64 R24, [R1+0xeb60] ;  /* 0x00eb600001187983 */ /* 0x000ee60000300a00 */
[C---:B------:R-:W-:Y:S08]  /*d0120*/  HMMA.16816.F32 R40, R28.reuse, R48, R40 ;  /* 0x000000301c28723c */ /* 0x040ff00000001828 */
[C---:B------:R-:W-:Y:S03]  /*d0130*/  HMMA.16816.F32 R48, R28.reuse, R50, R44 ;  /* 0x000000321c30723c */ /* 0x040fe6000000182c */
[----:B------:R-:W-:Y:S05]  /*d0140*/  STL.64 [R1+0xa80], R32 ;  /* 0x000a802001007387 */ /* 0x000fea0000100a00 */
[----:B------:R-:W-:Y:S01]  /*d0150*/  HMMA.16816.F32 R52, R28, R60, R52 ;  /* 0x0000003c1c34723c */ /* 0x000fe20000001834 */
[----:B------:R0:W-:Y:S04]  /*d0160*/  STL.64 [R1+0xa88], R34 ;  /* 0x000a882201007387 */ /* 0x0001e80000100a00 */
[----:B0-----:R-:W4:Y:S04]  /*d0170*/  LDL.LU.64 R34, [R1+0xeb58] ;  /* 0x00eb580001227983 */ /* 0x001f280000300a00 */
[----:B------:R-:W4:Y:S04]  /*d0180*/  LDL.LU.64 R32, [R1+0xeb50] ;  /* 0x00eb500001207983 */ /* 0x000f280000300a00 */
[----:B------:R-:W-:Y:S04]  /*d0190*/  STL.64 [R1+0xa90], R40 ;  /* 0x000a902801007387 */ /* 0x000fe80000100a00 */
[----:B------:R0:W-:Y:S01]  /*d01a0*/  STL.64 [R1+0xa98], R42 ;  /* 0x000a982a01007387 */ /* 0x0001e20000100a00 */
[----:B------:R-:W-:-:S03]  /*d01b0*/  IMAD.MOV.U32 R0, RZ, RZ, R61 ;  /* 0x000000ffff007224 */ /* 0x000fc600078e003d */
[----:B0-----:R-:W2:Y:S04]  /*d01c0*/  LDL.LU.64 R42, [R1+0xeb48] ;  /* 0x00eb4800012a7983 */ /* 0x001ea80000300a00 */
[----:B------:R-:W2:Y:S04]  /*d01d0*/  LDL.LU.64 R40, [R1+0xeb40] ;  /* 0x00eb400001287983 */ /* 0x000ea80000300a00 */
[----:B------:R-:W4:Y:S04]  /*d01e0*/  LDL.LU.64 R46, [R1+0xeb38] ;  /* 0x00eb3800012e7983 */ /* 0x000f280000300a00 */
[----:B------:R-:W2:Y:S04]  /*d01f0*/  LDL.LU.64 R44, [R1+0xeb30] ;  /* 0x00eb3000012c7983 */ /* 0x000ea80000300a00 */
        /* <DEDUP_REMOVED lines=15> */
[----:B------:R-:W-:Y:S04]  /*d02f0*/  STL [R1+0xea50], R60 ;  /* 0x00ea503c01007387 */ /* 0x000fe80000100800 */
[----:B------:R-:W-:Y:S01]  /*d0300*/  STL [R1+0xea30], R61 ;  /* 0x00ea303d01007387 */ /* 0x000fe20000100800 */
[----:B--2---:R-:W-:-:S15]  /*d0310*/  HMMA.16816.F32 R4, R28, R58, R4 ;  /* 0x0000003a1c04723c */ /* 0x004fde0000001804 */
[----:B------:R-:W-:-:S04]  /*d0320*/  NOP ;  /* 0x0000000000007918 */ /* 0x000fc80000000000 */
[----:B------:R-:W-:Y:S04]  /*d0330*/  STL.64 [R1+0xad0], R4 ;  /* 0x000ad00401007387 */ /* 0x000fe80000100a00 */
[----:B------:R3:W-:Y:S02]  /*d0340*/  STL.64 [R1+0xad8], R6 ;  /* 0x000ad80601007387 */ /* 0x0007e40000100a00 */
[C---:B---3--:R-:W-:Y:S02]  /*d0350*/  HMMA.16816.F32 R4, R28.reuse, R56, R8 ;  /* 0x000000381c04723c */ /* 0x048fe40000001808 */
[----:B------:R-:W-:Y:S04]  /*d0360*/  STL.64 [R1+0xea28], R58 ;  /* 0x00ea283a01007387 */ /* 0x000fe80000100a00 */
[----:B------:R-:W-:Y:S02]  /*d0370*/  STL.64 [R1+0xea20], R56 ;  /* 0x00ea203801007387 */ /* 0x000fe40000100a00 */
[C---:B------:R-:W-:Y:S11]  /*d0380*/  HMMA.16816.F32 R8, R28.reuse, R54, R12 ;  /* 0x000000361c08723c */ /* 0x040ff6000000180c */
        /* <DEDUP_REMOVED lines=9> */
[C---:B0-----:R-:W-:Y:S02]  /*d0420*/  HMMA.16816.F32 R4, R28.reuse, R50, R20 ;  /* 0x000000321c04723c */ /* 0x041fe40000001814 */
[----:B------:R-:W-:Y:S06]  /*d0430*/  STL [R1+0xea54], R51 ;  /* 0x00ea543301007387 */ /* 0x000fec0000100800 */
[C---:B------:R-:W-:Y:S08]  /*d0440*/  HMMA.16816.F32 R12, R28.reuse, R48, R24 ;  /* 0x000000301c0c723c */ /* 0x040ff00000001818 */
[C---:B----4-:R-:W-:Y:S03]  /*d0450*/  HMMA.16816.F32 R8, R28.reuse, R46, R32 ;  /* 0x0000002e1c08723c */ /* 0x050fe60000001820 */
[----:B------:R-:W-:Y:S04]  /*d0460*/  STL.64 [R1+0xb10], R4 ;  /* 0x000b100401007387 */ /* 0x000fe80000100a00 */
[----:B------:R0:W-:Y:S02]  /*d0470*/  STL.64 [R1+0xb18], R6 ;  /* 0x000b180601007387 */ /* 0x0001e40000100a00 */
[C---:B0-----:R-:W-:Y:S02]  /*d0480*/  HMMA.16816.F32 R4, R28.reuse, R44, R36 ;  /* 0x0000002c1c04723c */ /* 0x041fe40000001824 */
[----:B------:R-:W-:Y:S04]  /*d0490*/  STL.64 [R1+0xb20], R12 ;  /* 0x000b200c01007387 */ /* 0x000fe80000100a00 */
[----:B------:R-:W-:Y:S04]  /*d04a0*/  STL.64 [R1+0xb28], R14 ;  /* 0x000b280e01007387 */ /* 0x000fe80000100a00 */
[----:B------:R-:W2:Y:S04]  /*d04b0*/  LDL.LU R56, [R1+0x1350] ;  /* 0x0013500001387983 */ /* 0x000ea80000300800 */
        /* <DEDUP_REMOVED lines=128> */
[C---:B----4-:R-:W-:Y:S02]  /*d0cc0*/  HMMA.16816.F32 R24, R28.reuse, R18, R32 ;  /* 0x000000121c18723c */ /* 0x050fe40000001820 */
[----:B------:R-:W-:Y:S06]  /*d0cd0*/  STL.64 [R1+0xe9e8], R18 ;  /* 0x00e9e81201007387 */ /* 0x000fec0000100a00 */
[C---:B---3--:R-:W-:Y:S11]  /*d0ce0*/  HMMA.16816.F32 R20, R28.reuse, R16, R36 ;  /* 0x000000101c14723c */ /* 0x048ff60000001824 */
[----:B------:R-:W-:Y:S04]  /*d0cf0*/  STL.64 [R1+0xbf0], R24 ;  /* 0x000bf01801007387 */ /* 0x000fe80000100a00 */
[----:B------:R-:W-:Y:S04]  /*d0d00*/  STL.64 [R1+0xbf8], R26 ;  /* 0x000bf81a01007387 */ /* 0x000fe80000100a00 */
[----:B------:R0:W-:Y:S02]  /*d0d10*/  STL.64 [R1+0xe9e0], R16 ;  /* 0x00e9e01001007387 */ /* 0x0001e40000100a00 */
[C---:B0-----:R-:W-:Y:S02]  /*d0d20*/  HMMA.16816.F32 R16, R28.reuse, R14, R40 ;  /* 0x0000000e1c10723c */ /* 0x041fe40000001828 */
[----:B------:R-:W-:Y:S04]  /*d0d30*/  STL.64 [R1+0xc00], R20 ;  /* 0x000c001401007387 */ /* 0x000fe80000100a00 */
[----:B------:R0:W-:Y:S02]  /*d0d40*/  STL.64 [R1+0xc08], R22 ;  /* 0x000c081601007387 */ /* 0x0001e40000100a00 */
[C---:B------:R-:W-:Y:S02]  /*d0d50*/  HMMA.16816.F32 R24, R28.reuse, R12, R44 ;  /* 0x0000000c1c18723c */ /* 0x040fe4000000182c */
[----:B------:R-:W-:Y:S04]  /*d0d60*/  STL [R1+0xe99c], R14 ;  /* 0x00e99c0e01007387 */ /* 0x000fe80000100800 */
[----:B------:R-:W-:Y:S02]  /*d0d70*/  STL [R1+0xe998], R15 ;  /* 0x00e9980f01007387 */ /* 0x000fe40000100800 */
[C---:B0-----:R-:W-:Y:S03]  /*d0d80*/  HMMA.16816.F32 R20, R28.reuse, R10, R52 ;  /* 0x0000000a1c14723c */ /* 0x041fe60000001834 */
[----:B------:R-:W-:Y:S04]  /*d0d90*/  STL.64 [R1+0xc10], R16 ;  /* 0x000c101001007387 */ /* 0x000fe80000100a00 */
[----:B------:R0:W-:Y:S02]  /*d0da0*/  STL.64 [R1+0xc18], R18 ;  /* 0x000c181201007387 */ /* 0x0001e40000100a00 */
[----:B0-----:R-:W-:Y:S02]  /*d0db0*/  HMMA.16816.F32 R16, R28, R8, R56 ;  /* 0x000000081c10723c */ /* 0x001fe40000001838 */
[----:B------:R-:W-:Y:S04]  /*d0dc0*/  STL.64 [R1+0xc20], R24 ;  /* 0x000c201801007387 */ /* 0x000fe80000100a00 */
[----:B------:R-:W-:Y:S04]  /*d0dd0*/  STL.64 [R1+0xc28], R26 ;  /* 0x000c281a01007387 */ /* 0x000fe80000100a00 */
[----:B------:R-:W2:Y:S04]  /*d0de0*/  LDL.LU R44, [R1+0x1410] ;  /* 0x00141000012c7983 */ /* 0x000ea80000300800 */
[----:B------:R-:W-:Y:S04]  /*d0df0*/  STL.64 [R1+0xc30], R20 ;  /* 0x000c301401007387 */ /* 0x000fe80000100a00 */
[----:B------:R0:W-:Y:S04]  /*d0e00*/  STL.64 [R1+0xc38], R22 ;  /* 0x000c381601007387 */ /* 0x0001e80000100a00 */
        /* <DEDUP_REMOVED lines=9> */
[----:B------:R-:W3:Y:S04]  /*d0ea0*/  LDL.LU R38, [R1+0x13f8] ;  /* 0x0013f80001267983 */ /* 0x000ee80000300800 */
[----:B------:R-:W3:Y:S01]  /*d0eb0*/  LDL.LU R39, [R1+0x13fc] ;  /* 0x0013fc0001277983 */ /* 0x000ee20000300800 */
[----:B0-----:R-:W-:-:S02]  /*d0ec0*/  IMAD.MOV.U32 R22, RZ, RZ, R2 ;  /* 0x000000ffff167224 */ /* 0x001fc400078e0002 */
[----:B------:R-:W-:Y:S01]  /*d0ed0*/  IMAD.MOV.U32 R23, RZ, RZ, R0 ;  /* 0x000000ffff177224 */ /* 0x000fe200078e0000 */
        /* <DEDUP_REMOVED lines=10> */
[----:B-1----:R-:W4:Y:S04]  /*d0f80*/  LDL.LU R44, [R1+0x1380] ;  /* 0x00138000012c7983 */ /* 0x002f280000300800 */
[----:B------:R-:W4:Y:S04]  /*d0f90*/  LDL.LU R45, [R1+0x1384] ;  /* 0x00138400012d7983 */ /* 0x000f280000300800 */
[----:B------:R-:W4:Y:S04]  /*d0fa0*/  LDL.LU R46, [R1+0x1388] ;  /* 0x00138800012e7983 */ /* 0x000f280000300800 */
[----:B------:R-:W4:Y:S04]  /*d0fb0*/  LDL.LU R47, [R1+0x138c] ;  /* 0x00138c00012f7983 */ /* 0x000f280000300800 */
[----:B0-----:R-:W2:Y:S04]  /*d0fc0*/  LDL.LU R36, [R1+0x1360] ;  /* 0x0013600001247983 */ /* 0x001ea80000300800 */
        /* <DEDUP_REMOVED lines=11> */
[----:B------:R-:W3:Y:S04]  /*d1080*/  LDL.64 R20, [R1+0x8] ;  /* 0x0000080001147983 */ /* 0x000ee80000100a00 */
        /* <DEDUP_REMOVED lines=23> */
[----:B--2---:R-:W-:Y:S01]  /*d1200*/  HMMA.16816.F32 R36, R28, R6, R36 ;  /* 0x000000061c24723c */ /* 0x004fe20000001824 */
[----:B---3--:R-:W-:-:S15]  /*d1210*/  IMAD R61, R61, 0x100, R51 ;  /* 0x000001003d3d7824 */ /* 0x008fde00078e0233 */
[----:B------:R-:W-:-:S03]  /*d1220*/  NOP ;  /* 0x0000000000007918 */ /* 0x000fc60000000000 */
[----:B------:R-:W-:Y:S04]  /*d1230*/  STL.64 [R1+0xc50], R36 ;  /* 0x000c502401007387 */ /* 0x000fe80000100a00 */
[----:B------:R0:W-:Y:S01]  /*d1240*/  STL.64 [R1+0xc58], R38 ;  /* 0x000c582601007387 */ /* 0x0001e20000100a00 */
[----:B------:R-:W-:-:S03]  /*d1250*/  IMAD R15, R15, 0x100, R60 ;  /* 0x000001000f0f7824 */ /* 0x000fc600078e023c */
[----:B0-----:R-:W2:Y:S04]  /*d1260*/  LDL.LU.64 R38, [R1+0xea70] ;  /* 0x00ea700001267983 */ /* 0x001ea80000300a00 */
[----:B------:R-:W2:Y:S04]  /*d1270*/  LDL.LU.64 R36, [R1+0xea68] ;  /* 0x00ea680001247983 */ /* 0x000ea80000300a00 */
[----:B------:R-:W-:Y:S04]  /*d1280*/  STL.64 [R1+0xc70], R44 ;  /* 0x000c702c01007387 */ /* 0x000fe80000100a00 */
[----:B------:R0:W-:Y:S01]  /*d1290*/  STL.64 [R1+0xc78], R46 ;  /* 0x000c782e01007387 */ /* 0x0001e20000100a00 */
[----:B------:R-:W-:-:S02]  /*d12a0*/  IMAD R14, R14, 0x100, R2 ;  /* 0x000001000e0e7824 */ /* 0x000fc400078e0202 */
[----:B------:R-:W-:Y:S01]  /*d12b0*/  IMAD R0, R0, 0x100, R3 ;  /* 0x0000010000007824 */ /* 0x000fe200078e0203 */
[----:B0-----:R-:W3:Y:S04]  /*d12c0*/  LDL.LU.64 R46, [R1+0xea60] ;  /* 0x00ea6000012e7983 */ /* 0x001ee80000300a00 */
[----:B------:R-:W3:Y:S04]  /*d12d0*/  LDL.LU.64 R44, [R1+0xea58] ;  /* 0x00ea5800012c7983 */ /* 0x000ee80000300a00 */
[----:B------:R0:W-:Y:S04]  /*d12e0*/  STL.64 [R1+0xe990], R6 ;  /* 0x00e9900601007387 */ /* 0x0001e80000100a00 */
[----:B0-----:R-:W4:Y:S04]  /*d12f0*/  LDL R6, [R1+0x10] ;  /* 0x0000100001067983 */ /* 0x001f280000100800 */
[----:B------:R-:W4:Y:S04]  /*d1300*/  LDL R7, [R1+0x14] ;  /* 0x0000140001077983 */ /* 0x000f280000100800 */
[----:B------:R0:W-:Y:S04]  /*d1310*/  STL.64 [R1+0xe988], R4 ;  /* 0x00e9880401007387 */ /* 0x0001e80000100a00 */
[----:B0-----:R-:W2:Y:S04]  /*d1320*/  LDL.64 R4, [R1+0x18] ;  /* 0x0000180001047983 */ /* 0x001ea80000100a00 */
[----:B------:R-:W2:Y:S04]  /*d1330*/  LDL.LU R51, [R1+0xea54] ;  /* 0x00ea540001337983 */ /* 0x000ea80000300800 */
[----:B------:R-:W2:Y:S04]  /*d1340*/  LDL.LU R60, [R1+0xea50] ;  /* 0x00ea5000013c7983 */ /* 0x000ea80000300800 */
[----:B------:R-:W2:Y:S04]  /*d1350*/  LDL.LU R2, [R1+0xea4c] ;  /* 0x00ea4c0001027983 */ /* 0x000ea80000300800 */
[----:B------:R-:W2:Y:S02]  /*d1360*/  LDL.LU R3, [R1+0xea48] ;  /* 0x00ea480001037983 */ /* 0x000ea40000300800 */
[----:B--2---:R-:W-:Y:S02]  /*d1370*/  HMMA.16816.F32 R28, R28, R2, R52 ;  /* 0x000000021c1c723c */ /* 0x004fe40000001834 */
[----:B------:R-:W2:Y:S04]  /*d1380*/  LDL.LU.64 R54, [R1+0xea40] ;  /* 0x00ea400001367983 */ /* 0x000ea80000300a00 */
[----:B------:R-:W3:-:S13]  /*d1390*/  LDL.LU.64 R52, [R1+0xea38] ;  /* 0x00ea380001347983 */ /* 0x000eda0000300a00 */
[----:B------:R0:W-:Y:S04]  /*d13a0*/  STL.64 [R1+0xc60], R28 ;  /* 0x000c601c01007387 */ /* 0x0001e80000100a00 */
[----:B------:R1:W-:Y:S01]  /*d13b0*/  STL.64 [R1+0xc68], R30 ;  /* 0x000c681e01007387 */ /* 0x0003e20000100a00 */
[----:B0-----:R-:W-:Y:S02]  /*d13c0*/  F2FP.F16.E5M2.UNPACK_B R28, R61 ;  /* 0x0000003dff1c723e */ /* 0x001fe400020004ff */
[----:B------:R-:W-:Y:S01]  /*d13d0*/  F2FP.F16.E5M2.UNPACK_B R29, R15 ;  /* 0x0000000fff1d723e */ /* 0x000fe200020004ff */
[----:B------:R-:W2:Y:S01]  /*d13e0*/  LDL.LU R61, [R1+0xea30] ;  /* 0x00ea3000013d7983 */ /* 0x000ea20000300800 */
[----:B-1----:R-:W-:Y:S02]  /*d13f0*/  F2FP.F16.E5M2.UNPACK_B R30, R14 ;  /* 0x0000000eff1e723e */ /* 0x002fe400020004ff */
[----:B------:R-:W-:-:S07]  /*d1400*/  F2FP.F16.E5M2.UNPACK_B R31, R0 ;  /* 0x00000000ff1f723e */ /* 0x000fce00020004ff */
[----:B------:R-:W-:Y:S01]  /*d1410*/  HMMA.16816.F32 R56, R28, R4, R56 ;  /* 0x000000041c38723c */ /* 0x000fe20000001838 */
[----:B------:R-:W-:Y:S02]  /*d1420*/  IMAD.MOV.U32 R14, RZ, RZ, R4 ;  /* 0x000000ffff0e7224 */ /* 0x000fe400078e0004 */
[----:B------:R-:W-:-:S15]  /*d1430*/  IMAD.MOV.U32 R15, RZ, RZ, R5 ;  /* 0x000000ffff0f7224 */ /* 0x000fde00078e0005 */
[----:B------:R-:W-:Y:S01]  /*d1440*/  NOP ;  /* 0x0000000000007918 */ /* 0x000fe20000000000 */
        /* <DEDUP_REMOVED lines=8> */
[----:B------:R-:W4:Y:S04]  /*d14d0*/  LDL.LU R14, [R1+0x13a8] ;  /* 0x0013a800010e7983 */ /* 0x000f280000300800 */
[----:B------:R-:W4:Y:S01]  /*d14e0*/  LDL.LU R15, [R1+0x13ac] ;  /* 0x0013ac00010f7983 */ /* 0x000f220000300800 */
[C---:B------:R-:W-:Y:S08]  /*d14f0*/  HMMA.16816.F32 R8, R28.reuse, R20, R8 ;  /* 0x000000141c08723c */ /* 0x040ff00000001808 */
[----:B----4-:R-:W-:-:S15]  /*d1500*/  HMMA.16816.F32 R12, R28, R6, R12 ;  /* 0x000000061c0c723c */ /* 0x010fde000000180c */
[----:B------:R-:W-:-:S04]  /*d1510*/  NOP ;  /* 0x0000000000007918 */ /* 0x000fc80000000000 */
[----:B------:R-:W-:Y:S04]  /*d1520*/  STL.64 [R1+0xc90], R12 ;  /* 0x000c900c01007387 */ /* 0x000fe80000100a00 */
[----:B------:R0:W-:Y:S02]  /*d1530*/  STL.64 [R1+0xc98], R14 ;  /* 0x000c980e01007387 */ /* 0x0001e40000100a00 */
[C---:B0-----:R-:W-:Y:S02]  /*d1540*/  HMMA.16816.F32 R12, R28.reuse, R22, R16 ;  /* 0x000000161c0c723c */ /* 0x041fe40000001810 */
[----:B------:R-:W-:Y:S04]  /*d1550*/  STL.64 [R1+0xca0], R8 ;  /* 0x000ca00801007387 */ /* 0x000fe80000100a00 */
[----:B------:R0:W-:Y:S04]  /*d1560*/  STL.64 [R1+0xca8], R10 ;  /* 0x000ca80a01007387 */ /* 0x0001e80000100a00 */
[----:B--2---:R-:W-:Y:S01]  /*d1570*/  STL.64 [R1+0xe960], R60 ;  /* 0x00e9603c01007387 */ /* 0x004fe20000100a00 */
[C---:B0-----:R-:W-:Y:S08]  /*d1580*/  HMMA.16816.F32 R8, R28.reuse, R60, R24 ;  /* 0x0000003c1c08723c */ /* 0x041ff00000001818 */
[----:B------:R-:W-:Y:S04]  /*d1590*/  STL.64 [R1+0xcb0], R12 ;  /* 0x000cb00c01007387 */ /* 0x000fe80000100a00 */
[----:B------:R0:W-:Y:S02]  /*d15a0*/  STL.64 [R1+0xcb8], R14 ;  /* 0x000cb80e01007387 */ /* 0x0001e40000100a00 */
[C---:B0-----:R-:W-:Y:S05]  /*d15b0*/  HMMA.16816.F32 R12, R28.reuse, R58, R32 ;  /* 0x0000003a1c0c723c */ /* 0x041fea0000001820 */
[----:B------:R-:W-:Y:S04]  /*d15c0*/  STL.64 [R1+0xcc0], R8 ;  /* 0x000cc00801007387 */ /* 0x000fe80000100a00 */
[----:B------:R0:W-:Y:S01]  /*d15d0*/  STL.64 [R1+0xcc8], R10 ;  /* 0x000cc80a01007387 */ /* 0x0001e20000100a00 */
[C---:B------:R-:W-:Y:S03]  /*d15e0*/  HMMA.16816.F32 R16, R28.reuse, R54, R40 ;  /* 0x000000361c10723c */ /* 0x040fe60000001828 */
[----:B------:R-:W-:Y:S05]  /*d15f0*/  STL.64 [R1+0xe958], R58 ;  /* 0x00e9583a01007387 */ /* 0x000fea0000100a00 */
[C---:B0-----:R-:W-:Y:S01]  /*d1600*/  HMMA.16816.F32 R8, R28.reuse, R56, R36 ;  /* 0x000000381c08723c */ /* 0x041fe20000001824 */
[----:B------:R-:W-:Y:S04]  /*d1610*/  STL.64 [R1+0xcf0], R12 ;  /* 0x000cf00c01007387 */ /* 0x000fe80000100a00 */
[----:B------:R3:W-:Y:S03]  /*d1620*/  STL.64 [R1+0xcf8], R14 ;  /* 0x000cf80e01007387 */ /* 0x0007e60000100a00 */
[----:B---3--:R-:W-:Y:S01]  /*d1630*/  HMMA.16816.F32 R12, R28, R52, R44 ;  /* 0x000000341c0c723c */ /* 0x008fe2000000182c */
[----:B------:R-:W-:Y:S10]  /*d1640*/  STL.64 [R1+0xe950], R56 ;  /* 0x00e9503801007387 */ /* 0x000ff40000100a00 */
[----:B------:R0:W-:Y:S04]  /*d1650*/  STL.64 [R1+0xd00], R8 ;  /* 0x000d000801007387 */ /* 0x0001e80000100a00 */
[----:B------:R1:W-:Y:S04]  /*d1660*/  STL.64 [R1+0xd08], R10 ;  /* 0x000d080a01007387 */ /* 0x0003e80000100a00 */
[----:B0-----:R-:W2:Y:S04]  /*d1670*/  LDL.LU R8, [R1+0x1510] ;  /* 0x0015100001087983 */ /* 0x001ea80000300800 */
[----:B------:R-:W-:Y:S04]  /*d1680*/  STL.64 [R1+0xd10], R16 ;  /* 0x000d101001007387 */ /* 0x000fe80000100a00 */
[----:B------:R-:W-:Y:S04]  /*d1690*/  STL.64 [R1+0xd18], R18 ;  /* 0x000d181201007387 */ /* 0x000fe80000100a00 */
[----:B------:R0:W-:Y:S04]  /*d16a0*/  STL.64 [R1+0xd20], R12 ;  /* 0x000d200c01007387 */ /* 0x0001e80000100a00 */
[----:B------:R3:W-:Y:S04]  /*d16b0*/  STL.64 [R1+0xd28], R14 ;  /* 0x000d280e01007387 */ /* 0x0007e80000100a00 */
[----:B------:R-:W2:Y:S04]  /*d16c0*/  LDL.LU R9, [R1+0x1514] ;  /* 0x0015140001097983 */ /* 0x000ea80000300800 */
[----:B-1----:R-:W2:Y:S04]  /*d16d0*/  LDL.LU R10, [R1+0x1518] ;  /* 0x00151800010a7983 */ /* 0x002ea80000300800 */
        /* <DEDUP_REMOVED lines=21> */
[----:B0-----:R-:W4:Y:S04]  /*d1830*/  LDL.LU R12, [R1+0x1440] ;  /* 0x00144000010c7983 */ /* 0x001f280000300800 */
[----:B------:R-:W4:Y:S04]  /*d1840*/  LDL.LU R13, [R1+0x1444] ;  /* 0x00144400010d7983 */ /* 0x000f280000300800 */
[----:B---3--:R-:W4:Y:S04]  /*d1850*/  LDL.LU R14, [R1+0x1448] ;  /* 0x00144800010e7983 */ /* 0x008f280000300800 */
[----:B------:R-:W4:Y:S04]  /*d1860*/  LDL.LU R15, [R1+0x144c] ;  /* 0x00144c00010f7983 */ /* 0x000f280000300800 */
        /* <DEDUP_REMOVED lines=26> */
[----:B------:R-:W-:-:S15]  /*d1a10*/  HMMA.16816.F32 R24, R28, R48, R24 ;  /* 0x000000301c18723c */ /* 0x000fde0000001818 */
        /* <DEDUP_REMOVED lines=72> */
[----:B------:R-:W-:Y:S01]  /*d1ea0*/  HMMA.16816.F32 R8, R28, R16, R8 ;  /* 0x000000101c08723c */ /* 0x000fe20000001808 */
[----:B------:R-:W-:Y:S02]  /*d1eb0*/  IMAD.MOV.U32 R60, RZ, RZ, R4 ;  /* 0x000000ffff3c7224 */ /* 0x000fe400078e0004 */
[----:B------:R-:W-:-:S05]  /*d1ec0*/  IMAD.MOV.U32 R61, RZ, RZ, R0 ;  /* 0x000000ffff3d7224 */ /* 0x000fca00078e0000 */
        /* <DEDUP_REMOVED lines=14> */
[----:B0-----:R-:W-:Y:S02]  /*d1fb0*/  HMMA.16816.F32 R20, R28, R18, R56 ;  /* 0x000000121c14723c */ /* 0x001fe40000001838 */
[----:B------:R0:W-:Y:S04]  /*d1fc0*/  STL.64 [R1+0xe20], R24 ;  /* 0x000e201801007387 */ /* 0x0001e80000100a00 */
[----:B------:R1:W-:-:S13]  /*d1fd0*/  STL.64 [R1+0xe28], R26 ;  /* 0x000e281a01007387 */ /* 0x0003da0000100a00 */
[----:B------:R2:W-:Y:S04]  /*d1fe0*/  STL.64 [R1+0xe30], R20 ;  /* 0x000e301401007387 */ /* 0x0005e80000100a00 */
[----:B------:R3:W-:Y:S04]  /*d1ff0*/  STL.64 [R1+0xe38], R22 ;  /* 0x000e381601007387 */ /* 0x0007e80000100a00 */
[----:B------:R4:W-:Y:S04]  /*d2000*/  STL.64 [R1+0xe60], R8 ;  /* 0x000e600801007387 */ /* 0x0009e80000100a00 */
[----:B------:R0:W-:Y:S04]  /*d2010*/  STL.64 [R1+0xe68], R10 ;  /* 0x000e680a01007387 */ /* 0x0001e80000100a00 */
[----:B------:R-:W4:Y:S04]  /*d2020*/  LDL.LU R40, [R1+0x1570] ;  /* 0x0015700001287983 */ /* 0x000f280000300800 */
[----:B------:R-:W4:Y:S04]  /*d2030*/  LDL.LU R41, [R1+0x1574] ;  /* 0x0015740001297983 */ /* 0x000f280000300800 */
[----:B------:R-:W4:Y:S04]  /*d2040*/  LDL.LU R42, [R1+0x1578] ;  /* 0x00157800012a7983 */ /* 0x000f280000300800 */
[----:B------:R-:W4:Y:S04]  /*d2050*/  LDL.LU R43, [R1+0x157c] ;  /* 0x00157c00012b7983 */ /* 0x000f280000300800 */
[----:B0-----:R-:W4:Y:S04]  /*d2060*/  LDL.LU R24, [R1+0x1580] ;  /* 0x0015800001187983 */ /* 0x001f280000300800 */
[----:B------:R-:W4:Y:S04]  /*d2070*/  LDL.LU R25, [R1+0x1584] ;  /* 0x0015840001197983 */ /* 0x000f280000300800 */
[----:B-1----:R-:W4:Y:S04]  /*d2080*/  LDL.LU R26, [R1+0x1588] ;  /* 0x00158800011a7983 */ /* 0x002f280000300800 */
[----:B------:R-:W4:Y:S04]  /*d2090*/  LDL.LU R27, [R1+0x158c] ;  /* 0x00158c00011b7983 */ /* 0x000f280000300800 */
[----:B--2---:R-:W2:Y:S04]  /*d20a0*/  LDL.LU R20, [R1+0x1560] ;  /* 0x0015600001147983 */ /* 0x004ea80000300800 */
[----:B------:R-:W2:Y:S04]  /*d20b0*/  LDL.LU R21, [R1+0x1564] ;  /* 0x0015640001157983 */ /* 0x000ea80000300800 */
[----:B---3--:R-:W2:Y:S04]  /*d20c0*/  LDL.LU R22, [R1+0x1568] ;  /* 0x0015680001167983 */ /* 0x008ea80000300800 */
[----:B------:R-:W2:Y:S04]  /*d20d0*/  LDL.LU R23, [R1+0x156c] ;  /* 0x00156c0001177983 */ /* 0x000ea80000300800 */
[----:B------:R-:W3:Y:S04]  /*d20e0*/  LDL.LU R4, [R1+0x1520] ;  /* 0x0015200001047983 */ /* 0x000ee80000300800 */
[----:B------:R-:W3:Y:S04]  /*d20f0*/  LDL.LU R5, [R1+0x1524] ;  /* 0x0015240001057983 */ /* 0x000ee80000300800 */
[----:B------:R-:W3:Y:S04]  /*d2100*/  LDL.LU R6, [R1+0x1528] ;  /* 0x0015280001067983 */ /* 0x000ee80000300800 */
[----:B------:R-:W3:Y:S04]  /*d2110*/  LDL.LU R7, [R1+0x152c] ;  /* 0x00152c0001077983 */ /* 0x000ee80000300800 */
[----:B----4-:R-:W4:Y:S04]  /*d2120*/  LDL.LU R8, [R1+0x1530] ;  /* 0x0015300001087983 */ /* 0x010f280000300800 */
        /* <DEDUP_REMOVED lines=12> */
[----:B------:R-:W2:Y:S01]  /*d21f0*/  LDL.LU R48, [R1+0x15a0] ;  /* 0x0015a00001307983 */ /* 0x000ea20000300800 */
[----:B------:R-:W-:-:S03]  /*d2200*/  IMAD.MOV.U32 R53, RZ, RZ, R15 ;  /* 0x000000ffff357224 */ /* 0x000fc600078e000f */
[----:B------:R-:W2:Y:S04]  /*d2210*/  LDL.LU R49, [R1+0x15a4] ;  /* 0x0015a40001317983 */ /* 0x000ea80000300800 */
[----:B------:R-:W2:Y:S04]  /*d2220*/  LDL.LU R50, [R1+0x15a8] ;  /* 0x0015a80001327983 */ /* 0x000ea80000300800 */
[----:B------:R-:W2:Y:S04]  /*d2230*/  LDL.LU R51, [R1+0x15ac] ;  /* 0x0015ac0001337983 */ /* 0x000ea80000300800 */
[----:B------:R-:W3:Y:S04]  /*d2240*/  LDL.LU R14, [R1+0xe99c] ;  /* 0x00e99c00010e7983 */ /* 0x000ee80000300800 */
[----:B------:R-:W3:Y:S04]  /*d2250*/  LDL.LU R15, [R1+0xe998] ;  /* 0x00e99800010f7983 */ /* 0x000ee80000300800 */
        /* <DEDUP_REMOVED lines=24> */
[----:B0-----:R-:W3:Y:S04]  /*d23e0*/  LDL.LU.64 R10, [R1+0xe980] ;  /* 0x00e98000010a7983 */ /* 0x001ee80000300a00 */
[----:B------:R-:W3:Y:S04]  /*d23f0*/  LDL.LU.64 R8, [R1+0xe978] ;  /* 0x00e9780001087983 */ /* 0x000ee80000300a00 */
[----:B------:R-:W-:Y:S04]  /*d2400*/  STL.64 [R1+0xe8a8], R14 ;  /* 0x00e8a80e01007387 */ /* 0x000fe80000100a00 */
[----:B------:R0:W-:Y:S04]  /*d2410*/  STL.64 [R1+0xe8a0], R12 ;  /* 0x00e8a00c01007387 */ /* 0x0001e80000100a00 */
[----:B0-----:R-:W3:Y:S04]  /*d2420*/  LDL.LU R12, [R1+0x1540] ;  /* 0x00154000010c7983 */ /* 0x001ee80000300800 */
[----:B------:R-:W3:Y:S04]  /*d2430*/  LDL.LU R13, [R1+0x1544] ;  /* 0x00154400010d7983 */ /* 0x000ee80000300800 */
[----:B------:R-:W3:Y:S04]  /*d2440*/  LDL.LU R14, [R1+0x1548] ;  /* 0x00154800010e7983 */ /* 0x000ee80000300800 */
[----:B------:R-:W3:Y:S01]  /*d2450*/  LDL.LU R15, [R1+0x154c] ;  /* 0x00154c00010f7983 */ /* 0x000ee20000300800 */
[----:B--2---:R-:W-:Y:S01]  /*d2460*/  IMAD R0, R0, 0x100, R39 ;  /* 0x0000010000007824 */ /* 0x004fe200078e0227 */
[----:B---3--:R-:W-:-:S15]  /*d2470*/  HMMA.16816.F32 R12, R28, R10, R12 ;  /* 0x0000000a1c0c723c */ /* 0x008fde000000180c */
[----:B------:R-:W-:-:S04]  /*d2480*/  NOP ;  /* 0x0000000000007918 */ /* 0x000fc80000000000 */
[----:B------:R-:W-:Y:S04]  /*d2490*/  STL.64 [R1+0xeb0], R12 ;  /* 0x000eb00c01007387 */ /* 0x000fe80000100a00 */
[----:B------:R0:W-:Y:S02]  /*d24a0*/  STL.64 [R1+0xeb8], R14 ;  /* 0x000eb80e01007387 */ /* 0x0001e40000100a00 */
[----:B0-----:R-:W-:Y:S02]  /*d24b0*/  HMMA.16816.F32 R12, R28, R8, R16 ;  /* 0x000000081c0c723c */ /* 0x001fe40000001810 */
[----:B------:R-:W-:Y:S04]  /*d24c0*/  STL.64 [R1+0xe8c8], R10 ;  /* 0x00e8c80a01007387 */ /* 0x000fe80000100a00 */
[----:B------:R4:W-:-:S13]  /*d24d0*/  STL.64 [R1+0xe8c0], R8 ;  /* 0x00e8c00801007387 */ /* 0x0009da0000100a00 */
        /* <DEDUP_REMOVED lines=17> */
[----:B------:R-:W-:Y:S01]  /*d25f0*/  F2FP.F16.E5M2.UNPACK_B R31, R0 ;  /* 0x00000000ff1f723e */ /* 0x000fe200020004ff */
[----:B------:R0:W-:Y:S06]  /*d2600*/  STL.64 [R1+0xf08], R10 ;  /* 0x000f080a01007387 */ /* 0x0001ec0000100a00 */
[C---:B------:R-:W-:Y:S08]  /*d2610*/  HMMA.16816.F32 R4, R28.reuse, R54, R48 ;  /* 0x000000361c04723c */ /* 0x040ff00000001830 */
[C---:B0-----:R-:W-:Y:S01]  /*d2620*/  HMMA.16816.F32 R8, R28.reuse, R52, R44 ;  /* 0x000000341c08723c */ /* 0x041fe2000000182c */
[----:B------:R-:W-:Y:S04]  /*d2630*/  STL [R1+0xe894], R2 ;  /* 0x00e8940201007387 */ /* 0x000fe80000100800 */
[----:B------:R0:W-:Y:S04]  /*d2640*/  STL [R1+0xe890], R3 ;  /* 0x00e8900301007387 */ /* 0x0001e80000100800 */
[----:B------:R-:W-:Y:S04]  /*d2650*/  STL.64 [R1+0xef0], R12 ;  /* 0x000ef00c01007387 */ /* 0x000fe80000100a00 */
[----:B------:R-:W-:Y:S06]  /*d2660*/  STL.64 [R1+0xef8], R14 ;  /* 0x000ef80e01007387 */ /* 0x000fec0000100a00 */
[----:B------:R-:W-:Y:S04]  /*d2670*/  STL.64 [R1+0xf50], R8 ;  /* 0x000f500801007387 */ /* 0x000fe80000100a00 */
[----:B------:R-:W-:Y:S04]  /*d2680*/  STL.64 [R1+0xf58], R10 ;  /* 0x000f580a01007387 */ /* 0x000fe80000100a00 */
[----:B------:R-:W-:Y:S04]  /*d2690*/  STL.64 [R1+0xf70], R4 ;  /* 0x000f700401007387 */ /* 0x000fe80000100a00 */
[----:B------:R1:W-:Y:S01]  /*d26a0*/  STL.64 [R1+0xf78], R6 ;  /* 0x000f780601007387 */ /* 0x0003e20000100a00 */
[----:B0-----:R-:W-:Y:S01]  /*d26b0*/  IMAD.MOV.U32 R3, RZ, RZ, R55 ;  /* 0x000000ffff037224 */ /* 0x001fe200078e0037 */
[----:B-1----:R-:W-:Y:S01]  /*d26c0*/  HMMA.16816.F32 R4, R28, R60, R56 ;  /* 0x0000003c1c04723c */ /* 0x002fe20000001838 */
[----:B------:R-:W-:-:S03]  /*d26d0*/  IMAD.MOV.U32 R2, RZ, RZ, R54 ;  /* 0x000000ffff027224 */ /* 0x000fc600078e0036 */
[----:B------:R-:W-:Y:S04]  /*d26e0*/  STL [R1+0xe89c], R3 ;  /* 0x00e89c0301007387 */ /* 0x000fe80000100800 */
[----:B------:R-:W-:Y:S04]  /*d26f0*/  STL [R1+0xe898], R2 ;  /* 0x00e8980201007387 */ /* 0x000fe80000100800 */
[----:B------:R-:W2:Y:S07]  /*d2700*/  LDL.LU R20, [R1+0x16a0] ;  /* 0x0016a00001147983 */ /* 0x000eae0000300800 */
        /* <DEDUP_REMOVED lines=11> */
[----:B-1----:R-:W4:Y:S04]  /*d27c0*/  LDL.LU R6, [R1+0x1668] ;  /* 0x0016680001067983 */ /* 0x002f280000300800 */
        /* <DEDUP_REMOVED lines=9> */
[----:B------:R-:W2:Y:S04]  /*d2860*/  LDL.64 R60, [R1] ;  /* 0x00000000013c7983 */ /* 0x000ea80000100a00 */
        /* <DEDUP_REMOVED lines=40> */
[----:B------:R-:W3:Y:S02]  /*d2af0*/  LDL.LU.64 R60, [R1+0xe960] ;  /* 0x00e96000013c7983 */ /* 0x000ee40000300a00 */
[----:B---3--:R-:W-:-:S15]  /*d2b00*/  HMMA.16816.F32 R56, R28, R60, R56 ;  /* 0x0000003c1c38723c */ /* 0x008fde0000001838 */
[----:B------:R-:W-:-:S04]  /*d2b10*/  NOP ;  /* 0x0000000000007918 */ /* 0x000fc80000000000 */
[----:B------:R-:W-:Y:S04]  /*d2b20*/  STL.64 [R1+0xfc0], R56 ;  /* 0x000fc03801007387 */ /* 0x000fe80000100a00 */
[----:B------:R0:W-:Y:S04]  /*d2b30*/  STL.64 [R1+0xfc8], R58 ;  /* 0x000fc83a01007387 */ /* 0x0001e80000100a00 */
[----:B0-----:R-:W3:Y:S04]  /*d2b40*/  LDL.LU.64 R58, [R1+0xe958] ;  /* 0x00e95800013a7983 */ /* 0x001ee80000300a00 */
[----:B------:R-:W2:Y:S04]  /*d2b50*/  LDL.LU.64 R56, [R1+0xe950] ;  /* 0x00e9500001387983 */ /* 0x000ea80000300a00 */
[----:B------:R-:W-:Y:S04]  /*d2b60*/  STL [R1+0xe87c], R60 ;  /* 0x00e87c3c01007387 */ /* 0x000fe80000100800 */
[----:B------:R-:W-:Y:S01]  /*d2b70*/  STL [R1+0xe878], R61 ;  /* 0x00e8783d01007387 */ /* 0x000fe20000100800 */
        /* <DEDUP_REMOVED lines=173> */
[----:B------:R4:W-:Y:S02]  /*d3650*/  STL.64 [R1+0x11c8], R22 ;  /* 0x0011c81601007387 */ /* 0x0009e40000100a00 */
        /* <DEDUP_REMOVED lines=26> */
[----:B0-----:R-:W-:-:S05]  /*d3800*/  IMAD R4, R56, 0x100, R55 ;  /* 0x0000010038047824 */ /* 0x001fca00078e0237 */
[----:B------:R-:W-:Y:S04]  /*d3810*/  STL [R1+0x24], R4 ;  /* 0x0000240401007387 */ /* 0x000fe80000100800 */
[----:B------:R-:W3:Y:S04]  /*d3820*/  LDL.LU R24, [R1+0x1890] ;  /* 0x0018900001187983 */ /* 0x000ee80000300800 */
[----:B------:R-:W3:Y:S04]  /*d3830*/  LDL.LU R25, [R1+0x1894] ;  /* 0x0018940001197983 */ /* 0x000ee80000300800 */
[----:B------:R-:W4:Y:S04]  /*d3840*/  LDL.LU R26, [R1+0x1898] ;  /* 0x00189800011a7983 */ /* 0x000f280000300800 */
[----:B------:R-:W4:Y:S04]  /*d3850*/  LDL.LU R27, [R1+0x189c] ;  /* 0x00189c00011b7983 */ /* 0x000f280000300800 */
[----:B----4-:R0:W-:Y:S04]  /*d3860*/  STL.64 [R1+0xe850], R26 ;  /* 0x00e8501a01007387 */ /* 0x0101e80000100a00 */
[----:B---3--:R-:W-:Y:S04]  /*d3870*/  STL.64 [R1+0xe848], R24 ;  /* 0x00e8481801007387 */ /* 0x008fe80000100a00 */
[----:B------:R-:W3:Y:S04]  /*d3880*/  LDL.LU R16, [R1+0x1870] ;  /* 0x0018700001107983 */ /* 0x000ee80000300800 */
[----:B------:R-:W3:Y:S04]  /*d3890*/  LDL.LU R17, [R1+0x1874] ;  /* 0x0018740001117983 */ /* 0x000ee80000300800 */
[----:B------:R-:W4:Y:S04]  /*d38a0*/  LDL.LU R18, [R1+0x1878] ;  /* 0x0018780001127983 */ /* 0x000f280000300800 */
[----:B------:R-:W4:Y:S04]  /*d38b0*/  LDL.LU R19, [R1+0x187c] ;  /* 0x00187c0001137983 */ /* 0x000f280000300800 */
[----:B----4-:R-:W-:Y:S04]  /*d38c0*/  STL.64 [R1+0xe860], R18 ;  /* 0x00e8601201007387 */ /* 0x010fe80000100a00 */
[----:B---3--:R3:W-:Y:S04]  /*d38d0*/  STL.64 [R1+0xe858], R16 ;  /* 0x00e8581001007387 */ /* 0x0087e80000100a00 */
[----:B-1----:R-:W4:Y:S04]  /*d38e0*/  LDL.LU R8, [R1+0x1850] ;  /* 0x0018500001087983 */ /* 0x002f280000300800 */
[----:B------:R-:W4:Y:S04]  /*d38f0*/  LDL.LU R9, [R1+0x1854] ;  /* 0x0018540001097983 */ /* 0x000f280000300800 */
[----:B--2---:R-:W2:Y:S04]  /*d3900*/  LDL.LU R10, [R1+0x1858] ;  /* 0x00185800010a7983 */ /* 0x004ea80000300800 */
[----:B------:R-:W2:Y:S04]  /*d3910*/  LDL.LU R11, [R1+0x185c] ;  /* 0x00185c00010b7983 */ /* 0x000ea80000300800 */
[----:B--2---:R-:W-:Y:S04]  /*d3920*/  STL.64 [R1+0xe870], R10 ;  /* 0x00e8700a01007387 */ /* 0x004fe80000100a00 */
[----:B----4-:R-:W-:Y:S04]  /*d3930*/  STL.64 [R1+0xe868], R8 ;  /* 0x00e8680801007387 */ /* 0x010fe80000100a00 */
[----:B------:R-:W2:Y:S04]  /*d3940*/  LDL.LU R48, [R1+0x1810] ;  /* 0x0018100001307983 */ /* 0x000ea80000300800 */
[----:B------:R-:W2:Y:S04]  /*d3950*/  LDL.LU R49, [R1+0x1814] ;  /* 0x0018140001317983 */ /* 0x000ea80000300800 */
[----:B------:R-:W4:Y:S04]  /*d3960*/  LDL.LU R50, [R1+0x1818] ;  /* 0x0018180001327983 */ /* 0x000f280000300800 */
[----:B------:R-:W4:Y:S01]  /*d3970*/  LDL.LU R51, [R1+0x181c] ;  /* 0x00181c0001337983 */ /* 0x000f220000300800 */
[----:B------:R-:W-:-:S02]  /*d3980*/  IMAD R60, R60, 0x100, R57 ;  /* 0x000001003c3c7824 */ /* 0x000fc400078e0239 */
[----:B------:R-:W-:Y:S02]  /*d3990*/  IMAD R61, R61, 0x100, R58 ;  /* 0x000001003d3d7824 */ /* 0x000fe400078e023a */
[----:B------:R-:W-:Y:S02]  /*d39a0*/  IMAD R0, R0, 0x100, R59 ;  /* 0x0000010000007824 */ /* 0x000fe400078e023b */
[----:B------:R-:W-:Y:S02]  /*d39b0*/  IMAD.MOV.U32 R46, RZ, RZ, R3 ;  /* 0x000000ffff2e7224 */ /* 0x000fe400078e0003 */
[----:B------:R-:W-:Y:S01]  /*d39c0*/  IMAD.MOV.U32 R47, RZ, RZ, R2 ;  /* 0x000000ffff2f7224 */ /* 0x000fe200078e0002 */
[----:B----4-:R-:W-:Y:S04]  /*d39d0*/  STL.64 [R1+0xe888], R50 ;  /* 0x00e8883201007387 */ /* 0x010fe80000100a00 */
[----:B--2---:R1:W-:Y:S04]  /*d39e0*/  STL.64 [R1+0xe880], R48 ;  /* 0x00e8803001007387 */ /* 0x0043e80000100a00 */
[----:B------:R-:W2:Y:S04]  /*d39f0*/  LDL.LU R56, [R1+0x1800] ;  /* 0x0018000001387983 */ /* 0x000ea80000300800 */
[----:B------:R-:W2:Y:S04]  /*d3a00*/  LDL.LU R57, [R1+0x1804] ;  /* 0x0018040001397983 */ /* 0x000ea80000300800 */
[----:B------:R-:W2:Y:S04]  /*d3a10*/  LDL.LU R58, [R1+0x1808] ;  /* 0x00180800013a7983 */ /* 0x000ea80000300800 */
[----:B------:R-:W2:Y:S04]  /*d3a20*/  LDL.LU R59, [R1+0x180c] ;  /* 0x00180c00013b7983 */ /* 0x000ea80000300800 */
[----:B------:R-:W0:Y:S04]  /*d3a30*/  LDL.LU R3, [R1+0xe89c] ;  /* 0x00e89c0001037983 */ /* 0x000e280000300800 */
[----:B------:R-:W4:Y:S04]  /*d3a40*/  LDL.LU R2, [R1+0xe898] ;  /* 0x00e8980001027983 */ /* 0x000f280000300800 */
[----:B------:R-:W2:Y:S04]  /*d3a50*/  LDL R44, [R1+0x8] ;  /* 0x00000800012c7983 */ /* 0x000ea80000100800 */
[----:B------:R-:W2:Y:S04]  /*d3a60*/  LDL R45, [R1+0xc] ;  /* 0x00000c00012d7983 */ /* 0x000ea80000100800 */
[----:B------:R-:W2:Y:S04]  /*d3a70*/  LDL.LU R36, [R1+0x17e0] ;  /* 0x0017e00001247983 */ /* 0x000ea80000300800 */
[----:B------:R-:W2:Y:S04]  /*d3a80*/  LDL.LU R37, [R1+0x17e4] ;  /* 0x0017e40001257983 */ /* 0x000ea80000300800 */
[----:B------:R-:W2:Y:S04]  /*d3a90*/  LDL.LU R38, [R1+0x17e8] ;  /* 0x0017e80001267983 */ /* 0x000ea80000300800 */
[----:B------:R-:W2:Y:S01]  /*d3aa0*/  LDL.LU R39, [R1+0x17ec] ;  /* 0x0017ec0001277983 */ /* 0x000ea20000300800 */
[----:B0-----:R-:W-:-:S02]  /*d3ab0*/  IMAD.MOV.U32 R27, RZ, RZ, R3 ;  /* 0x000000ffff1b7224 */ /* 0x001fc400078e0003 */
[----:B----4-:R-:W-:Y:S02]  /*d3ac0*/  IMAD.MOV.U32 R26, RZ, RZ, R2 ;  /* 0x000000ffff1a7224 */ /* 0x010fe400078e0002 */
[----:B------:R-:W4:Y:S04]  /*d3ad0*/  LDL.LU R2, [R1+0xe894] ;  /* 0x00e8940001027983 */ /* 0x000f280000300800 */
[----:B------:R-:W4:Y:S04]  /*d3ae0*/  LDL.LU R3, [R1+0xe890] ;  /* 0x00e8900001037983 */ /* 0x000f280000300800 */
[----:B---3--:R-:W3:Y:S04]  /*d3af0*/  LDL.LU R16, [R1+0x17d0] ;  /* 0x0017d00001107983 */ /* 0x008ee80000300800 */
[----:B------:R-:W3:Y:S04]  /*d3b00*/  LDL.LU R17, [R1+0x17d4] ;  /* 0x0017d40001117983 */ /* 0x000ee80000300800 */
[----:B------:R-:W3:Y:S04]  /*d3b10*/  LDL.LU R18, [R1+0x17d8] ;  /* 0x0017d80001127983 */ /* 0x000ee80000300800 */
[----:B------:R-:W3:Y:S04]  /*d3b20*/  LDL.LU R19, [R1+0x17dc] ;  /* 0x0017dc0001137983 */ /* 0x000ee80000300800 */
[----:B-1----:R-:W4:Y:S04]  /*d3b30*/  LDL.LU R48, [R1+0x17a0] ;  /* 0x0017a00001307983 */ /* 0x002f280000300800 */
[----:B------:R-:W4:Y:S04]  /*d3b40*/  LDL.LU R49, [R1+0x17a4] ;  /* 0x0017a40001317983 */ /* 0x000f280000300800 */
[----:B------:R-:W4:Y:S04]  /*d3b50*/  LDL.LU R50, [R1+0x17a8] ;  /* 0x0017a80001327983 */ /* 0x000f280000300800 */
[----:B------:R-:W4:Y:S04]  /*d3b60*/  LDL.LU R51, [R1+0x17ac] ;  /* 0x0017ac0001337983 */ /* 0x000f280000300800 */
[----:B------:R-:W2:Y:S04]  /*d3b70*/  LDL R24, [R1+0x18] ;  /* 0x0000180001187983 */ /* 0x000ea80000100800 */
        /* <DEDUP_REMOVED lines=29> */
[----:B----4-:R-:W-:Y:S03]  /*d3d50*/  HMMA.16816.F32 R28, R28, R2, R48 ;  /* 0x000000021c1c723c */ /* 0x010fe60000001830 */
[----:B------:R-:W4:Y:S04]  /*d3d60*/  LDL.LU.64 R50, [R1+0xe888] ;  /* 0x00e8880001327983 */ /* 0x000f280000300a00 */
[----:B------:R-:W4:-:S12]  /*d3d70*/  LDL.LU.64 R48, [R1+0xe880] ;  /* 0x00e8800001307983 */ /* 0x000f180000300a00 */
[----:B------:R-:W-:Y:S04]  /*d3d80*/  STL.64 [R1+0x1220], R28 ;  /* 0x0012201c01007387 */ /* 0x000fe80000100a00 */
[----:B------:R0:W-:Y:S04]  /*d3d90*/  STL.64 [R1+0x1228], R30 ;  /* 0x0012281e01007387 */ /* 0x0001e80000100a00 */
[----:B0-----:R-:W2:Y:S01]  /*d3da0*/  LDL.LU R31, [R1+0x24] ;  /* 0x00002400011f7983 */ /* 0x001ea20000300800 */
[----:B------:R-:W-:-:S03]  /*d3db0*/  F2FP.F16.E5M2.UNPACK_B R29, R60 ;  /* 0x0000003cff1d723e */ /* 0x000fc600020004ff */
[----:B------:R-:W-:Y:S01]  /*d3dc0*/  STL [R1+0xe75c], R2 ;  /* 0x00e75c0201007387 */ /* 0x000fe20000100800 */
[----:B------:R-:W-:-:S03]  /*d3dd0*/  F2FP.F16.E5M2.UNPACK_B R30, R61 ;  /* 0x0000003dff1e723e */ /* 0x000fc600020004ff */
[----:B------:R-:W-:Y:S04]  /*d3de0*/  STL [R1+0xe758], R3 ;  /* 0x00e7580301007387 */ /* 0x000fe80000100800 */
[----:B------:R-:W3:Y:S04]  /*d3df0*/  LDL.LU R60, [R1+0xe87c] ;  /* 0x00e87c00013c7983 */ /* 0x000ee80000300800 */
[----:B------:R-:W3:Y:S01]  /*d3e00*/  LDL.LU R61, [R1+0xe878] ;  /* 0x00e87800013d7983 */ /* 0x000ee20000300800 */
[----:B--2---:R-:W-:Y:S02]  /*d3e10*/  F2FP.F16.E5M2.UNPACK_B R28, R31 ;  /* 0x0000001fff1c723e */ /* 0x004fe400020004ff */
[----:B------:R-:W-:-:S07]  /*d3e20*/  F2FP.F16.E5M2.UNPACK_B R31, R0 ;  /* 0x00000000ff1f723e */ /* 0x000fce00020004ff */
[C---:B------:R-:W-:Y:S08]  /*d3e30*/  HMMA.16816.F32 R8, R28.reuse, R24, R8 ;  /* 0x000000181c08723c */ /* 0x040ff00000001808 */
[C---:B---3--:R-:W-:Y:S08]  /*d3e40*/  HMMA.16816.F32 R24, R28.reuse, R26, R16 ;  /* 0x0000001a1c18723c */ /* 0x048ff00000001810 */
[C---:B------:R-:W-:Y:S03]  /*d3e50*/  HMMA.16816.F32 R36, R28.reuse, R44, R36 ;  /* 0x0000002c1c24723c */ /* 0x040fe60000001824 */
[----:B------:R-:W-:Y:S05]  /*d3e60*/  STL.64 [R1+0x1240], R8 ;  /* 0x0012400801007387 */ /* 0x000fea0000100a00 */
[C---:B------:R-:W-:Y:S01]  /*d3e70*/  HMMA.16816.F32 R44, R28.reuse, R46, R40 ;  /* 0x0000002e1c2c723c */ /* 0x040fe20000001828 */
[----:B------:R0:W-:Y:S07]  /*d3e80*/  STL.64 [R1+0x1248], R10 ;  /* 0x0012480a01007387 */ /* 0x0001ee0000100a00 */
[C---:B------:R-:W-:Y:S01]  /*d3e90*/  HMMA.16816.F32 R56, R28.reuse, R60, R56 ;  /* 0x0000003c1c38723c */ /* 0x040fe20000001838 */
[----:B0-----:R-:W2:Y:S04]  /*d3ea0*/  LDL.LU.64 R10, [R1+0xe870] ;  /* 0x00e87000010a7983 */ /* 0x001ea80000300a00 */
[----:B------:R-:W2:Y:S04]  /*d3eb0*/  LDL.LU.64 R8, [R1+0xe868] ;  /* 0x00e8680001087983 */ /* 0x000ea80000300a00 */
[----:B------:R-:W3:Y:S04]  /*d3ec0*/  LDL.LU.64 R18, [R1+0xe860] ;  /* 0x00e8600001127983 */ /* 0x000ee80000300a00 */
[----:B------:R-:W3:Y:S04]  /*d3ed0*/  LDL.LU.64 R16, [R1+0xe858] ;  /* 0x00e8580001107983 */ /* 0x000ee80000300a00 */
        /* <DEDUP_REMOVED lines=36> */
[C---:B---3--:R-:W-:Y:S01]  /*d4120*/  HMMA.16816.F32 R4, R28.reuse, R52, R4 ;  /* 0x000000341c04723c */ /* 0x048fe20000001804 */
[----:B------:R-:W-:Y:S07]  /*d4130*/  STL.64 [R1+0xe718], R54 ;  /* 0x00e7183601007387 */ /* 0x000fee0000100a00 */
[----:B----4-:R-:W-:-:S15]  /*d4140*/  HMMA.16816.F32 R56, R28, R54, R56 ;  /* 0x000000361c38723c */ /* 0x010fde0000001838 */
[----:B------:R-:W-:-:S04]  /*d4150*/  NOP ;  /* 0x0000000000007918 */ /* 0x000fc80000000000 */
        /* <DEDUP_REMOVED lines=16> */
[----:B------:R0:W-:Y:S04]  /*d4260*/  STL.64 [R1+0x12f8], R10 ;  /* 0x0012f80a01007387 */ /* 0x0001e80000100a00 */
[----:B------:R-:W-:Y:S04]  /*d4270*/  STL.64 [R1+0xe730], R44 ;  /* 0x00e7302c01007387 */ /* 0x000fe80000100a00 */
        /* <DEDUP_REMOVED lines=153> */
[----:B------:R-:W-:-:S15]  /*d4c10*/  STL [R1+0xe764], R30 ;  /* 0x00e7641e01007387 */ /* 0x000fde0000100800 */
[----:B------:R-:W-:-:S03]  /*d4c20*/  NOP ;  /* 0x0000000000007918 */ /* 0x000fc60000000000 */
[----:B------:R-:W-:Y:S04]  /*d4c30*/  STL.64 [R1+0x1410], R12 ;  /* 0x0014100c01007387 */ /* 0x000fe80000100a00 */
[----:B------:R-:W-:Y:S04]  /*d4c40*/  STL.64 [R1+0x1418], R14 ;  /* 0x0014180e01007387 */ /* 0x000fe80000100a00 */
[----:B------:R-:W-:Y:S04]  /*d4c50*/  STL [R1+0xe760], R31 ;  /* 0x00e7601f01007387 */ /* 0x000fe80000100800 */
[----:B------:R0:W-:Y:S04]  /*d4c60*/  STL.64 [R1+0x1430], R8 ;  /* 0x0014300801007387 */ /* 0x0001e80000100a00 */
[----:B------:R-:W-:Y:S04]  /*d4c70*/  STL.64 [R1+0x1438], R10 ;  /* 0x0014380a01007387 */ /* 0x000fe80000100a00 */
[----:B------:R-:W2:Y:S04]  /*d4c80*/  LDL.LU R40, [R1+0x1a60] ;  /* 0x001a600001287983 */ /* 0x000ea80000300800 */
[----:B--2---:R1:W-:Y:S04]  /*d4c90*/  STL [R1+0xe740], R40 ;  /* 0x00e7402801007387 */ /* 0x0043e80000100800 */
[----:B------:R-:W2:Y:S04]  /*d4ca0*/  LDL.LU R41, [R1+0x1a64] ;  /* 0x001a640001297983 */ /* 0x000ea80000300800 */
[----:B------:R-:W2:Y:S04]  /*d4cb0*/  LDL.LU R42, [R1+0x1a68] ;  /* 0x001a6800012a7983 */ /* 0x000ea80000300800 */
[----:B------:R-:W2:Y:S04]  /*d4cc0*/  LDL.LU R43, [R1+0x1a6c] ;  /* 0x001a6c00012b7983 */ /* 0x000ea80000300800 */
[----:B------:R-:W3:Y:S04]  /*d4cd0*/  LDL.LU R32, [R1+0x1a40] ;  /* 0x001a400001207983 */ /* 0x000ee80000300800 */
[----:B------:R-:W3:Y:S04]  /*d4ce0*/  LDL.LU R33, [R1+0x1a44] ;  /* 0x001a440001217983 */ /* 0x000ee80000300800 */
[----:B------:R-:W4:Y:S04]  /*d4cf0*/  LDL.LU R34, [R1+0x1a48] ;  /* 0x001a480001227983 */ /* 0x000f280000300800 */
[----:B------:R-:W4:Y:S04]  /*d4d00*/  LDL.LU R35, [R1+0x1a4c] ;  /* 0x001a4c0001237983 */ /* 0x000f280000300800 */
[----:B----4-:R-:W-:Y:S04]  /*d4d10*/  STL.64 [R1+0xe750], R34 ;  /* 0x00e7502201007387 */ /* 0x010fe80000100a00 */
[----:B---3--:R3:W-:Y:S04]  /*d4d20*/  STL.64 [R1+0xe748], R32 ;  /* 0x00e7482001007387 */ /* 0x0087e80000100a00 */
        /* <DEDUP_REMOVED lines=8> */
[----:B0-----:R-:W2:Y:S04]  /*d4db0*/  LDL.64 R8, [R1+0x8] ;  /* 0x0000080001087983 */ /* 0x001ea80000100a00 */
        /* <DEDUP_REMOVED lines=9> */
[----:B-1----:R-:W2:Y:S04]  /*d4e50*/  LDL.LU R40, [R1+0x34a4] ;  /* 0x0034a40001287983 */ /* 0x002ea80000300800 */
[----:B------:R-:W4:Y:S04]  /*d4e60*/  LDL.LU R31, [R1+0x34b0] ;  /* 0x0034b000011f7983 */ /* 0x000f280000300800 */
[----:B------:R-:W4:Y:S04]  /*d4e70*/  LDL.LU R49, [R1+0x34ac] ;  /* 0x0034ac0001317983 */ /* 0x000f280000300800 */
[----:B------:R-:W4:Y:S04]  /*d4e80*/  LDL.LU R2, [R1+0x34b8] ;  /* 0x0034b80001027983 */ /* 0x000f280000300800 */
[----:B------:R-:W4:Y:S04]  /*d4e90*/  LDL.LU R48, [R1+0x34b4] ;  /* 0x0034b40001307983 */ /* 0x000f280000300800 */
        /* <DEDUP_REMOVED lines=12> */
[----:B------:R-:W3:Y:S04]  /*d4f60*/  LDL.64 R60, [R1+0x10] ;  /* 0x00001000013c7983 */ /* 0x000ee80000100a00 */
        /* <DEDUP_REMOVED lines=19> */
[----:B--2---:R-:W-:-:S03]  /*d50a0*/  IMAD R40, R40, 0x100, R30 ;  /* 0x0000010028287824 */ /* 0x004fc600078e021e */
[----:B------:R-:W3:Y:S01]  /*d50b0*/  LDL.LU R30, [R1+0xe764] ;  /* 0x00e76400011e7983 */ /* 0x000ee20000300800 */
[----:B----4-:R-:W-:-:S03]  /*d50c0*/  IMAD R49, R49, 0x100, R31 ;  /* 0x0000010031317824 */ /* 0x010fc600078e021f */
[----:B------:R-:W3:Y:S01]  /*d50d0*/  LDL.LU R31, [R1+0xe760] ;  /* 0x00e76000011f7983 */ /* 0x000ee20000300800 */
[----:B------:R-:W-:-:S03]  /*d50e0*/  IMAD R48, R48, 0x100, R2 ;  /* 0x0000010030307824 */ /* 0x000fc600078e0202 */
[----:B------:R-:W3:Y:S01]  /*d50f0*/  LDL.LU R2, [R1+0xe75c] ;  /* 0x00e75c0001027983 */ /* 0x000ee20000300800 */
[----:B------:R-:W-:-:S03]  /*d5100*/  IMAD R0, R0, 0x100, R3 ;  /* 0x0000010000007824 */ /* 0x000fc600078e0203 */
[----:B------:R-:W3:Y:S02]  /*d5110*/  LDL.LU R3, [R1+0xe758] ;  /* 0x00e7580001037983 */ /* 0x000ee40000300800 */
[----:B---3--:R-:W-:Y:S02]  /*d5120*/  HMMA.16816.F32 R28, R28, R2, R32 ;  /* 0x000000021c1c723c */ /* 0x008fe40000001820 */
[----:B------:R-:W2:Y:S04]  /*d5130*/  LDL.LU.64 R34, [R1+0xe750] ;  /* 0x00e7500001227983 */ /* 0x000ea80000300a00 */
[----:B------:R-:W2:Y:S04]  /*d5140*/  LDL.LU.64 R32, [R1+0xe748] ;  /* 0x00e7480001207983 */ /* 0x000ea80000300a00 */
[----:B------:R-:W-:Y:S09]  /*d5150*/  STL [R1+0xe630], R3 ;  /* 0x00e6300301007387 */ /* 0x000ff20000100800 */
[----:B------:R0:W-:Y:S04]  /*d5160*/  STL.64 [R1+0x1420], R28 ;  /* 0x0014201c01007387 */ /* 0x0001e80000100a00 */
[----:B------:R1:W-:Y:S01]  /*d5170*/  STL.64 [R1+0x1428], R30 ;  /* 0x0014281e01007387 */ /* 0x0003e20000100a00 */
[----:B0-----:R-:W-:-:S02]  /*d5180*/  F2FP.F16.E5M2.UNPACK_B R28, R40 ;  /* 0x00000028ff1c723e */ /* 0x001fc400020004ff */
[----:B------:R-:W-:Y:S01]  /*d5190*/  F2FP.F16.E5M2.UNPACK_B R29, R49 ;  /* 0x00000031ff1d723e */ /* 0x000fe200020004ff */
[----:B------:R-:W3:Y:S01]  /*d51a0*/  LDL.LU R40, [R1+0xe740] ;  /* 0x00e7400001287983 */ /* 0x000ee20000300800 */
[----:B-1----:R-:W-:Y:S02]  /*d51b0*/  F2FP.F16.E5M2.UNPACK_B R30, R48 ;  /* 0x00000030ff1e723e */ /* 0x002fe400020004ff */
[----:B------:R-:W-:-:S07]  /*d51c0*/  F2FP.F16.E5M2.UNPACK_B R31, R0 ;  /* 0x00000000ff1f723e */ /* 0x000fce00020004ff */
[C---:B------:R-:W-:Y:S01]  /*d51d0*/  HMMA.16816.F32 R48, R28.reuse, R50, R44 ;  /* 0x000000321c30723c */ /* 0x040fe2000000182c */
[----:B------:R-:W4:Y:S04]  /*d51e0*/  LDL.LU.64 R46, [R1+0xe738] ;  /* 0x00e73800012e7983 */ /* 0x000f280000300a00 */
[----:B------:R-:W2:Y:S03]  /*d51f0*/  LDL.LU.64 R44, [R1+0xe730] ;  /* 0x00e73000012c7983 */ /* 0x000ea60000300a00 */
[----:B------:R-:W-:Y:S01]  /*d5200*/  HMMA.16816.F32 R52, R28, R60, R52 ;  /* 0x0000003c1c34723c */ /* 0x000fe20000001834 */
[----:B------:R-:W-:Y:S02]  /*d5210*/  IMAD.MOV.U32 R3, RZ, RZ, R60 ;  /* 0x000000ffff037224 */ /* 0x000fe400078e003c */
[----:B------:R-:W-:-:S05]  /*d5220*/  IMAD.MOV.U32 R0, RZ, RZ, R61 ;  /* 0x000000ffff007224 */ /* 0x000fca00078e003d */
[C---:B------:R-:W-:Y:S03]  /*d5230*/  HMMA.16816.F32 R4, R28.reuse, R8, R4 ;  /* 0x000000081c04723c */ /* 0x040fe60000001804 */
[----:B------:R-:W-:Y:S04]  /*d5240*/  STL.64 [R1+0x1440], R48 ;  /* 0x0014403001007387 */ /* 0x000fe80000100a00 */
[----:B------:R0:W-:Y:S01]  /*d5250*/  STL.64 [R1+0x1448], R50 ;  /* 0x0014483201007387 */ /* 0x0001e20000100a00 */
[----:B------:R-:W-:Y:S03]  /*d5260*/  HMMA.16816.F32 R56, R28, R10, R56 ;  /* 0x0000000a1c38723c */ /* 0x000fe60000001838 */
[----:B0-----:R-:W2:Y:S04]  /*d5270*/  LDL.LU.64 R50, [R1+0xe728] ;  /* 0x00e7280001327983 */ /* 0x001ea80000300a00 */
[----:B------:R-:W3:Y:S04]  /*d5280*/  LDL.LU.64 R48, [R1+0xe720] ;  /* 0x00e7200001307983 */ /* 0x000ee80000300a00 */
[----:B------:R-:W-:Y:S04]  /*d5290*/  STL.64 [R1+0x1450], R52 ;  /* 0x0014503401007387 */ /* 0x000fe80000100a00 */
[----:B------:R0:W-:Y:S04]  /*d52a0*/  STL.64 [R1+0x1458], R54 ;  /* 0x0014583601007387 */ /* 0x0001e80000100a00 */
[----:B0-----:R-:W2:Y:S04]  /*d52b0*/  LDL.LU.64 R54, [R1+0xe718] ;  /* 0x00e7180001367983 */ /* 0x001ea80000300a00 */
[----:B------:R-:W2:Y:S04]  /*d52c0*/  LDL.LU.64 R52, [R1+0xe710] ;  /* 0x00e7100001347983 */ /* 0x000ea80000300a00 */
[----:B------:R-:W2:Y:S04]  /*d52d0*/  LDL.LU.64 R60, [R1+0xe708] ;  /* 0x00e70800013c7983 */ /* 0x000ea80000300a00 */
[----:B------:R-:W-:Y:S04]  /*d52e0*/  STL.64 [R1+0x1460], R4 ;  /* 0x0014600401007387 */ /* 0x000fe80000100a00 */
[----:B------:R-:W-:Y:S04]  /*d52f0*/  STL.64 [R1+0x1468], R6 ;  /* 0x0014680601007387 */ /* 0x000fe80000100a00 */
[----:B------:R-:W-:Y:S04]  /*d5300*/  STL.64 [R1+0x1470], R56 ;  /* 0x0014703801007387 */ /* 0x000fe80000100a00 */
[----:B------:R0:W-:Y:S04]  /*d5310*/  STL.64 [R1+0x1478], R58 ;  /* 0x0014783a01007387 */ /* 0x0001e80000100a00 */
[----:B0-----:R-:W3:Y:S04]  /*d5320*/  LDL.LU.64 R58, [R1+0xe700] ;  /* 0x00e70000013a7983 */ /* 0x001ee80000300a00 */
[----:B------:R-:W4:Y:S01]  /*d5330*/  LDL.LU.64 R56, [R1+0xe6f8] ;  /* 0x00e6f80001387983 */ /* 0x000f220000300a00 */
[----:B------:R-:W-:-:S02]  /*d5340*/  IMAD.MOV.U32 R5, RZ, RZ, R8 ;  /* 0x000000ffff057224 */ /* 0x000fc400078e0008 */
[----:B------:R-:W-:Y:S02]  /*d5350*/  IMAD.MOV.U32 R4, RZ, RZ, R9 ;  /* 0x000000ffff047224 */ /* 0x000fe400078e0009 */
[----:B------:R-:W-:Y:S02]  /*d5360*/  IMAD.MOV.U32 R7, RZ, RZ, R10 ;  /* 0x000000ffff077224 */ /* 0x000fe400078e000a */
[----:B------:R-:W-:Y:S02]  /*d5370*/  IMAD.MOV.U32 R6, RZ, RZ, R11 ;  /* 0x000000ffff067224 */ /* 0x000fe400078e000b */
[----:B--2---:R-:W-:-:S15]  /*d5380*/  HMMA.16816.F32 R8, R28, R60, R12 ;  /* 0x0000003c1c08723c */ /* 0x004fde000000180c */
[----:B------:R-:W-:-:S04]  /*d5390*/  NOP ;  /* 0x0000000000007918 */ /* 0x000fc80000000000 */
[----:B------:R-:W-:Y:S04]  /*d53a0*/  STL.64 [R1+0x1480], R8 ;  /* 0x0014800801007387 */ /* 0x000fe80000100a00 */
[----:B------:R4:W-:Y:S01]  /*d53b0*/  STL.64 [R1+0x1488], R10 ;  /* 0x0014880a01007387 */ /* 0x0009e20000100a00 */
[C---:B---3--:R-:W-:Y:S08]  /*d53c0*/  HMMA.16816.F32 R12, R28.reuse, R58, R16 ;  /* 0x0000003a1c0c723c */ /* 0x048ff00000001810 */
[C---:B----4-:R-:W-:Y:S01]  /*d53d0*/  HMMA.16816.F32 R8, R28.reuse, R56, R20 ;  /* 0x000000381c08723c */ /* 0x050fe20000001814 */
[----:B------:R-:W-:Y:S10]  /*d53e0*/  STL.64 [R1+0xe628], R58 ;  /* 0x00e6283a01007387 */ /* 0x000ff40000100a00 */
[----:B------:R-:W-:Y:S04]  /*d53f0*/  STL.64 [R1+0x1490], R12 ;  /* 0x0014900c01007387 */ /* 0x000fe80000100a00 */
[----:B------:R0:W-:Y:S04]  /*d5400*/  STL.64 [R1+0x1498], R14 ;  /* 0x0014980e01007387 */ /* 0x0001e80000100a00 */
[----:B------:R-:W-:Y:S04]  /*d5410*/  STL.64 [R1+0xe620], R56 ;  /* 0x00e6203801007387 */ /* 0x000fe80000100a00 */
        /* <DEDUP_REMOVED lines=160> */
[----:B------:R0:W-:Y:S04]  /*d5e20*/  STL.64 [R1+0x15d0], R24 ;  /* 0x0015d01801007387 */ /* 0x0001e80000100a00 */
[----:B------:R1:W-:Y:S04]  /*d5e30*/  STL.64 [R1+0x15d8], R26 ;  /* 0x0015d81a01007387 */ /* 0x0003e80000100a00 */
[----:B------:R-:W-:Y:S04]  /*d5e40*/  STL.64 [R1+0x15e0], R20 ;  /* 0x0015e01401007387 */ /* 0x000fe80000100a00 */
[----:B------:R-:W-:Y:S04]  /*d5e50*/  STL.64 [R1+0x15e8], R22 ;  /* 0x0015e81601007387 */ /* 0x000fe80000100a00 */
        /* <DEDUP_REMOVED lines=9> */
[----:B------:R-:W-:-:S02]  /*d5ef0*/  IMAD.MOV.U32 R37, RZ, RZ, R4 ;  /* 0x000000ffff257224 */ /* 0x000fc400078e0004 */
[----:B------:R-:W-:Y:S02]  /*d5f00*/  IMAD.MOV.U32 R36, RZ, RZ, R5 ;  /* 0x000000ffff247224 */ /* 0x000fe400078e0005 */
[----:B------:R-:W-:Y:S02]  /*d5f10*/  IMAD.MOV.U32 R39, RZ, RZ, R6 ;  /* 0x000000ffff277224 */ /* 0x000fe400078e0006 */
[----:B------:R-:W-:Y:S01]  /*d5f20*/  IMAD.MOV.U32 R38, RZ, RZ, R7 ;  /* 0x000000ffff267224 */ /* 0x000fe200078e0007 */
[----:B---3--:R-:W-:Y:S04]  /*d5f30*/  STL.64 [R1+0xe670], R42 ;  /* 0x00e6702a01007387 */ /* 0x008fe80000100a00 */
[----:B--2---:R2:W-:Y:S04]  /*d5f40*/  STL.64 [R1+0xe668], R40 ;  /* 0x00e6682801007387 */ /* 0x0045e80000100a00 */
        /* <DEDUP_REMOVED lines=8> */
[----:B--2---:R-:W2:Y:S04]  /*d5fd0*/  LDL.LU R40, [R1+0x1b70] ;  /* 0x001b700001287983 */ /* 0x004ea80000300800 */
        /* <DEDUP_REMOVED lines=53> */
[----:B---3--:R-:W-:Y:S01]  /*d6330*/  IMAD R18, R18, 0x100, R3 ;  /* 0x0000010012127824 */ /* 0x008fe200078e0203 */
[C---:B----4-:R-:W-:Y:S08]  /*d6340*/  HMMA.16816.F32 R44, R28.reuse, R6, R44 ;  /* 0x000000061c2c723c */ /* 0x050ff0000000182c */
[----:B--2---:R-:W-:Y:S11]  /*d6350*/  HMMA.16816.F32 R52, R28, R4, R52 ;  /* 0x000000041c34723c */ /* 0x004ff60000001834 */
        /* <DEDUP_REMOVED lines=8> */
[----:B------:R0:W-:Y:S04]  /*d63e0*/  STL.64 [R1+0xe570], R6 ;  /* 0x00e5700601007387 */ /* 0x0001e80000100a00 */
[----:B0-----:R-:W2:Y:S04]  /*d63f0*/  LDL.LU R6, [R1+0x34d8] ;  /* 0x0034d80001067983 */ /* 0x001ea80000300800 */
[----:B------:R-:W2:Y:S04]  /*d6400*/  LDL.LU R7, [R1+0x34d4] ;  /* 0x0034d40001077983 */ /* 0x000ea80000300800 */
[----:B------:R0:W-:Y:S04]  /*d6410*/  STL.64 [R1+0xe568], R4 ;  /* 0x00e5680401007387 */ /* 0x0001e80000100a00 */
[----:B0-----:R-:W2:Y:S04]  /*d6420*/  LDL.LU R4, [R1+0x34d0] ;  /* 0x0034d00001047983 */ /* 0x001ea80000300800 */
[----:B------:R-:W2:Y:S04]  /*d6430*/  LDL.LU R5, [R1+0x34cc] ;  /* 0x0034cc0001057983 */ /* 0x000ea80000300800 */
[----:B------:R-:W2:Y:S01]  /*d6440*/  LDL.LU R3, [R1+0xe630] ;  /* 0x00e6300001037983 */ /* 0x000ea20000300800 */
[----:B------:R-:W-:-:S02]  /*d6450*/  IMAD R0, R0, 0x100, R19 ;  /* 0x0000010000007824 */ /* 0x000fc400078e0213 */
[----:B------:R-:W-:Y:S01]  /*d6460*/  IMAD.MOV.U32 R19, RZ, RZ, R21 ;  /* 0x000000ffff137224 */ /* 0x000fe200078e0015 */
[----:B--2---:R-:W-:Y:S01]  /*d6470*/  HMMA.16816.F32 R28, R28, R2, R56 ;  /* 0x000000021c1c723c */ /* 0x004fe20000001838 */
[----:B------:R-:W2:Y:S04]  /*d6480*/  LDL.LU.64 R58, [R1+0xe628] ;  /* 0x00e62800013a7983 */ /* 0x000ea80000300a00 */
[----:B------:R-:W3:Y:S01]  /*d6490*/  LDL.LU.64 R56, [R1+0xe620] ;  /* 0x00e6200001387983 */ /* 0x000ee20000300a00 */
[----:B------:R-:W-:Y:S02]  /*d64a0*/  IMAD R5, R5, 0x100, R4 ;  /* 0x0000010005057824 */ /* 0x000fe400078e0204 */
[----:B------:R-:W-:-:S11]  /*d64b0*/  IMAD R4, R7, 0x100, R6 ;  /* 0x0000010007047824 */ /* 0x000fd600078e0206 */
[----:B------:R0:W-:Y:S04]  /*d64c0*/  STL.64 [R1+0x1620], R28 ;  /* 0x0016201c01007387 */ /* 0x0001e80000100a00 */
[----:B------:R1:W-:Y:S01]  /*d64d0*/  STL.64 [R1+0x1628], R30 ;  /* 0x0016281e01007387 */ /* 0x0003e20000100a00 */
[----:B0-----:R-:W-:Y:S02]  /*d64e0*/  F2FP.F16.E5M2.UNPACK_B R28, R18 ;  /* 0x00000012ff1c723e */ /* 0x001fe400020004ff */
[----:B------:R-:W-:Y:S02]  /*d64f0*/  F2FP.F16.E5M2.UNPACK_B R29, R5 ;  /* 0x00000005ff1d723e */ /* 0x000fe400020004ff */
[----:B-1----:R-:W-:Y:S02]  /*d6500*/  F2FP.F16.E5M2.UNPACK_B R30, R4 ;  /* 0x00000004ff1e723e */ /* 0x002fe400020004ff */
[----:B------:R-:W-:-:S07]  /*d6510*/  F2FP.F16.E5M2.UNPACK_B R31, R0 ;  /* 0x00000000ff1f723e */ /* 0x000fce00020004ff */
[----:B------:R-:W-:Y:S01]  /*d6520*/  HMMA.16816.F32 R4, R28, R20, R8 ;  /* 0x000000141c04723c */ /* 0x000fe20000001808 */
[----:B------:R-:W-:-:S15]  /*d6530*/  IMAD.MOV.U32 R18, RZ, RZ, R20 ;  /* 0x000000ffff127224 */ /* 0x000fde00078e0014 */
[----:B------:R-:W-:-:S03]  /*d6540*/  NOP ;  /* 0x0000000000007918 */ /* 0x000fc60000000000 */
[----:B------:R-:W-:Y:S04]  /*d6550*/  STL.64 [R1+0x1650], R4 ;  /* 0x0016500401007387 */ /* 0x000fe80000100a00 */
[----:B------:R0:W-:Y:S02]  /*d6560*/  STL.64 [R1+0x1658], R6 ;  /* 0x0016580601007387 */ /* 0x0001e40000100a00 */
[C---:B0-----:R-:W-:Y:S02]  /*d6570*/  HMMA.16816.F32 R4, R28.reuse, R22, R12 ;  /* 0x000000161c04723c */ /* 0x041fe4000000180c */
[----:B------:R-:W-:Y:S04]  /*d6580*/  STL.64 [R1+0xe618], R18 ;  /* 0x00e6181201007387 */ /* 0x000fe80000100a00 */
[----:B------:R-:W-:Y:S02]  /*d6590*/  STL.64 [R1+0xe610], R16 ;  /* 0x00e6101001007387 */ /* 0x000fe40000100a00 */
[C---:B------:R-:W-:Y:S08]  /*d65a0*/  HMMA.16816.F32 R12, R28.reuse, R36, R24 ;  /* 0x000000241c0c723c */ /* 0x040ff00000001818 */
[C---:B------:R-:W-:Y:S03]  /*d65b0*/  HMMA.16816.F32 R8, R28.reuse, R38, R32 ;  /* 0x000000261c08723c */ /* 0x040fe60000001820 */
[----:B------:R-:W-:Y:S04]  /*d65c0*/  STL.64 [R1+0x1660], R4 ;  /* 0x0016600401007387 */ /* 0x000fe80000100a00 */
[----:B------:R0:W-:Y:S02]  /*d65d0*/  STL.64 [R1+0x1668], R6 ;  /* 0x0016680601007387 */ /* 0x0001e40000100a00 */
[C---:B0-----:R-:W-:Y:S02]  /*d65e0*/  HMMA.16816.F32 R4, R28.reuse, R60, R40 ;  /* 0x0000003c1c04723c */ /* 0x041fe40000001828 */
[----:B------:R0:W-:Y:S04]  /*d65f0*/  STL.64 [R1+0x1670], R12 ;  /* 0x0016700c01007387 */ /* 0x0001e80000100a00 */
[----:B------:R-:W-:Y:S04]  /*d6600*/  STL.64 [R1+0x1678], R14 ;  /* 0x0016780e01007387 */ /* 0x000fe80000100a00 */
[----:B------:R-:W-:Y:S04]  /*d6610*/  STL.64 [R1+0xe530], R60 ;  /* 0x00e5303c01007387 */ /* 0x000fe80000100a00 */
[----:B------:R-:W-:Y:S04]  /*d6620*/  STL.64 [R1+0x1680], R8 ;  /* 0x0016800801007387 */ /* 0x000fe80000100a00 */
[----:B------:R2:W-:Y:S04]  /*d6630*/  STL.64 [R1+0x1688], R10 ;  /* 0x0016880a01007387 */ /* 0x0005e80000100a00 */
[----:B------:R-:W-:Y:S04]  /*d6640*/  STL.64 [R1+0x1690], R4 ;  /* 0x0016900401007387 */ /* 0x000fe80000100a00 */
[----:B------:R3:W-:Y:S04]  /*d6650*/  STL.64 [R1+0x1698], R6 ;  /* 0x0016980601007387 */ /* 0x0007e80000100a00 */
[----:B0-----:R-:W4:Y:S01]  /*d6660*/  LDL.LU R12, [R1+0x1d20] ;  /* 0x001d2000010c7983 */ /* 0x001f220000300800 */
[C---:B--2---:R-:W-:Y:S08]  /*d6670*/  HMMA.16816.F32 R8, R28.reuse, R58, R44 ;  /* 0x0000003a1c08723c */ /* 0x044ff0000000182c */
[C---:B---3--:R-:W-:Y:S11]  /*d6680*/  HMMA.16816.F32 R4, R28.reuse, R56, R48 ;  /* 0x000000381c04723c */ /* 0x048ff60000001830 */
        /* <DEDUP_REMOVED lines=117> */
[----:B------:R-:W2:Y:S01]  /*d6de0*/  LDL.LU R43, [R1+0x1cbc] ;  /* 0x001cbc00012b7983 */ /* 0x000ea20000300800 */
[C---:B------:R-:W-:Y:S08]  /*d6df0*/  HMMA.16816.F32 R4, R28.reuse, R24, R4 ;  /* 0x000000181c04723c */ /* 0x040ff00000001804 */
[C---:B------:R-:W-:Y:S08]  /*d6e00*/  HMMA.16816.F32 R8, R28.reuse, R22, R8 ;  /* 0x000000161c08723c */ /* 0x040ff00000001808 */
        /* <DEDUP_REMOVED lines=10> */
[----:B------:R-:W-:Y:S06]  /*d6eb0*/  STL.64 [R1+0xe550], R34 ;  /* 0x00e5502201007387 */ /* 0x000fec0000100a00 */
[C---:B---3--:R-:W-:Y:S11]  /*d6ec0*/  HMMA.16816.F32 R36, R28.reuse, R32, R52 ;  /* 0x000000201c24723c */ /* 0x048ff60000001834 */
        /* <DEDUP_REMOVED lines=16> */
[----:B------:R-:W-:Y:S04]  /*d6fd0*/  STL.64 [R1+0x17d0], R4 ;  /* 0x0017d00401007387 */ /* 0x000fe80000100a00 */
[----:B------:R-:W-:Y:S04]  /*d6fe0*/  STL.64 [R1+0x17d8], R6 ;  /* 0x0017d80601007387 */ /* 0x000fe80000100a00 */
[----:B------:R-:W2:Y:S04]  /*d6ff0*/  LDL.LU R45, [R1+0x1da4] ;  /* 0x001da400012d7983 */ /* 0x000ea80000300800 */
[----:B------:R-:W3:Y:S04]  /*d7000*/  LDL.LU R46, [R1+0x1da8] ;  /* 0x001da800012e7983 */ /* 0x000ee80000300800 */
[----:B------:R-:W3:Y:S01]  /*d7010*/  LDL.LU R47, [R1+0x1dac] ;  /* 0x001dac00012f7983 */ /* 0x000ee20000300800 */
[----:B------:R-:W-:-:S02]  /*d7020*/  IMAD.MOV.U32 R54, RZ, RZ, R18 ;  /* 0x000000ffff367224 */ /* 0x000fc400078e0012 */
[----:B------:R-:W-:Y:S01]  /*d7030*/  IMAD.MOV.U32 R55, RZ, RZ, R19 ;  /* 0x000000ffff377224 */ /* 0x000fe200078e0013 */
[----:B---3--:R-:W-:Y:S04]  /*d7040*/  STL.64 [R1+0xe590], R46 ;  /* 0x00e5902e01007387 */ /* 0x008fe80000100a00 */
[----:B--2---:R2:W-:Y:S04]  /*d7050*/  STL.64 [R1+0xe588], R44 ;  /* 0x00e5882c01007387 */ /* 0x0045e80000100a00 */
        /* <DEDUP_REMOVED lines=8> */
[----:B0-----:R-:W3:Y:S04]  /*d70e0*/  LDL.LU R8, [R1+0x1d60] ;  /* 0x001d600001087983 */ /* 0x001ee80000300800 */
[----:B------:R-:W3:Y:S04]  /*d70f0*/  LDL.LU R9, [R1+0x1d64] ;  /* 0x001d640001097983 */ /* 0x000ee80000300800 */
[----:B-1----:R-:W3:Y:S04]  /*d7100*/  LDL.LU R10, [R1+0x1d68] ;  /* 0x001d6800010a7983 */ /* 0x002ee80000300800 */
[----:B------:R-:W3:Y:S04]  /*d7110*/  LDL.LU R11, [R1+0x1d6c] ;  /* 0x001d6c00010b7983 */ /* 0x000ee80000300800 */
[----:B--2---:R-:W2:Y:S04]  /*d7120*/  LDL.LU R44, [R1+0x1d30] ;  /* 0x001d3000012c7983 */ /* 0x004ea80000300800 */
[----:B------:R-:W2:Y:S04]  /*d7130*/  LDL.LU R45, [R1+0x1d34] ;  /* 0x001d3400012d7983 */ /* 0x000ea80000300800 */
[----:B------:R-:W2:Y:S04]  /*d7140*/  LDL.LU R46, [R1+0x1d38] ;  /* 0x001d3800012e7983 */ /* 0x000ea80000300800 */
[----:B------:R-:W2:Y:S04]  /*d7150*/  LDL.LU R47, [R1+0x1d3c] ;  /* 0x001d3c00012f7983 */ /* 0x000ea80000300800 */
        /* <DEDUP_REMOVED lines=26> */
[----:B------:R-:W4:Y:S04]  /*d7300*/  LDL.LU.64 R60, [R1+0x10] ;  /* 0x00001000013c7983 */ /* 0x000f280000300a00 */
        /* <DEDUP_REMOVED lines=62> */
[----:B0-----:R-:W-:Y:S01]  /*d76f0*/  HMMA.16816.F32 R8, R28, R54, R48 ;  /* 0x000000361c08723c */ /* 0x001fe20000001830 */
[----:B------:R-:W-:Y:S04]  /*d7700*/  STL [R1+0xe474], R2 ;  /* 0x00e4740201007387 */ /* 0x000fe80000100800 */
[----:B------:R-:W-:Y:S04]  /*d7710*/  STL [R1+0xe470], R3 ;  /* 0x00e4700301007387 */ /* 0x000fe80000100800 */
[----:B------:R-:W-:Y:S04]  /*d7720*/  STL.64 [R1+0x1850], R12 ;  /* 0x0018500c01007387 */ /* 0x000fe80000100a00 */
[----:B------:R-:W-:Y:S06]  /*d7730*/  STL.64 [R1+0x1858], R14 ;  /* 0x0018580e01007387 */ /* 0x000fec0000100a00 */
        /* <DEDUP_REMOVED lines=25> */
[----:B------:R-:W4:Y:S01]  /*d78d0*/  LDL.LU R32, [R1+0x1de0] ;  /* 0x001de00001207983 */ /* 0x000f220000300800 */
[----:B------:R-:W-:-:S03]  /*d78e0*/  IMAD.MOV.U32 R0, RZ, RZ, R61 ;  /* 0x000000ffff007224 */ /* 0x000fc600078e003d */
[----:B------:R-:W4:Y:S04]  /*d78f0*/  LDL.LU R33, [R1+0x1de4] ;  /* 0x001de40001217983 */ /* 0x000f280000300800 */
[----:B------:R-:W4:Y:S04]  /*d7900*/  LDL.LU R34, [R1+0x1de8] ;  /* 0x001de80001227983 */ /* 0x000f280000300800 */
[----:B------:R-:W4:Y:S04]  /*d7910*/  LDL.LU R35, [R1+0x1dec] ;  /* 0x001dec0001237983 */ /* 0x000f280000300800 */
[----:B------:R-:W4:Y:S04]  /*d7920*/  LDL.LU.64 R60, [R1] ;  /* 0x00000000013c7983 */ /* 0x000f280000300a00 */
        /* <DEDUP_REMOVED lines=24> */
[----:B------:R-:W2:Y:S04]  /*d7ab0*/  LDL.LU R20, [R1+0x1f40] ;  /* 0x001f400001147983 */ /* 0x000ea80000300800 */
[----:B------:R-:W2:Y:S04]  /*d7ac0*/  LDL.LU R21, [R1+0x1f44] ;  /* 0x001f440001157983 */ /* 0x000ea80000300800 */
[----:B------:R-:W2:Y:S04]  /*d7ad0*/  LDL.LU R22, [R1+0x1f48] ;  /* 0x001f480001167983 */ /* 0x000ea80000300800 */
[----:B------:R-:W2:Y:S04]  /*d7ae0*/  LDL.LU R23, [R1+0x1f4c] ;  /* 0x001f4c0001177983 */ /* 0x000ea80000300800 */
[----:B------:R-:W-:Y:S04]  /*d7af0*/  STL [R1+0xe47c], R0 ;  /* 0x00e47c0001007387 */ /* 0x000fe80000100800 */
[----:B------:R0:W-:Y:S04]  /*d7b00*/  STL [R1+0xe478], R3 ;  /* 0x00e4780301007387 */ /* 0x0001e80000100800 */
[----:B0-----:R-:W2:Y:S01]  /*d7b10*/  LDL.64 R2, [R1+0x8] ;  /* 0x0000080001027983 */ /* 0x001ea20000100a00 */
[----:B----4-:R-:W-:Y:S01]  /*d7b20*/  HMMA.16816.F32 R36, R28, R60, R36 ;  /* 0x0000003c1c24723c */ /* 0x010fe20000001824 */
[----:B------:R-:W-:-:S07]  /*d7b30*/  IMAD.MOV.U32 R0, RZ, RZ, R60 ;  /* 0x000000ffff007224 */ /* 0x000fce00078e003c */
[----:B--2---:R-:W-:Y:S01]  /*d7b40*/  HMMA.16816.F32 R32, R28, R2, R32 ;  /* 0x000000021c20723c */ /* 0x004fe20000001820 */
[----:B------:R-:W-:Y:S02]  /*d7b50*/  IMAD.MOV.U32 R2, RZ, RZ, R3 ;  /* 0x000000ffff027224 */ /* 0x000fe400078e0003 */
[----:B------:R-:W-:-:S15]  /*d7b60*/  IMAD.MOV.U32 R3, RZ, RZ, R61 ;  /* 0x000000ffff037224 */ /* 0x000fde00078e003d */
[----:B------:R-:W-:Y:S01]  /*d7b70*/  NOP ;  /* 0x0000000000007918 */ /* 0x000fe20000000000 */
        /* <DEDUP_REMOVED lines=55> */
[C---:B----4-:R-:W-:Y:S08]  /*d7ef0*/  HMMA.16816.F32 R52, R28.reuse, R48, R56 ;  /* 0x000000301c34723c */ /* 0x050ff00000001838 */
[C---:B0-----:R-:W-:Y:S08]  /*d7f00*/  HMMA.16816.F32 R48, R28.reuse, R46, R4 ;  /* 0x0000002e1c30723c */ /* 0x041ff00000001804 */
[C---:B---3--:R-:W-:Y:S03]  /*d7f10*/  HMMA.16816.F32 R4, R28.reuse, R44, R8 ;  /* 0x0000002c1c04723c */ /* 0x048fe60000001808 */
        /* <DEDUP_REMOVED lines=158> */
[----:B------:R-:W-:Y:S01]  /*d8900*/  STL.64 [R1+0x1ca8], R10 ;  /* 0x001ca80a01007387 */ /* 0x000fe20000100a00 */
[----:B0-----:R-:W-:-:S05]  /*d8910*/  IMAD R4, R57, 0x100, R56 ;  /* 0x0000010039047824 */ /* 0x001fca00078e0238 */
[----:B------:R-:W-:Y:S04]  /*d8920*/  STL [R1+0x24], R4 ;  /* 0x0000240401007387 */ /* 0x000fe80000100800 */
        /* <DEDUP_REMOVED lines=12> */
[----:B------:R-:W-:Y:S01]  /*d89f0*/  IMAD.MOV.U32 R53, RZ, RZ, R2 ;  /* 0x000000ffff357224 */ /* 0x000fe200078e0002 */
[----:B---3--:R-:W-:Y:S04]  /*d8a00*/  STL.64 [R1+0xe468], R22 ;  /* 0x00e4681601007387 */ /* 0x008fe80000100a00 */
[----:B--2---:R0:W-:Y:S04]  /*d8a10*/  STL.64 [R1+0xe460], R20 ;  /* 0x00e4601401007387 */ /* 0x0041e80000100a00 */
        /* <DEDUP_REMOVED lines=18> */
[----:B------:R-:W4:Y:S04]  /*d8b40*/  LDL.LU R22, [R1+0x21b8] ;  /* 0x0021b80001167983 */ /* 0x000f280000300800 */
[----:B------:R-:W4:Y:S01]  /*d8b50*/  LDL.LU R23, [R1+0x21bc] ;  /* 0x0021bc0001177983 */ /* 0x000f220000300800 */
[----:B--2---:R-:W-:-:S02]  /*d8b60*/  IMAD.MOV.U32 R43, RZ, RZ, R0 ;  /* 0x000000ffff2b7224 */ /* 0x004fc400078e0000 */
[----:B---3--:R-:W-:Y:S02]  /*d8b70*/  IMAD.MOV.U32 R42, RZ, RZ, R3 ;  /* 0x000000ffff2a7224 */ /* 0x008fe400078e0003 */
[----:B------:R-:W2:Y:S04]  /*d8b80*/  LDL.LU R3, [R1+0x3520] ;  /* 0x0035200001037983 */ /* 0x000ea80000300800 */
[----:B------:R-:W2:Y:S04]  /*d8b90*/  LDL.LU R0, [R1+0x351c] ;  /* 0x00351c0001007983 */ /* 0x000ea80000300800 */
[----:B------:R-:W3:Y:S04]  /*d8ba0*/  LDL.LU R40, [R1+0x18] ;  /* 0x0000180001287983 */ /* 0x000ee80000300800 */
[----:B------:R-:W3:Y:S04]  /*d8bb0*/  LDL.LU R41, [R1+0x1c] ;  /* 0x00001c0001297983 */ /* 0x000ee80000300800 */
[----:B------:R-:W3:Y:S04]  /*d8bc0*/  LDL.LU R24, [R1+0x23b0] ;  /* 0x0023b00001187983 */ /* 0x000ee80000300800 */
[----:B------:R-:W3:Y:S01]  /*d8bd0*/  LDL.LU R25, [R1+0x23b4] ;  /* 0x0023b40001197983 */ /* 0x000ee20000300800 */
[----:B------:R-:W-:-:S03]  /*d8be0*/  IMAD R60, R60, 0x100, R58 ;  /* 0x000001003c3c7824 */ /* 0x000fc600078e023a */
[----:B------:R-:W3:Y:S01]  /*d8bf0*/  LDL.LU R26, [R1+0x23b8] ;  /* 0x0023b800011a7983 */ /* 0x000ee20000300800 */
[----:B------:R-:W-:-:S03]  /*d8c00*/  IMAD R61, R61, 0x100, R59 ;  /* 0x000001003d3d7824 */ /* 0x000fc600078e023b */
        /* <DEDUP_REMOVED lines=26> */
[----:B------:R-:W4:Y:S02]  /*d8db0*/  LDL.LU R3, [R1+0xe470] ;  /* 0x00e4700001037983 */ /* 0x000f240000300800 */
[----:B----4-:R-:W-:Y:S02]  /*d8dc0*/  HMMA.16816.F32 R28, R28, R2, R20 ;  /* 0x000000021c1c723c */ /* 0x010fe40000001814 */
[----:B------:R-:W2:Y:S04]  /*d8dd0*/  LDL.LU.64 R22, [R1+0xe468] ;  /* 0x00e4680001167983 */ /* 0x000ea80000300a00 */
[----:B------:R-:W2:-:S13]  /*d8de0*/  LDL.LU.64 R20, [R1+0xe460] ;  /* 0x00e4600001147983 */ /* 0x000e9a0000300a00 */
[----:B------:R-:W-:Y:S04]  /*d8df0*/  STL.64 [R1+0x1c90], R28 ;  /* 0x001c901c01007387 */ /* 0x000fe80000100a00 */
[----:B------:R0:W-:Y:S04]  /*d8e00*/  STL.64 [R1+0x1c98], R30 ;  /* 0x001c981e01007387 */ /* 0x0001e80000100a00 */
[----:B0-----:R-:W4:Y:S01]  /*d8e10*/  LDL.LU R31, [R1+0x24] ;  /* 0x00002400011f7983 */ /* 0x001f220000300800 */
[----:B------:R-:W-:Y:S02]  /*d8e20*/  F2FP.F16.E5M2.UNPACK_B R29, R60 ;  /* 0x0000003cff1d723e */ /* 0x000fe400020004ff */
[----:B------:R-:W-:Y:S01]  /*d8e30*/  F2FP.F16.E5M2.UNPACK_B R30, R61 ;  /* 0x0000003dff1e723e */ /* 0x000fe200020004ff */
[----:B------:R-:W2:Y:S04]  /*d8e40*/  LDL.LU R60, [R1+0xe458] ;  /* 0x00e45800013c7983 */ /* 0x000ea80000300800 */
[----:B------:R-:W2:Y:S01]  /*d8e50*/  LDL.LU R61, [R1+0xe454] ;  /* 0x00e45400013d7983 */ /* 0x000ea20000300800 */
[----:B----4-:R-:W-:-:S02]  /*d8e60*/  F2FP.F16.E5M2.UNPACK_B R28, R31 ;  /* 0x0000001fff1c723e */ /* 0x010fc400020004ff */
[----:B------:R-:W-:Y:S02]  /*d8e70*/  F2FP.F16.E5M2.UNPACK_B R31, R0 ;  /* 0x00000000ff1f723e */ /* 0x000fe400020004ff */
[----:B------:R-:W4:Y:S05]  /*d8e80*/  LDL.LU R0, [R1+0xe450] ;  /* 0x00e4500001007983 */ /* 0x000f2a0000300800 */
[C---:B---3--:R-:W-:Y:S08]  /*d8e90*/  HMMA.16816.F32 R24, R28.reuse, R40, R24 ;  /* 0x000000281c18723c */ /* 0x048ff00000001818 */
[C---:B------:R-:W-:Y:S08]  /*d8ea0*/  HMMA.16816.F32 R40, R28.reuse, R42, R36 ;  /* 0x0000002a1c28723c */ /* 0x040ff00000001824 */
[C---:B------:R-:W-:Y:S03]  /*d8eb0*/  HMMA.16816.F32 R44, R28.reuse, R52, R44 ;  /* 0x000000341c2c723c */ /* 0x040fe6000000182c */
[----:B------:R-:W-:Y:S05]  /*d8ec0*/  STL.64 [R1+0x1e90], R24 ;  /* 0x001e901801007387 */ /* 0x000fea0000100a00 */
[C---:B------:R-:W-:Y:S01]  /*d8ed0*/  HMMA.16816.F32 R52, R28.reuse, R54, R48 ;  /* 0x000000361c34723c */ /* 0x040fe20000001830 */
[----:B------:R0:W-:Y:S07]  /*d8ee0*/  STL.64 [R1+0x1e98], R26 ;  /* 0x001e981a01007387 */ /* 0x0001ee0000100a00 */
[C---:B--2---:R-:W-:Y:S01]  /*d8ef0*/  HMMA.16816.F32 R56, R28.reuse, R60, R56 ;  /* 0x0000003c1c38723c */ /* 0x044fe20000001838 */
[----:B0-----:R-:W2:Y:S04]  /*d8f00*/  LDL.LU.64 R26, [R1+0xe448] ;  /* 0x00e44800011a7983 */ /* 0x001ea80000300a00 */
[----:B------:R-:W2:Y:S04]  /*d8f10*/  LDL.LU.64 R24, [R1+0xe440] ;  /* 0x00e4400001187983 */ /* 0x000ea80000300a00 */
[----:B------:R-:W3:Y:S04]  /*d8f20*/  LDL.LU.64 R38, [R1+0xe438] ;  /* 0x00e4380001267983 */ /* 0x000ee80000300a00 */
        /* <DEDUP_REMOVED lines=19> */
[----:B--2---:R-:W-:-:S15]  /*d9060*/  HMMA.16816.F32 R20, R28, R58, R20 ;  /* 0x0000003a1c14723c */ /* 0x004fde0000001814 */
[----:B------:R-:W-:-:S04]  /*d9070*/  NOP ;  /* 0x0000000000007918 */ /* 0x000fc80000000000 */
[----:B------:R-:W-:Y:S04]  /*d9080*/  STL.64 [R1+0x1e40], R20 ;  /* 0x001e401401007387 */ /* 0x000fe80000100a00 */
[----:B------:R3:W-:Y:S02]  /*d9090*/  STL.64 [R1+0x1e48], R22 ;  /* 0x001e481601007387 */ /* 0x0007e40000100a00 */
[----:B---3--:R-:W-:Y:S02]  /*d90a0*/  HMMA.16816.F32 R20, R28, R56, R24 ;  /* 0x000000381c14723c */ /* 0x008fe40000001818 */
[----:B------:R-:W2:-:S15]  /*d90b0*/  LDL.LU R56, [R1+0x2330] ;  /* 0x0023300001387983 */ /* 0x000e9e0000300800 */
[----:B------:R-:W-:Y:S02]  /*d90c0*/  NOP ;  /* 0x0000000000007918 */ /* 0x000fe40000000000 */
[----:B------:R0:W-:Y:S04]  /*d90d0*/  STL.64 [R1+0x1e30], R20 ;  /* 0x001e301401007387 */ /* 0x0001e80000100a00 */
[----:B------:R1:W-:Y:S04]  /*d90e0*/  STL.64 [R1+0x1e38], R22 ;  /* 0x001e381601007387 */ /* 0x0003e80000100a00 */
[----:B------:R-:W2:Y:S04]  /*d90f0*/  LDL.LU R57, [R1+0x2334] ;  /* 0x0023340001397983 */ /* 0x000ea80000300800 */
[----:B------:R-:W2:Y:S04]  /*d9100*/  LDL.LU R58, [R1+0x2338] ;  /* 0x00233800013a7983 */ /* 0x000ea80000300800 */
[----:B------:R-:W2:Y:S01]  /*d9110*/  LDL.LU R59, [R1+0x233c] ;  /* 0x00233c00013b7983 */ /* 0x000ea20000300800 */
[C---:B------:R-:W-:Y:S03]  /*d9120*/  HMMA.16816.F32 R32, R28.reuse, R54, R32 ;  /* 0x000000361c20723c */ /* 0x040fe60000001820 */
[----:B0-----:R-:W3:Y:S04]  /*d9130*/  LDL.LU R20, [R1+0x22e0] ;  /* 0x0022e00001147983 */ /* 0x001ee80000300800 */
[----:B------:R-:W3:Y:S01]  /*d9140*/  LDL.LU R21, [R1+0x22e4] ;  /* 0x0022e40001157983 */ /* 0x000ee20000300800 */
[C---:B------:R-:W-:Y:S03]  /*d9150*/  HMMA.16816.F32 R4, R28.reuse, R50, R4 ;  /* 0x000000321c04723c */ /* 0x040fe60000001804 */
[----:B-1----:R-:W3:Y:S04]  /*d9160*/  LDL.LU R22, [R1+0x22e8] ;  /* 0x0022e80001167983 */ /* 0x002ee80000300800 */
[----:B------:R-:W3:Y:S04]  /*d9170*/  LDL.LU R23, [R1+0x22ec] ;  /* 0x0022ec0001177983 */ /* 0x000ee80000300800 */
[----:B------:R-:W3:Y:S04]  /*d9180*/  LDL.LU R24, [R1+0x22d0] ;  /* 0x0022d00001187983 */ /* 0x000ee80000300800 */
[----:B------:R-:W3:Y:S04]  /*d9190*/  LDL.LU R25, [R1+0x22d4] ;  /* 0x0022d40001197983 */ /* 0x000ee80000300800 */
[----:B------:R-:W3:Y:S04]  /*d91a0*/  LDL.LU R26, [R1+0x22d8] ;  /* 0x0022d800011a7983 */ /* 0x000ee80000300800 */
[----:B------:R-:W3:Y:S04]  /*d91b0*/  LDL.LU R27, [R1+0x22dc] ;  /* 0x0022dc00011b7983 */ /* 0x000ee80000300800 */
[----:B------:R0:W-:Y:S04]  /*d91c0*/  STL.64 [R1+0x1e20], R32 ;  /* 0x001e202001007387 */ /* 0x0001e80000100a00 */
[----:B------:R1:W-:Y:S01]  /*d91d0*/  STL.64 [R1+0x1e28], R34 ;  /* 0x001e282201007387 */ /* 0x0003e20000100a00 */
[C---:B------:R-:W-:Y:S03]  /*d91e0*/  HMMA.16816.F32 R48, R28.reuse, R48, R8 ;  /* 0x000000301c30723c */ /* 0x040fe60000001808 */
[----:B0-----:R-:W3:Y:S04]  /*d91f0*/  LDL.LU R32, [R1+0x22c0] ;  /* 0x0022c00001207983 */ /* 0x001ee80000300800 */
[----:B------:R-:W3:Y:S04]  /*d9200*/  LDL.LU R33, [R1+0x22c4] ;  /* 0x0022c40001217983 */ /* 0x000ee80000300800 */
[----:B-1----:R-:W3:Y:S01]  /*d9210*/  LDL.LU R34, [R1+0x22c8] ;  /* 0x0022c80001227983 */ /* 0x002ee20000300800 */
[C---:B------:R-:W-:Y:S03]  /*d9220*/  HMMA.16816.F32 R8, R28.reuse, R46, R12 ;  /* 0x0000002e1c08723c */ /* 0x040fe6000000180c */
[----:B------:R-:W3:Y:S05]  /*d9230*/  LDL.LU R35, [R1+0x22cc] ;  /* 0x0022cc0001237983 */ /* 0x000eea0000300800 */
[----:B--2---:R-:W-:-:S15]  /*d9240*/  HMMA.16816.F32 R52, R28, R52, R56 ;  /* 0x000000341c34723c */ /* 0x004fde0000001838 */
[----:B------:R-:W-:-:S04]  /*d9250*/  NOP ;  /* 0x0000000000007918 */ /* 0x000fc80000000000 */
[----:B------:R-:W-:Y:S04]  /*d9260*/  STL.64 [R1+0x1e10], R52 ;  /* 0x001e103401007387 */ /* 0x000fe80000100a00 */
[----:B------:R-:W-:Y:S04]  /*d9270*/  STL.64 [R1+0x1e18], R54 ;  /* 0x001e183601007387 */ /* 0x000fe80000100a00 */
[----:B------:R-:W-:Y:S04]  /*d9280*/  STL.64 [R1+0x1e00], R4 ;  /* 0x001e000401007387 */ /* 0x000fe80000100a00 */
[----:B------:R0:W-:Y:S02]  /*d9290*/  STL.64 [R1+0x1e08], R6 ;  /* 0x001e080601007387 */ /* 0x0001e40000100a00 */
[C---:B0-----:R-:W-:Y:S02]  /*d92a0*/  HMMA.16816.F32 R4, R28.reuse, R44, R16 ;  /* 0x0000002c1c04723c */ /* 0x041fe40000001810 */
[----:B------:R-:W-:Y:S04]  /*d92b0*/  STL.64 [R1+0x1df0], R48 ;  /* 0x001df03001007387 */ /* 0x000fe80000100a00 */
[----:B------:R-:W-:Y:S04]  /*d92c0*/  STL.64 [R1+0x1df8], R50 ;  /* 0x001df83201007387 */ /* 0x000fe80000100a00 */
[----:B------:R-:W2:Y:S04]  /*d92d0*/  LDL.LU R44, [R1+0x21d0] ;  /* 0x0021d000012c7983 */ /* 0x000ea80000300800 */
[----:B------:R-:W-:Y:S04]  /*d92e0*/  STL.64 [R1+0x1de0], R8 ;  /* 0x001de00801007387 */ /* 0x000fe80000100a00 */
[----:B------:R3:W-:Y:S04]  /*d92f0*/  STL.64 [R1+0x1de8], R10 ;  /* 0x001de80a01007387 */ /* 0x0007e80000100a00 */
[----:B------:R-:W-:Y:S04]  /*d9300*/  STL.64 [R1+0x1dd0], R4 ;  /* 0x001dd00401007387 */ /* 0x000fe80000100a00 */
[----:B------:R0:W-:Y:S04]  /*d9310*/  STL.64 [R1+0x1dd8], R6 ;  /* 0x001dd80601007387 */ /* 0x0001e80000100a00 */
[----:B------:R-:W2:Y:S04]  /*d9320*/  LDL.LU R45, [R1+0x21d4] ;  /* 0x0021d400012d7983 */ /* 0x000ea80000300800 */
[----:B------:R-:W2:Y:S04]  /*d9330*/  LDL.LU R46, [R1+0x21d8] ;  /* 0x0021d800012e7983 */ /* 0x000ea80000300800 */
[----:B------:R-:W2:Y:S01]  /*d9340*/  LDL.LU R47, [R1+0x21dc] ;  /* 0x0021dc00012f7983 */ /* 0x000ea20000300800 */
[C---:B---3--:R-:W-:Y:S03]  /*d9350*/  HMMA.16816.F32 R8, R28.reuse, R42, R20 ;  /* 0x0000002a1c08723c */ /* 0x048fe60000001814 */
[----:B--2---:R-:W-:Y:S04]  /*d9360*/  STL.64 [R1+0xe3a8], R46 ;  /* 0x00e3a82e01007387 */ /* 0x004fe80000100a00 */
[----:B------:R-:W-:Y:S04]  /*d9370*/  STL.64 [R1+0xe3a0], R44 ;  /* 0x00e3a02c01007387 */ /* 0x000fe80000100a00 */
[----:B------:R-:W2:Y:S04]  /*d9380*/  LDL.LU R50, [R1+0x3528] ;  /* 0x0035280001327983 */ /* 0x000ea80000300800 */
[----:B------:R-:W2:Y:S01]  /*d9390*/  LDL.LU R51, [R1+0x3524] ;  /* 0x0035240001337983 */ /* 0x000ea20000300800 */
[----:B0-----:R-:W-:Y:S01]  /*d93a0*/  HMMA.16816.F32 R4, R28, R40, R24 ;  /* 0x000000281c04723c */ /* 0x001fe20000001818 */
[----:B----4-:R-:W-:-:S02]  /*d93b0*/  IMAD.MOV.U32 R59, RZ, RZ, R0 ;  /* 0x000000ffff3b7224 */ /* 0x010fc400078e0000 */
[----:B--2---:R-:W-:Y:S04]  /*d93c0*/  STL.64 [R1+0xe3c0], R50 ;  /* 0x00e3c03201007387 */ /* 0x004fe80000100a00 */
[----:B------:R-:W2:Y:S04]  /*d93d0*/  LDL.LU R52, [R1+0x3530] ;  /* 0x0035300001347983 */ /* 0x000ea80000300800 */
[----:B------:R-:W2:Y:S04]  /*d93e0*/  LDL.LU R53, [R1+0x352c] ;  /* 0x00352c0001357983 */ /* 0x000ea80000300800 */
[----:B------:R-:W3:Y:S04]  /*d93f0*/  LDL.LU R54, [R1+0x3538] ;  /* 0x0035380001367983 */ /* 0x000ee80000300800 */
[----:B------:R-:W3:Y:S04]  /*d9400*/  LDL.LU R55, [R1+0x3534] ;  /* 0x0035340001377983 */ /* 0x000ee80000300800 */
[----:B------:R-:W4:Y:S04]  /*d9410*/  LDL.LU R60, [R1+0x3540] ;  /* 0x00354000013c7983 */ /* 0x000f280000300800 */
[----:B------:R-:W4:Y:S04]  /*d9420*/  LDL.LU R61, [R1+0x353c] ;  /* 0x00353c00013d7983 */ /* 0x000f280000300800 */
[----:B------:R-:W2:Y:S04]  /*d9430*/  LDL.LU R56, [R1+0x21a0] ;  /* 0x0021a00001387983 */ /* 0x000ea80000300800 */
[----:B------:R-:W2:Y:S04]  /*d9440*/  LDL.LU R57, [R1+0x21a4] ;  /* 0x0021a40001397983 */ /* 0x000ea80000300800 */
[----:B------:R-:W2:Y:S04]  /*d9450*/  LDL.LU R58, [R1+0x21a8] ;  /* 0x0021a800013a7983 */ /* 0x000ea80000300800 */
[----:B------:R-:W2:Y:S04]  /*d9460*/  LDL.LU R0, [R1+0xe3d8] ;  /* 0x00e3d80001007983 */ /* 0x000ea80000300800 */
[----:B------:R-:W2:Y:S04]  /*d9470*/  LDL.LU R40, [R1+0x21e0] ;  /* 0x0021e00001287983 */ /* 0x000ea80000300800 */
[----:B------:R-:W-:Y:S04]  /*d9480*/  STL.64 [R1+0x1dc0], R8 ;  /* 0x001dc00801007387 */ /* 0x000fe80000100a00 */
[----:B------:R-:W-:Y:S04]  /*d9490*/  STL.64 [R1+0x1dc8], R10 ;  /* 0x001dc80a01007387 */ /* 0x000fe80000100a00 */
[----:B------:R-:W-:Y:S04]  /*d94a0*/  STL.64 [R1+0x1db0], R4 ;  /* 0x001db00401007387 */ /* 0x000fe80000100a00 */
[----:B------:R0:W-:Y:S04]  /*d94b0*/  STL.64 [R1+0x1db8], R6 ;  /* 0x001db80601007387 */ /* 0x0001e80000100a00 */
[----:B------:R-:W2:Y:S04]  /*d94c0*/  LDL.LU R41, [R1+0x21e4] ;  /* 0x0021e40001297983 */ /* 0x000ea80000300800 */
[----:B------:R-:W2:Y:S01]  /*d94d0*/  LDL.LU R42, [R1+0x21e8] ;  /* 0x0021e800012a7983 */ /* 0x000ea20000300800 */
[----:B0-----:R-:W-:Y:S03]  /*d94e0*/  HMMA.16816.F32 R4, R28, R38, R32 ;  /* 0x000000261c04723c */ /* 0x001fe60000001820 */
[----:B------:R-:W2:Y:S04]  /*d94f0*/  LDL.LU R43, [R1+0x21ec] ;  /* 0x0021ec00012b7983 */ /* 0x000ea80000300800 */
[----:B------:R-:W2:-:S12]  /*d9500*/  LDL.LU R32, [R1+0x22b0] ;  /* 0x0022b00001207983 */ /* 0x000e980000300800 */
        /* <DEDUP_REMOVED lines=37> */
[----:B--2---:R-:W-:Y:S03]  /*d9760*/  HMMA.16816.F32 R36, R28, R36, R32 ;  /* 0x000000241c24723c */ /* 0x004fe60000001820 */
[----:B------:R-:W3:Y:S04]  /*d9770*/  LDL.LU.64 R34, [R1+0xe3d0] ;  /* 0x00e3d00001227983 */ /* 0x000ee80000300a00 */
[----:B------:R-:W2:-:S12]  /*d9780*/  LDL.LU.64 R32, [R1+0xe3c8] ;  /* 0x00e3c80001207983 */ /* 0x000e980000300a00 */
[----:B------:R0:W-:Y:S04]  /*d9790*/  STL.64 [R1+0x1d90], R36 ;  /* 0x001d902401007387 */ /* 0x0001e80000100a00 */
[----:B------:R1:W-:Y:S04]  /*d97a0*/  STL.64 [R1+0x1d98], R38 ;  /* 0x001d982601007387 */ /* 0x0003e80000100a00 */
[----:B0-----:R-:W4:Y:S04]  /*d97b0*/  LDL.LU R36, [R1+0x21f0] ;  /* 0x0021f00001247983 */ /* 0x001f280000300800 */
[----:B------:R-:W4:Y:S04]  /*d97c0*/  LDL.LU R37, [R1+0x21f4] ;  /* 0x0021f40001257983 */ /* 0x000f280000300800 */
[----:B-1----:R-:W4:Y:S01]  /*d97d0*/  LDL.LU R38, [R1+0x21f8] ;  /* 0x0021f80001267983 */ /* 0x002f220000300800 */
[C---:B---3--:R-:W-:Y:S08]  /*d97e0*/  HMMA.16816.F32 R48, R28.reuse, R34, R48 ;  /* 0x000000221c30723c */ /* 0x048ff00000001830 */
[----:B--2---:R-:W-:Y:S11]  /*d97f0*/  HMMA.16816.F32 R32, R28, R32, R24 ;  /* 0x000000201c20723c */ /* 0x004ff60000001818 */
[----:B------:R-:W-:Y:S04]  /*d9800*/  STL.64 [R1+0x1d80], R48 ;  /* 0x001d803001007387 */ /* 0x000fe80000100a00 */
[----:B------:R0:W-:Y:S04]  /*d9810*/  STL.64 [R1+0x1d88], R50 ;  /* 0x001d883201007387 */ /* 0x0001e80000100a00 */
[----:B0-----:R-:W2:Y:S04]  /*d9820*/  LDL.LU.64 R50, [R1+0xe3c0] ;  /* 0x00e3c00001327983 */ /* 0x001ea80000300a00 */
[----:B------:R-:W3:Y:S04]  /*d9830*/  LDL.LU.64 R26, [R1+0xe3b8] ;  /* 0x00e3b800011a7983 */ /* 0x000ee80000300a00 */
[----:B------:R-:W2:Y:S01]  /*d9840*/  LDL.LU.64 R24, [R1+0xe3b0] ;  /* 0x00e3b00001187983 */ /* 0x000ea20000300a00 */
[----:B------:R-:W-:-:S02]  /*d9850*/  IMAD.MOV.U32 R39, RZ, RZ, R0 ;  /* 0x000000ffff277224 */ /* 0x000fc400078e0000 */
[----:B------:R-:W-:Y:S01]  /*d9860*/  IMAD.MOV.U32 R0, RZ, RZ, R35 ;  /* 0x000000ffff007224 */ /* 0x000fe200078e0023 */
[----:B------:R0:W-:Y:S04]  /*d9870*/  STL.64 [R1+0x1d70], R32 ;  /* 0x001d702001007387 */ /* 0x0001e80000100a00 */
[----:B------:R1:W-:Y:S04]  /*d9880*/  STL [R1+0x1d78], R34 ;  /* 0x001d782201007387 */ /* 0x0003e80000100800 */
[----:B0-----:R-:W4:Y:S04]  /*d9890*/  LDL.LU R32, [R1+0x2200] ;  /* 0x0022000001207983 */ /* 0x001f280000300800 */
[----:B------:R-:W4:Y:S04]  /*d98a0*/  LDL.LU R33, [R1+0x2204] ;  /* 0x0022040001217983 */ /* 0x000f280000300800 */
[----:B-1----:R-:W4:Y:S04]  /*d98b0*/  LDL.LU R34, [R1+0x2208] ;  /* 0x0022080001227983 */ /* 0x002f280000300800 */
[----:B------:R-:W4:Y:S04]  /*d98c0*/  LDL.LU R35, [R1+0x220c] ;  /* 0x00220c0001237983 */ /* 0x000f280000300800 */
[----:B------:R-:W-:Y:S01]  /*d98d0*/  STL [R1+0xd438], R0 ;  /* 0x00d4380001007387 */ /* 0x000fe20000100800 */
[C---:B---3--:R-:W-:Y:S08]  /*d98e0*/  HMMA.16816.F32 R44, R28.reuse, R26, R44 ;  /* 0x0000001a1c2c723c */ /* 0x048ff0000000182c */
[----:B--2---:R-:W-:Y:S11]  /*d98f0*/  HMMA.16816.F32 R24, R28, R24, R20 ;  /* 0x000000181c18723c */ /* 0x004ff60000001814 */
[----:B------:R-:W-:Y:S04]  /*d9900*/  STL.64 [R1+0x1d60], R44 ;  /* 0x001d602c01007387 */ /* 0x000fe80000100a00 */
[----:B------:R0:W-:Y:S04]  /*d9910*/  STL.64 [R1+0x1d68], R46 ;  /* 0x001d682e01007387 */ /* 0x0001e80000100a00 */
[----:B0-----:R-:W2:Y:S04]  /*d9920*/  LDL.LU.64 R46, [R1+0xe3a8] ;  /* 0x00e3a800012e7983 */ /* 0x001ea80000300a00 */
[----:B------:R-:W2:Y:S04]  /*d9930*/  LDL.LU.64 R44, [R1+0xe3a0] ;  /* 0x00e3a000012c7983 */ /* 0x000ea80000300a00 */
[----:B------:R-:W3:Y:S04]  /*d9940*/  LDL.LU.64 R22, [R1+0xe398] ;  /* 0x00e3980001167983 */ /* 0x000ee80000300a00 */
[----:B------:R-:W2:Y:S01]  /*d9950*/  LDL.LU.64 R20, [R1+0xe390] ;  /* 0x00e3900001147983 */ /* 0x000ea20000300a00 */
[----:B------:R-:W-:-:S03]  /*d9960*/  IMAD.MOV.U32 R0, RZ, RZ, R27 ;  /* 0x000000ffff007224 */ /* 0x000fc600078e001b */
        /* <DEDUP_REMOVED lines=12> */
[----:B------:R-:W3:Y:S04]  /*d9a30*/  LDL.LU.64 R4, [R1+0xe380] ;  /* 0x00e3800001047983 */ /* 0x000ee80000300a00 */
[----:B------:R-:W2:Y:S04]  /*d9a40*/  LDL.LU.64 R18, [R1+0xe378] ;  /* 0x00e3780001127983 */ /* 0x000ea80000300a00 */
[----:B------:R-:W3:Y:S01]  /*d9a50*/  LDL.LU.64 R16, [R1+0xe370] ;  /* 0x00e3700001107983 */ /* 0x000ee20000300a00 */
        /* <DEDUP_REMOVED lines=8> */
[C---:B--2---:R-:W-:Y:S08]  /*d9ae0*/  HMMA.16816.F32 R8, R28.reuse, R18, R8 ;  /* 0x000000121c08723c */ /* 0x044ff00000001808 */
[C---:B---3--:R-:W-:Y:S11]  /*d9af0*/  HMMA.16816.F32 R16, R28.reuse, R16, R12 ;  /* 0x000000101c10723c */ /* 0x048ff6000000180c */
[----:B------:R-:W-:Y:S04]  /*d9b00*/  STL.64 [R1+0x1d20], R8 ;  /* 0x001d200801007387 */ /* 0x000fe80000100a00 */
[----:B------:R0:W-:Y:S04]  /*d9b10*/  STL.64 [R1+0x1d28], R10 ;  /* 0x001d280a01007387 */ /* 0x0001e80000100a00 */
[----:B0-----:R-:W2:Y:S04]  /*d9b20*/  LDL.LU.64 R10, [R1+0xe368] ;  /* 0x00e36800010a7983 */ /* 0x001ea80000300a00 */
[----:B------:R-:W3:Y:S04]  /*d9b30*/  LDL.LU.64 R8, [R1+0xe360] ;  /* 0x00e3600001087983 */ /* 0x000ee80000300a00 */
[----:B------:R-:W4:Y:S04]  /*d9b40*/  LDL.LU.64 R14, [R1+0xe358] ;  /* 0x00e35800010e7983 */ /* 0x000f280000300a00 */
[----:B------:R-:W2:Y:S01]  /*d9b50*/  LDL.LU.64 R12, [R1+0xe350] ;  /* 0x00e35000010c7983 */ /* 0x000ea20000300a00 */
[C---:B----4-:R-:W-:Y:S08]  /*d9b60*/  HMMA.16816.F32 R20, R28.reuse, R14, R20 ;  /* 0x0000000e1c14723c */ /* 0x050ff00000001814 */
[----:B--2---:R-:W-:Y:S11]  /*d9b70*/  HMMA.16816.F32 R12, R28, R12, R24 ;  /* 0x0000000c1c0c723c */ /* 0x004ff60000001818 */
[----:B------:R-:W-:Y:S01]  /*d9b80*/  STL.64 [R1+0x1d00], R20 ;  /* 0x001d001401007387 */ /* 0x000fe20000100a00 */
[----:B------:R-:W-:-:S03]  /*d9b90*/  IMAD.MOV.U32 R0, RZ, RZ, R23 ;  /* 0x000000ffff007224 */ /* 0x000fc600078e0017 */
[----:B------:R-:W-:Y:S04]  /*d9ba0*/  STL.64 [R1+0x1d10], R16 ;  /* 0x001d101001007387 */ /* 0x000fe80000100a00 */
[----:B------:R3:W-:Y:S04]  /*d9bb0*/  STL.64 [R1+0x1d18], R18 ;  /* 0x001d181201007387 */ /* 0x0007e80000100a00 */
[----:B------:R0:W-:Y:S04]  /*d9bc0*/  STL [R1+0x1d08], R22 ;  /* 0x001d081601007387 */ /* 0x0001e80000100800 */
[----:B------:R-:W-:Y:S01]  /*d9bd0*/  STL [R1+0xd4d0], R0 ;  /* 0x00d4d00001007387 */ /* 0x000fe20000100800 */
[C---:B---3--:R-:W-:Y:S03]  /*d9be0*/  HMMA.16816.F32 R16, R28.reuse, R8, R36 ;  /* 0x000000081c10723c */ /* 0x048fe60000001824 */
[----:B------:R-:W-:Y:S04]  /*d9bf0*/  STL.64 [R1+0x1cf0], R12 ;  /* 0x001cf00c01007387 */ /* 0x000fe80000100a00 */
[----:B------:R1:W-:Y:S01]  /*d9c00*/  STL.64 [R1+0x1cf8], R14 ;  /* 0x001cf80e01007387 */ /* 0x0003e20000100a00 */
[C---:B0-----:R-:W-:Y:S08]  /*d9c10*/  HMMA.16816.F32 R20, R28.reuse, R10, R32 ;  /* 0x0000000a1c14723c */ /* 0x041ff00000001820 */
[C---:B-1----:R-:W-:Y:S08]  /*d9c20*/  HMMA.16816.F32 R12, R28.reuse, R6, R40 ;  /* 0x000000061c0c723c */ /* 0x042ff00000001828 */
[C---:B------:R-:W-:Y:S03]  /*d9c30*/  HMMA.16816.F32 R8, R28.reuse, R4, R44 ;  /* 0x000000041c08723c */ /* 0x040fe6000000182c */
        /* <DEDUP_REMOVED lines=32> */
[----:B------:R-:W-:-:S03]  /*d9e40*/  IMAD R4, R51, 0x100, R50 ;  /* 0x0000010033047824 */ /* 0x000fc600078e0232 */
[----:B------:R-:W2:Y:S01]  /*d9e50*/  LDL.LU R12, [R1+0x2400] ;  /* 0x00240000010c7983 */ /* 0x000ea20000300800 */
[----:B------:R-:W-:-:S03]  /*d9e60*/  IMAD R7, R61, 0x100, R60 ;  /* 0x000001003d077824 */ /* 0x000fc600078e023c */
[----:B------:R-:W2:Y:S04]  /*d9e70*/  LDL.LU R13, [R1+0x2404] ;  /* 0x00240400010d7983 */ /* 0x000ea80000300800 */
[----:B------:R-:W2:Y:S04]  /*d9e80*/  LDL.LU R14, [R1+0x2408] ;  /* 0x00240800010e7983 */ /* 0x000ea80000300800 */
[----:B------:R-:W2:Y:S04]  /*d9e90*/  LDL.LU R15, [R1+0x240c] ;  /* 0x00240c00010f7983 */ /* 0x000ea80000300800 */
[----:B0-----:R-:W2:Y:S04]  /*d9ea0*/  LDL R8, [R1+0x2798] ;  /* 0x0027980001087983 */ /* 0x001ea80000100800 */
[----:B------:R-:W3:Y:S04]  /*d9eb0*/  LDL R9, [R1+0x279c] ;  /* 0x00279c0001097983 */ /* 0x000ee80000100800 */
[----:B-1----:R-:W4:Y:S04]  /*d9ec0*/  LDL R10, [R1+0x27a8] ;  /* 0x0027a800010a7983 */ /* 0x002f280000100800 */
[----:B------:R-:W4:Y:S04]  /*d9ed0*/  LDL R11, [R1+0x27ac] ;  /* 0x0027ac00010b7983 */ /* 0x000f280000100800 */
[----:B------:R-:W4:Y:S04]  /*d9ee0*/  LDL R0, [R1+0x27b8] ;  /* 0x0027b80001007983 */ /* 0x000f280000100800 */
[----:B------:R-:W4:Y:S04]  /*d9ef0*/  LDL R48, [R1+0x27bc] ;  /* 0x0027bc0001307983 */ /* 0x000f280000100800 */
[----:B------:R-:W4:Y:S04]  /*d9f00*/  LDL R49, [R1+0x27c8] ;  /* 0x0027c80001317983 */ /* 0x000f280000100800 */
[----:B------:R-:W4:Y:S04]  /*d9f10*/  LDL R50, [R1+0x27cc] ;  /* 0x0027cc0001327983 */ /* 0x000f280000100800 */
[----:B------:R-:W4:Y:S01]  /*d9f20*/  LDL R60, [R1+0x27d8] ;  /* 0x0027d800013c7983 */ /* 0x000f220000100800 */
[----:B------:R-:W-:-:S03]  /*d9f30*/  IMAD R6, R55, 0x100, R54 ;  /* 0x0000010037067824 */ /* 0x000fc600078e0236 */
[----:B------:R-:W4:Y:S04]  /*d9f40*/  LDL.LU R20, [R1+0x2430] ;  /* 0x0024300001147983 */ /* 0x000f280000300800 */
[----:B------:R-:W4:Y:S01]  /*d9f50*/  LDL.LU R21, [R1+0x2434] ;  /* 0x0024340001157983 */ /* 0x000f220000300800 */
[----:B------:R-:W-:-:S03]  /*d9f60*/  IMAD R5, R53, 0x100, R52 ;  /* 0x0000010035057824 */ /* 0x000fc600078e0234 */
[----:B------:R-:W4:Y:S04]  /*d9f70*/  LDL.LU R22, [R1+0x2438] ;  /* 0x0024380001167983 */ /* 0x000f280000300800 */
[----:B------:R-:W4:Y:S04]  /*d9f80*/  LDL.LU R23, [R1+0x243c] ;  /* 0x00243c0001177983 */ /* 0x000f280000300800 */
[----:B------:R-:W4:Y:S04]  /*d9f90*/  LDL R61, [R1+0x27dc] ;  /* 0x0027dc00013d7983 */ /* 0x000f280000100800 */
[----:B------:R-:W4:Y:S04]  /*d9fa0*/  LDL R58, [R1+0x27e8] ;  /* 0x0027e800013a7983 */ /* 0x000f280000100800 */
[----:B------:R-:W4:Y:S04]  /*d9fb0*/  LDL R59, [R1+0x27ec] ;  /* 0x0027ec00013b7983 */ /* 0x000f280000100800 */
[----:B------:R-:W4:Y:S04]  /*d9fc0*/  LDL R56, [R1+0x27f8] ;  /* 0x0027f80001387983 */ /* 0x000f280000100800 */
[----:B------:R-:W4:Y:S04]  /*d9fd0*/  LDL R57, [R1+0x27fc] ;  /* 0x0027fc0001397983 */ /* 0x000f280000100800 */
[----:B------:R-:W4:Y:S04]  /*d9fe0*/  LDL R54, [R1+0x2808] ;  /* 0x0028080001367983 */ /* 0x000f280000100800 */
[----:B------:R-:W4:Y:S01]  /*d9ff0*/  LDL.LU R40, [R1+0x2490] ;  /* 0x0024900001287983 */ /* 0x000f220000300800 */
[----:B------:R-:W-:-:S03]  /*da000*/  F2FP.F16.E5M2.UNPACK_B R28, R4 ;  /* 0x00000004ff1c723e */ /* 0x000fc600020004ff */
[----:B------:R-:W4:Y:S01]  /*da010*/  LDL.LU R41, [R1+0x2494] ;  /* 0x0024940001297983 */ /* 0x000f220000300800 */
[----:B------:R-:W-:-:S03]  /*da020*/  F2FP.F16.E5M2.UNPACK_B R29, R5 ;  /* 0x00000005ff1d723e */ /* 0x000fc600020004ff */
[----:B------:R-:W4:Y:S01]  /*da030*/  LDL.LU R42, [R1+0x2498] ;  /* 0x00249800012a7983 */ /* 0x000f220000300800 */
[----:B------:R-:W-:-:S03]  /*da040*/  F2FP.F16.E5M2.UNPACK_B R30, R6 ;  /* 0x00000006ff1e723e */ /* 0x000fc600020004ff */
[----:B------:R-:W4:Y:S01]  /*da050*/  LDL.LU R43, [R1+0x249c] ;  /* 0x00249c00012b7983 */ /* 0x000f220000300800 */
[----:B------:R-:W-:-:S03]  /*da060*/  F2FP.F16.E5M2.UNPACK_B R31, R7 ;  /* 0x00000007ff1f723e */ /* 0x000fc600020004ff */
[----:B------:R-:W4:Y:S04]  /*da070*/  LDL R55, [R1+0x280c] ;  /* 0x00280c0001377983 */ /* 0x000f280000100800 */
[----:B------:R-:W4:Y:S04]  /*da080*/  LDL R52, [R1+0x2818] ;  /* 0x0028180001347983 */ /* 0x000f280000100800 */
[----:B------:R-:W4:Y:S04]  /*da090*/  LDL R53, [R1+0x281c] ;  /* 0x00281c0001357983 */ /* 0x000f280000100800 */
[----:B------:R-:W4:Y:S04]  /*da0a0*/  LDL R51, [R1+0x2828] ;  /* 0x0028280001337983 */ /* 0x000f280000100800 */
[----:B------:R-:W4:Y:S04]  /*da0b0*/  LDL.LU R4, [R1+0x23d0] ;  /* 0x0023d00001047983 */ /* 0x000f280000300800 */
[----:B------:R-:W4:Y:S04]  /*da0c0*/  LDL.LU R5, [R1+0x23d4] ;  /* 0x0023d40001057983 */ /* 0x000f280000300800 */
[----:B------:R-:W4:Y:S04]  /*da0d0*/  LDL.LU R6, [R1+0x23d8] ;  /* 0x0023d80001067983 */ /* 0x000f280000300800 */
[----:B------:R-:W4:Y:S01]  /*da0e0*/  LDL.LU R7, [R1+0x23dc] ;  /* 0x0023dc0001077983 */ /* 0x000f220000300800 */
[----:B--2---:R-:W-:-:S02]  /*da0f0*/  F2FP.F16.E5M2.UNPACK_B R8, R8 ;  /* 0x00000008ff08723e */ /* 0x004fc400020004ff */
[----:B---3--:R-:W-:Y:S02]  /*da100*/  F2FP.F16.E5M2.UNPACK_B R9, R9 ;  /* 0x00000009ff09723e */ /* 0x008fe400020004ff */
[----:B----4-:R-:W-:Y:S02]  /*da110*/  F2FP.F16.E5M2.UNPACK_B R2, R10 ;  /* 0x0000000aff02723e */ /* 0x010fe400020004ff */
[----:B------:R-:W-:Y:S01]  /*da120*/  F2FP.F16.E5M2.UNPACK_B R3, R11 ;  /* 0x0000000bff03723e */ /* 0x000fe200020004ff */
[----:B------:R0:W-:Y:S01]  /*da130*/  STL.64 [R1+0x18], R8 ;  /* 0x0000180801007387 */ /* 0x0001e20000100a00 */
[----:B------:R-:W-:Y:S02]  /*da140*/  F2FP.F16.E5M2.UNPACK_B R60, R60 ;  /* 0x0000003cff3c723e */ /* 0x000fe400020004ff */
[----:B------:R-:W-:Y:S01]  /*da150*/  F2FP.F16.E5M2.UNPACK_B R61, R61 ;  /* 0x0000003dff3d723e */ /* 0x000fe200020004ff */
[C---:B------:R-:W-:Y:S08]  /*da160*/  HMMA.16816.F32 R4, R28.reuse, R8, R4 ;  /* 0x000000081c04723c */ /* 0x040ff00000001804 */
[----:B0-----:R-:W-:Y:S11]  /*da170*/  HMMA.16816.F32 R8, R28, R2, R12 ;  /* 0x000000021c08723c */ /* 0x001ff6000000180c */
[----:B------:R0:W-:Y:S04]  /*da180*/  STL.64 [R1+0x1f10], R4 ;  /* 0x001f100401007387 */ /* 0x0001e80000100a00 */
[----:B------:R-:W-:Y:S04]  /*da190*/  STL.64 [R1+0x1f18], R6 ;  /* 0x001f180601007387 */ /* 0x000fe80000100a00 */
[----:B------:R-:W-:Y:S01]  /*da1a0*/  STL.64 [R1+0x10], R2 ;  /* 0x0000100201007387 */ /* 0x000fe20000100a00 */
[----:B0-----:R-:W-:-:S02]  /*da1b0*/  F2FP.F16.E5M2.UNPACK_B R4, R0 ;  /* 0x00000000ff04723e */ /* 0x001fc400020004ff */
[----:B------:R-:W-:Y:S01]  /*da1c0*/  F2FP.F16.E5M2.UNPACK_B R5, R48 ;  /* 0x00000030ff05723e */ /* 0x000fe200020004ff */
[----:B------:R-:W-:Y:S04]  /*da1d0*/  STL.64 [R1+0x1f40], R8 ;  /* 0x001f400801007387 */ /* 0x000fe80000100a00 */
[----:B------:R-:W-:Y:S04]  /*da1e0*/  STL.64 [R1+0x1f48], R10 ;  /* 0x001f480a01007387 */ /* 0x000fe80000100a00 */
[----:B------:R0:W-:Y:S02]  /*da1f0*/  STL.64 [R1+0x8], R4 ;  /* 0x0000080401007387 */ /* 0x0001e40000100a00 */
[----:B0-----:R-:W-:Y:S01]  /*da200*/  HMMA.16816.F32 R4, R28, R4, R16 ;  /* 0x000000041c04723c */ /* 0x001fe20000001810 */
[----:B------:R-:W-:-:S02]  /*da210*/  F2FP.F16.E5M2.UNPACK_B R2, R49 ;  /* 0x00000031ff02723e */ /* 0x000fc400020004ff */
[----:B------:R-:W-:-:S15]  /*da220*/  F2FP.F16.E5M2.UNPACK_B R3, R50 ;  /* 0x00000032ff03723e */ /* 0x000fde00020004ff */
[----:B------:R-:W-:Y:S01]  /*da230*/  NOP ;  /* 0x0000000000007918 */ /* 0x000fe20000000000 */
[----:B------:R-:W-:Y:S04]  /*da240*/  STL.64 [R1+0x1f70], R4 ;  /* 0x001f700401007387 */ /* 0x000fe80000100a00 */
[----:B------:R0:W-:Y:S02]  /*da250*/  STL.64 [R1+0x1f78], R6 ;  /* 0x001f780601007387 */ /* 0x0001e40000100a00 */
[----:B0-----:R-:W-:Y:S02]  /*da260*/  HMMA.16816.F32 R4, R28, R2, R20 ;  /* 0x000000021c04723c */ /* 0x001fe40000001814 */
[----:B------:R-:W-:Y:S01]  /*da270*/  STL.64 [R1], R2 ;  /* 0x0000000201007387 */ /* 0x000fe20000100a00 */
[----:B------:R-:W-:-:S15]  /*da280*/  F2FP.F16.E5M2.UNPACK_B R58, R58 ;  /* 0x0000003aff3a723e */ /* 0x000fde00020004ff */
[----:B------:R-:W-:Y:S01]  /*da290*/  NOP ;  /* 0x0000000000007918 */ /* 0x000fe20000000000 */
[----:B------:R-:W-:Y:S04]  /*da2a0*/  STL.64 [R1+0x1fc0], R4 ;  /* 0x001fc00401007387 */ /* 0x000fe80000100a00 */
[----:B------:R0:W-:Y:S02]  /*da2b0*/  STL.64 [R1+0x1fc8], R6 ;  /* 0x001fc80601007387 */ /* 0x0001e40000100a00 */
[----:B0-----:R-:W-:Y:S01]  /*da2c0*/  HMMA.16816.F32 R4, R28, R60, R24 ;  /* 0x0000003c1c04723c */ /* 0x001fe20000001818 */
[----:B------:R-:W-:Y:S02]  /*da2d0*/  F2FP.F16.E5M2.UNPACK_B R59, R59 ;  /* 0x0000003bff3b723e */ /* 0x000fe400020004ff */
        /* <DEDUP_REMOVED lines=11> */
[----:B------:R-:W-:Y:S01]  /*da390*/  F2FP.F16.E5M2.UNPACK_B R55, R55 ;  /* 0x00000037ff37723e */ /* 0x000fe200020004ff */
[----:B------:R-:W-:Y:S04]  /*da3a0*/  STL.64 [R1+0xe2e8], R58 ;  /* 0x00e2e83a01007387 */ /* 0x000fe80000100a00 */
[----:B------:R-:W-:-:S13]  /*da3b0*/  STL.64 [R1+0xe2e0], R56 ;  /* 0x00e2e03801007387 */ /* 0x000fda0000100a00 */
[----:B------:R-:W-:Y:S04]  /*da3c0*/  STL.64 [R1+0x2170], R4 ;  /* 0x0021700401007387 */ /* 0x000fe80000100a00 */
[----:B------:R0:W-:Y:S02]  /*da3d0*/  STL.64 [R1+0x2178], R6 ;  /* 0x0021780601007387 */ /* 0x0001e40000100a00 */
[----:B0-----:R-:W-:Y:S01]  /*da3e0*/  HMMA.16816.F32 R4, R28, R54, R40 ;  /* 0x000000361c04723c */ /* 0x001fe20000001828 */
[----:B------:R-:W-:Y:S02]  /*da3f0*/  F2FP.F16.E5M2.UNPACK_B R52, R52 ;  /* 0x00000034ff34723e */ /* 0x000fe400020004ff */
[----:B------:R-:W-:-:S15]  /*da400*/  F2FP.F16.E5M2.UNPACK_B R53, R53 ;  /* 0x00000035ff35723e */ /* 0x000fde00020004ff */
[----:B------:R-:W-:Y:S01]  /*da410*/  NOP ;  /* 0x0000000000007918 */ /* 0x000fe20000000000 */
[----:B------:R-:W-:Y:S04]  /*da420*/  STL.64 [R1+0x21b0], R4 ;  /* 0x0021b00401007387 */ /* 0x000fe80000100a00 */
[----:B------:R0:W-:Y:S04]  /*da430*/  STL.64 [R1+0x21b8], R6 ;  /* 0x0021b80601007387 */ /* 0x0001e80000100a00 */
[----:B------:R-:W2:Y:S01]  /*da440*/  LDL.LU R24, [R1+0x2580] ;  /* 0x0025800001187983 */ /* 0x000ea20000300800 */
[----:B0-----:R-:W-:Y:S01]  /*da450*/  HMMA.16816.F32 R4, R28, R52, R44 ;  /* 0x000000341c04723c */ /* 0x001fe2000000182c */
[----:B------:R-:W-:-:S15]  /*da460*/  F2FP.F16.E5M2.UNPACK_B R50, R51 ;  /* 0x00000033ff32723e */ /* 0x000fde00020004ff */
[----:B------:R-:W-:-:S03]  /*da470*/  NOP ;  /* 0x0000000000007918 */ /* 0x000fc60000000000 */
        /* <DEDUP_REMOVED lines=17> */
[----:B------:R-:W2:Y:S04]  /*da590*/  LDL R51, [R1+0x282c] ;  /* 0x00282c0001337983 */ /* 0x000ea80000100800 */
[----:B------:R-:W3:Y:S04]  /*da5a0*/  LDL R48, [R1+0x2838] ;  /* 0x0028380001307983 */ /* 0x000ee80000100800 */
[----:B------:R-:W4:Y:S04]  /*da5b0*/  LDL R49, [R1+0x283c] ;  /* 0x00283c0001317983 */ /* 0x000f280000100800 */
[----:B------:R-:W4:Y:S04]  /*da5c0*/  LDL R46, [R1+0x2848] ;  /* 0x00284800012e7983 */ /* 0x000f280000100800 */
[----:B------:R-:W4:Y:S04]  /*da5d0*/  LDL R47, [R1+0x284c] ;  /* 0x00284c00012f7983 */ /* 0x000f280000100800 */
[----:B------:R-:W4:Y:S04]  /*da5e0*/  LDL R44, [R1+0x2858] ;  /* 0x00285800012c7983 */ /* 0x000f280000100800 */
[----:B0-----:R-:W4:Y:S04]  /*da5f0*/  LDL.LU R4, [R1+0x2510] ;  /* 0x0025100001047983 */ /* 0x001f280000300800 */
[----:B------:R-:W4:Y:S04]  /*da600*/  LDL.LU R5, [R1+0x2514] ;  /* 0x0025140001057983 */ /* 0x000f280000300800 */
[----:B-1----:R-:W4:Y:S04]  /*da610*/  LDL.LU R6, [R1+0x2518] ;  /* 0x0025180001067983 */ /* 0x002f280000300800 */
[----:B------:R-:W4:Y:S04]  /*da620*/  LDL.LU R7, [R1+0x251c] ;  /* 0x00251c0001077983 */ /* 0x000f280000300800 */
[----:B------:R-:W4:Y:S04]  /*da630*/  LDL R45, [R1+0x285c] ;  /* 0x00285c00012d7983 */ /* 0x000f280000100800 */
[----:B------:R-:W4:Y:S04]  /*da640*/  LDL R42, [R1+0x2868] ;  /* 0x00286800012a7983 */ /* 0x000f280000100800 */
[----:B------:R-:W4:Y:S04]  /*da650*/  LDL R43, [R1+0x286c] ;  /* 0x00286c00012b7983 */ /* 0x000f280000100800 */
[----:B------:R-:W4:Y:S04]  /*da660*/  LDL R40, [R1+0x2878] ;  /* 0x0028780001287983 */ /* 0x000f280000100800 */
[----:B------:R-:W4:Y:S04]  /*da670*/  LDL.LU R12, [R1+0x2540] ;  /* 0x00254000010c7983 */ /* 0x000f280000300800 */
[----:B------:R-:W4:Y:S04]  /*da680*/  LDL.LU R13, [R1+0x2544] ;  /* 0x00254400010d7983 */ /* 0x000f280000300800 */
[----:B------:R-:W4:Y:S04]  /*da690*/  LDL.LU R14, [R1+0x2548] ;  /* 0x00254800010e7983 */ /* 0x000f280000300800 */
        /* <DEDUP_REMOVED lines=11> */
[----:B------:R-:W-:Y:S04]  /*da750*/  STL.64 [R1+0xe2c8], R54 ;  /* 0x00e2c83601007387 */ /* 0x000fe80000100a00 */
[----:B------:R0:W-:Y:S04]  /*da760*/  STL.64 [R1+0xe2c0], R52 ;  /* 0x00e2c03401007387 */ /* 0x0001e80000100a00 */
[----:B0-----:R-:W4:Y:S04]  /*da770*/  LDL.LU R52, [R1+0x24d0] ;  /* 0x0024d00001347983 */ /* 0x001f280000300800 */
[----:B------:R-:W4:Y:S04]  /*da780*/  LDL.LU R53, [R1+0x24d4] ;  /* 0x0024d40001357983 */ /* 0x000f280000300800 */
[----:B------:R-:W4:Y:S04]  /*da790*/  LDL.LU R54, [R1+0x24d8] ;  /* 0x0024d80001367983 */ /* 0x000f280000300800 */
[----:B------:R-:W4:Y:S01]  /*da7a0*/  LDL.LU R55, [R1+0x24dc] ;  /* 0x0024dc0001377983 */ /* 0x000f220000300800 */
[----:B--2---:R-:W-:-:S02]  /*da7b0*/  F2FP.F16.E5M2.UNPACK_B R51, R51 ;  /* 0x00000033ff33723e */ /* 0x004fc400020004ff */
[----:B---3--:R-:W-:Y:S02]  /*da7c0*/  F2FP.F16.E5M2.UNPACK_B R48, R48 ;  /* 0x00000030ff30723e */ /* 0x008fe400020004ff */
[----:B----4-:R-:W-:Y:S02]  /*da7d0*/  F2FP.F16.E5M2.UNPACK_B R49, R49 ;  /* 0x00000031ff31723e */ /* 0x010fe400020004ff */
[----:B------:R-:W-:Y:S02]  /*da7e0*/  F2FP.F16.E5M2.UNPACK_B R46, R46 ;  /* 0x0000002eff2e723e */ /* 0x000fe400020004ff */
[----:B------:R-:W-:Y:S02]  /*da7f0*/  F2FP.F16.E5M2.UNPACK_B R47, R47 ;  /* 0x0000002fff2f723e */ /* 0x000fe400020004ff */
[----:B------:R-:W-:-:S05]  /*da800*/  F2FP.F16.E5M2.UNPACK_B R44, R44 ;  /* 0x0000002cff2c723e */ /* 0x000fca00020004ff */
[C---:B------:R-:W-:Y:S01]  /*da810*/  HMMA.16816.F32 R4, R28.reuse, R46, R4 ;  /* 0x0000002e1c04723c */ /* 0x040fe20000001804 */
[----:B------:R-:W-:Y:S02]  /*da820*/  F2FP.F16.E5M2.UNPACK_B R45, R45 ;  /* 0x0000002dff2d723e */ /* 0x000fe400020004ff */
[----:B------:R-:W-:Y:S02]  /*da830*/  F2FP.F16.E5M2.UNPACK_B R42, R42 ;  /* 0x0000002aff2a723e */ /* 0x000fe400020004ff */
[----:B------:R-:W-:Y:S02]  /*da840*/  F2FP.F16.E5M2.UNPACK_B R43, R43 ;  /* 0x0000002bff2b723e */ /* 0x000fe400020004ff */
[----:B------:R-:W-:Y:S01]  /*da850*/  F2FP.F16.E5M2.UNPACK_B R40, R40 ;  /* 0x00000028ff28723e */ /* 0x000fe200020004ff */
[----:B------:R-:W-:-:S15]  /*da860*/  HMMA.16816.F32 R52, R28, R50, R52 ;  /* 0x000000321c34723c */ /* 0x000fde0000001834 */
[----:B------:R-:W-:-:S04]  /*da870*/  NOP ;  /* 0x0000000000007918 */ /* 0x000fc80000000000 */
[----:B------:R-:W-:Y:S04]  /*da880*/  STL.64 [R1+0x2250], R52 ;  /* 0x0022503401007387 */ /* 0x000fe80000100a00 */
[----:B------:R0:W-:Y:S02]  /*da890*/  STL.64 [R1+0x2258], R54 ;  /* 0x0022583601007387 */ /* 0x0001e40000100a00 */
[----:B0-----:R-:W-:Y:S02]  /*da8a0*/  HMMA.16816.F32 R52, R28, R48, R56 ;  /* 0x000000301c34723c */ /* 0x001fe40000001838 */
[----:B------:R-:W-:Y:S04]  /*da8b0*/  STL.64 [R1+0xe2a8], R50 ;  /* 0x00e2a83201007387 */ /* 0x000fe80000100a00 */
[----:B------:R-:W-:-:S13]  /*da8c0*/  STL.64 [R1+0xe2a0], R48 ;  /* 0x00e2a03001007387 */ /* 0x000fda0000100a00 */
[----:B------:R-:W-:Y:S04]  /*da8d0*/  STL.64 [R1+0x22b0], R52 ;  /* 0x0022b03401007387 */ /* 0x000fe80000100a00 */
[----:B------:R-:W-:Y:S04]  /*da8e0*/  STL.64 [R1+0x22b8], R54 ;  /* 0x0022b83601007387 */ /* 0x000fe80000100a00 */
[----:B------:R-:W-:Y:S04]  /*da8f0*/  STL.64 [R1+0x22d0], R4 ;  /* 0x0022d00401007387 */ /* 0x000fe80000100a00 */
[----:B------:R0:W-:Y:S02]  /*da900*/  STL.64 [R1+0x22d8], R6 ;  /* 0x0022d80601007387 */ /* 0x0001e40000100a00 */
[----:B0-----:R-:W-:Y:S02]  /*da910*/  HMMA.16816.F32 R4, R28, R44, R8 ;  /* 0x0000002c1c04723c */ /* 0x001fe40000001808 */
        /* <DEDUP_REMOVED lines=82> */
[----:B------:R-:W-:Y:S02]  /*dae40*/  F2FP.F16.E5M2.UNPACK_B R24, R24 ;  /* 0x00000018ff18723e */ /* 0x000fe400020004ff */
[----:B------:R-:W-:-:S02]  /*dae50*/  F2FP.F16.E5M2.UNPACK_B R25, R25 ;  /* 0x00000019ff19723e */ /* 0x000fc400020004ff */
[----:B------:R-:W-:Y:S02]  /*dae60*/  F2FP.F16.E5M2.UNPACK_B R22, R22 ;  /* 0x00000016ff16723e */ /* 0x000fe400020004ff */
[----:B------:R-:W-:Y:S02]  /*dae70*/  F2FP.F16.E5M2.UNPACK_B R23, R23 ;  /* 0x00000017ff17723e */ /* 0x000fe400020004ff */
[----:B------:R-:W-:Y:S02]  /*dae80*/  F2FP.F16.E5M2.UNPACK_B R20, R20 ;  /* 0x00000014ff14723e */ /* 0x000fe400020004ff */
[----:B------:R-:W-:Y:S02]  /*dae90*/  F2FP.F16.E5M2.UNPACK_B R21, R21 ;  /* 0x00000015ff15723e */ /* 0x000fe400020004ff */
[----:B------:R-:W-:Y:S01]  /*daea0*/  F2FP.F16.E5M2.UNPACK_B R18, R18 ;  /* 0x00000012ff12723e */ /* 0x000fe200020004ff */
        /* <DEDUP_REMOVED lines=16> */
[----:B------:R-:W-:-:S10]  /*dafb0*/  F2FP.F16.E5M2.UNPACK_B R19, R19 ;  /* 0x00000013ff13723e */ /* 0x000fd400020004ff */
[----:B------:R-:W-:Y:S04]  /*dafc0*/  STL.64 [R1+0x2460], R32 ;  /* 0x0024602001007387 */ /* 0x000fe80000100a00 */
[----:B------:R-:W-:Y:S04]  /*dafd0*/  STL.64 [R1+0x2468], R34 ;  /* 0x0024682201007387 */ /* 0x000fe80000100a00 */
[----:B------:R-:W-:Y:S01]  /*dafe0*/  STL.64 [R1+0x2490], R24 ;  /* 0x0024901801007387 */ /* 0x000fe20000100a00 */
[C---:B------:R-:W-:Y:S03]  /*daff0*/  HMMA.16816.F32 R4, R28.reuse, R18, R4 ;  /* 0x000000121c04723c */ /* 0x040fe60000001804 */
[----:B------:R0:W-:Y:S05]  /*db000*/  STL.64 [R1+0x2498], R26 ;  /* 0x0024981a01007387 */ /* 0x0001ea0000100a00 */
[----:B0-----:R-:W-:Y:S01]  /*db010*/  HMMA.16816.F32 R24, R28, R20, R56 ;  /* 0x000000141c18723c */ /* 0x001fe20000001838 */
[----:B------:R-:W-:Y:S01]  /*db020*/  F2FP.F16.E5M2.UNPACK_B R16, R16 ;  /* 0x00000010ff10723e */ /* 0x000fe200020004ff */
[----:B------:R-:W-:Y:S01]  /*db030*/  STL.64 [R1+0xe268], R22 ;  /* 0x00e2681601007387 */ /* 0x000fe20000100a00 */
[----:B------:R-:W-:-:S03]  /*db040*/  F2FP.F16.E5M2.UNPACK_B R17, R17 ;  /* 0x00000011ff11723e */ /* 0x000fc600020004ff */
[----:B------:R-:W-:-:S13]  /*db050*/  STL.64 [R1+0xe260], R20 ;  /* 0x00e2601401007387 */ /* 0x000fda0000100a00 */
[----:B------:R-:W-:Y:S04]  /*db060*/  STL.64 [R1+0x24d0], R24 ;  /* 0x0024d01801007387 */ /* 0x000fe80000100a00 */
[----:B------:R-:W-:Y:S04]  /*db070*/  STL.64 [R1+0x24d8], R26 ;  /* 0x0024d81a01007387 */ /* 0x000fe80000100a00 */
[----:B------:R-:W-:Y:S04]  /*db080*/  STL.64 [R1+0x2520], R4 ;  /* 0x0025200401007387 */ /* 0x000fe80000100a00 */
[----:B------:R0:W-:Y:S04]  /*db090*/  STL.64 [R1+0x2528], R6 ;  /* 0x0025280601007387 */ /* 0x0001e80000100a00 */
[----:B------:R-:W2:Y:S01]  /*db0a0*/  LDL.LU R56, [R1+0x26e0] ;  /* 0x0026e00001387983 */ /* 0x000ea20000300800 */
[----:B0-----:R-:W-:-:S15]  /*db0b0*/  HMMA.16816.F32 R4, R28, R16, R8 ;  /* 0x000000101c04723c */ /* 0x001fde0000001808 */
[----:B------:R-:W-:-:S04]  /*db0c0*/  NOP ;  /* 0x0000000000007918 */ /* 0x000fc80000000000 */
[----:B------:R-:W-:Y:S04]  /*db0d0*/  STL.64 [R1+0x2580], R4 ;  /* 0x0025800401007387 */ /* 0x000fe80000100a00 */
        /* <DEDUP_REMOVED lines=15> */
[----:B------:R-:W2:Y:S01]  /*db1d0*/  LDL.LU R27, [R1+0x26ac] ;  /* 0x0026ac00011b7983 */ /* 0x000ea20000300800 */
[----:B------:R-:W-:-:S03]  /*db1e0*/  F2FP.F16.E5M2.UNPACK_B R14, R15 ;  /* 0x0000000fff0e723e */ /* 0x000fc600020004ff */
[----:B------:R-:W2:Y:S04]  /*db1f0*/  LDL.LU R20, [R1+0x2680] ;  /* 0x0026800001147983 */ /* 0x000ea80000300800 */
[----:B------:R-:W2:Y:S04]  /*db200*/  LDL.LU R21, [R1+0x2684] ;  /* 0x0026840001157983 */ /* 0x000ea80000300800 */
[----:B------:R-:W2:Y:S04]  /*db210*/  LDL.LU R22, [R1+0x2688] ;  /* 0x0026880001167983 */ /* 0x000ea80000300800 */
[----:B------:R-:W2:Y:S04]  /*db220*/  LDL.LU R23, [R1+0x268c] ;  /* 0x00268c0001177983 */ /* 0x000ea80000300800 */
[----:B------:R-:W2:Y:S04]  /*db230*/  LDL R15, [R1+0x292c] ;  /* 0x00292c00010f7983 */ /* 0x000ea80000100800 */
[----:B------:R-:W3:Y:S04]  /*db240*/  LDL R12, [R1+0x2938] ;  /* 0x00293800010c7983 */ /* 0x000ee80000100800 */
[----:B------:R-:W3:Y:S04]  /*db250*/  LDL R13, [R1+0x293c] ;  /* 0x00293c00010d7983 */ /* 0x000ee80000100800 */
        /* <DEDUP_REMOVED lines=8> */
[----:B0-----:R-:W4:Y:S04]  /*db2e0*/  LDL R6, [R1+0x2968] ;  /* 0x0029680001067983 */ /* 0x001f280000100800 */
        /* <DEDUP_REMOVED lines=18> */
[----:B------:R0:W-:Y:S01]  /*db410*/  STL.64 [R1+0xe240], R16 ;  /* 0x00e2401001007387 */ /* 0x0001e20000100a00 */
[----:B--2---:R-:W-:-:S07]  /*db420*/  F2FP.F16.E5M2.UNPACK_B R15, R15 ;  /* 0x0000000fff0f723e */ /* 0x004fce00020004ff */
[----:B0-----:R-:W-:Y:S01]  /*db430*/  HMMA.16816.F32 R16, R28, R14, R20 ;  /* 0x0000000e1c10723c */ /* 0x001fe20000001814 */
[----:B---3--:R-:W-:Y:S02]  /*db440*/  F2FP.F16.E5M2.UNPACK_B R12, R12 ;  /* 0x0000000cff0c723e */ /* 0x008fe400020004ff */
[----:B------:R-:W-:Y:S02]  /*db450*/  F2FP.F16.E5M2.UNPACK_B R13, R13 ;  /* 0x0000000dff0d723e */ /* 0x000fe400020004ff */
[----:B----4-:R-:W-:-:S14]  /*db460*/  F2FP.F16.E5M2.UNPACK_B R10, R10 ;  /* 0x0000000aff0a723e */ /* 0x010fdc00020004ff */
[----:B------:R-:W-:Y:S01]  /*db470*/  STL.64 [R1+0x25c0], R16 ;  /* 0x0025c01001007387 */ /* 0x000fe20000100a00 */
[----:B------:R-:W-:-:S03]  /*db480*/  F2FP.F16.E5M2.UNPACK_B R11, R11 ;  /* 0x0000000bff0b723e */ /* 0x000fc600020004ff */
[----:B------:R0:W-:Y:S04]  /*db490*/  STL.64 [R1+0x25c8], R18 ;  /* 0x0025c81201007387 */ /* 0x0001e80000100a00 */
[----:B------:R-:W-:Y:S04]  /*db4a0*/  STL.64 [R1+0xe258], R14 ;  /* 0x00e2580e01007387 */ /* 0x000fe80000100a00 */
[----:B------:R1:W-:Y:S01]  /*db4b0*/  STL.64 [R1+0xe250], R12 ;  /* 0x00e2500c01007387 */ /* 0x0003e20000100a00 */
[C---:B0-----:R-:W-:Y:S08]  /*db4c0*/  HMMA.16816.F32 R16, R28.reuse, R12, R24 ;  /* 0x0000000c1c10723c */ /* 0x041ff00000001818 */
[----:B-1----:R-:W-:Y:S01]  /*db4d0*/  HMMA.16816.F32 R12, R28, R10, R32 ;  /* 0x0000000a1c0c723c */ /* 0x002fe20000001820 */
[----:B------:R-:W-:-:S02]  /*db4e0*/  F2FP.F16.E5M2.UNPACK_B R8, R8 ;  /* 0x00000008ff08723e */ /* 0x000fc400020004ff */
[----:B------:R-:W-:Y:S02]  /*db4f0*/  F2FP.F16.E5M2.UNPACK_B R9, R9 ;  /* 0x00000009ff09723e */ /* 0x000fe400020004ff */
[----:B------:R-:W-:Y:S02]  /*db500*/  F2FP.F16.E5M2.UNPACK_B R6, R6 ;  /* 0x00000006ff06723e */ /* 0x000fe400020004ff */
[----:B------:R-:W-:-:S04]  /*db510*/  F2FP.F16.E5M2.UNPACK_B R7, R7 ;  /* 0x00000007ff07723e */ /* 0x000fc800020004ff */
        /* <DEDUP_REMOVED lines=8> */
[----:B------:R-:W-:-:S02]  /*db5a0*/  F2FP.F16.E5M2.UNPACK_B R4, R4 ;  /* 0x00000004ff04723e */ /* 0x000fc400020004ff */
[----:B------:R-:W-:-:S08]  /*db5b0*/  F2FP.F16.E5M2.UNPACK_B R5, R5 ;  /* 0x00000005ff05723e */ /* 0x000fd000020004ff */
[----:B------:R-:W-:Y:S04]  /*db5c0*/  STL.64 [R1+0x26c0], R12 ;  /* 0x0026c00c01007387 */ /* 0x000fe80000100a00 */
[----:B------:R-:W-:Y:S04]  /*db5d0*/  STL.64 [R1+0x26c8], R14 ;  /* 0x0026c80e01007387 */ /* 0x000fe80000100a00 */
[----:B------:R-:W-:Y:S04]  /*db5e0*/  STL.64 [R1+0x26d0], R8 ;  /* 0x0026d00801007387 */ /* 0x000fe80000100a00 */
[----:B------:R0:W-:Y:S02]  /*db5f0*/  STL.64 [R1+0x26d8], R10 ;  /* 0x0026d80a01007387 */ /* 0x0001e40000100a00 */
[----:B0-----:R-:W-:Y:S01]  /*db600*/  HMMA.16816.F32 R8, R28, R4, R44 ;  /* 0x000000041c08723c */ /* 0x001fe2000000182c */
[----:B------:R-:W-:-:S02]  /*db610*/  F2FP.F16.E5M2.UNPACK_B R2, R2 ;  /* 0x00000002ff02723e */ /* 0x000fc400020004ff */
[----:B------:R-:W-:Y:S01]  /*db620*/  F2FP.F16.E5M2.UNPACK_B R3, R3 ;  /* 0x00000003ff03723e */ /* 0x000fe200020004ff */
[----:B------:R-:W-:Y:S04]  /*db630*/  STL.64 [R1+0xe298], R6 ;  /* 0x00e2980601007387 */ /* 0x000fe80000100a00 */
[----:B------:R-:W-:Y:S11]  /*db640*/  STL.64 [R1+0xe290], R4 ;  /* 0x00e2900401007387 */ /* 0x000ff60000100a00 */
[----:B------:R-:W-:Y:S04]  /*db650*/  STL.64 [R1+0x2770], R8 ;  /* 0x0027700801007387 */ /* 0x000fe80000100a00 */
[----:B------:R0:W-:Y:S02]  /*db660*/  STL.64 [R1+0x2778], R10 ;  /* 0x0027780a01007387 */ /* 0x0001e40000100a00 */
[----:B0-----:R-:W-:Y:S02]  /*db670*/  HMMA.16816.F32 R8, R28, R2, R56 ;  /* 0x000000021c08723c */ /* 0x001fe40000001838 */
[----:B------:R-:W-:Y:S04]  /*db680*/  STL [R1+0xe23c], R2 ;  /* 0x00e23c0201007387 */ /* 0x000fe80000100800 */
[----:B------:R-:W-:-:S13]  /*db690*/  STL [R1+0xe238], R3 ;  /* 0x00e2380301007387 */ /* 0x000fda0000100800 */
[----:B------:R-:W-:Y:S04]  /*db6a0*/  STL.64 [R1+0x2750], R8 ;  /* 0x0027500801007387 */ /* 0x000fe80000100a00 */
[----:B------:R-:W-:Y:S04]  /*db6b0*/  STL.64 [R1+0x2758], R10 ;  /* 0x0027580a01007387 */ /* 0x000fe80000100a00 */
[----:B------:R-:W2:Y:S04]  /*db6c0*/  LDL.LU R20, [R1+0x24a0] ;  /* 0x0024a00001147983 */ /* 0x000ea80000300800 */
        /* <DEDUP_REMOVED lines=9> */
[----:B------:R-:W-:-:S02]  /*db760*/  IMAD R5, R52, 0x100, R51 ;  /* 0x0000010034057824 */ /* 0x000fc400078e0233 */
[----:B------:R-:W-:Y:S02]  /*db770*/  IMAD R4, R54, 0x100, R53 ;  /* 0x0000010036047824 */ /* 0x000fe400078e0235 */
[----:B------:R-:W-:Y:S01]  /*db780*/  IMAD R0, R0, 0x100, R55 ;  /* 0x0000010000007824 */ /* 0x000fe200078e0237 */
[----:B---3--:R-:W-:Y:S04]  /*db790*/  STL.64 [R1+0xe328], R14 ;  /* 0x00e3280e01007387 */ /* 0x008fe80000100a00 */
[----:B--2---:R1:W-:Y:S04]  /*db7a0*/  STL.64 [R1+0xe320], R12 ;  /* 0x00e3200c01007387 */ /* 0x0043e80000100a00 */
[----:B------:R-:W2:Y:S04]  /*db7b0*/  LDL.LU R52, [R1+0x25f0] ;  /* 0x0025f00001347983 */ /* 0x000ea80000300800 */
        /* <DEDUP_REMOVED lines=11> */
[----:B------:R-:W4:Y:S04]  /*db870*/  LDL.LU R36, [R1+0x2660] ;  /* 0x0026600001247983 */ /* 0x000f280000300800 */
[----:B------:R-:W4:Y:S04]  /*db880*/  LDL.LU R37, [R1+0x2664] ;  /* 0x0026640001257983 */ /* 0x000f280000300800 */
[----:B------:R-:W4:Y:S04]  /*db890*/  LDL.LU R38, [R1+0x2668] ;  /* 0x0026680001267983 */ /* 0x000f280000300800 */
[----:B------:R-:W4:Y:S04]  /*db8a0*/  LDL.LU R39, [R1+0x266c] ;  /* 0x00266c0001277983 */ /* 0x000f280000300800 */
[----:B------:R-:W4:Y:S04]  /*db8b0*/  LDL R34, [R1+0x8] ;  /* 0x0000080001227983 */ /* 0x000f280000100800 */
[----:B------:R-:W4:Y:S04]  /*db8c0*/  LDL R35, [R1+0xc] ;  /* 0x00000c0001237983 */ /* 0x000f280000100800 */
[----:B0-----:R-:W4:Y:S04]  /*db8d0*/  LDL.LU R20, [R1+0x2690] ;  /* 0x0026900001147983 */ /* 0x001f280000300800 */
[----:B------:R-:W4:Y:S04]  /*db8e0*/  LDL.LU R21, [R1+0x2694] ;  /* 0x0026940001157983 */ /* 0x000f280000300800 */
[----:B------:R-:W4:Y:S04]  /*db8f0*/  LDL.LU R22, [R1+0x2698] ;  /* 0x0026980001167983 */ /* 0x000f280000300800 */
[----:B------:R-:W4:Y:S04]  /*db900*/  LDL.LU R23, [R1+0x269c] ;  /* 0x00269c0001177983 */ /* 0x000f280000300800 */
[----:B------:R-:W4:Y:S04]  /*db910*/  LDL R32, [R1+0x10] ;  /* 0x0000100001207983 */ /* 0x000f280000100800 */
[----:B------:R-:W4:Y:S04]  /*db920*/  LDL R33, [R1+0x14] ;  /* 0x0000140001217983 */ /* 0x000f280000100800 */
[----:B-1----:R-:W4:Y:S04]  /*db930*/  LDL.LU R12, [R1+0x26b0] ;  /* 0x0026b000010c7983 */ /* 0x002f280000300800 */
        /* <DEDUP_REMOVED lines=9> */
[----:B------:R-:W2:Y:S04]  /*db9d0*/  LDL.64 R2, [R1] ;  /* 0x0000000001027983 */ /* 0x000ea80000100a00 */
[----:B------:R-:W2:Y:S04]  /*db9e0*/  LDL.LU R56, [R1+0x2640] ;  /* 0x0026400001387983 */ /* 0x000ea80000300800 */
[----:B------:R-:W2:Y:S04]  /*db9f0*/  LDL.LU R57, [R1+0x2644] ;  /* 0x0026440001397983 */ /* 0x000ea80000300800 */
[----:B------:R-:W2:Y:S04]  /*dba00*/  LDL.LU R58, [R1+0x2648] ;  /* 0x00264800013a7983 */ /* 0x000ea80000300800 */
[----:B------:R-:W2:Y:S01]  /*dba10*/  LDL.LU R59, [R1+0x264c] ;  /* 0x00264c00013b7983 */ /* 0x000ea20000300800 */
[----:B------:R-:W-:Y:S01]  /*dba20*/  IMAD R6, R50, 0x100, R49 ;  /* 0x0000010032067824 */ /* 0x000fe200078e0231 */
[----:B------:R-:W-:-:S02]  /*dba30*/  F2FP.F16.E5M2.UNPACK_B R29, R5 ;  /* 0x00000005ff1d723e */ /* 0x000fc400020004ff */
[----:B------:R-:W-:Y:S01]  /*dba40*/  F2FP.F16.E5M2.UNPACK_B R30, R4 ;  /* 0x00000004ff1e723e */ /* 0x000fe200020004ff */
[----:B------:R-:W2:Y:S01]  /*dba50*/  LDL.LU R48, [R1+0x25a0] ;  /* 0x0025a00001307983 */ /* 0x000ea20000300800 */
[----:B------:R-:W-:Y:S02]  /*dba60*/  F2FP.F16.E5M2.UNPACK_B R28, R6 ;  /* 0x00000006ff1c723e */ /* 0x000fe400020004ff */
[----:B------:R-:W-:Y:S01]  /*dba70*/  F2FP.F16.E5M2.UNPACK_B R31, R0 ;  /* 0x00000000ff1f723e */ /* 0x000fe200020004ff */
        /* <DEDUP_REMOVED lines=23> */
[C---:B----4-:R-:W-:Y:S08]  /*dbbf0*/  HMMA.16816.F32 R12, R28.reuse, R32, R12 ;  /* 0x000000201c0c723c */ /* 0x050ff0000000180c */
[C---:B------:R-:W-:Y:S08]  /*dbc00*/  HMMA.16816.F32 R32, R28.reuse, R34, R20 ;  /* 0x000000221c20723c */ /* 0x040ff00000001814 */
[C---:B---3--:R-:W-:Y:S01]  /*dbc10*/  HMMA.16816.F32 R52, R28.reuse, R54, R40 ;  /* 0x000000361c34723c */ /* 0x048fe20000001828 */
[----:B------:R-:W3:Y:S04]  /*dbc20*/  LDL.LU.64 R42, [R1+0xe348] ;  /* 0x00e34800012a7983 */ /* 0x000ee80000300a00 */
[----:B------:R-:W3:Y:S03]  /*dbc30*/  LDL.LU.64 R40, [R1+0xe340] ;  /* 0x00e3400001287983 */ /* 0x000ee60000300a00 */
[C---:B--2---:R-:W-:Y:S11]  /*dbc40*/  HMMA.16816.F32 R36, R28.reuse, R2, R36 ;  /* 0x000000021c24723c */ /* 0x044ff60000001824 */
[----:B------:R-:W-:Y:S01]  /*dbc50*/  STL.64 [R1+0x2780], R52 ;  /* 0x0027803401007387 */ /* 0x000fe20000100a00 */
[C---:B------:R-:W-:Y:S03]  /*dbc60*/  HMMA.16816.F32 R56, R28.reuse, R60, R56 ;  /* 0x0000003c1c38723c */ /* 0x040fe60000001838 */
[----:B------:R0:W-:Y:S04]  /*dbc70*/  STL.64 [R1+0x2788], R54 ;  /* 0x0027883601007387 */ /* 0x0001e80000100a00 */
[----:B0-----:R-:W2:Y:S04]  /*dbc80*/  LDL.LU.64 R54, [R1+0xe338] ;  /* 0x00e3380001367983 */ /* 0x001ea80000300a00 */
[----:B------:R-:W2:Y:S04]  /*dbc90*/  LDL.LU.64 R52, [R1+0xe330] ;  /* 0x00e3300001347983 */ /* 0x000ea80000300a00 */
[----:B------:R-:W-:Y:S04]  /*dbca0*/  STL.64 [R1+0x2760], R12 ;  /* 0x0027600c01007387 */ /* 0x000fe80000100a00 */
[----:B------:R0:W-:Y:S04]  /*dbcb0*/  STL.64 [R1+0x2768], R14 ;  /* 0x0027680e01007387 */ /* 0x0001e80000100a00 */
[----:B0-----:R-:W4:Y:S04]  /*dbcc0*/  LDL.LU.64 R14, [R1+0xe328] ;  /* 0x00e32800010e7983 */ /* 0x001f280000300a00 */
[----:B------:R-:W4:Y:S04]  /*dbcd0*/  LDL.LU.64 R12, [R1+0xe320] ;  /* 0x00e32000010c7983 */ /* 0x000f280000300a00 */
        /* <DEDUP_REMOVED lines=14> */
[----:B------:R-:W-:Y:S01]  /*dbdc0*/  STL.64 [R1+0xe1f0], R60 ;  /* 0x00e1f03c01007387 */ /* 0x000fe20000100a00 */
[C---:B---3--:R-:W-:Y:S08]  /*dbdd0*/  HMMA.16816.F32 R40, R28.reuse, R58, R40 ;  /* 0x0000003a1c28723c */ /* 0x048ff00000001828 */
[C---:B--2---:R-:W-:Y:S11]  /*dbde0*/  HMMA.16816.F32 R52, R28.reuse, R56, R52 ;  /* 0x000000381c34723c */ /* 0x044ff60000001834 */
        /* <DEDUP_REMOVED lines=29> */
[----:B------:R-:W3:Y:S04]  /*dbfc0*/  LDL.LU R55, [R1+0x259c] ;  /* 0x00259c0001377983 */ /* 0x000ee80000300800 */
[----:B--2---:R-:W-:Y:S01]  /*dbfd0*/  STL.64 [R1+0xe208], R50 ;  /* 0x00e2083201007387 */ /* 0x004fe20000100a00 */
[----:B---3--:R-:W-:-:S15]  /*dbfe0*/  HMMA.16816.F32 R52, R28, R50, R52 ;  /* 0x000000321c34723c */ /* 0x008fde0000001834 */
[----:B------:R-:W-:-:S04]  /*dbff0*/  NOP ;  /* 0x0000000000007918 */ /* 0x000fc80000000000 */
[----:B------:R-:W-:Y:S04]  /*dc000*/  STL.64 [R1+0x26b0], R52 ;  /* 0x0026b03401007387 */ /* 0x000fe80000100a00 */
[----:B------:R4:W-:Y:S04]  /*dc010*/  STL.64 [R1+0x26b8], R54 ;  /* 0x0026b83601007387 */ /* 0x0009e80000100a00 */
[----:B------:R-:W-:Y:S04]  /*dc020*/  STL [R1+0xe224], R48 ;  /* 0x00e2243001007387 */ /* 0x000fe80000100800 */
[----:B------:R0:W-:Y:S01]  /*dc030*/  STL [R1+0xe220], R49 ;  /* 0x00e2203101007387 */ /* 0x0001e20000100800 */
[C---:B----4-:R-:W-:Y:S08]  /*dc040*/  HMMA.16816.F32 R52, R28.reuse, R48, R56 ;  /* 0x000000301c34723c */ /* 0x050ff00000001838 */
[C---:B0-----:R-:W-:Y:S08]  /*dc050*/  HMMA.16816.F32 R48, R28.reuse, R46, R4 ;  /* 0x0000002e1c30723c */ /* 0x041ff00000001804 */
[C---:B------:R-:W-:Y:S03]  /*dc060*/  HMMA.16816.F32 R4, R28.reuse, R44, R8 ;  /* 0x0000002c1c04723c */ /* 0x040fe60000001808 */
        /* <DEDUP_REMOVED lines=153> */
[----:B------:R0:W-:Y:S02]  /*dca00*/  STL [R1+0xe138], R5 ;  /* 0x00e1380501007387 */ /* 0x0001e40000100800 */
[----:B0-----:R-:W-:-:S15]  /*dca10*/  IMAD R5, R0, 0x100, R3 ;  /* 0x0000010000057824 */ /* 0x001fde00078e0203 */
[----:B------:R-:W-:Y:S01]  /*dca20*/  NOP ;  /* 0x0000000000007918 */ /* 0x000fe20000000000 */
[----:B------:R0:W-:Y:S04]  /*dca30*/  STL.64 [R1+0x2530], R12 ;  /* 0x0025300c01007387 */ /* 0x0001e80000100a00 */
[----:B------:R1:W-:Y:S04]  /*dca40*/  STL.64 [R1+0x2538], R14 ;  /* 0x0025380e01007387 */ /* 0x0003e80000100a00 */
[----:B------:R-:W-:Y:S04]  /*dca50*/  STL.64 [R1+0x2510], R8 ;  /* 0x0025100801007387 */ /* 0x000fe80000100a00 */
[----:B------:R-:W-:Y:S04]  /*dca60*/  STL.64 [R1+0x2518], R10 ;  /* 0x0025180a01007387 */ /* 0x000fe80000100a00 */
[----:B------:R-:W-:Y:S04]  /*dca70*/  STL.64 [R1+0xe230], R6 ;  /* 0x00e2300601007387 */ /* 0x000fe80000100a00 */
        /* <DEDUP_REMOVED lines=27> */
[----:B------:R-:W2:Y:S01]  /*dcc30*/  LDL.64 R50, [R1+0x18] ;  /* 0x0000180001327983 */ /* 0x000ea20000100a00 */
[----:B------:R-:W-:-:S03]  /*dcc40*/  IMAD R49, R61, 0x100, R60 ;  /* 0x000001003d317824 */ /* 0x000fc600078e023c */
[----:B------:R-:W2:Y:S01]  /*dcc50*/  LDL.LU R52, [R1+0x2020] ;  /* 0x0020200001347983 */ /* 0x000ea20000300800 */
[----:B------:R-:W-:-:S03]  /*dcc60*/  IMAD.MOV.U32 R11, RZ, RZ, R2 ;  /* 0x000000ffff0b7224 */ /* 0x000fc600078e0002 */
[----:B------:R-:W2:Y:S04]  /*dcc70*/  LDL.LU R53, [R1+0x2024] ;  /* 0x0020240001357983 */ /* 0x000ea80000300800 */
[----:B------:R-:W2:Y:S04]  /*dcc80*/  LDL.LU R54, [R1+0x2028] ;  /* 0x0020280001367983 */ /* 0x000ea80000300800 */
[----:B------:R-:W2:Y:S04]  /*dcc90*/  LDL.LU R55, [R1+0x202c] ;  /* 0x00202c0001377983 */ /* 0x000ea80000300800 */
[----:B------:R-:W2:Y:S04]  /*dcca0*/  LDL.64 R60, [R1+0x10] ;  /* 0x00001000013c7983 */ /* 0x000ea80000100a00 */
[----:B------:R-:W2:Y:S01]  /*dccb0*/  LDL R10, [R1] ;  /* 0x00000000010a7983 */ /* 0x000ea20000100800 */
[----:B------:R-:W-:-:S03]  /*dccc0*/  IMAD R48, R59, 0x100, R58 ;  /* 0x000001003b307824 */ /* 0x000fc600078e023a */
[----:B------:R-:W2:Y:S04]  /*dccd0*/  LDL.LU R2, [R1+0xe23c] ;  /* 0x00e23c0001027983 */ /* 0x000ea80000300800 */
[----:B------:R-:W2:Y:S04]  /*dcce0*/  LDL.64 R8, [R1+0x8] ;  /* 0x0000080001087983 */ /* 0x000ea80000100a00 */
        /* <DEDUP_REMOVED lines=16> */
[----:B---3--:R-:W-:-:S03]  /*dcdf0*/  IMAD R0, R0, 0x100, R3 ;  /* 0x0000010000007824 */ /* 0x008fc600078e0203 */
[----:B------:R-:W2:Y:S02]  /*dce00*/  LDL.LU R3, [R1+0xe238] ;  /* 0x00e2380001037983 */ /* 0x000ea40000300800 */
[----:B--2---:R-:W-:Y:S02]  /*dce10*/  HMMA.16816.F32 R28, R28, R2, R4 ;  /* 0x000000021c1c723c */ /* 0x004fe40000001804 */
[----:B------:R-:W2:Y:S04]  /*dce20*/  LDL.LU.64 R6, [R1+0xe230] ;  /* 0x00e2300001067983 */ /* 0x000ea80000300a00 */
[----:B------:R-:W3:Y:S04]  /*dce30*/  LDL.LU.64 R4, [R1+0xe228] ;  /* 0x00e2280001047983 */ /* 0x000ee80000300a00 */
[----:B------:R-:W-:Y:S04]  /*dce40*/  STL [R1+0xe10c], R2 ;  /* 0x00e10c0201007387 */ /* 0x000fe80000100800 */
[----:B------:R-:W-:Y:S05]  /*dce50*/  STL [R1+0xe108], R3 ;  /* 0x00e1080301007387 */ /* 0x000fea0000100800 */
[----:B------:R0:W-:Y:S04]  /*dce60*/  STL.64 [R1+0x2500], R28 ;  /* 0x0025001c01007387 */ /* 0x0001e80000100a00 */
[----:B------:R1:W-:Y:S01]  /*dce70*/  STL.64 [R1+0x2508], R30 ;  /* 0x0025081e01007387 */ /* 0x0003e20000100a00 */
[----:B0-----:R-:W-:-:S02]  /*dce80*/  F2FP.F16.E5M2.UNPACK_B R28, R48 ;  /* 0x00000030ff1c723e */ /* 0x001fc400020004ff */
[----:B------:R-:W-:Y:S01]  /*dce90*/  F2FP.F16.E5M2.UNPACK_B R29, R49 ;  /* 0x00000031ff1d723e */ /* 0x000fe200020004ff */
[----:B------:R-:W2:Y:S01]  /*dcea0*/  LDL.LU R48, [R1+0xe224] ;  /* 0x00e2240001307983 */ /* 0x000ea20000300800 */
[----:B-1----:R-:W-:-:S03]  /*dceb0*/  F2FP.F16.E5M2.UNPACK_B R31, R0 ;  /* 0x00000000ff1f723e */ /* 0x002fc600020004ff */
[----:B------:R-:W2:Y:S01]  /*dcec0*/  LDL.LU R49, [R1+0xe220] ;  /* 0x00e2200001317983 */ /* 0x000ea20000300800 */
[----:B------:R-:W-:Y:S02]  /*dced0*/  IMAD.MOV.U32 R2, RZ, RZ, R50 ;  /* 0x000000ffff027224 */ /* 0x000fe400078e0032 */
[----:B------:R-:W-:Y:S01]  /*dcee0*/  IMAD.MOV.U32 R0, RZ, RZ, R51 ;  /* 0x000000ffff007224 */ /* 0x000fe200078e0033 */
[----:B---3--:R-:W-:-:S07]  /*dcef0*/  F2FP.F16.E5M2.UNPACK_B R30, R5 ;  /* 0x00000005ff1e723e */ /* 0x008fce00020004ff */
[C---:B------:R-:W-:Y:S08]  /*dcf00*/  HMMA.16816.F32 R44, R28.reuse, R50, R44 ;  /* 0x000000321c2c723c */ /* 0x040ff0000000182c */
[----:B------:R-:W-:Y:S01]  /*dcf10*/  HMMA.16816.F32 R52, R28, R60, R52 ;  /* 0x0000003c1c34723c */ /* 0x000fe20000001834 */
[----:B------:R-:W-:-:S10]  /*dcf20*/  IMAD.MOV.U32 R5, RZ, RZ, R60 ;  /* 0x000000ffff057224 */ /* 0x000fd400078e003c */
[----:B------:R-:W-:Y:S04]  /*dcf30*/  STL.64 [R1+0x24f0], R44 ;  /* 0x0024f02c01007387 */ /* 0x000fe80000100a00 */
[----:B------:R0:W-:Y:S04]  /*dcf40*/  STL.64 [R1+0x24f8], R46 ;  /* 0x0024f82e01007387 */ /* 0x0001e80000100a00 */
[----:B0-----:R-:W3:Y:S04]  /*dcf50*/  LDL.LU.64 R46, [R1+0xe218] ;  /* 0x00e21800012e7983 */ /* 0x001ee80000300a00 */
[----:B------:R-:W3:Y:S04]  /*dcf60*/  LDL.LU.64 R44, [R1+0xe210] ;  /* 0x00e21000012c7983 */ /* 0x000ee80000300a00 */
[----:B------:R-:W3:Y:S04]  /*dcf70*/  LDL.LU.64 R50, [R1+0xe208] ;  /* 0x00e2080001327983 */ /* 0x000ee80000300a00 */
[----:B------:R-:W-:Y:S04]  /*dcf80*/  STL.64 [R1+0x24e0], R52 ;  /* 0x0024e03401007387 */ /* 0x000fe80000100a00 */
[----:B------:R0:W-:Y:S04]  /*dcf90*/  STL.64 [R1+0x24e8], R54 ;  /* 0x0024e83601007387 */ /* 0x0001e80000100a00 */
[----:B0-----:R-:W4:Y:S04]  /*dcfa0*/  LDL.LU.64 R54, [R1+0xe200] ;  /* 0x00e2000001367983 */ /* 0x001f280000300a00 */
[----:B------:R-:W3:Y:S04]  /*dcfb0*/  LDL.LU.64 R52, [R1+0xe1f8] ;  /* 0x00e1f80001347983 */ /* 0x000ee80000300a00 */
[----:B------:R-:W3:Y:S04]  /*dcfc0*/  LDL.LU.64 R60, [R1+0xe1f0] ;  /* 0x00e1f000013c7983 */ /* 0x000ee80000300a00 */
[----:B--2---:R-:W-:Y:S04]  /*dcfd0*/  STL.64 [R1+0xe148], R6 ;  /* 0x00e1480601007387 */ /* 0x004fe80000100a00 */
[----:B------:R0:W-:Y:S04]  /*dcfe0*/  STL.64 [R1+0xe140], R4 ;  /* 0x00e1400401007387 */ /* 0x0001e80000100a00 */
[----:B0-----:R-:W2:Y:S04]  /*dcff0*/  LDL.LU R4, [R1+0x2010] ;  /* 0x0020100001047983 */ /* 0x001ea80000300800 */
[----:B------:R-:W2:Y:S04]  /*dd000*/  LDL.LU R5, [R1+0x2014] ;  /* 0x0020140001057983 */ /* 0x000ea80000300800 */
[----:B------:R-:W2:Y:S04]  /*dd010*/  LDL.LU R6, [R1+0x2018] ;  /* 0x0020180001067983 */ /* 0x000ea80000300800 */
[----:B------:R-:W2:Y:S01]  /*dd020*/  LDL.LU R7, [R1+0x201c] ;  /* 0x00201c0001077983 */ /* 0x000ea20000300800 */
[----:B------:R-:W-:Y:S01]  /*dd030*/  IMAD.MOV.U32 R3, RZ, RZ, R9 ;  /* 0x000000ffff037224 */ /* 0x000fe200078e0009 */
[----:B--2---:R-:W-:-:S15]  /*dd040*/  HMMA.16816.F32 R4, R28, R8, R4 ;  /* 0x000000081c04723c */ /* 0x004fde0000001804 */
[----:B------:R-:W-:-:S04]  /*dd050*/  NOP ;  /* 0x0000000000007918 */ /* 0x000fc80000000000 */
[----:B------:R0:W-:Y:S04]  /*dd060*/  STL.64 [R1+0x24c0], R4 ;  /* 0x0024c00401007387 */ /* 0x0001e80000100a00 */
[----:B------:R-:W-:Y:S01]  /*dd070*/  STL.64 [R1+0x24c8], R6 ;  /* 0x0024c80601007387 */ /* 0x000fe20000100a00 */
[----:B0-----:R-:W-:Y:S02]  /*dd080*/  IMAD.MOV.U32 R4, RZ, RZ, R8 ;  /* 0x000000ffff047224 */ /* 0x001fe400078e0008 */
[----:B------:R-:W-:Y:S01]  /*dd090*/  HMMA.16816.F32 R8, R28, R10, R56 ;  /* 0x0000000a1c08723c */ /* 0x000fe20000001838 */
[----:B------:R-:W2:Y:S04]  /*dd0a0*/  LDL.LU.64 R58, [R1+0xe1e8] ;  /* 0x00e1e800013a7983 */ /* 0x000ea80000300a00 */
[----:B------:R-:W4:-:S14]  /*dd0b0*/  LDL.LU.64 R56, [R1+0xe1e0] ;  /* 0x00e1e00001387983 */ /* 0x000f1c0000300a00 */
[----:B------:R-:W-:Y:S04]  /*dd0c0*/  STL.64 [R1+0x24b0], R8 ;  /* 0x0024b00801007387 */ /* 0x000fe80000100a00 */
[----:B------:R3:W-:Y:S02]  /*dd0d0*/  STL.64 [R1+0x24b8], R10 ;  /* 0x0024b80a01007387 */ /* 0x0007e40000100a00 */
[----:B---3--:R-:W-:Y:S02]  /*dd0e0*/  HMMA.16816.F32 R8, R28, R60, R12 ;  /* 0x0000003c1c08723c */ /* 0x008fe4000000180c */
[----:B------:R-:W-:-:S15]  /*dd0f0*/  STL [R1+0xe110], R61 ;  /* 0x00e1103d01007387 */ /* 0x000fde0000100800 */
[----:B------:R-:W-:Y:S02]  /*dd100*/  NOP ;  /* 0x0000000000007918 */ /* 0x000fe40000000000 */
[----:B------:R-:W-:Y:S04]  /*dd110*/  STL.64 [R1+0x24a0], R8 ;  /* 0x0024a00801007387 */ /* 0x000fe80000100a00 */
[----:B------:R4:W-:Y:S01]  /*dd120*/  STL.64 [R1+0x24a8], R10 ;  /* 0x0024a80a01007387 */ /* 0x0009e20000100a00 */
[C---:B--2---:R-:W-:Y:S08]  /*dd130*/  HMMA.16816.F32 R12, R28.reuse, R58, R16 ;  /* 0x0000003a1c0c723c */ /* 0x044ff00000001810 */
        /* <DEDUP_REMOVED lines=167> */
[----:B------:R0:W-:Y:S04]  /*ddbb0*/  STL.64 [R1+0x2290], R20 ;  /* 0x0022901401007387 */ /* 0x0001e80000100a00 */
[----:B------:R-:W-:Y:S04]  /*ddbc0*/  STL.64 [R1+0x2298], R22 ;  /* 0x0022981601007387 */ /* 0x000fe80000100a00 */
[----:B------:R1:W-:Y:S04]  /*ddbd0*/  STL.64 [R1+0x2280], R16 ;  /* 0x0022801001007387 */ /* 0x0003e80000100a00 */
[----:B------:R3:W-:Y:S04]  /*ddbe0*/  STL.64 [R1+0x2288], R18 ;  /* 0x0022881201007387 */ /* 0x0007e80000100a00 */
[----:B------:R-:W2:Y:S04]  /*ddbf0*/  LDL.LU R45, [R1+0x8a4] ;  /* 0x0008a400012d7983 */ /* 0x000ea80000300800 */
[----:B------:R-:W4:Y:S04]  /*ddc00*/  LDL.LU R46, [R1+0x8a8] ;  /* 0x0008a800012e7983 */ /* 0x000f280000300800 */
[----:B------:R-:W4:Y:S04]  /*ddc10*/  LDL.LU R47, [R1+0x8ac] ;  /* 0x0008ac00012f7983 */ /* 0x000f280000300800 */
[----:B----4-:R-:W-:Y:S04]  /*ddc20*/  STL.64 [R1+0xe120], R46 ;  /* 0x00e1202e01007387 */ /* 0x010fe80000100a00 */
[----:B--2---:R-:W-:Y:S04]  /*ddc30*/  STL.64 [R1+0xe118], R44 ;  /* 0x00e1182c01007387 */ /* 0x004fe80000100a00 */
[----:B------:R-:W2:Y:S04]  /*ddc40*/  LDL.LU R36, [R1+0x960] ;  /* 0x0009600001247983 */ /* 0x000ea80000300800 */
        /* <DEDUP_REMOVED lines=8> */
[----:B------:R-:W4:Y:S01]  /*ddcd0*/  LDL.LU R27, [R1+0xe0c] ;  /* 0x000e0c00011b7983 */ /* 0x000f220000300800 */
[----:B0-----:R-:W-:-:S03]  /*ddce0*/  IMAD.MOV.U32 R20, RZ, RZ, R4 ;  /* 0x000000ffff147224 */ /* 0x001fc600078e0004 */
[----:B----4-:R-:W-:Y:S04]  /*ddcf0*/  STL.64 [R1+0xe158], R26 ;  /* 0x00e1581a01007387 */ /* 0x010fe80000100a00 */
[----:B--2---:R0:W-:Y:S04]  /*ddd00*/  STL.64 [R1+0xe150], R24 ;  /* 0x00e1501801007387 */ /* 0x0041e80000100a00 */
[----:B-1----:R-:W2:Y:S04]  /*ddd10*/  LDL.LU R16, [R1+0xe40] ;  /* 0x000e400001107983 */ /* 0x002ea80000300800 */
[----:B------:R-:W2:Y:S04]  /*ddd20*/  LDL.LU R17, [R1+0xe44] ;  /* 0x000e440001117983 */ /* 0x000ea80000300800 */
[----:B---3--:R-:W2:Y:S04]  /*ddd30*/  LDL.LU R18, [R1+0xe48] ;  /* 0x000e480001127983 */ /* 0x008ea80000300800 */
[----:B------:R-:W2:Y:S04]  /*ddd40*/  LDL.LU R19, [R1+0xe4c] ;  /* 0x000e4c0001137983 */ /* 0x000ea80000300800 */
[----:B------:R-:W2:Y:S04]  /*ddd50*/  LDL.64 R22, [R1] ;  /* 0x0000000001167983 */ /* 0x000ea80000100a00 */
        /* <DEDUP_REMOVED lines=58> */
[----:B------:R4:W-:Y:S02]  /*de100*/  STL.64 [R1+0xe040], R10 ;  /* 0x00e0400a01007387 */ /* 0x0009e40000100a00 */
[----:B----4-:R-:W-:-:S02]  /*de110*/  IMAD.MOV.U32 R10, RZ, RZ, R5 ;  /* 0x000000ffff0a7224 */ /* 0x010fc400078e0005 */
[----:B------:R-:W4:Y:S04]  /*de120*/  LDL.LU R5, [R1+0xe138] ;  /* 0x00e1380001057983 */ /* 0x000f280000300800 */
[----:B------:R-:W2:Y:S04]  /*de130*/  LDL R11, [R1+0x14] ;  /* 0x00001400010b7983 */ /* 0x000ea80000100800 */
[----:B------:R0:W-:Y:S04]  /*de140*/  STL.64 [R1+0xe038], R8 ;  /* 0x00e0380801007387 */ /* 0x0001e80000100a00 */
[----:B0-----:R-:W2:Y:S04]  /*de150*/  LDL.LU R9, [R1+0x358c] ;  /* 0x00358c0001097983 */ /* 0x001ea80000300800 */
[----:B------:R-:W2:Y:S01]  /*de160*/  LDL.LU R8, [R1+0x3594] ;  /* 0x0035940001087983 */ /* 0x000ea20000300800 */
[----:B---3--:R-:W-:Y:S01]  /*de170*/  HMMA.16816.F32 R36, R28, R6, R36 ;  /* 0x000000061c24723c */ /* 0x008fe20000001824 */
[----:B------:R-:W-:-:S15]  /*de180*/  IMAD R56, R56, 0x100, R61 ;  /* 0x0000010038387824 */ /* 0x000fde00078e023d */
[----:B------:R-:W-:-:S03]  /*de190*/  NOP ;  /* 0x0000000000007918 */ /* 0x000fc60000000000 */
[----:B------:R-:W-:Y:S04]  /*de1a0*/  STL.64 [R1+0x2240], R36 ;  /* 0x0022402401007387 */ /* 0x000fe80000100a00 */
[----:B------:R0:W-:Y:S04]  /*de1b0*/  STL.64 [R1+0x2248], R38 ;  /* 0x0022482601007387 */ /* 0x0001e80000100a00 */
[----:B0-----:R-:W3:Y:S04]  /*de1c0*/  LDL.LU.64 R38, [R1+0xe130] ;  /* 0x00e1300001267983 */ /* 0x001ee80000300a00 */
[----:B------:R-:W3:Y:S01]  /*de1d0*/  LDL.LU.64 R36, [R1+0xe128] ;  /* 0x00e1280001247983 */ /* 0x000ee20000300a00 */
[----:B----4-:R-:W-:-:S15]  /*de1e0*/  HMMA.16816.F32 R44, R28, R4, R44 ;  /* 0x000000041c2c723c */ /* 0x010fde000000182c */
[----:B------:R-:W-:-:S04]  /*de1f0*/  NOP ;  /* 0x0000000000007918 */ /* 0x000fc80000000000 */
[----:B------:R-:W-:Y:S04]  /*de200*/  STL.64 [R1+0x2230], R44 ;  /* 0x0022302c01007387 */ /* 0x000fe80000100a00 */
[----:B------:R0:W-:Y:S01]  /*de210*/  STL.64 [R1+0x2238], R46 ;  /* 0x0022382e01007387 */ /* 0x0001e20000100a00 */
[----:B--2---:R-:W-:Y:S02]  /*de220*/  IMAD R9, R9, 0x100, R2 ;  /* 0x0000010009097824 */ /* 0x004fe400078e0202 */
[----:B------:R-:W-:Y:S01]  /*de230*/  IMAD R8, R8, 0x100, R3 ;  /* 0x0000010008087824 */ /* 0x000fe200078e0203 */
[----:B0-----:R-:W2:Y:S04]  /*de240*/  LDL.LU.64 R46, [R1+0xe120] ;  /* 0x00e12000012e7983 */ /* 0x001ea80000300a00 */
[----:B------:R-:W2:Y:S04]  /*de250*/  LDL.LU.64 R44, [R1+0xe118] ;  /* 0x00e11800012c7983 */ /* 0x000ea80000300a00 */
[----:B------:R-:W-:Y:S04]  /*de260*/  STL.64 [R1+0xe020], R6 ;  /* 0x00e0200601007387 */ /* 0x000fe80000100a00 */
[----:B------:R0:W-:Y:S04]  /*de270*/  STL.64 [R1+0xe018], R4 ;  /* 0x00e0180401007387 */ /* 0x0001e80000100a00 */
[----:B0-----:R-:W4:Y:S04]  /*de280*/  LDL.LU R4, [R1+0xee0] ;  /* 0x000ee00001047983 */ /* 0x001f280000300800 */
[----:B------:R-:W4:Y:S04]  /*de290*/  LDL.LU R5, [R1+0xee4] ;  /* 0x000ee40001057983 */ /* 0x000f280000300800 */
[----:B------:R-:W4:Y:S04]  /*de2a0*/  LDL.LU R6, [R1+0xee8] ;  /* 0x000ee80001067983 */ /* 0x000f280000300800 */
[----:B------:R-:W4:Y:S04]  /*de2b0*/  LDL.LU R7, [R1+0xeec] ;  /* 0x000eec0001077983 */ /* 0x000f280000300800 */
[----:B------:R-:W2:Y:S04]  /*de2c0*/  LDL.LU R61, [R1+0xe110] ;  /* 0x00e11000013d7983 */ /* 0x000ea80000300800 */
[----:B------:R-:W2:Y:S04]  /*de2d0*/  LDL.LU R2, [R1+0xe10c] ;  /* 0x00e10c0001027983 */ /* 0x000ea80000300800 */
[----:B------:R-:W2:Y:S01]  /*de2e0*/  LDL.LU R3, [R1+0xe108] ;  /* 0x00e1080001037983 */ /* 0x000ea20000300800 */
[----:B------:R-:W-:Y:S01]  /*de2f0*/  IMAD R0, R0, 0x100, R57 ;  /* 0x0000010000007824 */ /* 0x000fe200078e0239 */
[----:B--2---:R-:W-:Y:S02]  /*de300*/  HMMA.16816.F32 R28, R28, R2, R48 ;  /* 0x000000021c1c723c */ /* 0x004fe40000001830 */
[----:B------:R-:W2:Y:S04]  /*de310*/  LDL.LU.64 R50, [R1+0xe100] ;  /* 0x00e1000001327983 */ /* 0x000ea80000300a00 */
[----:B------:R-:W2:-:S13]  /*de320*/  LDL.LU.64 R48, [R1+0xe0f8] ;  /* 0x00e0f80001307983 */ /* 0x000e9a0000300a00 */
[----:B------:R0:W-:Y:S04]  /*de330*/  STL.64 [R1+0x2210], R28 ;  /* 0x0022101c01007387 */ /* 0x0001e80000100a00 */
[----:B------:R1:W-:Y:S01]  /*de340*/  STL.64 [R1+0x2218], R30 ;  /* 0x0022181e01007387 */ /* 0x0003e20000100a00 */
[----:B0-----:R-:W-:Y:S02]  /*de350*/  F2FP.F16.E5M2.UNPACK_B R28, R56 ;  /* 0x00000038ff1c723e */ /* 0x001fe400020004ff */
[----:B------:R-:W-:Y:S02]  /*de360*/  F2FP.F16.E5M2.UNPACK_B R29, R9 ;  /* 0x00000009ff1d723e */ /* 0x000fe400020004ff */
[----:B-1----:R-:W-:Y:S02]  /*de370*/  F2FP.F16.E5M2.UNPACK_B R30, R8 ;  /* 0x00000008ff1e723e */ /* 0x002fe400020004ff */
[----:B------:R-:W-:-:S07]  /*de380*/  F2FP.F16.E5M2.UNPACK_B R31, R0 ;  /* 0x00000000ff1f723e */ /* 0x000fce00020004ff */
[----:B------:R-:W-:Y:S01]  /*de390*/  HMMA.16816.F32 R56, R28, R58, R52 ;  /* 0x0000003a1c38723c */ /* 0x000fe20000001834 */
[----:B------:R-:W2:Y:S04]  /*de3a0*/  LDL.LU.64 R54, [R1+0xe0f0] ;  /* 0x00e0f00001367983 */ /* 0x000ea80000300a00 */
[----:B------:R-:W3:-:S14]  /*de3b0*/  LDL.LU.64 R52, [R1+0xe0e8] ;  /* 0x00e0e80001347983 */ /* 0x000edc0000300a00 */
[----:B------:R-:W-:Y:S04]  /*de3c0*/  STL.64 [R1+0x2200], R56 ;  /* 0x0022003801007387 */ /* 0x000fe80000100a00 */
[----:B------:R0:W-:Y:S04]  /*de3d0*/  STL.64 [R1+0x2208], R58 ;  /* 0x0022083a01007387 */ /* 0x0001e80000100a00 */
[----:B0-----:R-:W3:Y:S04]  /*de3e0*/  LDL.LU.64 R58, [R1+0xe0e0] ;  /* 0x00e0e000013a7983 */ /* 0x001ee80000300a00 */
[----:B------:R-:W3:Y:S01]  /*de3f0*/  LDL.LU.64 R56, [R1+0xe0d8] ;  /* 0x00e0d80001387983 */ /* 0x000ee20000300a00 */
[C---:B----4-:R-:W-:Y:S08]  /*de400*/  HMMA.16816.F32 R4, R28.reuse, R10, R4 ;  /* 0x0000000a1c04723c */ /* 0x050ff00000001804 */
[C---:B------:R-:W-:Y:S08]  /*de410*/  HMMA.16816.F32 R12, R28.reuse, R20, R12 ;  /* 0x000000141c0c723c */ /* 0x040ff0000000180c */
        /* <DEDUP_REMOVED lines=10> */
[C---:B--2---:R-:W-:Y:S08]  /*de4c0*/  HMMA.16816.F32 R16, R28.reuse, R54, R40 ;  /* 0x000000361c10723c */ /* 0x044ff00000001828 */
[C---:B---3--:R-:W-:Y:S01]  /*de4d0*/  HMMA.16816.F32 R12, R28.reuse, R58, R32 ;  /* 0x0000003a1c0c723c */ /* 0x048fe20000001820 */
[----:B------:R-:W-:Y:S07]  /*de4e0*/  STL.64 [R1+0xe010], R58 ;  /* 0x00e0103a01007387 */ /* 0x000fee0000100a00 */
[C---:B------:R-:W-:Y:S11]  /*de4f0*/  HMMA.16816.F32 R8, R28.reuse, R56, R36 ;  /* 0x000000381c08723c */ /* 0x040ff60000001824 */
[----:B------:R-:W-:Y:S04]  /*de500*/  STL.64 [R1+0x21a0], R12 ;  /* 0x0021a00c01007387 */ /* 0x000fe80000100a00 */
[----:B------:R0:W-:Y:S02]  /*de510*/  STL.64 [R1+0x21a8], R14 ;  /* 0x0021a80e01007387 */ /* 0x0001e40000100a00 */
[----:B0-----:R-:W-:Y:S02]  /*de520*/  HMMA.16816.F32 R12, R28, R52, R44 ;  /* 0x000000341c0c723c */ /* 0x001fe4000000182c */
[----:B------:R-:W-:Y:S04]  /*de530*/  STL.64 [R1+0xe008], R56 ;  /* 0x00e0083801007387 */ /* 0x000fe80000100a00 */
        /* <DEDUP_REMOVED lines=165> */
[----:B------:R-:W-:-:S03]  /*def90*/  IMAD.MOV.U32 R58, RZ, RZ, R4 ;  /* 0x000000ffff3a7224 */ /* 0x000fc600078e0004 */
[----:B---3--:R-:W-:Y:S04]  /*defa0*/  STL.64 [R1+0xe050], R34 ;  /* 0x00e0502201007387 */ /* 0x008fe80000100a00 */
[----:B--2---:R1:W-:Y:S04]  /*defb0*/  STL.64 [R1+0xe048], R32 ;  /* 0x00e0482001007387 */ /* 0x0043e80000100a00 */
        /* <DEDUP_REMOVED lines=8> */
[----:B-1----:R-:W4:Y:S04]  /*df040*/  LDL.LU R32, [R1+0x650] ;  /* 0x0006500001207983 */ /* 0x002f280000300800 */
        /* <DEDUP_REMOVED lines=25> */
[----:B------:R-:W3:Y:S04]  /*df1e0*/  LDL.64 R46, [R1+0x10] ;  /* 0x00001000012e7983 */ /* 0x000ee80000100a00 */
[----:B------:R-:W3:Y:S04]  /*df1f0*/  LDL.64 R56, [R1+0x8] ;  /* 0x0000080001387983 */ /* 0x000ee80000100a00 */
        /* <DEDUP_REMOVED lines=36> */
[----:B------:R-:W-:Y:S04]  /*df440*/  STL.64 [R1+0xdf30], R10 ;  /* 0x00df300a01007387 */ /* 0x000fe80000100a00 */
[----:B------:R4:W-:Y:S01]  /*df450*/  STL.64 [R1+0xdf28], R8 ;  /* 0x00df280801007387 */ /* 0x0009e20000100a00 */
[----:B------:R-:W-:Y:S01]  /*df460*/  IMAD R0, R0, 0x100, R27 ;  /* 0x0000010000007824 */ /* 0x000fe200078e021b */
[C---:B--2---:R-:W-:Y:S08]  /*df470*/  HMMA.16816.F32 R12, R28.reuse, R6, R12 ;  /* 0x000000061c0c723c */ /* 0x044ff0000000180c */
[----:B----4-:R-:W-:Y:S01]  /*df480*/  HMMA.16816.F32 R8, R28, R4, R16 ;  /* 0x000000041c08723c */ /* 0x010fe20000001810 */
[----:B------:R-:W-:Y:S10]  /*df490*/  STL.64 [R1+0xdf40], R6 ;  /* 0x00df400601007387 */ /* 0x000ff40000100a00 */
[----:B------:R-:W-:Y:S04]  /*df4a0*/  STL.64 [R1+0x1ff0], R12 ;  /* 0x001ff00c01007387 */ /* 0x000fe80000100a00 */
[----:B------:R-:W-:Y:S04]  /*df4b0*/  STL.64 [R1+0x1ff8], R14 ;  /* 0x001ff80e01007387 */ /* 0x000fe80000100a00 */
[----:B------:R0:W-:Y:S04]  /*df4c0*/  STL.64 [R1+0xdf38], R4 ;  /* 0x00df380401007387 */ /* 0x0001e80000100a00 */
[----:B------:R1:W-:Y:S01]  /*df4d0*/  STL.64 [R1+0x1fe0], R8 ;  /* 0x001fe00801007387 */ /* 0x0003e20000100a00 */
[----:B0-----:R-:W-:-:S02]  /*df4e0*/  IMAD R5, R24, 0x100, R23 ;  /* 0x0000010018057824 */ /* 0x001fc400078e0217 */
[----:B-1----:R-:W-:Y:S02]  /*df4f0*/  IMAD R8, R22, 0x100, R21 ;  /* 0x0000010016087824 */ /* 0x002fe400078e0215 */
[----:B------:R-:W-:Y:S01]  /*df500*/  IMAD R4, R26, 0x100, R25 ;  /* 0x000001001a047824 */ /* 0x000fe200078e0219 */
[----:B------:R-:W-:Y:S01]  /*df510*/  HMMA.16816.F32 R12, R28, R2, R32 ;  /* 0x000000021c0c723c */ /* 0x000fe20000001820 */
[----:B------:R-:W-:Y:S02]  /*df520*/  F2FP.F16.E5M2.UNPACK_B R31, R0 ;  /* 0x00000000ff1f723e */ /* 0x000fe400020004ff */
[----:B------:R-:W-:Y:S02]  /*df530*/  F2FP.F16.E5M2.UNPACK_B R29, R5 ;  /* 0x00000005ff1d723e */ /* 0x000fe400020004ff */
[----:B------:R-:W-:Y:S02]  /*df540*/  F2FP.F16.E5M2.UNPACK_B R28, R8 ;  /* 0x00000008ff1c723e */ /* 0x000fe400020004ff */
[----:B------:R-:W-:Y:S01]  /*df550*/  F2FP.F16.E5M2.UNPACK_B R30, R4 ;  /* 0x00000004ff1e723e */ /* 0x000fe200020004ff */
[----:B------:R0:W-:Y:S06]  /*df560*/  STL.64 [R1+0x1fe8], R10 ;  /* 0x001fe80a01007387 */ /* 0x0001ec0000100a00 */
[C---:B0-----:R-:W-:Y:S05]  /*df570*/  HMMA.16816.F32 R8, R28.reuse, R44, R36 ;  /* 0x0000002c1c08723c */ /* 0x041fea0000001824 */
[----:B------:R-:W-:Y:S04]  /*df580*/  STL.64 [R1+0x1fd0], R12 ;  /* 0x001fd00c01007387 */ /* 0x000fe80000100a00 */
[----:B------:R-:W-:Y:S10]  /*df590*/  STL.64 [R1+0x1fd8], R14 ;  /* 0x001fd80e01007387 */ /* 0x000ff40000100a00 */
[----:B------:R-:W-:Y:S04]  /*df5a0*/  STL.64 [R1+0x1fb0], R8 ;  /* 0x001fb00801007387 */ /* 0x000fe80000100a00 */
[----:B------:R0:W-:Y:S02]  /*df5b0*/  STL.64 [R1+0x1fb8], R10 ;  /* 0x001fb80a01007387 */ /* 0x0001e40000100a00 */
[C---:B0-----:R-:W-:Y:S08]  /*df5c0*/  HMMA.16816.F32 R8, R28.reuse, R46, R40 ;  /* 0x0000002e1c08723c */ /* 0x041ff00000001828 */
[C---:B---3--:R-:W-:Y:S11]  /*df5d0*/  HMMA.16816.F32 R12, R28.reuse, R56, R48 ;  /* 0x000000381c0c723c */ /* 0x048ff60000001830 */
[----:B------:R-:W-:Y:S04]  /*df5e0*/  STL.64 [R1+0x1fa0], R8 ;  /* 0x001fa00801007387 */ /* 0x000fe80000100a00 */
[----:B------:R0:W-:Y:S02]  /*df5f0*/  STL.64 [R1+0x1fa8], R10 ;  /* 0x001fa80a01007387 */ /* 0x0001e40000100a00 */
[----:B0-----:R-:W-:Y:S02]  /*df600*/  HMMA.16816.F32 R8, R28, R58, R52 ;  /* 0x0000003a1c08723c */ /* 0x001fe40000001834 */
[----:B------:R0:W-:Y:S04]  /*df610*/  STL.64 [R1+0x1f80], R12 ;  /* 0x001f800c01007387 */ /* 0x0001e80000100a00 */
[----:B------:R1:W-:Y:S04]  /*df620*/  STL.64 [R1+0x1f88], R14 ;  /* 0x001f880e01007387 */ /* 0x0003e80000100a00 */
[----:B0-----:R-:W2:Y:S09]  /*df630*/  LDL.LU R12, [R1+0x4c0] ;  /* 0x0004c000010c7983 */ /* 0x001eb20000300800 */
[----:B------:R0:W-:Y:S04]  /*df640*/  STL.64 [R1+0x1f60], R8 ;  /* 0x001f600801007387 */ /* 0x0001e80000100a00 */
[----:B------:R3:W-:Y:S04]  /*df650*/  STL.64 [R1+0x1f68], R10 ;  /* 0x001f680a01007387 */ /* 0x0007e80000100a00 */
[----:B------:R-:W2:Y:S04]  /*df660*/  LDL.LU R13, [R1+0x4c4] ;  /* 0x0004c400010d7983 */ /* 0x000ea80000300800 */
[----:B-1----:R-:W2:Y:S04]  /*df670*/  LDL.LU R14, [R1+0x4c8] ;  /* 0x0004c800010e7983 */ /* 0x002ea80000300800 */
[----:B------:R-:W2:Y:S04]  /*df680*/  LDL.LU R15, [R1+0x4cc] ;  /* 0x0004cc00010f7983 */ /* 0x000ea80000300800 */
        /* <DEDUP_REMOVED lines=55> */
[----:B---3--:R-:W-:-:S15]  /*dfa00*/  HMMA.16816.F32 R52, R28, R58, R52 ;  /* 0x0000003a1c34723c */ /* 0x008fde0000001834 */
[----:B------:R-:W-:-:S04]  /*dfa10*/  NOP ;  /* 0x0000000000007918 */ /* 0x000fc80000000000 */
[----:B------:R-:W-:Y:S04]  /*dfa20*/  STL.64 [R1+0x1f30], R52 ;  /* 0x001f303401007387 */ /* 0x000fe80000100a00 */
[----:B------:R0:W-:Y:S04]  /*dfa30*/  STL.64 [R1+0x1f38], R54 ;  /* 0x001f383601007387 */ /* 0x0001e80000100a00 */
[----:B0-----:R-:W3:Y:S04]  /*dfa40*/  LDL.LU.64 R54, [R1+0xe000] ;  /* 0x00e0000001367983 */ /* 0x001ee80000300a00 */
[----:B------:R-:W4:Y:S01]  /*dfa50*/  LDL.LU.64 R52, [R1+0xdff8] ;  /* 0x00dff80001347983 */ /* 0x000f220000300a00 */
[----:B--2---:R-:W-:-:S15]  /*dfa60*/  HMMA.16816.F32 R36, R28, R56, R36 ;  /* 0x000000381c24723c */ /* 0x004fde0000001824 */
[----:B------:R-:W-:-:S04]  /*dfa70*/  NOP ;  /* 0x0000000000007918 */ /* 0x000fc80000000000 */
[----:B------:R0:W-:Y:S04]  /*dfa80*/  STL.64 [R1+0x1f20], R36 ;  /* 0x001f202401007387 */ /* 0x0001e80000100a00 */
[----:B------:R1:W-:Y:S04]  /*dfa90*/  STL.64 [R1+0x1f28], R38 ;  /* 0x001f282601007387 */ /* 0x0003e80000100a00 */
[----:B0-----:R-:W2:Y:S04]  /*dfaa0*/  LDL.LU R36, [R1+0x520] ;  /* 0x0005200001247983 */ /* 0x001ea80000300800 */
[----:B------:R-:W2:Y:S04]  /*dfab0*/  LDL.LU R37, [R1+0x524] ;  /* 0x0005240001257983 */ /* 0x000ea80000300800 */
[----:B-1----:R-:W2:Y:S04]  /*dfac0*/  LDL.LU R38, [R1+0x528] ;  /* 0x0005280001267983 */ /* 0x002ea80000300800 */
        /* <DEDUP_REMOVED lines=67> */
[C---:B------:R-:W-:Y:S08]  /*dff00*/  HMMA.16816.F32 R12, R28.reuse, R26, R12 ;  /* 0x0000001a1c0c723c */ /* 0x040ff0000000180c */
[C---:B----4-:R-:W-:Y:S01]  /*dff10*/  HMMA.16816.F32 R44, R28.reuse, R38, R48 ;  /* 0x000000261c2c723c */ /* 0x050fe20000001830 */
[----:B------:R-:W-:Y:S07]  /*dff20*/  STL.64 [R1+0xdec0], R38 ;  /* 0x00dec02601007387 */ /* 0x000fee0000100a00 */
[C---:B--2---:R-:W-:Y:S11]  /*dff30*/  HMMA.16816.F32 R40, R28.reuse, R36, R52 ;  /* 0x000000241c28723c */ /* 0x044ff60000001834 */
        /* <DEDUP_REMOVED lines=11> */
[----:B------:R0:W-:Y:S02]  /*dfff0*/  STL.64 [R1+0x1bc8], R10 ;  /* 0x001bc80a01007387 */ /* 0x0001e40000100a00 */
[----:B0-----:R-:W-:Y:S02]  /*e0000*/  HMMA.16816.F32 R8, R28, R24, R16 ;  /* 0x000000181c08723c */ /* 0x001fe40000001810 */
[----:B------:R-:W-:Y:S04]  /*e0010*/  STL.64 [R1+0x1ba0], R12 ;  /* 0x001ba00c01007387 */ /* 0x000fe80000100a00 */
[----:B------:R-:W-:-:S13]  /*e0020*/  STL.64 [R1+0x1ba8], R14 ;  /* 0x001ba80e01007387 */ /* 0x000fda0000100a00 */
[----:B------:R0:W-:Y:S04]  /*e0030*/  STL.64 [R1+0x1b90], R8 ;  /* 0x001b900801007387 */ /* 0x0001e80000100a00 */
[----:B------:R1:W-:Y:S04]  /*e0040*/  STL.64 [R1+0x1b98], R10 ;  /* 0x001b980a01007387 */ /* 0x0003e80000100a00 */
        /* <DEDUP_REMOVED lines=9> */
[----:B--2---:R-:W-:Y:S04]  /*e00e0*/  STL.64 [R1+0xdf58], R52 ;  /* 0x00df583401007387 */ /* 0x004fe80000100a00 */
[----:B------:R-:W-:Y:S04]  /*e00f0*/  STL.64 [R1+0xdf80], R58 ;  /* 0x00df803a01007387 */ /* 0x000fe80000100a00 */
[----:B------:R2:W-:Y:S04]  /*e0100*/  STL.64 [R1+0xdf78], R56 ;  /* 0x00df783801007387 */ /* 0x0005e80000100a00 */
        /* <DEDUP_REMOVED lines=94> */
[----:B------:R2:W-:Y:S01]  /*e06f0*/  STL.64 [R1+0xde28], R12 ;  /* 0x00de280c01007387 */ /* 0x0005e20000100a00 */
[C---:B---3--:R-:W-:Y:S08]  /*e0700*/  HMMA.16816.F32 R16, R28.reuse, R10, R16 ;  /* 0x0000000a1c10723c */ /* 0x048ff00000001810 */
[C---:B--2---:R-:W-:Y:S01]  /*e0710*/  HMMA.16816.F32 R12, R28.reuse, R8, R20 ;  /* 0x000000081c0c723c */ /* 0x044fe20000001814 */
[----:B------:R-:W-:Y:S10]  /*e0720*/  STL.64 [R1+0xde40], R10 ;  /* 0x00de400a01007387 */ /* 0x000ff40000100a00 */
[----:B------:R-:W-:Y:S04]  /*e0730*/  STL.64 [R1+0x1b10], R16 ;  /* 0x001b101001007387 */ /* 0x000fe80000100a00 */
[----:B------:R-:W-:Y:S04]  /*e0740*/  STL.64 [R1+0x1b18], R18 ;  /* 0x001b181201007387 */ /* 0x000fe80000100a00 */
[----:B------:R-:W-:Y:S04]  /*e0750*/  STL.64 [R1+0xde38], R8 ;  /* 0x00de380801007387 */ /* 0x000fe80000100a00 */
[----:B------:R-:W-:Y:S04]  /*e0760*/  STL.64 [R1+0x1b00], R12 ;  /* 0x001b000c01007387 */ /* 0x000fe80000100a00 */
[----:B------:R0:W-:Y:S02]  /*e0770*/  STL.64 [R1+0x1b08], R14 ;  /* 0x001b080e01007387 */ /* 0x0001e40000100a00 */
[C---:B0-----:R-:W-:Y:S08]  /*e0780*/  HMMA.16816.F32 R12, R28.reuse, R6, R24 ;  /* 0x000000061c0c723c */ /* 0x041ff00000001818 */
[----:B----4-:R-:W-:Y:S01]  /*e0790*/  HMMA.16816.F32 R8, R28, R4, R32 ;  /* 0x000000041c08723c */ /* 0x010fe20000001820 */
[----:B------:R0:W-:Y:S02]  /*e07a0*/  STL.64 [R1+0xde60], R6 ;  /* 0x00de600601007387 */ /* 0x0001e40000100a00 */
[----:B0-----:R-:W-:-:S08]  /*e07b0*/  IMAD R6, R39, 0x100, R38 ;  /* 0x0000010027067824 */ /* 0x001fd000078e0226 */
        /* <DEDUP_REMOVED lines=13> */
[C---:B------:R-:W-:Y:S08]  /*e0890*/  HMMA.16816.F32 R4, R28.reuse, R58, R52 ;  /* 0x0000003a1c04723c */ /* 0x040ff00000001834 */
[----:B0-----:R-:W-:Y:S01]  /*e08a0*/  HMMA.16816.F32 R8, R28, R56, R48 ;  /* 0x000000381c08723c */ /* 0x001fe20000001830 */
[----:B------:R-:W-:Y:S04]  /*e08b0*/  STL.64 [R1+0x1ac0], R12 ;  /* 0x001ac00c01007387 */ /* 0x000fe80000100a00 */
[----:B------:R-:W-:Y:S04]  /*e08c0*/  STL.64 [R1+0x1ac8], R14 ;  /* 0x001ac80e01007387 */ /* 0x000fe80000100a00 */
[----:B------:R-:W2:Y:S10]  /*e08d0*/  LDL.LU R16, [R1+0x2f0] ;  /* 0x0002f00001107983 */ /* 0x000eb40000300800 */
        /* <DEDUP_REMOVED lines=14> */
[----:B------:R0:W-:Y:S04]  /*e09c0*/  STL.64 [R1+0xdf18], R8 ;  /* 0x00df180801007387 */ /* 0x0001e80000100a00 */
[----:B---3--:R-:W2:Y:S04]  /*e09d0*/  LDL.LU R4, [R1+0x320] ;  /* 0x0003200001047983 */ /* 0x008ea80000300800 */
[----:B------:R-:W2:Y:S04]  /*e09e0*/  LDL.LU R5, [R1+0x324] ;  /* 0x0003240001057983 */ /* 0x000ea80000300800 */
[----:B----4-:R-:W2:Y:S04]  /*e09f0*/  LDL.LU R6, [R1+0x328] ;  /* 0x0003280001067983 */ /* 0x010ea80000300800 */
        /* <DEDUP_REMOVED lines=49> */
[C---:B--2---:R-:W-:Y:S08]  /*e0d10*/  HMMA.16816.F32 R8, R28.reuse, R24, R8 ;  /* 0x000000181c08723c */ /* 0x044ff00000001808 */
[C---:B----4-:R-:W-:Y:S08]  /*e0d20*/  HMMA.16816.F32 R24, R28.reuse, R26, R16 ;  /* 0x0000001a1c18723c */ /* 0x050ff00000001810 */
[C---:B---3--:R-:W-:Y:S03]  /*e0d30*/  HMMA.16816.F32 R56, R28.reuse, R60, R56 ;  /* 0x0000003c1c38723c */ /* 0x048fe60000001838 */
[----:B------:R-:W-:Y:S04]  /*e0d40*/  STL.64 [R1+0x1a80], R8 ;  /* 0x001a800801007387 */ /* 0x000fe80000100a00 */
[----:B------:R0:W-:Y:S04]  /*e0d50*/  STL.64 [R1+0x1a88], R10 ;  /* 0x001a880a01007387 */ /* 0x0001e80000100a00 */
[----:B0-----:R-:W2:Y:S04]  /*e0d60*/  LDL.LU.64 R10, [R1+0xdf20] ;  /* 0x00df2000010a7983 */ /* 0x001ea80000300a00 */
[----:B------:R-:W2:Y:S04]  /*e0d70*/  LDL.LU.64 R8, [R1+0xdf18] ;  /* 0x00df180001087983 */ /* 0x000ea80000300a00 */
[----:B------:R-:W3:Y:S04]  /*e0d80*/  LDL.LU.64 R18, [R1+0xdf10] ;  /* 0x00df100001127983 */ /* 0x000ee80000300a00 */
        /* <DEDUP_REMOVED lines=81> */
[----:B------:R-:W-:Y:S01]  /*e12a0*/  STL.64 [R1+0xddc0], R36 ;  /* 0x00ddc02401007387 */ /* 0x000fe20000100a00 */
[C---:B0-----:R-:W-:Y:S04]  /*e12b0*/  HMMA.16816.F32 R8, R28.reuse, R34, R16 ;  /* 0x000000221c08723c */ /* 0x041fe80000001810 */
[----:B------:R-:W-:Y:S04]  /*e12c0*/  STL.64 [R1+0x1160], R4 ;  /* 0x0011600401007387 */ /* 0x000fe80000100a00 */
[----:B------:R0:W-:Y:S04]  /*e12d0*/  STL.64 [R1+0x1168], R6 ;  /* 0x0011680601007387 */ /* 0x0001e80000100a00 */
[----:B------:R-:W2:Y:S01]  /*e12e0*/  LDL.LU R44, [R1+0x220] ;  /* 0x00022000012c7983 */ /* 0x000ea20000300800 */
[C---:B0-----:R-:W-:Y:S06]  /*e12f0*/  HMMA.16816.F32 R4, R28.reuse, R32, R20 ;  /* 0x000000201c04723c */ /* 0x041fec0000001814 */
[----:B------:R-:W-:Y:S04]  /*e1300*/  STL.64 [R1+0x1130], R8 ;  /* 0x0011300801007387 */ /* 0x000fe80000100a00 */
[----:B------:R-:W-:Y:S09]  /*e1310*/  STL.64 [R1+0x1138], R10 ;  /* 0x0011380a01007387 */ /* 0x000ff20000100a00 */
        /* <DEDUP_REMOVED lines=126> */
[----:B------:R-:W-:Y:S04]  /*e1b00*/  STL.64 [R1+0xf68], R10 ;  /* 0x000f680a01007387 */ /* 0x000fe80000100a00 */
[----:B------:R-:W2:Y:S09]  /*e1b10*/  LDL.LU R20, [R1+0x120] ;  /* 0x0001200001147983 */ /* 0x000eb20000300800 */
[----:B------:R0:W-:Y:S04]  /*e1b20*/  STL.64 [R1+0xf40], R4 ;  /* 0x000f400401007387 */ /* 0x0001e80000100a00 */
[----:B------:R1:W-:Y:S04]  /*e1b30*/  STL.64 [R1+0xf48], R6 ;  /* 0x000f480601007387 */ /* 0x0003e80000100a00 */
[----:B------:R-:W2:Y:S04]  /*e1b40*/  LDL.LU R21, [R1+0x124] ;  /* 0x0001240001157983 */ /* 0x000ea80000300800 */
[----:B------:R-:W3:Y:S04]  /*e1b50*/  LDL.LU R22, [R1+0x128] ;  /* 0x0001280001167983 */ /* 0x000ee80000300800 */
[----:B------:R-:W3:Y:S04]  /*e1b60*/  LDL.LU R23, [R1+0x12c] ;  /* 0x00012c0001177983 */ /* 0x000ee80000300800 */
[----:B---3--:R-:W-:Y:S04]  /*e1b70*/  STL.64 [R1+0xdde8], R22 ;  /* 0x00dde81601007387 */ /* 0x008fe80000100a00 */
[----:B--2---:R2:W-:Y:S04]  /*e1b80*/  STL.64 [R1+0xdde0], R20 ;  /* 0x00dde01401007387 */ /* 0x0045e80000100a00 */
[----:B------:R-:W3:Y:S04]  /*e1b90*/  LDL.LU R12, [R1+0x140] ;  /* 0x00014000010c7983 */ /* 0x000ee80000300800 */
[----:B------:R-:W3:Y:S04]  /*e1ba0*/  LDL.LU R13, [R1+0x144] ;  /* 0x00014400010d7983 */ /* 0x000ee80000300800 */
[----:B------:R-:W4:Y:S04]  /*e1bb0*/  LDL.LU R14, [R1+0x148] ;  /* 0x00014800010e7983 */ /* 0x000f280000300800 */
[----:B------:R-:W4:Y:S04]  /*e1bc0*/  LDL.LU R15, [R1+0x14c] ;  /* 0x00014c00010f7983 */ /* 0x000f280000300800 */
[----:B----4-:R4:W-:Y:S04]  /*e1bd0*/  STL.64 [R1+0xddf8], R14 ;  /* 0x00ddf80e01007387 */ /* 0x0109e80000100a00 */
[----:B---3--:R-:W-:Y:S04]  /*e1be0*/  STL.64 [R1+0xddf0], R12 ;  /* 0x00ddf00c01007387 */ /* 0x008fe80000100a00 */
[----:B0-----:R-:W3:Y:S04]  /*e1bf0*/  LDL.LU R4, [R1+0x160] ;  /* 0x0001600001047983 */ /* 0x001ee80000300800 */
[----:B------:R-:W3:Y:S04]  /*e1c00*/  LDL.LU R5, [R1+0x164] ;  /* 0x0001640001057983 */ /* 0x000ee80000300800 */
[----:B-1----:R-:W2:Y:S04]  /*e1c10*/  LDL.LU R6, [R1+0x168] ;  /* 0x0001680001067983 */ /* 0x002ea80000300800 */
[----:B------:R-:W2:Y:S04]  /*e1c20*/  LDL.LU R7, [R1+0x16c] ;  /* 0x00016c0001077983 */ /* 0x000ea80000300800 */
[----:B--2---:R-:W-:Y:S04]  /*e1c30*/  STL.64 [R1+0xde08], R6 ;  /* 0x00de080601007387 */ /* 0x004fe80000100a00 */
[----:B---3--:R0:W-:Y:S04]  /*e1c40*/  STL.64 [R1+0xde00], R4 ;  /* 0x00de000401007387 */ /* 0x0081e80000100a00 */
[----:B------:R-:W2:Y:S04]  /*e1c50*/  LDL.LU R40, [R1+0x1c0] ;  /* 0x0001c00001287983 */ /* 0x000ea80000300800 */
[----:B------:R-:W2:Y:S04]  /*e1c60*/  LDL.LU R41, [R1+0x1c4] ;  /* 0x0001c40001297983 */ /* 0x000ea80000300800 */
[----:B------:R-:W3:Y:S04]  /*e1c70*/  LDL.LU R42, [R1+0x1c8] ;  /* 0x0001c800012a7983 */ /* 0x000ee80000300800 */
[----:B------:R-:W3:Y:S01]  /*e1c80*/  LDL.LU R43, [R1+0x1cc] ;  /* 0x0001cc00012b7983 */ /* 0x000ee20000300800 */
[----:B------:R-:W-:-:S02]  /*e1c90*/  IMAD R8, R52, 0x100, R51 ;  /* 0x0000010034087824 */ /* 0x000fc400078e0233 */
[----:B------:R-:W-:Y:S02]  /*e1ca0*/  IMAD R60, R60, 0x100, R53 ;  /* 0x000001003c3c7824 */ /* 0x000fe400078e0235 */
[----:B------:R-:W-:Y:S02]  /*e1cb0*/  IMAD R61, R61, 0x100, R54 ;  /* 0x000001003d3d7824 */ /* 0x000fe400078e0236 */
[----:B------:R-:W-:Y:S01]  /*e1cc0*/  IMAD R0, R0, 0x100, R55 ;  /* 0x0000010000007824 */ /* 0x000fe200078e0237 */
[----:B------:R-:W-:Y:S02]  /*e1cd0*/  F2FP.F16.E5M2.UNPACK_B R28, R8 ;  /* 0x00000008ff1c723e */ /* 0x000fe400020004ff */
[----:B------:R-:W-:Y:S02]  /*e1ce0*/  F2FP.F16.E5M2.UNPACK_B R29, R60 ;  /* 0x0000003cff1d723e */ /* 0x000fe400020004ff */
[----:B------:R-:W-:Y:S01]  /*e1cf0*/  F2FP.F16.E5M2.UNPACK_B R30, R61 ;  /* 0x0000003dff1e723e */ /* 0x000fe200020004ff */
[----:B---3--:R-:W-:Y:S04]  /*e1d00*/  STL.64 [R1+0xde18], R42 ;  /* 0x00de182a01007387 */ /* 0x008fe80000100a00 */
[----:B--2---:R1:W-:Y:S04]  /*e1d10*/  STL.64 [R1+0xde10], R40 ;  /* 0x00de102801007387 */ /* 0x0043e80000100a00 */
[----:B------:R-:W2:Y:S04]  /*e1d20*/  LDL.LU R56, [R1+0x1d0] ;  /* 0x0001d00001387983 */ /* 0x000ea80000300800 */
[----:B------:R-:W2:Y:S04]  /*e1d30*/  LDL.LU R57, [R1+0x1d4] ;  /* 0x0001d40001397983 */ /* 0x000ea80000300800 */
[----:B------:R-:W2:Y:S04]  /*e1d40*/  LDL.LU R58, [R1+0x1d8] ;  /* 0x0001d800013a7983 */ /* 0x000ea80000300800 */
[----:B------:R-:W2:Y:S04]  /*e1d50*/  LDL.LU R59, [R1+0x1dc] ;  /* 0x0001dc00013b7983 */ /* 0x000ea80000300800 */
[----:B------:R-:W3:Y:S04]  /*e1d60*/  LDL R38, [R1] ;  /* 0x0000000001267983 */ /* 0x000ee80000100800 */
[----:B------:R-:W3:Y:S04]  /*e1d70*/  LDL R39, [R1+0x4] ;  /* 0x0000040001277983 */ /* 0x000ee80000100800 */
[----:B------:R-:W2:Y:S04]  /*e1d80*/  LDL R36, [R1+0x8] ;  /* 0x0000080001247983 */ /* 0x000ea80000100800 */
[----:B------:R-:W2:Y:S04]  /*e1d90*/  LDL R37, [R1+0xc] ;  /* 0x00000c0001257983 */ /* 0x000ea80000100800 */
[----:B------:R-:W2:Y:S04]  /*e1da0*/  LDL.LU R20, [R1+0x1f0] ;  /* 0x0001f00001147983 */ /* 0x000ea80000300800 */
[----:B------:R-:W2:Y:S04]  /*e1db0*/  LDL.LU R21, [R1+0x1f4] ;  /* 0x0001f40001157983 */ /* 0x000ea80000300800 */
[----:B------:R-:W2:Y:S04]  /*e1dc0*/  LDL.LU R22, [R1+0x1f8] ;  /* 0x0001f80001167983 */ /* 0x000ea80000300800 */
[----:B------:R-:W2:Y:S04]  /*e1dd0*/  LDL.LU R23, [R1+0x1fc] ;  /* 0x0001fc0001177983 */ /* 0x000ea80000300800 */
[----:B----4-:R-:W4:Y:S04]  /*e1de0*/  LDL R14, [R1+0x10] ;  /* 0x00001000010e7983 */ /* 0x010f280000100800 */
[----:B------:R-:W4:Y:S04]  /*e1df0*/  LDL R15, [R1+0x14] ;  /* 0x00001400010f7983 */ /* 0x000f280000100800 */
[----:B0-----:R-:W4:Y:S04]  /*e1e00*/  LDL.LU R4, [R1+0x200] ;  /* 0x0002000001047983 */ /* 0x001f280000300800 */
[----:B------:R-:W4:Y:S04]  /*e1e10*/  LDL.LU R5, [R1+0x204] ;  /* 0x0002040001057983 */ /* 0x000f280000300800 */
[----:B------:R-:W4:Y:S04]  /*e1e20*/  LDL.LU R6, [R1+0x208] ;  /* 0x0002080001067983 */ /* 0x000f280000300800 */
[----:B------:R-:W4:Y:S04]  /*e1e30*/  LDL.LU R7, [R1+0x20c] ;  /* 0x00020c0001077983 */ /* 0x000f280000300800 */
[----:B------:R-:W3:Y:S04]  /*e1e40*/  LDL R12, [R1+0x18] ;  /* 0x00001800010c7983 */ /* 0x000ee80000100800 */
[----:B------:R-:W3:Y:S04]  /*e1e50*/  LDL R13, [R1+0x1c] ;  /* 0x00001c00010d7983 */ /* 0x000ee80000100800 */
[----:B-1----:R-:W3:Y:S04]  /*e1e60*/  LDL.LU R40, [R1+0x210] ;  /* 0x0002100001287983 */ /* 0x002ee80000300800 */
        /* <DEDUP_REMOVED lines=33> */
[----:B------:R-:W-:-:S07]  /*e2080*/  F2FP.F16.E5M2.UNPACK_B R31, R0 ;  /* 0x00000000ff1f723e */ /* 0x000fce00020004ff */
[C---:B--2---:R-:W-:Y:S08]  /*e2090*/  HMMA.16816.F32 R20, R28.reuse, R36, R20 ;  /* 0x000000241c14723c */ /* 0x044ff00000001814 */
[C---:B---3--:R-:W-:Y:S08]  /*e20a0*/  HMMA.16816.F32 R40, R28.reuse, R12, R40 ;  /* 0x0000000c1c28723c */ /* 0x048ff00000001828 */
[C---:B----4-:R-:W-:Y:S08]  /*e20b0*/  HMMA.16816.F32 R12, R28.reuse, R14, R4 ;  /* 0x0000000e1c0c723c */ /* 0x050ff00000001804 */
[C---:B------:R-:W-:Y:S03]  /*e20c0*/  HMMA.16816.F32 R36, R28.reuse, R38, R32 ;  /* 0x000000261c24723c */ /* 0x040fe60000001820 */
[----:B------:R-:W-:Y:S04]  /*e20d0*/  STL.64 [R1+0xf30], R40 ;  /* 0x000f302801007387 */ /* 0x000fe80000100a00 */
[----:B------:R0:W-:Y:S01]  /*e20e0*/  STL.64 [R1+0xf38], R42 ;  /* 0x000f382a01007387 */ /* 0x0001e20000100a00 */
[C---:B------:R-:W-:Y:S03]  /*e20f0*/  HMMA.16816.F32 R56, R28.reuse, R60, R56 ;  /* 0x0000003c1c38723c */ /* 0x040fe60000001838 */
[----:B0-----:R-:W2:Y:S04]  /*e2100*/  LDL.LU.64 R42, [R1+0xde18] ;  /* 0x00de1800012a7983 */ /* 0x001ea80000300a00 */
[----:B------:R-:W2:Y:S04]  /*e2110*/  LDL.LU.64 R40, [R1+0xde10] ;  /* 0x00de100001287983 */ /* 0x000ea80000300a00 */
[----:B------:R-:W3:Y:S04]  /*e2120*/  LDL.LU.64 R6, [R1+0xde08] ;  /* 0x00de080001067983 */ /* 0x000ee80000300a00 */
        /* <DEDUP_REMOVED lines=18> */
[----:B------:R-:W3:Y:S04]  /*e2250*/  LDL.LU.64 R56, [R1+0xddb0] ;  /* 0x00ddb00001387983 */ /* 0x000ee80000300a00 */
[----:B------:R-:W-:Y:S01]  /*e2260*/  STL [R1+0xdce8], R61 ;  /* 0x00dce83d01007387 */ /* 0x000fe20000100800 */
        /* <DEDUP_REMOVED lines=40> */
[C---:B---3--:R-:W-:Y:S08]  /*e24f0*/  HMMA.16816.F32 R4, R28.reuse, R44, R8 ;  /* 0x0000002c1c04723c */ /* 0x048ff00000001808 */
[C---:B------:R-:W-:Y:S01]  /*e2500*/  HMMA.16816.F32 R8, R28.reuse, R42, R12 ;  /* 0x0000002a1c08723c */ /* 0x040fe2000000180c */
        /* <DEDUP_REMOVED lines=151> */
[C---:B0-----:R-:W-:Y:S08]  /*e2e80*/  HMMA.16816.F32 R12, R28.reuse, R6, R40 ;  /* 0x000000061c0c723c */ /* 0x041ff00000001828 */
[----:B------:R-:W-:Y:S01]  /*e2e90*/  HMMA.16816.F32 R8, R28, R4, R44 ;  /* 0x000000041c08723c */ /* 0x000fe2000000182c */
[----:B------:R-:W-:Y:S10]  /*e2ea0*/  STL.64 [R1+0xdc00], R6 ;  /* 0x00dc000601007387 */ /* 0x000ff40000100a00 */
[----:B------:R0:W-:Y:S04]  /*e2eb0*/  STL.64 [R1+0x6e0], R12 ;  /* 0x0006e00c01007387 */ /* 0x0001e80000100a00 */
        /* <DEDUP_REMOVED lines=20> */
[----:B------:R-:W2:Y:S04]  /*e3000*/  LDL.LU R6, [R1+0x7b8] ;  /* 0x0007b80001067983 */ /* 0x000ea80000300800 */
[----:B------:R-:W2:Y:S01]  /*e3010*/  LDL.LU R7, [R1+0x7bc] ;  /* 0x0007bc0001077983 */ /* 0x000ea20000300800 */
[----:B------:R-:W-:-:S03]  /*e3020*/  IMAD R41, R57, 0x100, R56 ;  /* 0x0000010039297824 */ /* 0x000fc600078e0238 */
[----:B---3--:R-:W2:Y:S04]  /*e3030*/  LDL.64 R8, [R1+0x18] ;  /* 0x0000180001087983 */ /* 0x008ea80000100a00 */
[----:B------:R-:W3:Y:S01]  /*e3040*/  LDL.LU R56, [R1+0x7d0] ;  /* 0x0007d00001387983 */ /* 0x000ee20000300800 */
[----:B------:R-:W-:-:S03]  /*e3050*/  IMAD R40, R59, 0x100, R58 ;  /* 0x000001003b287824 */ /* 0x000fc600078e023a */
[----:B------:R-:W3:Y:S04]  /*e3060*/  LDL.LU R57, [R1+0x7d4] ;  /* 0x0007d40001397983 */ /* 0x000ee80000300800 */
[----:B------:R-:W3:Y:S04]  /*e3070*/  LDL.LU R58, [R1+0x7d8] ;  /* 0x0007d800013a7983 */ /* 0x000ee80000300800 */
[----:B------:R-:W3:Y:S04]  /*e3080*/  LDL.LU R59, [R1+0x7dc] ;  /* 0x0007dc00013b7983 */ /* 0x000ee80000300800 */
[----:B----4-:R-:W3:Y:S04]  /*e3090*/  LDL.64 R10, [R1+0x10] ;  /* 0x00001000010a7983 */ /* 0x010ee80000100a00 */
[----:B------:R-:W4:Y:S04]  /*e30a0*/  LDL.64 R20, [R1+0x8] ;  /* 0x0000080001147983 */ /* 0x000f280000100a00 */
[----:B------:R-:W4:Y:S04]  /*e30b0*/  LDL.LU R16, [R1+0x7f0] ;  /* 0x0007f00001107983 */ /* 0x000f280000300800 */
[----:B------:R-:W4:Y:S04]  /*e30c0*/  LDL.LU R17, [R1+0x7f4] ;  /* 0x0007f40001117983 */ /* 0x000f280000300800 */
[----:B------:R-:W4:Y:S04]  /*e30d0*/  LDL.LU R18, [R1+0x7f8] ;  /* 0x0007f80001127983 */ /* 0x000f280000300800 */
[----:B------:R-:W4:Y:S04]  /*e30e0*/  LDL.LU R19, [R1+0x7fc] ;  /* 0x0007fc0001137983 */ /* 0x000f280000300800 */
        /* <DEDUP_REMOVED lines=9> */
[----:B------:R-:W-:Y:S01]  /*e3180*/  HMMA.16816.F32 R44, R28, R2, R44 ;  /* 0x000000021c2c723c */ /* 0x000fe2000000182c */
[----:B------:R-:W-:Y:S01]  /*e3190*/  IMAD R0, R0, 0x100, R43 ;  /* 0x0000010000007824 */ /* 0x000fe200078e022b */
[----:B------:R-:W-:-:S02]  /*e31a0*/  F2FP.F16.E5M2.UNPACK_B R28, R41 ;  /* 0x00000029ff1c723e */ /* 0x000fc400020004ff */
[----:B------:R-:W-:Y:S02]  /*e31b0*/  F2FP.F16.E5M2.UNPACK_B R29, R40 ;  /* 0x00000028ff1d723e */ /* 0x000fe400020004ff */
[----:B------:R-:W-:Y:S02]  /*e31c0*/  F2FP.F16.E5M2.UNPACK_B R30, R61 ;  /* 0x0000003dff1e723e */ /* 0x000fe400020004ff */
[----:B------:R-:W-:-:S07]  /*e31d0*/  F2FP.F16.E5M2.UNPACK_B R31, R0 ;  /* 0x00000000ff1f723e */ /* 0x000fce00020004ff */
[C---:B--2---:R-:W-:Y:S08]  /*e31e0*/  HMMA.16816.F32 R4, R28.reuse, R8, R4 ;  /* 0x000000081c04723c */ /* 0x044ff00000001804 */
[C---:B---3--:R-:W-:Y:S01]  /*e31f0*/  HMMA.16816.F32 R56, R28.reuse, R10, R56 ;  /* 0x0000000a1c38723c */ /* 0x048fe20000001838 */
[----:B------:R0:W-:Y:S04]  /*e3200*/  STL.64 [R1+0x60], R44 ;  /* 0x0000602c01007387 */ /* 0x0001e80000100a00 */
[----:B------:R1:W-:Y:S04]  /*e3210*/  STL.64 [R1+0x68], R46 ;  /* 0x0000682e01007387 */ /* 0x0003e80000100a00 */
        /* <DEDUP_REMOVED lines=9> */
[----:B------:R-:W-:Y:S04]  /*e32b0*/  STL.64 [R1+0x6c0], R4 ;  /* 0x0006c00401007387 */ /* 0x000fe80000100a00 */
[----:B------:R-:W-:Y:S04]  /*e32c0*/  STL.64 [R1+0x6c8], R6 ;  /* 0x0006c80601007387 */ /* 0x000fe80000100a00 */
[----:B------:R-:W-:Y:S04]  /*e32d0*/  STL.64 [R1+0x6b0], R56 ;  /* 0x0006b03801007387 */ /* 0x000fe80000100a00 */
[----:B------:R0:W-:Y:S04]  /*e32e0*/  STL.64 [R1+0x6b8], R58 ;  /* 0x0006b83a01007387 */ /* 0x0001e80000100a00 */
[----:B0-----:R-:W3:Y:S04]  /*e32f0*/  LDL.LU.64 R58, [R1+0xdce0] ;  /* 0x00dce000013a7983 */ /* 0x001ee80000300a00 */
[----:B------:R-:W3:Y:S01]  /*e3300*/  LDL.LU.64 R56, [R1+0xdcd8] ;  /* 0x00dcd80001387983 */ /* 0x000ee20000300a00 */
[----:B----4-:R-:W-:Y:S01]  /*e3310*/  HMMA.16816.F32 R12, R28, R20, R12 ;  /* 0x000000141c0c723c */ /* 0x010fe2000000180c */
[----:B------:R-:W-:-:S02]  /*e3320*/  IMAD.MOV.U32 R6, RZ, RZ, R10 ;  /* 0x000000ffff067224 */ /* 0x000fc400078e000a */
[----:B------:R-:W-:Y:S02]  /*e3330*/  IMAD.MOV.U32 R7, RZ, RZ, R21 ;  /* 0x000000ffff077224 */ /* 0x000fe400078e0015 */
[----:B------:R-:W-:Y:S02]  /*e3340*/  IMAD.MOV.U32 R4, RZ, RZ, R8 ;  /* 0x000000ffff047224 */ /* 0x000fe400078e0008 */
[----:B------:R-:W-:-:S12]  /*e3350*/  IMAD.MOV.U32 R5, RZ, RZ, R11 ;  /* 0x000000ffff057224 */ /* 0x000fd800078e000b */
[----:B------:R-:W-:Y:S04]  /*e3360*/  STL.64 [R1+0x6a0], R12 ;  /* 0x0006a00c01007387 */ /* 0x000fe80000100a00 */
[----:B------:R-:W-:Y:S04]  /*e3370*/  STL.64 [R1+0x6a8], R14 ;  /* 0x0006a80e01007387 */ /* 0x000fe80000100a00 */
[----:B------:R-:W-:Y:S04]  /*e3380*/  STL.64 [R1+0xdcd0], R6 ;  /* 0x00dcd00601007387 */ /* 0x000fe80000100a00 */
[----:B------:R0:W-:Y:S02]  /*e3390*/  STL.64 [R1+0xdcc8], R4 ;  /* 0x00dcc80401007387 */ /* 0x0001e40000100a00 */
[----:B0-----:R-:W-:-:S15]  /*e33a0*/  HMMA.16816.F32 R4, R28, R22, R16 ;  /* 0x000000161c04723c */ /* 0x001fde0000001810 */
[----:B------:R-:W-:-:S04]  /*e33b0*/  NOP ;  /* 0x0000000000007918 */ /* 0x000fc80000000000 */
[----:B------:R-:W-:Y:S04]  /*e33c0*/  STL.64 [R1+0x690], R4 ;  /* 0x0006900401007387 */ /* 0x000fe80000100a00 */
[----:B------:R0:W-:Y:S01]  /*e33d0*/  STL.64 [R1+0x698], R6 ;  /* 0x0006980601007387 */ /* 0x0001e20000100a00 */
[C---:B--2---:R-:W-:Y:S08]  /*e33e0*/  HMMA.16816.F32 R12, R28.reuse, R60, R24 ;  /* 0x0000003c1c0c723c */ /* 0x044ff00000001818 */
[C---:B---3--:R-:W-:Y:S08]  /*e33f0*/  HMMA.16816.F32 R16, R28.reuse, R58, R32 ;  /* 0x0000003a1c10723c */ /* 0x048ff00000001820 */
[C---:B0-----:R-:W-:Y:S03]  /*e3400*/  HMMA.16816.F32 R4, R28.reuse, R56, R36 ;  /* 0x000000381c04723c */ /* 0x041fe60000001824 */
[----:B------:R0:W-:Y:S04]  /*e3410*/  STL.64 [R1+0x680], R12 ;  /* 0x0006800c01007387 */ /* 0x0001e80000100a00 */
[----:B------:R1:W-:Y:S04]  /*e3420*/  STL.64 [R1+0x688], R14 ;  /* 0x0006880e01007387 */ /* 0x0003e80000100a00 */
[----:B0-----:R-:W2:Y:S04]  /*e3430*/  LDL.LU R12, [R1+0x9d0] ;  /* 0x0009d000010c7983 */ /* 0x001ea80000300800 */
[----:B------:R-:W-:Y:S04]  /*e3440*/  STL.64 [R1+0x670], R16 ;  /* 0x0006701001007387 */ /* 0x000fe80000100a00 */
[----:B------:R0:W-:Y:S04]  /*e3450*/  STL.64 [R1+0x678], R18 ;  /* 0x0006781201007387 */ /* 0x0001e80000100a00 */
[----:B------:R-:W-:Y:S04]  /*e3460*/  STL.64 [R1+0x660], R4 ;  /* 0x0006600401007387 */ /* 0x000fe80000100a00 */
[----:B------:R3:W-:Y:S04]  /*e3470*/  STL.64 [R1+0x668], R6 ;  /* 0x0006680601007387 */ /* 0x0007e80000100a00 */
[----:B------:R-:W2:Y:S04]  /*e3480*/  LDL.LU R13, [R1+0x9d4] ;  /* 0x0009d400010d7983 */ /* 0x000ea80000300800 */
[----:B-1----:R-:W2:Y:S04]  /*e3490*/  LDL.LU R14, [R1+0x9d8] ;  /* 0x0009d800010e7983 */ /* 0x002ea80000300800 */
[----:B------:R-:W2:Y:S01]  /*e34a0*/  LDL.LU R15, [R1+0x9dc] ;  /* 0x0009dc00010f7983 */ /* 0x000ea20000300800 */
[C---:B0-----:R-:W-:Y:S08]  /*e34b0*/  HMMA.16816.F32 R16, R28.reuse, R54, R40 ;  /* 0x000000361c10723c */ /* 0x041ff00000001828 */
[----:B---3--:R-:W-:Y:S01]  /*e34c0*/  HMMA.16816.F32 R4, R28, R52, R44 ;  /* 0x000000341c04723c */ /* 0x008fe2000000182c */
        /* <DEDUP_REMOVED lines=31> */
[----:B------:R-:W3:Y:S01]  /*e36c0*/  LDL.LU R20, [R1+0x910] ;  /* 0x0009100001147983 */ /* 0x000ee20000300800 */
[----:B------:R-:W-:Y:S02]  /*e36d0*/  IMAD.MOV.U32 R0, RZ, RZ, R9 ;  /* 0x000000ffff007224 */ /* 0x000fe400078e0009 */
[----:B------:R-:W-:Y:S01]  /*e36e0*/  IMAD.MOV.U32 R10, RZ, RZ, R22 ;  /* 0x000000ffff0a7224 */ /* 0x000fe200078e0016 */
        /* <DEDUP_REMOVED lines=94> */
[----:B0-----:R-:W-:Y:S02]  /*e3cd0*/  HMMA.16816.F32 R24, R28, R22, R56 ;  /* 0x000000161c18723c */ /* 0x001fe40000001838 */
[----:B------:R-:W-:Y:S04]  /*e3ce0*/  STL.64 [R1+0x580], R32 ;  /* 0x0005802001007387 */ /* 0x000fe80000100a00 */
[----:B------:R-:W-:Y:S01]  /*e3cf0*/  STL.64 [R1+0x588], R34 ;  /* 0x0005882201007387 */ /* 0x000fe20000100a00 */
[----:B------:R-:W-:-:S02]  /*e3d00*/  IMAD.MOV.U32 R58, RZ, RZ, R10 ;  /* 0x000000ffff3a7224 */ /* 0x000fc400078e000a */
[----:B------:R-:W-:Y:S02]  /*e3d10*/  IMAD.MOV.U32 R59, RZ, RZ, R9 ;  /* 0x000000ffff3b7224 */ /* 0x000fe400078e0009 */
[----:B------:R-:W-:Y:S02]  /*e3d20*/  IMAD.MOV.U32 R56, RZ, RZ, R8 ;  /* 0x000000ffff387224 */ /* 0x000fe400078e0008 */
[----:B------:R-:W-:-:S06]  /*e3d30*/  IMAD.MOV.U32 R57, RZ, RZ, R7 ;  /* 0x000000ffff397224 */ /* 0x000fcc00078e0007 */
[----:B------:R0:W-:Y:S04]  /*e3d40*/  STL.64 [R1+0x570], R24 ;  /* 0x0005701801007387 */ /* 0x0001e80000100a00 */
[----:B------:R1:W-:Y:S04]  /*e3d50*/  STL.64 [R1+0x578], R26 ;  /* 0x0005781a01007387 */ /* 0x0003e80000100a00 */
        /* <DEDUP_REMOVED lines=17> */
[----:B0-----:R-:W3:Y:S04]  /*e3e70*/  LDL.LU R24, [R1+0x362c] ;  /* 0x00362c0001187983 */ /* 0x001ee80000300800 */
[----:B------:R-:W4:Y:S04]  /*e3e80*/  LDL.LU R25, [R1+0x3638] ;  /* 0x0036380001197983 */ /* 0x000f280000300800 */
[----:B-1----:R-:W4:Y:S04]  /*e3e90*/  LDL.LU R26, [R1+0x3634] ;  /* 0x00363400011a7983 */ /* 0x002f280000300800 */
        /* <DEDUP_REMOVED lines=41> */
[----:B------:R0:W-:Y:S04]  /*e4130*/  STL.64 [R1+0xdbe0], R22 ;  /* 0x00dbe01601007387 */ /* 0x0001e80000100a00 */
[----:B0-----:R-:W4:Y:S04]  /*e4140*/  LDL.LU R22, [R1+0x3624] ;  /* 0x0036240001167983 */ /* 0x001f280000300800 */
[----:B------:R-:W4:Y:S04]  /*e4150*/  LDL.LU R23, [R1+0x3630] ;  /* 0x0036300001177983 */ /* 0x000f280000300800 */
[----:B------:R0:W-:Y:S04]  /*e4160*/  STL.64 [R1+0xdbd8], R20 ;  /* 0x00dbd81401007387 */ /* 0x0001e80000100a00 */
[----:B0-----:R-:W4:Y:S01]  /*e4170*/  LDL.LU R21, [R1+0x3628] ;  /* 0x0036280001157983 */ /* 0x001f220000300800 */
[C---:B--2---:R-:W-:Y:S08]  /*e4180*/  HMMA.16816.F32 R40, R28.reuse, R18, R40 ;  /* 0x000000121c28723c */ /* 0x044ff00000001828 */
[C---:B---3--:R-:W-:Y:S11]  /*e4190*/  HMMA.16816.F32 R12, R28.reuse, R16, R12 ;  /* 0x000000101c0c723c */ /* 0x048ff6000000180c */
        /* <DEDUP_REMOVED lines=42> */
[----:B------:R-:W-:Y:S01]  /*e4440*/  IMAD R0, R0, 0x100, R27 ;  /* 0x0000010000007824 */ /* 0x000fe200078e021b */
[C---:B---3--:R-:W-:Y:S08]  /*e4450*/  HMMA.16816.F32 R12, R28.reuse, R6, R12 ;  /* 0x000000061c0c723c */ /* 0x048ff0000000180c */
[----:B--2---:R-:W-:Y:S01]  /*e4460*/  HMMA.16816.F32 R8, R28, R4, R16 ;  /* 0x000000041c08723c */ /* 0x004fe20000001810 */
        /* <DEDUP_REMOVED lines=12> */
[----:B------:R-:W-:-:S07]  /*e4530*/  F2FP.F16.E5M2.UNPACK_B R30, R4 ;  /* 0x00000004ff1e723e */ /* 0x000fce00020004ff */
[C---:B------:R-:W-:Y:S01]  /*e4540*/  HMMA.16816.F32 R4, R28.reuse, R44, R36 ;  /* 0x0000002c1c04723c */ /* 0x040fe20000001824 */
[----:B------:R4:W-:Y:S04]  /*e4550*/  STL.64 [R1+0x4e8], R10 ;  /* 0x0004e80a01007387 */ /* 0x0009e80000100a00 */
[----:B------:R-:W-:Y:S04]  /*e4560*/  STL.64 [R1+0x50], R12 ;  /* 0x0000500c01007387 */ /* 0x000fe80000100a00 */
[----:B------:R0:W-:Y:S01]  /*e4570*/  STL.64 [R1+0x58], R14 ;  /* 0x0000580e01007387 */ /* 0x0001e20000100a00 */
[C---:B----4-:R-:W-:Y:S08]  /*e4580*/  HMMA.16816.F32 R8, R28.reuse, R56, R48 ;  /* 0x000000381c08723c */ /* 0x050ff00000001830 */
[C---:B0-----:R-:W-:Y:S01]  /*e4590*/  HMMA.16816.F32 R12, R28.reuse, R46, R40 ;  /* 0x0000002e1c0c723c */ /* 0x041fe20000001828 */
[----:B------:R-:W-:Y:S04]  /*e45a0*/  STL.64 [R1+0x4d0], R4 ;  /* 0x0004d00401007387 */ /* 0x000fe80000100a00 */
[----:B------:R0:W-:Y:S03]  /*e45b0*/  STL.64 [R1+0x4d8], R6 ;  /* 0x0004d80601007387 */ /* 0x0001e60000100a00 */
[C---:B0-----:R-:W-:Y:S11]  /*e45c0*/  HMMA.16816.F32 R4, R28.reuse, R58, R52 ;  /* 0x0000003a1c04723c */ /* 0x041ff60000001834 */
        /* <DEDUP_REMOVED lines=143> */
[C---:B0-----:R-:W-:Y:S08]  /*e4ec0*/  HMMA.16816.F32 R36, R28.reuse, R34, R4 ;  /* 0x000000221c24723c */ /* 0x041ff00000001804 */
[C---:B------:R-:W-:Y:S01]  /*e4ed0*/  HMMA.16816.F32 R4, R28.reuse, R32, R8 ;  /* 0x000000201c04723c */ /* 0x040fe20000001808 */
[----:B------:R-:W-:Y:S04]  /*e4ee0*/  STL.64 [R1+0x3d0], R40 ;  /* 0x0003d02801007387 */ /* 0x000fe80000100a00 */
[----:B------:R-:W-:Y:S04]  /*e4ef0*/  STL.64 [R1+0x3d8], R42 ;  /* 0x0003d82a01007387 */ /* 0x000fe80000100a00 */
[----:B------:R-:W-:Y:S01]  /*e4f00*/  STL.64 [R1+0xdab0], R34 ;  /* 0x00dab02201007387 */ /* 0x000fe20000100a00 */
[C---:B------:R-:W-:Y:S03]  /*e4f10*/  HMMA.16816.F32 R8, R28.reuse, R26, R12 ;  /* 0x0000001a1c08723c */ /* 0x040fe6000000180c */
[----:B------:R-:W-:Y:S04]  /*e4f20*/  STL.64 [R1+0x3c0], R36 ;  /* 0x0003c02401007387 */ /* 0x000fe80000100a00 */
[----:B------:R-:W-:Y:S04]  /*e4f30*/  STL.64 [R1+0x3c8], R38 ;  /* 0x0003c82601007387 */ /* 0x000fe80000100a00 */
[----:B------:R-:W-:Y:S04]  /*e4f40*/  STL.64 [R1+0xdaa8], R32 ;  /* 0x00daa82001007387 */ /* 0x000fe80000100a00 */
[----:B------:R-:W-:Y:S04]  /*e4f50*/  STL.64 [R1+0x3b0], R4 ;  /* 0x0003b00401007387 */ /* 0x000fe80000100a00 */
[----:B------:R0:W-:Y:S04]  /*e4f60*/  STL.64 [R1+0x3b8], R6 ;  /* 0x0003b80601007387 */ /* 0x0001e80000100a00 */
[----:B------:R-:W2:Y:S01]  /*e4f70*/  LDL.LU R48, [R1+0xc60] ;  /* 0x000c600001307983 */ /* 0x000ea20000300800 */
[----:B0-----:R-:W-:Y:S03]  /*e4f80*/  HMMA.16816.F32 R4, R28, R24, R16 ;  /* 0x000000181c04723c */ /* 0x001fe60000001810 */
[----:B------:R-:W-:Y:S04]  /*e4f90*/  STL.64 [R1+0x3a0], R8 ;  /* 0x0003a00801007387 */ /* 0x000fe80000100a00 */
[----:B------:R-:W-:-:S12]  /*e4fa0*/  STL.64 [R1+0x3a8], R10 ;  /* 0x0003a80a01007387 */ /* 0x000fd80000100a00 */
        /* <DEDUP_REMOVED lines=97> */
[----:B------:R2:W-:Y:S01]  /*e55c0*/  STL.64 [R1+0x338], R18 ;  /* 0x0003381201007387 */ /* 0x0005e20000100a00 */
[----:B------:R-:W-:Y:S01]  /*e55d0*/  IMAD R0, R0, 0x100, R57 ;  /* 0x0000010000007824 */ /* 0x000fe200078e0239 */
[C---:B--2---:R-:W-:Y:S08]  /*e55e0*/  HMMA.16816.F32 R16, R28.reuse, R10, R20 ;  /* 0x0000000a1c10723c */ /* 0x044ff00000001814 */
[C---:B----4-:R-:W-:Y:S01]  /*e55f0*/  HMMA.16816.F32 R12, R28.reuse, R8, R24 ;  /* 0x000000081c0c723c */ /* 0x050fe20000001818 */
        /* <DEDUP_REMOVED lines=21> */
[----:B------:R-:W-:Y:S01]  /*e5750*/  HMMA.16816.F32 R4, R28, R58, R52 ;  /* 0x0000003a1c04723c */ /* 0x000fe20000001834 */
[----:B------:R-:W-:Y:S04]  /*e5760*/  STL.64 [R1+0x2f8], R10 ;  /* 0x0002f80a01007387 */ /* 0x000fe80000100a00 */
[----:B------:R0:W-:Y:S04]  /*e5770*/  STL.64 [R1+0x40], R12 ;  /* 0x0000400c01007387 */ /* 0x0001e80000100a00 */
[----:B------:R1:W-:Y:S04]  /*e5780*/  STL.64 [R1+0x48], R14 ;  /* 0x0000480e01007387 */ /* 0x0003e80000100a00 */
[----:B------:R-:W2:Y:S06]  /*e5790*/  LDL.LU R20, [R1+0xdc0] ;  /* 0x000dc00001147983 */ /* 0x000eac0000300800 */
        /* <DEDUP_REMOVED lines=15> */
[----:B----4-:R-:W3:Y:S04]  /*e5890*/  LDL.LU R6, [R1+0xd88] ;  /* 0x000d880001067983 */ /* 0x010ee80000300800 */
[----:B------:R-:W3:Y:S04]  /*e58a0*/  LDL.LU R7, [R1+0xd8c] ;  /* 0x000d8c0001077983 */ /* 0x000ee80000300800 */
[----:B---3--:R1:W-:Y:S04]  /*e58b0*/  STL.64 [R1+0xdb00], R6 ;  /* 0x00db000601007387 */ /* 0x0083e80000100a00 */
        /* <DEDUP_REMOVED lines=18> */
[----:B0-----:R-:W4:Y:S04]  /*e59e0*/  LDL.LU R12, [R1+0xca0] ;  /* 0x000ca000010c7983 */ /* 0x001f280000300800 */
[----:B------:R-:W4:Y:S04]  /*e59f0*/  LDL.LU R13, [R1+0xca4] ;  /* 0x000ca400010d7983 */ /* 0x000f280000300800 */
[----:B------:R-:W4:Y:S04]  /*e5a00*/  LDL.LU R14, [R1+0xca8] ;  /* 0x000ca800010e7983 */ /* 0x000f280000300800 */
[----:B------:R-:W4:Y:S04]  /*e5a10*/  LDL.LU R15, [R1+0xcac] ;  /* 0x000cac00010f7983 */ /* 0x000f280000300800 */
[----:B-1----:R-:W4:Y:S04]  /*e5a20*/  LDL R6, [R1+0x10] ;  /* 0x0000100001067983 */ /* 0x002f280000100800 */
[----:B------:R-:W4:Y:S04]  /*e5a30*/  LDL R7, [R1+0x14] ;  /* 0x0000140001077983 */ /* 0x000f280000100800 */
[----:B--2---:R-:W4:Y:S04]  /*e5a40*/  LDL.LU R52, [R1+0xc90] ;  /* 0x000c900001347983 */ /* 0x004f280000300800 */
[----:B------:R-:W4:Y:S04]  /*e5a50*/  LDL.LU R53, [R1+0xc94] ;  /* 0x000c940001357983 */ /* 0x000f280000300800 */
[----:B------:R-:W4:Y:S04]  /*e5a60*/  LDL.LU R54, [R1+0xc98] ;  /* 0x000c980001367983 */ /* 0x000f280000300800 */
[----:B------:R-:W4:Y:S04]  /*e5a70*/  LDL.LU R55, [R1+0xc9c] ;  /* 0x000c9c0001377983 */ /* 0x000f280000300800 */
        /* <DEDUP_REMOVED lines=29> */
[----:B------:R0:W-:Y:S01]  /*e5c50*/  STL [R1+0xd9f0], R0 ;  /* 0x00d9f00001007387 */ /* 0x0001e20000100800 */
[C---:B---3--:R-:W-:Y:S08]  /*e5c60*/  HMMA.16816.F32 R56, R28.reuse, R60, R56 ;  /* 0x0000003c1c38723c */ /* 0x048ff00000001838 */
[C---:B----4-:R-:W-:Y:S08]  /*e5c70*/  HMMA.16816.F32 R4, R28.reuse, R6, R52 ;  /* 0x000000061c04723c */ /* 0x050ff00000001834 */
[----:B--2---:R-:W-:Y:S01]  /*e5c80*/  HMMA.16816.F32 R12, R28, R24, R12 ;  /* 0x000000181c0c723c */ /* 0x004fe2000000180c */
[----:B0-----:R-:W-:-:S07]  /*e5c90*/  IMAD.MOV.U32 R0, RZ, RZ, R25 ;  /* 0x000000ffff007224 */ /* 0x001fce00078e0019 */
[C---:B------:R-:W-:Y:S01]  /*e5ca0*/  HMMA.16816.F32 R24, R28.reuse, R26, R20 ;  /* 0x0000001a1c18723c */ /* 0x040fe20000001814 */
[----:B------:R-:W2:Y:S04]  /*e5cb0*/  LDL.LU.64 R54, [R1+0xdb10] ;  /* 0x00db100001367983 */ /* 0x000ea80000300a00 */
[----:B------:R-:W2:Y:S04]  /*e5cc0*/  LDL.LU.64 R52, [R1+0xdb08] ;  /* 0x00db080001347983 */ /* 0x000ea80000300a00 */
[----:B------:R-:W-:Y:S04]  /*e5cd0*/  STL.64 [R1+0x2d0], R4 ;  /* 0x0002d00401007387 */ /* 0x000fe80000100a00 */
[----:B------:R0:W-:Y:S04]  /*e5ce0*/  STL.64 [R1+0x2d8], R6 ;  /* 0x0002d80601007387 */ /* 0x0001e80000100a00 */
[----:B0-----:R-:W3:Y:S04]  /*e5cf0*/  LDL.LU.64 R6, [R1+0xdb00] ;  /* 0x00db000001067983 */ /* 0x001ee80000300a00 */
[----:B------:R-:W3:Y:S04]  /*e5d00*/  LDL.LU.64 R4, [R1+0xdaf8] ;  /* 0x00daf80001047983 */ /* 0x000ee80000300a00 */
        /* <DEDUP_REMOVED lines=217> */
[----:B------:R0:W-:Y:S04]  /*e6aa0*/  STL.64 [R1+0x100], R8 ;  /* 0x0001000801007387 */ /* 0x0001e80000100a00 */
[----:B------:R1:W-:Y:S09]  /*e6ab0*/  STL.64 [R1+0x108], R10 ;  /* 0x0001080a01007387 */ /* 0x0003f20000100a00 */
[----:B------:R-:W-:Y:S04]  /*e6ac0*/  STL.64 [R1+0x30], R12 ;  /* 0x0000300c01007387 */ /* 0x000fe80000100a00 */
[----:B------:R-:W-:Y:S04]  /*e6ad0*/  STL.64 [R1+0x38], R14 ;  /* 0x0000380e01007387 */ /* 0x000fe80000100a00 */
[----:B------:R-:W2:Y:S04]  /*e6ae0*/  LDL.LU R16, [R1+0x1140] ;  /* 0x0011400001107983 */ /* 0x000ea80000300800 */
[----:B------:R-:W2:Y:S04]  /*e6af0*/  LDL.LU R17, [R1+0x1144] ;  /* 0x0011440001117983 */ /* 0x000ea80000300800 */
[----:B------:R-:W3:Y:S04]  /*e6b00*/  LDL.LU R18, [R1+0x1148] ;  /* 0x0011480001127983 */ /* 0x000ee80000300800 */
[----:B------:R-:W3:Y:S01]  /*e6b10*/  LDL.LU R19, [R1+0x114c] ;  /* 0x00114c0001137983 */ /* 0x000ee20000300800 */
[----:B0-----:R-:W-:-:S05]  /*e6b20*/  IMAD R8, R49, 0x100, R48 ;  /* 0x0000010031087824 */ /* 0x001fca00078e0230 */
[----:B------:R-:W-:Y:S01]  /*e6b30*/  F2FP.F16.E5M2.UNPACK_B R28, R8 ;  /* 0x00000008ff1c723e */ /* 0x000fe200020004ff */
[----:B---3--:R-:W-:Y:S04]  /*e6b40*/  STL.64 [R1+0xd9a8], R18 ;  /* 0x00d9a81201007387 */ /* 0x008fe80000100a00 */
[----:B--2---:R0:W-:Y:S04]  /*e6b50*/  STL.64 [R1+0xd9a0], R16 ;  /* 0x00d9a01001007387 */ /* 0x0041e80000100a00 */
[----:B------:R-:W2:Y:S04]  /*e6b60*/  LDL.LU R8, [R1+0x1110] ;  /* 0x0011100001087983 */ /* 0x000ea80000300800 */
[----:B------:R-:W2:Y:S04]  /*e6b70*/  LDL.LU R9, [R1+0x1114] ;  /* 0x0011140001097983 */ /* 0x000ea80000300800 */
[----:B-1----:R-:W3:Y:S04]  /*e6b80*/  LDL.LU R10, [R1+0x1118] ;  /* 0x00111800010a7983 */ /* 0x002ee80000300800 */
[----:B------:R-:W3:Y:S01]  /*e6b90*/  LDL.LU R11, [R1+0x111c] ;  /* 0x00111c00010b7983 */ /* 0x000ee20000300800 */
[----:B------:R-:W-:-:S02]  /*e6ba0*/  IMAD R4, R55, 0x100, R54 ;  /* 0x0000010037047824 */ /* 0x000fc400078e0236 */
[----:B------:R-:W-:Y:S02]  /*e6bb0*/  IMAD R5, R53, 0x100, R52 ;  /* 0x0000010035057824 */ /* 0x000fe400078e0234 */
[----:B------:R-:W-:Y:S01]  /*e6bc0*/  IMAD R6, R51, 0x100, R50 ;  /* 0x0000010033067824 */ /* 0x000fe200078e0232 */
[----:B------:R-:W-:Y:S02]  /*e6bd0*/  F2FP.F16.E5M2.UNPACK_B R31, R4 ;  /* 0x00000004ff1f723e */ /* 0x000fe400020004ff */
[----:B------:R-:W-:Y:S02]  /*e6be0*/  F2FP.F16.E5M2.UNPACK_B R30, R5 ;  /* 0x00000005ff1e723e */ /* 0x000fe400020004ff */
[----:B------:R-:W-:Y:S01]  /*e6bf0*/  F2FP.F16.E5M2.UNPACK_B R29, R6 ;  /* 0x00000006ff1d723e */ /* 0x000fe200020004ff */
[----:B---3--:R-:W-:Y:S04]  /*e6c00*/  STL.64 [R1+0xd9b8], R10 ;  /* 0x00d9b80a01007387 */ /* 0x008fe80000100a00 */
[----:B--2---:R-:W-:Y:S04]  /*e6c10*/  STL.64 [R1+0xd9b0], R8 ;  /* 0x00d9b00801007387 */ /* 0x004fe80000100a00 */
        /* <DEDUP_REMOVED lines=15> */
[----:B------:R-:W4:Y:S01]  /*e6d10*/  LDL.LU R59, [R1+0xfcc] ;  /* 0x000fcc00013b7983 */ /* 0x000f220000300800 */
[----:B------:R-:W-:-:S03]  /*e6d20*/  IMAD.MOV.U32 R25, RZ, RZ, R0 ;  /* 0x000000ffff197224 */ /* 0x000fc600078e0000 */
[----:B----4-:R-:W-:Y:S04]  /*e6d30*/  STL.64 [R1+0xd9e8], R58 ;  /* 0x00d9e83a01007387 */ /* 0x010fe80000100a00 */
[----:B---3--:R3:W-:Y:S04]  /*e6d40*/  STL.64 [R1+0xd9e0], R56 ;  /* 0x00d9e03801007387 */ /* 0x0087e80000100a00 */
[----:B------:R-:W4:Y:S04]  /*e6d50*/  LDL R26, [R1] ;  /* 0x00000000011a7983 */ /* 0x000f280000100800 */
[----:B------:R-:W4:Y:S04]  /*e6d60*/  LDL R27, [R1+0x4] ;  /* 0x00000400011b7983 */ /* 0x000f280000100800 */
[----:B0-----:R-:W4:Y:S04]  /*e6d70*/  LDL.LU R16, [R1+0xfb0] ;  /* 0x000fb00001107983 */ /* 0x001f280000300800 */
[----:B------:R-:W4:Y:S04]  /*e6d80*/  LDL.LU R17, [R1+0xfb4] ;  /* 0x000fb40001117983 */ /* 0x000f280000300800 */
[----:B------:R-:W4:Y:S04]  /*e6d90*/  LDL.LU R18, [R1+0xfb8] ;  /* 0x000fb80001127983 */ /* 0x000f280000300800 */
[----:B------:R-:W4:Y:S04]  /*e6da0*/  LDL.LU R19, [R1+0xfbc] ;  /* 0x000fbc0001137983 */ /* 0x000f280000300800 */
[----:B------:R-:W4:Y:S04]  /*e6db0*/  LDL R24, [R1+0x8] ;  /* 0x0000080001187983 */ /* 0x000f280000100800 */
[----:B------:R-:W4:Y:S04]  /*e6dc0*/  LDL.LU R0, [R1+0xd9f0] ;  /* 0x00d9f00001007983 */ /* 0x000f280000300800 */
[----:B-1----:R-:W4:Y:S04]  /*e6dd0*/  LDL R6, [R1+0x10] ;  /* 0x0000100001067983 */ /* 0x002f280000100800 */
[----:B------:R-:W4:Y:S04]  /*e6de0*/  LDL R7, [R1+0x14] ;  /* 0x0000140001077983 */ /* 0x000f280000100800 */
[----:B--2---:R-:W2:Y:S04]  /*e6df0*/  LDL.LU R32, [R1+0xf70] ;  /* 0x000f700001207983 */ /* 0x004ea80000300800 */
[----:B------:R-:W2:Y:S04]  /*e6e00*/  LDL.LU R33, [R1+0xf74] ;  /* 0x000f740001217983 */ /* 0x000ea80000300800 */
[----:B------:R-:W2:Y:S04]  /*e6e10*/  LDL.LU R34, [R1+0xf78] ;  /* 0x000f780001227983 */ /* 0x000ea80000300800 */
[----:B------:R-:W2:Y:S04]  /*e6e20*/  LDL.LU R35, [R1+0xf7c] ;  /* 0x000f7c0001237983 */ /* 0x000ea80000300800 */
[----:B------:R-:W2:Y:S04]  /*e6e30*/  LDL R4, [R1+0x18] ;  /* 0x0000180001047983 */ /* 0x000ea80000100800 */
[----:B---3--:R-:W2:Y:S04]  /*e6e40*/  LDL.LU R56, [R1+0xf50] ;  /* 0x000f500001387983 */ /* 0x008ea80000300800 */
        /* <DEDUP_REMOVED lines=35> */
[----:B----4-:R-:W-:-:S07]  /*e7080*/  IMAD.MOV.U32 R5, RZ, RZ, R0 ;  /* 0x000000ffff057224 */ /* 0x010fce00078e0000 */
[----:B--2---:R-:W-:-:S15]  /*e7090*/  HMMA.16816.F32 R56, R28, R4, R56 ;  /* 0x000000041c38723c */ /* 0x004fde0000001838 */
[----:B------:R-:W-:-:S04]  /*e70a0*/  NOP ;  /* 0x0000000000007918 */ /* 0x000fc80000000000 */
[----:B------:R-:W-:Y:S04]  /*e70b0*/  STL.64 [R1+0xf0], R56 ;  /* 0x0000f03801007387 */ /* 0x000fe80000100a00 */
[----:B------:R0:W-:Y:S04]  /*e70c0*/  STL.64 [R1+0xf8], R58 ;  /* 0x0000f83a01007387 */ /* 0x0001e80000100a00 */
[----:B0-----:R-:W2:Y:S04]  /*e70d0*/  LDL.LU.64 R58, [R1+0xd9e8] ;  /* 0x00d9e800013a7983 */ /* 0x001ea80000300a00 */
[----:B------:R-:W2:Y:S01]  /*e70e0*/  LDL.LU.64 R56, [R1+0xd9e0] ;  /* 0x00d9e00001387983 */ /* 0x000ea20000300a00 */
[C---:B------:R-:W-:Y:S08]  /*e70f0*/  HMMA.16816.F32 R4, R28.reuse, R6, R32 ;  /* 0x000000061c04723c */ /* 0x040ff00000001820 */
[C---:B---3--:R-:W-:Y:S08]  /*e7100*/  HMMA.16816.F32 R8, R28.reuse, R24, R8 ;  /* 0x000000181c08723c */ /* 0x048ff00000001808 */
[C---:B------:R-:W-:Y:S01]  /*e7110*/  HMMA.16816.F32 R24, R28.reuse, R26, R16 ;  /* 0x0000001a1c18723c */ /* 0x040fe20000001810 */
        /* <DEDUP_REMOVED lines=8> */
[----:B0-----:R-:W3:Y:S04]  /*e71a0*/  LDL.LU.64 R10, [R1+0xd9b8] ;  /* 0x00d9b800010a7983 */ /* 0x001ee80000300a00 */
[----:B------:R-:W3:Y:S04]  /*e71b0*/  LDL.LU.64 R8, [R1+0xd9b0] ;  /* 0x00d9b00001087983 */ /* 0x000ee80000300a00 */
        /* <DEDUP_REMOVED lines=10> */
[----:B0-----:R-:W3:Y:S04]  /*e7260*/  LDL.LU.64 R58, [R1+0xd988] ;  /* 0x00d98800013a7983 */ /* 0x001ee80000300a00 */
[----:B------:R-:W2:Y:S01]  /*e7270*/  LDL.LU.64 R56, [R1+0xd980] ;  /* 0x00d9800001387983 */ /* 0x000ea20000300a00 */
        /* <DEDUP_REMOVED lines=44> */
[----:B0-----:R-:W3:Y:S04]  /*e7540*/  LDL.LU R48, [R1+0x1090] ;  /* 0x0010900001307983 */ /* 0x001ee80000300800 */
[----:B------:R-:W3:Y:S04]  /*e7550*/  LDL.LU R49, [R1+0x1094] ;  /* 0x0010940001317983 */ /* 0x000ee80000300800 */
[----:B------:R-:W3:Y:S04]  /*e7560*/  LDL.LU R50, [R1+0x1098] ;  /* 0x0010980001327983 */ /* 0x000ee80000300800 */
[----:B------:R-:W3:Y:S01]  /*e7570*/  LDL.LU R51, [R1+0x109c] ;  /* 0x00109c0001337983 */ /* 0x000ee20000300800 */
[C---:B------:R-:W-:Y:S08]  /*e7580*/  HMMA.16816.F32 R8, R28.reuse, R38, R8 ;  /* 0x000000261c08723c */ /* 0x040ff00000001808 */
[C---:B----4-:R-:W-:Y:S08]  /*e7590*/  HMMA.16816.F32 R4, R28.reuse, R40, R4 ;  /* 0x000000281c04723c */ /* 0x050ff00000001804 */
[----:B---3--:R-:W-:-:S15]  /*e75a0*/  HMMA.16816.F32 R48, R28, R46, R48 ;  /* 0x0000002e1c30723c */ /* 0x008fde0000001830 */
[----:B------:R-:W-:-:S04]  /*e75b0*/  NOP ;  /* 0x0000000000007918 */ /* 0x000fc80000000000 */
[----:B------:R-:W-:Y:S04]  /*e75c0*/  STL.64 [R1+0x750], R48 ;  /* 0x0007503001007387 */ /* 0x000fe80000100a00 */
[----:B------:R0:W-:Y:S04]  /*e75d0*/  STL.64 [R1+0x758], R50 ;  /* 0x0007583201007387 */ /* 0x0001e80000100a00 */
[----:B------:R-:W-:Y:S04]  /*e75e0*/  STL.64 [R1+0xd808], R46 ;  /* 0x00d8082e01007387 */ /* 0x000fe80000100a00 */
[----:B--2---:R1:W-:Y:S01]  /*e75f0*/  STL.64 [R1+0xd800], R44 ;  /* 0x00d8002c01007387 */ /* 0x0043e20000100a00 */
[C---:B0-----:R-:W-:Y:S08]  /*e7600*/  HMMA.16816.F32 R48, R28.reuse, R44, R52 ;  /* 0x0000002c1c30723c */ /* 0x041ff00000001834 */
[C---:B-1----:R-:W-:Y:S11]  /*e7610*/  HMMA.16816.F32 R44, R28.reuse, R42, R56 ;  /* 0x0000002a1c2c723c */ /* 0x042ff60000001838 */
        /* <DEDUP_REMOVED lines=146> */
[----:B------:R-:W-:Y:S09]  /*e7f40*/  STL.64 [R1+0xa38], R10 ;  /* 0x000a380a01007387 */ /* 0x000ff20000100a00 */
        /* <DEDUP_REMOVED lines=13> */
[----:B------:R-:W-:-:S03]  /*e8020*/  IMAD R5, R52, 0x100, R51 ;  /* 0x0000010034057824 */ /* 0x000fc600078e0233 */
        /* <DEDUP_REMOVED lines=8> */
[----:B------:R-:W-:-:S03]  /*e80b0*/  IMAD R0, R0, 0x100, R55 ;  /* 0x0000010000007824 */ /* 0x000fc600078e0237 */
[----:B----4-:R1:W-:Y:S04]  /*e80c0*/  STL.64 [R1+0xd898], R6 ;  /* 0x00d8980601007387 */ /* 0x0103e80000100a00 */
[----:B---3--:R3:W-:Y:S04]  /*e80d0*/  STL.64 [R1+0xd890], R4 ;  /* 0x00d8900401007387 */ /* 0x0087e80000100a00 */
[----:B------:R-:W4:Y:S04]  /*e80e0*/  LDL.LU R52, [R1+0x12a0] ;  /* 0x0012a00001347983 */ /* 0x000f280000300800 */
[----:B------:R-:W4:Y:S04]  /*e80f0*/  LDL.LU R53, [R1+0x12a4] ;  /* 0x0012a40001357983 */ /* 0x000f280000300800 */
[----:B------:R-:W2:Y:S04]  /*e8100*/  LDL.LU R54, [R1+0x12a8] ;  /* 0x0012a80001367983 */ /* 0x000ea80000300800 */
[----:B------:R-:W2:Y:S04]  /*e8110*/  LDL.LU R55, [R1+0x12ac] ;  /* 0x0012ac0001377983 */ /* 0x000ea80000300800 */
[----:B--2---:R-:W-:Y:S04]  /*e8120*/  STL.64 [R1+0xd8a8], R54 ;  /* 0x00d8a83601007387 */ /* 0x004fe80000100a00 */
[----:B----4-:R-:W-:Y:S04]  /*e8130*/  STL.64 [R1+0xd8a0], R52 ;  /* 0x00d8a03401007387 */ /* 0x010fe80000100a00 */
[----:B------:R-:W2:Y:S04]  /*e8140*/  LDL.LU R56, [R1+0x1280] ;  /* 0x0012800001387983 */ /* 0x000ea80000300800 */
[----:B------:R-:W2:Y:S04]  /*e8150*/  LDL.LU R57, [R1+0x1284] ;  /* 0x0012840001397983 */ /* 0x000ea80000300800 */
[----:B------:R-:W4:Y:S04]  /*e8160*/  LDL.LU R58, [R1+0x1288] ;  /* 0x00128800013a7983 */ /* 0x000f280000300800 */
[----:B------:R-:W4:Y:S04]  /*e8170*/  LDL.LU R59, [R1+0x128c] ;  /* 0x00128c00013b7983 */ /* 0x000f280000300800 */
[----:B----4-:R-:W-:Y:S04]  /*e8180*/  STL.64 [R1+0xd8b8], R58 ;  /* 0x00d8b83a01007387 */ /* 0x010fe80000100a00 */
[----:B--2---:R2:W-:Y:S04]  /*e8190*/  STL.64 [R1+0xd8b0], R56 ;  /* 0x00d8b03801007387 */ /* 0x0045e80000100a00 */
[----:B------:R-:W4:Y:S04]  /*e81a0*/  LDL R34, [R1] ;  /* 0x0000000001227983 */ /* 0x000f280000100800 */
[----:B------:R-:W4:Y:S04]  /*e81b0*/  LDL R35, [R1+0x4] ;  /* 0x0000040001237983 */ /* 0x000f280000100800 */
        /* <DEDUP_REMOVED lines=10> */
[----:B-1----:R-:W4:Y:S04]  /*e8260*/  LDL R6, [R1+0x10] ;  /* 0x0000100001067983 */ /* 0x002f280000100800 */
[----:B------:R-:W4:Y:S04]  /*e8270*/  LDL R7, [R1+0x14] ;  /* 0x0000140001077983 */ /* 0x000f280000100800 */
[----:B---3--:R-:W3:Y:S04]  /*e8280*/  LDL R4, [R1+0x18] ;  /* 0x0000180001047983 */ /* 0x008ee80000100800 */
[----:B------:R-:W3:Y:S04]  /*e8290*/  LDL R5, [R1+0x1c] ;  /* 0x00001c0001057983 */ /* 0x000ee80000100800 */
[----:B--2---:R-:W3:Y:S04]  /*e82a0*/  LDL.LU R56, [R1+0x1240] ;  /* 0x0012400001387983 */ /* 0x004ee80000300800 */
[----:B------:R-:W3:Y:S04]  /*e82b0*/  LDL.LU R57, [R1+0x1244] ;  /* 0x0012440001397983 */ /* 0x000ee80000300800 */
[----:B------:R-:W3:Y:S04]  /*e82c0*/  LDL.LU R58, [R1+0x1248] ;  /* 0x00124800013a7983 */ /* 0x000ee80000300800 */
[----:B------:R-:W3:Y:S04]  /*e82d0*/  LDL.LU R59, [R1+0x124c] ;  /* 0x00124c00013b7983 */ /* 0x000ee80000300800 */
[----:B------:R-:W4:Y:S01]  /*e82e0*/  LDL.LU R52, [R1+0x1250] ;  /* 0x0012500001347983 */ /* 0x000f220000300800 */
[----:B------:R-:W-:-:S03]  /*e82f0*/  IMAD R8, R50, 0x100, R49 ;  /* 0x0000010032087824 */ /* 0x000fc600078e0231 */
[----:B------:R-:W4:Y:S04]  /*e8300*/  LDL.LU R53, [R1+0x1254] ;  /* 0x0012540001357983 */ /* 0x000f280000300800 */
[----:B------:R-:W4:Y:S04]  /*e8310*/  LDL.LU R54, [R1+0x1258] ;  /* 0x0012580001367983 */ /* 0x000f280000300800 */
[----:B------:R-:W4:Y:S04]  /*e8320*/  LDL.LU R55, [R1+0x125c] ;  /* 0x00125c0001377983 */ /* 0x000f280000300800 */
[----:B------:R-:W2:Y:S04]  /*e8330*/  LDL.LU R36, [R1+0x1290] ;  /* 0x0012900001247983 */ /* 0x000ea80000300800 */
[----:B------:R-:W2:Y:S01]  /*e8340*/  LDL.LU R37, [R1+0x1294] ;  /* 0x0012940001257983 */ /* 0x000ea20000300800 */
[----:B------:R-:W-:-:S03]  /*e8350*/  F2FP.F16.E5M2.UNPACK_B R28, R8 ;  /* 0x00000008ff1c723e */ /* 0x000fc600020004ff */
[----:B------:R-:W2:Y:S01]  /*e8360*/  LDL.LU R38, [R1+0x1298] ;  /* 0x0012980001267983 */ /* 0x000ea20000300800 */
[----:B------:R-:W-:-:S03]  /*e8370*/  F2FP.F16.E5M2.UNPACK_B R31, R0 ;  /* 0x00000000ff1f723e */ /* 0x000fc600020004ff */
        /* <DEDUP_REMOVED lines=25> */
[----:B---3--:R-:W-:-:S15]  /*e8510*/  HMMA.16816.F32 R56, R28, R4, R56 ;  /* 0x000000041c38723c */ /* 0x008fde0000001838 */
[----:B------:R-:W-:-:S04]  /*e8520*/  NOP ;  /* 0x0000000000007918 */ /* 0x000fc80000000000 */
[----:B------:R-:W-:Y:S04]  /*e8530*/  STL.64 [R1+0xa40], R56 ;  /* 0x000a403801007387 */ /* 0x000fe80000100a00 */
[----:B------:R0:W-:Y:S04]  /*e8540*/  STL.64 [R1+0xa48], R58 ;  /* 0x000a483a01007387 */ /* 0x0001e80000100a00 */
[----:B0-----:R-:W3:Y:S04]  /*e8550*/  LDL.LU.64 R58, [R1+0xd8b8] ;  /* 0x00d8b800013a7983 */ /* 0x001ee80000300a00 */
[----:B------:R-:W3:Y:S01]  /*e8560*/  LDL.LU.64 R56, [R1+0xd8b0] ;  /* 0x00d8b00001387983 */ /* 0x000ee20000300a00 */
[C---:B----4-:R-:W-:Y:S08]  /*e8570*/  HMMA.16816.F32 R4, R28.reuse, R6, R52 ;  /* 0x000000061c04723c */ /* 0x050ff00000001834 */
[C---:B------:R-:W-:Y:S08]  /*e8580*/  HMMA.16816.F32 R12, R28.reuse, R32, R12 ;  /* 0x000000201c0c723c */ /* 0x040ff0000000180c */
[C---:B------:R-:W-:Y:S01]  /*e8590*/  HMMA.16816.F32 R32, R28.reuse, R34, R20 ;  /* 0x000000221c20723c */ /* 0x040fe20000001814 */
[----:B------:R-:W4:Y:S04]  /*e85a0*/  LDL.LU.64 R54, [R1+0xd8a8] ;  /* 0x00d8a80001367983 */ /* 0x000f280000300a00 */
        /* <DEDUP_REMOVED lines=19> */
[----:B0-----:R-:W2:Y:S04]  /*e86e0*/  LDL.LU.64 R58, [R1+0xd858] ;  /* 0x00d85800013a7983 */ /* 0x001ea80000300a00 */
[----:B------:R-:W4:Y:S01]  /*e86f0*/  LDL.LU.64 R56, [R1+0xd850] ;  /* 0x00d8500001387983 */ /* 0x000f220000300a00 */
[C---:B--2---:R-:W-:Y:S08]  /*e8700*/  HMMA.16816.F32 R36, R28.reuse, R58, R36 ;  /* 0x0000003a1c24723c */ /* 0x044ff00000001824 */
[C---:B----4-:R-:W-:Y:S11]  /*e8710*/  HMMA.16816.F32 R52, R28.reuse, R56, R52 ;  /* 0x000000381c34723c */ /* 0x050ff60000001834 */
        /* <DEDUP_REMOVED lines=38> */
[----:B------:R2:W-:Y:S01]  /*e8980*/  STL.64 [R1+0xd770], R48 ;  /* 0x00d7703001007387 */ /* 0x0005e20000100a00 */
[C---:B------:R-:W-:Y:S11]  /*e8990*/  HMMA.16816.F32 R8, R28.reuse, R42, R8 ;  /* 0x0000002a1c08723c */ /* 0x040ff60000001808 */
[----:B------:R-:W-:Y:S04]  /*e89a0*/  STL.64 [R1+0xae0], R52 ;  /* 0x000ae03401007387 */ /* 0x000fe80000100a00 */
[----:B------:R-:W-:Y:S01]  /*e89b0*/  STL.64 [R1+0xae8], R54 ;  /* 0x000ae83601007387 */ /* 0x000fe20000100a00 */
        /* <DEDUP_REMOVED lines=15> */
[----:B------:R0:W-:Y:S02]  /*e8ab0*/  STL.64 [R1+0xb28], R6 ;  /* 0x000b280601007387 */ /* 0x0001e40000100a00 */
[C---:B0-----:R-:W-:Y:S02]  /*e8ac0*/  HMMA.16816.F32 R4, R28.reuse, R36, R20 ;  /* 0x000000241c04723c */ /* 0x041fe40000001814 */
[----:B------:R-:W-:Y:S07]  /*e8ad0*/  STL.64 [R1+0xd720], R38 ;  /* 0x00d7202601007387 */ /* 0x000fee0000100a00 */
        /* <DEDUP_REMOVED lines=121> */
[C---:B------:R-:W-:Y:S01]  /*e9270*/  HMMA.16816.F32 R12, R28.reuse, R8, R40 ;  /* 0x000000081c0c723c */ /* 0x040fe20000001828 */
        /* <DEDUP_REMOVED lines=12> */
[----:B------:R-:W-:Y:S04]  /*e9340*/  STL.64 [R1+0xc30], R8 ;  /* 0x000c300801007387 */ /* 0x000fe80000100a00 */
[----:B------:R-:W-:Y:S04]  /*e9350*/  STL.64 [R1+0xc38], R10 ;  /* 0x000c380a01007387 */ /* 0x000fe80000100a00 */
[----:B------:R-:W2:Y:S04]  /*e9360*/  LDL.LU R24, [R1+0x14b0] ;  /* 0x0014b00001187983 */ /* 0x000ea80000300800 */
[----:B------:R-:W2:Y:S04]  /*e9370*/  LDL.LU R25, [R1+0x14b4] ;  /* 0x0014b40001197983 */ /* 0x000ea80000300800 */
[----:B------:R-:W3:Y:S04]  /*e9380*/  LDL.LU R26, [R1+0x14b8] ;  /* 0x0014b800011a7983 */ /* 0x000ee80000300800 */
[----:B------:R-:W3:Y:S01]  /*e9390*/  LDL.LU R27, [R1+0x14bc] ;  /* 0x0014bc00011b7983 */ /* 0x000ee20000300800 */
[----:B------:R-:W-:-:S02]  /*e93a0*/  IMAD R0, R0, 0x100, R59 ;  /* 0x0000010000007824 */ /* 0x000fc400078e023b */
[----:B0-----:R-:W-:Y:S02]  /*e93b0*/  IMAD R5, R56, 0x100, R55 ;  /* 0x0000010038057824 */ /* 0x001fe400078e0237 */
[----:B------:R-:W-:Y:S02]  /*e93c0*/  IMAD R4, R58, 0x100, R57 ;  /* 0x000001003a047824 */ /* 0x000fe400078e0239 */
[----:B------:R-:W-:Y:S01]  /*e93d0*/  IMAD R36, R54, 0x100, R53 ;  /* 0x0000010036247824 */ /* 0x000fe200078e0235 */
        /* <DEDUP_REMOVED lines=19> */
[----:B------:R-:W2:Y:S04]  /*e9510*/  LDL R47, [R1+0x1c] ;  /* 0x00001c00012f7983 */ /* 0x000ea80000100800 */
[----:B0-----:R-:W2:Y:S04]  /*e9520*/  LDL.LU R24, [R1+0x1440] ;  /* 0x0014400001187983 */ /* 0x001ea80000300800 */
[----:B------:R-:W2:Y:S04]  /*e9530*/  LDL.LU R25, [R1+0x1444] ;  /* 0x0014440001197983 */ /* 0x000ea80000300800 */
[----:B------:R-:W2:Y:S04]  /*e9540*/  LDL.LU R26, [R1+0x1448] ;  /* 0x00144800011a7983 */ /* 0x000ea80000300800 */
[----:B------:R-:W2:Y:S04]  /*e9550*/  LDL.LU R27, [R1+0x144c] ;  /* 0x00144c00011b7983 */ /* 0x000ea80000300800 */
[----:B------:R-:W4:Y:S04]  /*e9560*/  LDL.64 R6, [R1+0x10] ;  /* 0x0000100001067983 */ /* 0x000f280000100a00 */
[----:B------:R-:W4:Y:S04]  /*e9570*/  LDL.LU R52, [R1+0x1460] ;  /* 0x0014600001347983 */ /* 0x000f280000300800 */
[----:B------:R-:W4:Y:S04]  /*e9580*/  LDL.LU R53, [R1+0x1464] ;  /* 0x0014640001357983 */ /* 0x000f280000300800 */
[----:B------:R-:W4:Y:S04]  /*e9590*/  LDL.LU R54, [R1+0x1468] ;  /* 0x0014680001367983 */ /* 0x000f280000300800 */
[----:B------:R-:W4:Y:S04]  /*e95a0*/  LDL.LU R55, [R1+0x146c] ;  /* 0x00146c0001377983 */ /* 0x000f280000300800 */
[----:B------:R-:W4:Y:S04]  /*e95b0*/  LDL.64 R8, [R1+0x8] ;  /* 0x0000080001087983 */ /* 0x000f280000100a00 */
        /* <DEDUP_REMOVED lines=13> */
[----:B---3--:R-:W-:Y:S01]  /*e9690*/  HMMA.16816.F32 R40, R28, R2, R40 ;  /* 0x000000021c28723c */ /* 0x008fe20000001828 */
[----:B------:R-:W-:-:S02]  /*e96a0*/  F2FP.F16.E5M2.UNPACK_B R28, R36 ;  /* 0x00000024ff1c723e */ /* 0x000fc400020004ff */
[----:B------:R-:W-:Y:S02]  /*e96b0*/  F2FP.F16.E5M2.UNPACK_B R29, R5 ;  /* 0x00000005ff1d723e */ /* 0x000fe400020004ff */
[----:B------:R-:W-:Y:S02]  /*e96c0*/  F2FP.F16.E5M2.UNPACK_B R30, R4 ;  /* 0x00000004ff1e723e */ /* 0x000fe400020004ff */
[----:B------:R-:W-:-:S07]  /*e96d0*/  F2FP.F16.E5M2.UNPACK_B R31, R0 ;  /* 0x00000000ff1f723e */ /* 0x000fce00020004ff */
[C---:B--2---:R-:W-:Y:S08]  /*e96e0*/  HMMA.16816.F32 R44, R28.reuse, R46, R24 ;  /* 0x0000002e1c2c723c */ /* 0x044ff00000001818 */
[C---:B----4-:R-:W-:Y:S08]  /*e96f0*/  HMMA.16816.F32 R48, R28.reuse, R6, R48 ;  /* 0x000000061c30723c */ /* 0x050ff00000001830 */
[C---:B------:R-:W-:Y:S01]  /*e9700*/  HMMA.16816.F32 R52, R28.reuse, R8, R52 ;  /* 0x000000081c34723c */ /* 0x040fe20000001834 */
[----:B------:R0:W-:Y:S04]  /*e9710*/  STL.64 [R1+0xc20], R40 ;  /* 0x000c202801007387 */ /* 0x0001e80000100a00 */
[----:B------:R1:W-:Y:S04]  /*e9720*/  STL.64 [R1+0xc28], R42 ;  /* 0x000c282a01007387 */ /* 0x0003e80000100a00 */
[----:B------:R-:W2:Y:S04]  /*e9730*/  LDL.LU R36, [R1+0x14d0] ;  /* 0x0014d00001247983 */ /* 0x000ea80000300800 */
[----:B------:R-:W2:Y:S04]  /*e9740*/  LDL.LU R37, [R1+0x14d4] ;  /* 0x0014d40001257983 */ /* 0x000ea80000300800 */
[----:B------:R-:W2:Y:S04]  /*e9750*/  LDL.LU R38, [R1+0x14d8] ;  /* 0x0014d80001267983 */ /* 0x000ea80000300800 */
[----:B------:R-:W2:Y:S01]  /*e9760*/  LDL.LU R39, [R1+0x14dc] ;  /* 0x0014dc0001277983 */ /* 0x000ea20000300800 */
[----:B------:R-:W-:Y:S03]  /*e9770*/  HMMA.16816.F32 R56, R28, R10, R56 ;  /* 0x0000000a1c38723c */ /* 0x000fe60000001838 */
[----:B0-----:R-:W3:Y:S04]  /*e9780*/  LDL.LU R40, [R1+0x14e0] ;  /* 0x0014e00001287983 */ /* 0x001ee80000300800 */
[----:B------:R-:W3:Y:S04]  /*e9790*/  LDL.LU R41, [R1+0x14e4] ;  /* 0x0014e40001297983 */ /* 0x000ee80000300800 */
[----:B-1----:R-:W3:Y:S04]  /*e97a0*/  LDL.LU R42, [R1+0x14e8] ;  /* 0x0014e800012a7983 */ /* 0x002ee80000300800 */
[----:B------:R-:W3:Y:S04]  /*e97b0*/  LDL.LU R43, [R1+0x14ec] ;  /* 0x0014ec00012b7983 */ /* 0x000ee80000300800 */
        /* <DEDUP_REMOVED lines=34> */
[----:B------:R-:W-:Y:S04]  /*e99e0*/  STL.64 [R1+0xd678], R56 ;  /* 0x00d6783801007387 */ /* 0x000fe80000100a00 */
[----:B------:R-:W-:Y:S04]  /*e99f0*/  STL.64 [R1+0xca0], R8 ;  /* 0x000ca00801007387 */ /* 0x000fe80000100a00 */
[----:B------:R0:W-:Y:S01]  /*e9a00*/  STL.64 [R1+0xca8], R10 ;  /* 0x000ca80a01007387 */ /* 0x0001e20000100a00 */
[C---:B----4-:R-:W-:Y:S08]  /*e9a10*/  HMMA.16816.F32 R12, R28.reuse, R54, R24 ;  /* 0x000000361c0c723c */ /* 0x050ff00000001818 */
[C---:B0-----:R-:W-:Y:S01]  /*e9a20*/  HMMA.16816.F32 R8, R28.reuse, R52, R32 ;  /* 0x000000341c08723c */ /* 0x041fe20000001820 */
[----:B------:R-:W2:Y:S10]  /*e9a30*/  LDL.LU R56, [R1+0x15c0] ;  /* 0x0015c00001387983 */ /* 0x000eb40000300800 */
[----:B------:R-:W-:Y:S04]  /*e9a40*/  STL.64 [R1+0xcb0], R12 ;  /* 0x000cb00c01007387 */ /* 0x000fe80000100a00 */
[----:B------:R0:W-:Y:S04]  /*e9a50*/  STL.64 [R1+0xcb8], R14 ;  /* 0x000cb80e01007387 */ /* 0x0001e80000100a00 */
[----:B------:R-:W-:Y:S04]  /*e9a60*/  STL.64 [R1+0xcc0], R8 ;  /* 0x000cc00801007387 */ /* 0x000fe80000100a00 */
[----:B------:R1:W-:Y:S04]  /*e9a70*/  STL.64 [R1+0xcc8], R10 ;  /* 0x000cc80a01007387 */ /* 0x0003e80000100a00 */
[----:B------:R-:W2:Y:S04]  /*e9a80*/  LDL.LU R57, [R1+0x15c4] ;  /* 0x0015c40001397983 */ /* 0x000ea80000300800 */
[----:B------:R-:W2:Y:S04]  /*e9a90*/  LDL.LU R58, [R1+0x15c8] ;  /* 0x0015c800013a7983 */ /* 0x000ea80000300800 */
[----:B------:R-:W2:Y:S01]  /*e9aa0*/  LDL.LU R59, [R1+0x15cc] ;  /* 0x0015cc00013b7983 */ /* 0x000ea20000300800 */
[C---:B0-----:R-:W-:Y:S08]  /*e9ab0*/  HMMA.16816.F32 R12, R28.reuse, R50, R36 ;  /* 0x000000321c0c723c */ /* 0x041ff00000001824 */
[C---:B-1----:R-:W-:Y:S01]  /*e9ac0*/  HMMA.16816.F32 R8, R28.reuse, R48, R40 ;  /* 0x000000301c08723c */ /* 0x042fe20000001828 */
        /* <DEDUP_REMOVED lines=118> */
[----:B------:R-:W-:-:S15]  /*ea230*/  STL [R1+0xd5f4], R21 ;  /* 0x00d5f41501007387 */ /* 0x000fde0000100800 */
[----:B------:R-:W-:-:S03]  /*ea240*/  NOP ;  /* 0x0000000000007918 */ /* 0x000fc60000000000 */
[----:B------:R-:W-:Y:S04]  /*ea250*/  STL.64 [R1+0xda0], R32 ;  /* 0x000da02001007387 */ /* 0x000fe80000100a00 */
[----:B------:R0:W-:Y:S04]  /*ea260*/  STL.64 [R1+0xda8], R34 ;  /* 0x000da82201007387 */ /* 0x0001e80000100a00 */
[----:B------:R-:W-:Y:S04]  /*ea270*/  STL.64 [R1+0xdb0], R24 ;  /* 0x000db01801007387 */ /* 0x000fe80000100a00 */
[----:B------:R1:W-:Y:S01]  /*ea280*/  STL.64 [R1+0xdb8], R26 ;  /* 0x000db81a01007387 */ /* 0x0003e20000100a00 */
[C---:B0-----:R-:W-:Y:S08]  /*ea290*/  HMMA.16816.F32 R32, R28.reuse, R18, R52 ;  /* 0x000000121c20723c */ /* 0x041ff00000001834 */
[----:B-1----:R-:W-:Y:S11]  /*ea2a0*/  HMMA.16816.F32 R24, R28, R16, R56 ;  /* 0x000000101c18723c */ /* 0x002ff60000001838 */
[----:B------:R-:W-:Y:S04]  /*ea2b0*/  STL.64 [R1+0xdc0], R32 ;  /* 0x000dc02001007387 */ /* 0x000fe80000100a00 */
[----:B------:R-:W-:Y:S04]  /*ea2c0*/  STL.64 [R1+0xdc8], R34 ;  /* 0x000dc82201007387 */ /* 0x000fe80000100a00 */
        /* <DEDUP_REMOVED lines=13> */
[----:B------:R-:W-:Y:S04]  /*ea3a0*/  STL.64 [R1+0xd6a8], R48 ;  /* 0x00d6a83001007387 */ /* 0x000fe80000100a00 */
        /* <DEDUP_REMOVED lines=64> */
[----:B------:R0:W-:Y:S04]  /*ea7b0*/  STL.64 [R1+0xd5c8], R14 ;  /* 0x00d5c80e01007387 */ /* 0x0001e80000100a00 */
[----:B0-----:R-:W2:Y:S04]  /*ea7c0*/  LDL.LU R14, [R1+0x36d8] ;  /* 0x0036d800010e7983 */ /* 0x001ea80000300800 */
[----:B------:R-:W2:Y:S04]  /*ea7d0*/  LDL.LU R15, [R1+0x36d4] ;  /* 0x0036d400010f7983 */ /* 0x000ea80000300800 */
[----:B------:R0:W-:Y:S04]  /*ea7e0*/  STL.64 [R1+0xd5c0], R12 ;  /* 0x00d5c00c01007387 */ /* 0x0001e80000100a00 */
[----:B0-----:R-:W2:Y:S04]  /*ea7f0*/  LDL.LU R12, [R1+0x36d0] ;  /* 0x0036d000010c7983 */ /* 0x001ea80000300800 */
[----:B------:R-:W2:Y:S01]  /*ea800*/  LDL.LU R13, [R1+0x36cc] ;  /* 0x0036cc00010d7983 */ /* 0x000ea20000300800 */
[C---:B----4-:R-:W-:Y:S08]  /*ea810*/  HMMA.16816.F32 R48, R28.reuse, R10, R48 ;  /* 0x0000000a1c30723c */ /* 0x050ff00000001830 */
[----:B---3--:R-:W-:Y:S11]  /*ea820*/  HMMA.16816.F32 R4, R28, R8, R4 ;  /* 0x000000081c04723c */ /* 0x008ff60000001804 */
[----:B------:R-:W-:Y:S04]  /*ea830*/  STL.64 [R1+0xe20], R48 ;  /* 0x000e203001007387 */ /* 0x000fe80000100a00 */
[----:B------:R0:W-:Y:S04]  /*ea840*/  STL.64 [R1+0xe28], R50 ;  /* 0x000e283201007387 */ /* 0x0001e80000100a00 */
[----:B0-----:R-:W3:Y:S04]  /*ea850*/  LDL.LU.64 R50, [R1+0xd6b0] ;  /* 0x00d6b00001327983 */ /* 0x001ee80000300a00 */
[----:B------:R-:W4:Y:S04]  /*ea860*/  LDL.LU.64 R48, [R1+0xd6a8] ;  /* 0x00d6a80001307983 */ /* 0x000f280000300a00 */
[----:B------:R-:W-:Y:S04]  /*ea870*/  STL.64 [R1+0xe30], R4 ;  /* 0x000e300401007387 */ /* 0x000fe80000100a00 */
[----:B------:R0:W-:Y:S04]  /*ea880*/  STL.64 [R1+0xe38], R6 ;  /* 0x000e380601007387 */ /* 0x0001e80000100a00 */
[----:B0-----:R-:W3:Y:S04]  /*ea890*/  LDL.LU.64 R6, [R1+0xd6a0] ;  /* 0x00d6a00001067983 */ /* 0x001ee80000300a00 */
[----:B------:R-:W4:Y:S04]  /*ea8a0*/  LDL.LU.64 R4, [R1+0xd698] ;  /* 0x00d6980001047983 */ /* 0x000f280000300a00 */
[----:B------:R0:W-:Y:S04]  /*ea8b0*/  STL.64 [R1+0xd5d8], R10 ;  /* 0x00d5d80a01007387 */ /* 0x0001e80000100a00 */
[----:B0-----:R-:W4:Y:S04]  /*ea8c0*/  LDL.LU R10, [R1+0x36c8] ;  /* 0x0036c800010a7983 */ /* 0x001f280000300800 */
[----:B------:R-:W4:Y:S04]  /*ea8d0*/  LDL.LU R11, [R1+0x36c4] ;  /* 0x0036c400010b7983 */ /* 0x000f280000300800 */
[----:B------:R2:W-:Y:S01]  /*ea8e0*/  STL.64 [R1+0xd5d0], R8 ;  /* 0x00d5d00801007387 */ /* 0x0005e20000100a00 */
[----:B------:R-:W-:-:S02]  /*ea8f0*/  IMAD R0, R0, 0x100, R21 ;  /* 0x0000010000007824 */ /* 0x000fc400078e0215 */
[----:B--2---:R-:W-:Y:S01]  /*ea900*/  IMAD R8, R13, 0x100, R12 ;  /* 0x000001000d087824 */ /* 0x004fe200078e020c */
[----:B---3--:R-:W-:-:S15]  /*ea910*/  HMMA.16816.F32 R44, R28, R6, R44 ;  /* 0x000000061c2c723c */ /* 0x008fde000000182c */
[----:B------:R-:W-:-:S04]  /*ea920*/  NOP ;  /* 0x0000000000007918 */ /* 0x000fc80000000000 */
[----:B------:R-:W-:Y:S04]  /*ea930*/  STL.64 [R1+0xe60], R44 ;  /* 0x000e602c01007387 */ /* 0x000fe80000100a00 */
[----:B------:R0:W-:Y:S04]  /*ea940*/  STL.64 [R1+0xe68], R46 ;  /* 0x000e682e01007387 */ /* 0x0001e80000100a00 */
[----:B0-----:R-:W2:Y:S04]  /*ea950*/  LDL.LU.64 R46, [R1+0xd690] ;  /* 0x00d69000012e7983 */ /* 0x001ea80000300a00 */
[----:B------:R-:W2:Y:S04]  /*ea960*/  LDL.LU.64 R44, [R1+0xd688] ;  /* 0x00d68800012c7983 */ /* 0x000ea80000300a00 */
[----:B------:R0:W-:Y:S01]  /*ea970*/  STL [R1+0xd5f0], R7 ;  /* 0x00d5f00701007387 */ /* 0x0001e20000100800 */
[----:B----4-:R-:W-:Y:S01]  /*ea980*/  IMAD R9, R11, 0x100, R10 ;  /* 0x000001000b097824 */ /* 0x010fe200078e020a */
        /* <DEDUP_REMOVED lines=10> */
[----:B0-----:R-:W3:Y:S04]  /*eaa30*/  LDL.LU.64 R58, [R1+0xd680] ;  /* 0x00d68000013a7983 */ /* 0x001ee80000300a00 */
[----:B------:R-:W4:Y:S04]  /*eaa40*/  LDL.LU.64 R56, [R1+0xd678] ;  /* 0x00d6780001387983 */ /* 0x000f280000300a00 */
[----:B------:R-:W-:Y:S04]  /*eaa50*/  STL.64 [R1+0xe70], R12 ;  /* 0x000e700c01007387 */ /* 0x000fe80000100a00 */
[----:B------:R-:W-:Y:S04]  /*eaa60*/  STL.64 [R1+0xe78], R14 ;  /* 0x000e780e01007387 */ /* 0x000fe80000100a00 */
[----:B------:R-:W-:Y:S04]  /*eaa70*/  STL.64 [R1+0xeb0], R8 ;  /* 0x000eb00801007387 */ /* 0x000fe80000100a00 */
[----:B------:R0:W-:Y:S02]  /*eaa80*/  STL.64 [R1+0xeb8], R10 ;  /* 0x000eb80a01007387 */ /* 0x0001e40000100a00 */
[----:B0-----:R-:W-:Y:S01]  /*eaa90*/  HMMA.16816.F32 R8, R28, R38, R32 ;  /* 0x000000261c08723c */ /* 0x001fe20000001820 */
[----:B------:R-:W-:-:S07]  /*eaaa0*/  IMAD.MOV.U32 R21, RZ, RZ, R36 ;  /* 0x000000ffff157224 */ /* 0x000fce00078e0024 */
[C---:B------:R-:W-:Y:S01]  /*eaab0*/  HMMA.16816.F32 R12, R28.reuse, R48, R40 ;  /* 0x000000301c0c723c */ /* 0x040fe20000001828 */
[----:B------:R-:W-:Y:S04]  /*eaac0*/  STL.64 [R1+0xd660], R22 ;  /* 0x00d6601601007387 */ /* 0x000fe80000100a00 */
[----:B------:R-:W-:Y:S06]  /*eaad0*/  STL.64 [R1+0xd658], R20 ;  /* 0x00d6581401007387 */ /* 0x000fec0000100a00 */
[----:B------:R-:W-:Y:S04]  /*eaae0*/  STL.64 [R1+0xec0], R8 ;  /* 0x000ec00801007387 */ /* 0x000fe80000100a00 */
[----:B------:R0:W-:Y:S02]  /*eaaf0*/  STL.64 [R1+0xec8], R10 ;  /* 0x000ec80a01007387 */ /* 0x0001e40000100a00 */
[C---:B0-----:R-:W-:Y:S02]  /*eab00*/  HMMA.16816.F32 R8, R28.reuse, R60, R52 ;  /* 0x0000003c1c08723c */ /* 0x041fe40000001834 */
[----:B------:R0:W-:Y:S04]  /*eab10*/  STL.64 [R1+0xed0], R12 ;  /* 0x000ed00c01007387 */ /* 0x0001e80000100a00 */
[----:B------:R1:W-:Y:S04]  /*eab20*/  STL.64 [R1+0xed8], R14 ;  /* 0x000ed80e01007387 */ /* 0x0003e80000100a00 */
[----:B0-----:R-:W3:Y:S01]  /*eab30*/  LDL.LU R12, [R1+0x17a0] ;  /* 0x0017a000010c7983 */ /* 0x001ee20000300800 */
[----:B--2---:R-:W-:-:S15]  /*eab40*/  HMMA.16816.F32 R16, R28, R50, R44 ;  /* 0x000000321c10723c */ /* 0x004fde000000182c */
[----:B------:R-:W-:-:S04]  /*eab50*/  NOP ;  /* 0x0000000000007918 */ /* 0x000fc80000000000 */
[----:B------:R-:W-:Y:S04]  /*eab60*/  STL.64 [R1+0xef0], R16 ;  /* 0x000ef01001007387 */ /* 0x000fe80000100a00 */
[----:B------:R-:W-:Y:S04]  /*eab70*/  STL.64 [R1+0xef8], R18 ;  /* 0x000ef81201007387 */ /* 0x000fe80000100a00 */
[----:B------:R0:W-:Y:S04]  /*eab80*/  STL.64 [R1+0xf00], R8 ;  /* 0x000f000801007387 */ /* 0x0001e80000100a00 */
[----:B------:R2:W-:Y:S04]  /*eab90*/  STL.64 [R1+0xf08], R10 ;  /* 0x000f080a01007387 */ /* 0x0005e80000100a00 */
[----:B------:R-:W3:Y:S04]  /*eaba0*/  LDL.LU R13, [R1+0x17a4] ;  /* 0x0017a400010d7983 */ /* 0x000ee80000300800 */
[----:B-1----:R-:W3:Y:S04]  /*eabb0*/  LDL.LU R14, [R1+0x17a8] ;  /* 0x0017a800010e7983 */ /* 0x002ee80000300800 */
[----:B------:R-:W3:Y:S04]  /*eabc0*/  LDL.LU R15, [R1+0x17ac] ;  /* 0x0017ac00010f7983 */ /* 0x000ee80000300800 */
[----:B0-----:R-:W3:Y:S04]  /*eabd0*/  LDL.LU R8, [R1+0x1790] ;  /* 0x0017900001087983 */ /* 0x001ee80000300800 */
[----:B------:R-:W3:Y:S04]  /*eabe0*/  LDL.LU R9, [R1+0x1794] ;  /* 0x0017940001097983 */ /* 0x000ee80000300800 */
[----:B--2---:R-:W2:Y:S04]  /*eabf0*/  LDL.LU R10, [R1+0x1798] ;  /* 0x00179800010a7983 */ /* 0x004ea80000300800 */
[----:B------:R-:W2:Y:S04]  /*eac00*/  LDL.LU R11, [R1+0x179c] ;  /* 0x00179c00010b7983 */ /* 0x000ea80000300800 */
[----:B------:R-:W3:Y:S04]  /*eac10*/  LDL.LU R52, [R1+0x16a0] ;  /* 0x0016a00001347983 */ /* 0x000ee80000300800 */
[----:B------:R-:W3:Y:S04]  /*eac20*/  LDL.LU R53, [R1+0x16a4] ;  /* 0x0016a40001357983 */ /* 0x000ee80000300800 */
[----:B------:R-:W3:Y:S04]  /*eac30*/  LDL.LU R54, [R1+0x16a8] ;  /* 0x0016a80001367983 */ /* 0x000ee80000300800 */
[----:B------:R-:W3:Y:S01]  /*eac40*/  LDL.LU R55, [R1+0x16ac] ;  /* 0x0016ac0001377983 */ /* 0x000ee20000300800 */
[----:B------:R-:W-:-:S03]  /*eac50*/  IMAD.MOV.U32 R7, RZ, RZ, R37 ;  /* 0x000000ffff077224 */ /* 0x000fc600078e0025 */
        /* <DEDUP_REMOVED lines=32> */
[----:B------:R-:W-:Y:S01]  /*eae60*/  STL.64 [R1+0xd588], R60 ;  /* 0x00d5883c01007387 */ /* 0x000fe20000100a00 */
        /* <DEDUP_REMOVED lines=73> */
[----:B------:R-:W4:Y:S01]  /*eb300*/  LDL.LU.64 R36, [R1+0xd5f8] ;  /* 0x00d5f80001247983 */ /* 0x000f220000300a00 */
[----:B--2---:R-:W-:Y:S03]  /*eb310*/  HMMA.16816.F32 R44, R28, R40, R44 ;  /* 0x000000281c2c723c */ /* 0x004fe6000000182c */
[----:B------:R-:W-:Y:S04]  /*eb320*/  STL.64 [R1+0xd5a8], R42 ;  /* 0x00d5a82a01007387 */ /* 0x000fe80000100a00 */
[----:B------:R-:W-:-:S12]  /*eb330*/  STL.64 [R1+0xd5a0], R40 ;  /* 0x00d5a02801007387 */ /* 0x000fd80000100a00 */
[----:B------:R-:W-:Y:S04]  /*eb340*/  STL.64 [R1+0x12c0], R44 ;  /* 0x0012c02c01007387 */ /* 0x000fe80000100a00 */
[----:B------:R4:W-:Y:S01]  /*eb350*/  STL.64 [R1+0x12c8], R46 ;  /* 0x0012c82e01007387 */ /* 0x0009e20000100a00 */
[C---:B---3--:R-:W-:Y:S08]  /*eb360*/  HMMA.16816.F32 R8, R28.reuse, R32, R8 ;  /* 0x000000201c08723c */ /* 0x048ff00000001808 */
[----:B------:R-:W-:Y:S01]  /*eb370*/  HMMA.16816.F32 R12, R28, R26, R12 ;  /* 0x0000001a1c0c723c */ /* 0x000fe2000000180c */
[----:B------:R-:W-:-:S07]  /*eb380*/  IMAD.MOV.U32 R60, RZ, RZ, R21 ;  /* 0x000000ffff3c7224 */ /* 0x000fce00078e0015 */
[C---:B----4-:R-:W-:Y:S01]  /*eb390*/  HMMA.16816.F32 R44, R28.reuse, R38, R48 ;  /* 0x000000261c2c723c */ /* 0x050fe20000001830 */
        /* <DEDUP_REMOVED lines=104> */
[----:B------:R-:W-:Y:S01]  /*eba20*/  IMAD R0, R0, 0x100, R51 ;  /* 0x0000010000007824 */ /* 0x000fe200078e0233 */
[----:B--2---:R-:W-:-:S15]  /*eba30*/  HMMA.16816.F32 R16, R28, R14, R16 ;  /* 0x0000000e1c10723c */ /* 0x004fde0000001810 */
[----:B------:R-:W-:-:S04]  /*eba40*/  NOP ;  /* 0x0000000000007918 */ /* 0x000fc80000000000 */
[----:B------:R-:W-:Y:S04]  /*eba50*/  STL.64 [R1+0x13f0], R16 ;  /* 0x0013f01001007387 */ /* 0x000fe80000100a00 */
[----:B------:R4:W-:Y:S02]  /*eba60*/  STL.64 [R1+0x13f8], R18 ;  /* 0x0013f81201007387 */ /* 0x0009e40000100a00 */
[C---:B----4-:R-:W-:Y:S02]  /*eba70*/  HMMA.16816.F32 R16, R28.reuse, R12, R20 ;  /* 0x0000000c1c10723c */ /* 0x050fe40000001814 */
[----:B------:R-:W-:Y:S04]  /*eba80*/  STL.64 [R1+0xd510], R14 ;  /* 0x00d5100e01007387 */ /* 0x000fe80000100a00 */
[----:B------:R3:W-:Y:S02]  /*eba90*/  STL.64 [R1+0xd508], R12 ;  /* 0x00d5080c01007387 */ /* 0x0007e40000100a00 */
[C---:B---3--:R-:W-:Y:S11]  /*ebaa0*/  HMMA.16816.F32 R12, R28.reuse, R8, R32 ;  /* 0x000000081c0c723c */ /* 0x048ff60000001820 */
        /* <DEDUP_REMOVED lines=9> */
[----:B------:R0:W-:Y:S02]  /*ebb40*/  STL.64 [R1+0x1448], R14 ;  /* 0x0014480e01007387 */ /* 0x0001e40000100a00 */
[C---:B0-----:R-:W-:Y:S08]  /*ebb50*/  HMMA.16816.F32 R12, R28.reuse, R6, R36 ;  /* 0x000000061c0c723c */ /* 0x041ff00000001824 */
[----:B------:R-:W-:Y:S01]  /*ebb60*/  HMMA.16816.F32 R8, R28, R4, R40 ;  /* 0x000000041c08723c */ /* 0x000fe20000001828 */
[----:B------:R0:W-:Y:S02]  /*ebb70*/  STL [R1+0xd4d8], R4 ;  /* 0x00d4d80401007387 */ /* 0x0001e40000100800 */
[----:B0-----:R-:W-:-:S08]  /*ebb80*/  IMAD R4, R50, 0x100, R49 ;  /* 0x0000010032047824 */ /* 0x001fd000078e0231 */
[----:B------:R-:W-:Y:S04]  /*ebb90*/  STL.64 [R1+0x1460], R12 ;  /* 0x0014600c01007387 */ /* 0x000fe80000100a00 */
[----:B------:R-:W-:Y:S04]  /*ebba0*/  STL.64 [R1+0x1468], R14 ;  /* 0x0014680e01007387 */ /* 0x000fe80000100a00 */
[----:B------:R0:W-:Y:S04]  /*ebbb0*/  STL [R1+0xd4d4], R5 ;  /* 0x00d4d40501007387 */ /* 0x0001e80000100800 */
[----:B------:R1:W-:Y:S01]  /*ebbc0*/  STL.64 [R1+0x1490], R8 ;  /* 0x0014900801007387 */ /* 0x0003e20000100a00 */
[----:B0-----:R-:W-:-:S02]  /*ebbd0*/  IMAD R5, R48, 0x100, R47 ;  /* 0x0000010030057824 */ /* 0x001fc400078e022f */
[----:B-1----:R-:W-:Y:S01]  /*ebbe0*/  IMAD R8, R46, 0x100, R45 ;  /* 0x000001002e087824 */ /* 0x002fe200078e022d */
[----:B------:R-:W-:Y:S02]  /*ebbf0*/  HMMA.16816.F32 R12, R28, R2, R52 ;  /* 0x000000021c0c723c */ /* 0x000fe40000001834 */
[----:B------:R-:W-:Y:S02]  /*ebc00*/  F2FP.F16.E5M2.UNPACK_B R29, R5 ;  /* 0x00000005ff1d723e */ /* 0x000fe400020004ff */
[----:B------:R-:W-:Y:S02]  /*ebc10*/  F2FP.F16.E5M2.UNPACK_B R30, R4 ;  /* 0x00000004ff1e723e */ /* 0x000fe400020004ff */
[----:B------:R-:W-:Y:S02]  /*ebc20*/  F2FP.F16.E5M2.UNPACK_B R31, R0 ;  /* 0x00000000ff1f723e */ /* 0x000fe400020004ff */
[----:B------:R-:W-:Y:S01]  /*ebc30*/  F2FP.F16.E5M2.UNPACK_B R28, R8 ;  /* 0x00000008ff1c723e */ /* 0x000fe200020004ff */
[----:B------:R0:W-:Y:S06]  /*ebc40*/  STL.64 [R1+0x1498], R10 ;  /* 0x0014980a01007387 */ /* 0x0001ec0000100a00 */
[C---:B0-----:R-:W-:Y:S01]  /*ebc50*/  HMMA.16816.F32 R8, R28.reuse, R60, R56 ;  /* 0x0000003c1c08723c */ /* 0x041fe20000001838 */
[----:B------:R-:W-:Y:S04]  /*ebc60*/  STL [R1+0xd4e0], R2 ;  /* 0x00d4e00201007387 */ /* 0x000fe80000100800 */
[----:B------:R-:W-:Y:S04]  /*ebc70*/  STL [R1+0xd4dc], R3 ;  /* 0x00d4dc0301007387 */ /* 0x000fe80000100800 */
[----:B------:R-:W-:Y:S04]  /*ebc80*/  STL.64 [R1+0x1480], R12 ;  /* 0x0014800c01007387 */ /* 0x000fe80000100a00 */
[----:B------:R-:W-:Y:S04]  /*ebc90*/  STL.64 [R1+0x1488], R14 ;  /* 0x0014880e01007387 */ /* 0x000fe80000100a00 */
[----:B------:R-:W2:Y:S04]  /*ebca0*/  LDL.LU R24, [R1+0x1940] ;  /* 0x0019400001187983 */ /* 0x000ea80000300800 */
        /* <DEDUP_REMOVED lines=17> */
[----:B------:R-:W2:Y:S04]  /*ebdc0*/  LDL.LU.64 R2, [R1+0x10] ;  /* 0x0000100001027983 */ /* 0x000ea80000300a00 */
        /* <DEDUP_REMOVED lines=8> */
[----:B------:R-:W3:Y:S04]  /*ebe50*/  LDL.LU.64 R60, [R1] ;  /* 0x00000000013c7983 */ /* 0x000ee80000300a00 */
        /* <DEDUP_REMOVED lines=25> */
[----:B------:R-:W-:-:S15]  /*ebff0*/  IMAD.MOV.U32 R5, RZ, RZ, R2 ;  /* 0x000000ffff057224 */ /* 0x000fde00078e0002 */
[----:B------:R-:W-:-:S03]  /*ec000*/  NOP ;  /* 0x0000000000007918 */ /* 0x000fc60000000000 */
[----:B------:R-:W-:Y:S04]  /*ec010*/  STL.64 [R1+0x14d0], R36 ;  /* 0x0014d02401007387 */ /* 0x000fe80000100a00 */
[----:B------:R0:W-:Y:S04]  /*ec020*/  STL.64 [R1+0x14d8], R38 ;  /* 0x0014d82601007387 */ /* 0x0001e80000100a00 */
[----:B0-----:R-:W2:Y:S04]  /*ec030*/  LDL.LU.64 R38, [R1+0xd5b8] ;  /* 0x00d5b80001267983 */ /* 0x001ea80000300a00 */
[----:B------:R-:W2:Y:S04]  /*ec040*/  LDL.LU.64 R36, [R1+0xd5b0] ;  /* 0x00d5b00001247983 */ /* 0x000ea80000300a00 */
[----:B------:R0:W-:Y:S04]  /*ec050*/  STL [R1+0xd4e4], R5 ;  /* 0x00d4e40501007387 */ /* 0x0001e80000100800 */
[----:B0-----:R-:W2:Y:S01]  /*ec060*/  LDL.LU.64 R4, [R1+0x8] ;  /* 0x0000080001047983 */ /* 0x001ea20000300a00 */
[----:B---3--:R-:W-:Y:S01]  /*ec070*/  HMMA.16816.F32 R44, R28, R60, R44 ;  /* 0x0000003c1c2c723c */ /* 0x008fe2000000182c */
[----:B------:R-:W-:-:S02]  /*ec080*/  IMAD.MOV.U32 R0, RZ, RZ, R3 ;  /* 0x000000ffff007224 */ /* 0x000fc400078e0003 */
[----:B------:R-:W-:-:S05]  /*ec090*/  IMAD.MOV.U32 R2, RZ, RZ, R61 ;  /* 0x000000ffff027224 */ /* 0x000fca00078e003d */
[----:B--2---:R-:W-:Y:S01]  /*ec0a0*/  HMMA.16816.F32 R40, R28, R4, R40 ;  /* 0x000000041c28723c */ /* 0x004fe20000001828 */
[----:B------:R-:W-:Y:S02]  /*ec0b0*/  IMAD.MOV.U32 R3, RZ, RZ, R4 ;  /* 0x000000ffff037224 */ /* 0x000fe400078e0004 */
[----:B------:R-:W-:Y:S02]  /*ec0c0*/  IMAD.MOV.U32 R4, RZ, RZ, R5 ;  /* 0x000000ffff047224 */ /* 0x000fe400078e0005 */
[----:B------:R-:W-:-:S14]  /*ec0d0*/  IMAD.MOV.U32 R5, RZ, RZ, R60 ;  /* 0x000000ffff057224 */ /* 0x000fdc00078e003c */
        /* <DEDUP_REMOVED lines=8> */
[----:B------:R-:W4:Y:S04]  /*ec160*/  LDL.LU.64 R60, [R1+0xd588] ;  /* 0x00d58800013c7983 */ /* 0x000f280000300a00 */
        /* <DEDUP_REMOVED lines=24> */
[----:B0-----:R-:W3:Y:S04]  /*ec2f0*/  LDL.LU R56, [R1+0x18e0] ;  /* 0x0018e00001387983 */ /* 0x001ee80000300800 */
[----:B------:R-:W3:Y:S04]  /*ec300*/  LDL.LU R57, [R1+0x18e4] ;  /* 0x0018e40001397983 */ /* 0x000ee80000300800 */
[----:B------:R-:W3:Y:S04]  /*ec310*/  LDL.LU R58, [R1+0x18e8] ;  /* 0x0018e800013a7983 */ /* 0x000ee80000300800 */
[----:B------:R-:W3:Y:S01]  /*ec320*/  LDL.LU R59, [R1+0x18ec] ;  /* 0x0018ec00013b7983 */ /* 0x000ee20000300800 */
[C---:B--2---:R-:W-:Y:S08]  /*ec330*/  HMMA.16816.F32 R4, R28.reuse, R52, R4 ;  /* 0x000000341c04723c */ /* 0x044ff00000001804 */
[C---:B---3--:R-:W-:Y:S01]  /*ec340*/  HMMA.16816.F32 R56, R28.reuse, R54, R56 ;  /* 0x000000361c38723c */ /* 0x048fe20000001838 */
[----:B------:R-:W-:Y:S07]  /*ec350*/  STL.64 [R1+0xd4c8], R54 ;  /* 0x00d4c83601007387 */ /* 0x000fee0000100a00 */
[C---:B------:R-:W-:Y:S11]  /*ec360*/  HMMA.16816.F32 R8, R28.reuse, R50, R8 ;  /* 0x000000321c08723c */ /* 0x040ff60000001808 */
[----:B------:R-:W-:Y:S04]  /*ec370*/  STL.64 [R1+0x1580], R56 ;  /* 0x0015803801007387 */ /* 0x000fe80000100a00 */
[----:B------:R-:W-:Y:S04]  /*ec380*/  STL.64 [R1+0x1588], R58 ;  /* 0x0015883a01007387 */ /* 0x000fe80000100a00 */
[----:B------:R-:W-:Y:S04]  /*ec390*/  STL.64 [R1+0xd4c0], R52 ;  /* 0x00d4c03401007387 */ /* 0x000fe80000100a00 */
[----:B------:R-:W-:Y:S04]  /*ec3a0*/  STL.64 [R1+0x1590], R4 ;  /* 0x0015900401007387 */ /* 0x000fe80000100a00 */
[----:B------:R4:W-:Y:S02]  /*ec3b0*/  STL.64 [R1+0x1598], R6 ;  /* 0x0015980601007387 */ /* 0x0009e40000100a00 */
[C---:B----4-:R-:W-:Y:S02]  /*ec3c0*/  HMMA.16816.F32 R4, R28.reuse, R48, R12 ;  /* 0x000000301c04723c */ /* 0x050fe4000000180c */
        /* <DEDUP_REMOVED lines=10> */
[----:B------:R0:W-:Y:S04]  /*ec470*/  STL.64 [R1+0x15f8], R10 ;  /* 0x0015f80a01007387 */ /* 0x0001e80000100a00 */
[----:B------:R-:W-:Y:S01]  /*ec480*/  STL.64 [R1+0xd460], R44 ;  /* 0x00d4602c01007387 */ /* 0x000fe20000100a00 */
[C---:B0-----:R-:W-:Y:S03]  /*ec490*/  HMMA.16816.F32 R8, R28.reuse, R42, R24 ;  /* 0x0000002a1c08723c */ /* 0x041fe60000001818 */
[----:B------:R-:W-:Y:S04]  /*ec4a0*/  STL.64 [R1+0x1600], R4 ;  /* 0x0016000401007387 */ /* 0x000fe80000100a00 */
[----:B------:R0:W-:Y:S04]  /*ec4b0*/  STL.64 [R1+0x1608], R6 ;  /* 0x0016080601007387 */ /* 0x0001e80000100a00 */
[----:B------:R-:W2:Y:S01]  /*ec4c0*/  LDL.LU R52, [R1+0x1c60] ;  /* 0x001c600001347983 */ /* 0x000ea20000300800 */
[C---:B0-----:R-:W-:Y:S07]  /*ec4d0*/  HMMA.16816.F32 R4, R28.reuse, R40, R32 ;  /* 0x000000281c04723c */ /* 0x041fee0000001820 */
[----:B------:R-:W-:Y:S04]  /*ec4e0*/  STL.64 [R1+0x1620], R8 ;  /* 0x0016200801007387 */ /* 0x000fe80000100a00 */
[----:B------:R-:W-:Y:S08]  /*ec4f0*/  STL.64 [R1+0x1628], R10 ;  /* 0x0016280a01007387 */ /* 0x000ff00000100a00 */
        /* <DEDUP_REMOVED lines=136> */
[----:B------:R-:W2:Y:S01]  /*ecd80*/  LDL.LU R44, [R1+0x1e40] ;  /* 0x001e4000012c7983 */ /* 0x000ea20000300800 */
[----:B------:R-:W-:-:S08]  /*ecd90*/  IMAD.MOV.U32 R38, RZ, RZ, R5 ;  /* 0x000000ffff267224 */ /* 0x000fd000078e0005 */
        /* <DEDUP_REMOVED lines=9> */
[----:B------:R-:W4:Y:S01]  /*ece30*/  LDL.LU R5, [R1+0xd4e4] ;  /* 0x00d4e40001057983 */ /* 0x000f220000300800 */
        /* <DEDUP_REMOVED lines=24> */
[----:B------:R-:W-:-:S02]  /*ecfc0*/  IMAD.MOV.U32 R36, RZ, RZ, R3 ;  /* 0x000000ffff247224 */ /* 0x000fc400078e0003 */
[----:B------:R-:W-:Y:S01]  /*ecfd0*/  IMAD.MOV.U32 R37, RZ, RZ, R4 ;  /* 0x000000ffff257224 */ /* 0x000fe200078e0004 */
[----:B------:R-:W2:Y:S04]  /*ecfe0*/  LDL.LU R3, [R1+0xd4dc] ;  /* 0x00d4dc0001037983 */ /* 0x000ea80000300800 */
[----:B------:R-:W2:Y:S01]  /*ecff0*/  LDL.LU R4, [R1+0xd4d8] ;  /* 0x00d4d80001047983 */ /* 0x000ea20000300800 */
[----:B----4-:R-:W-:-:S03]  /*ed000*/  IMAD.MOV.U32 R22, RZ, RZ, R5 ;  /* 0x000000ffff167224 */ /* 0x010fc600078e0005 */
[----:B------:R-:W2:Y:S01]  /*ed010*/  LDL.LU R5, [R1+0xd4d4] ;  /* 0x00d4d40001057983 */ /* 0x000ea20000300800 */
[----:B------:R-:W-:-:S03]  /*ed020*/  IMAD.MOV.U32 R23, RZ, RZ, R0 ;  /* 0x000000ffff177224 */ /* 0x000fc600078e0000 */
        /* <DEDUP_REMOVED lines=18> */
[----:B------:R-:W2:Y:S04]  /*ed150*/  LDL.LU.64 R52, [R1+0xd4c0] ;  /* 0x00d4c00001347983 */ /* 0x000ea80000300a00 */
[----:B------:R0:W-:Y:S04]  /*ed160*/  STL.64 [R1+0xd3d0], R6 ;  /* 0x00d3d00601007387 */ /* 0x0001e80000100a00 */
[----:B0-----:R-:W2:Y:S04]  /*ed170*/  LDL.LU R6, [R1+0x370c] ;  /* 0x00370c0001067983 */ /* 0x001ea80000300800 */
[----:B------:R-:W2:Y:S04]  /*ed180*/  LDL.LU R7, [R1+0x3718] ;  /* 0x0037180001077983 */ /* 0x000ea80000300800 */
[----:B------:R0:W-:Y:S04]  /*ed190*/  STL.64 [R1+0xd3c8], R4 ;  /* 0x00d3c80401007387 */ /* 0x0001e80000100a00 */
[----:B0-----:R-:W2:Y:S04]  /*ed1a0*/  LDL.LU R4, [R1+0x3708] ;  /* 0x0037080001047983 */ /* 0x001ea80000300800 */
[----:B------:R-:W3:Y:S01]  /*ed1b0*/  LDL.LU R5, [R1+0x3710] ;  /* 0x0037100001057983 */ /* 0x000ee20000300800 */
[----:B------:R-:W-:Y:S03]  /*ed1c0*/  HMMA.16816.F32 R28, R28, R2, R56 ;  /* 0x000000021c1c723c */ /* 0x000fe60000001838 */
[----:B------:R-:W4:Y:S04]  /*ed1d0*/  LDL.LU.64 R58, [R1+0xd4b8] ;  /* 0x00d4b800013a7983 */ /* 0x000f280000300a00 */
[----:B------:R-:W4:-:S12]  /*ed1e0*/  LDL.LU.64 R56, [R1+0xd4b0] ;  /* 0x00d4b00001387983 */ /* 0x000f180000300a00 */
[----:B------:R0:W-:Y:S04]  /*ed1f0*/  STL.64 [R1+0x17a0], R28 ;  /* 0x0017a01c01007387 */ /* 0x0001e80000100a00 */
[----:B------:R1:W-:Y:S01]  /*ed200*/  STL.64 [R1+0x17a8], R30 ;  /* 0x0017a81e01007387 */ /* 0x0003e20000100a00 */
[----:B--2---:R-:W-:Y:S02]  /*ed210*/  IMAD R8, R8, 0x100, R4 ;  /* 0x0000010008087824 */ /* 0x004fe400078e0204 */
[----:B---3--:R-:W-:Y:S02]  /*ed220*/  IMAD R6, R6, 0x100, R5 ;  /* 0x0000010006067824 */ /* 0x008fe400078e0205 */
[----:B------:R-:W-:Y:S02]  /*ed230*/  IMAD R5, R9, 0x100, R7 ;  /* 0x0000010009057824 */ /* 0x000fe400078e0207 */
[----:B------:R-:W-:Y:S01]  /*ed240*/  IMAD R4, R11, 0x100, R10 ;  /* 0x000001000b047824 */ /* 0x000fe200078e020a */
[----:B0-----:R-:W-:-:S02]  /*ed250*/  F2FP.F16.E5M2.UNPACK_B R28, R8 ;  /* 0x00000008ff1c723e */ /* 0x001fc400020004ff */
[----:B------:R-:W-:Y:S02]  /*ed260*/  F2FP.F16.E5M2.UNPACK_B R29, R6 ;  /* 0x00000006ff1d723e */ /* 0x000fe400020004ff */
[----:B-1----:R-:W-:Y:S02]  /*ed270*/  F2FP.F16.E5M2.UNPACK_B R30, R5 ;  /* 0x00000005ff1e723e */ /* 0x002fe400020004ff */
[----:B------:R-:W-:Y:S02]  /*ed280*/  F2FP.F16.E5M2.UNPACK_B R31, R4 ;  /* 0x00000004ff1f723e */ /* 0x000fe400020004ff */
[----:B------:R-:W2:Y:S05]  /*ed290*/  LDL.LU R4, [R1+0x1d10] ;  /* 0x001d100001047983 */ /* 0x000eaa0000300800 */
[----:B------:R-:W-:-:S15]  /*ed2a0*/  HMMA.16816.F32 R8, R28, R20, R12 ;  /* 0x000000141c08723c */ /* 0x000fde000000180c */
[----:B------:R-:W-:-:S04]  /*ed2b0*/  NOP ;  /* 0x0000000000007918 */ /* 0x000fc80000000000 */
[----:B------:R0:W-:Y:S04]  /*ed2c0*/  STL.64 [R1+0x19a0], R8 ;  /* 0x0019a00801007387 */ /* 0x0001e80000100a00 */
[----:B------:R1:W-:Y:S04]  /*ed2d0*/  STL.64 [R1+0x19a8], R10 ;  /* 0x0019a80a01007387 */ /* 0x0003e80000100a00 */
[----:B------:R-:W2:Y:S04]  /*ed2e0*/  LDL.LU R5, [R1+0x1d14] ;  /* 0x001d140001057983 */ /* 0x000ea80000300800 */
[----:B------:R-:W3:Y:S04]  /*ed2f0*/  LDL.LU R6, [R1+0x1d18] ;  /* 0x001d180001067983 */ /* 0x000ee80000300800 */
[----:B------:R-:W3:Y:S04]  /*ed300*/  LDL.LU R7, [R1+0x1d1c] ;  /* 0x001d1c0001077983 */ /* 0x000ee80000300800 */
[----:B---3--:R-:W-:Y:S04]  /*ed310*/  STL.64 [R1+0xd478], R6 ;  /* 0x00d4780601007387 */ /* 0x008fe80000100a00 */
[----:B--2---:R2:W-:Y:S04]  /*ed320*/  STL.64 [R1+0xd470], R4 ;  /* 0x00d4700401007387 */ /* 0x0045e80000100a00 */
[----:B0-----:R-:W3:Y:S04]  /*ed330*/  LDL.LU R8, [R1+0x1d00] ;  /* 0x001d000001087983 */ /* 0x001ee80000300800 */
[----:B------:R-:W3:Y:S04]  /*ed340*/  LDL.LU R9, [R1+0x1d04] ;  /* 0x001d040001097983 */ /* 0x000ee80000300800 */
[----:B-1----:R-:W3:Y:S01]  /*ed350*/  LDL.LU R10, [R1+0x1d08] ;  /* 0x001d0800010a7983 */ /* 0x002ee20000300800 */
[----:B----4-:R-:W-:-:S03]  /*ed360*/  IMAD.MOV.U32 R11, RZ, RZ, R0 ;  /* 0x000000ffff0b7224 */ /* 0x010fc600078e0000 */
[----:B------:R-:W4:Y:S01]  /*ed370*/  LDL.LU R0, [R1+0xd4a8] ;  /* 0x00d4a80001007983 */ /* 0x000f220000300800 */
[C---:B------:R-:W-:Y:S08]  /*ed380*/  HMMA.16816.F32 R12, R28.reuse, R22, R16 ;  /* 0x000000161c0c723c */ /* 0x040ff00000001810 */
[C---:B--2---:R-:W-:Y:S01]  /*ed390*/  HMMA.16816.F32 R4, R28.reuse, R38, R32 ;  /* 0x000000261c04723c */ /* 0x044fe20000001820 */
[----:B---3--:R-:W-:Y:S04]  /*ed3a0*/  STL.64 [R1+0xd4a0], R10 ;  /* 0x00d4a00a01007387 */ /* 0x008fe80000100a00 */
[----:B------:R0:W-:Y:S03]  /*ed3b0*/  STL.64 [R1+0xd498], R8 ;  /* 0x00d4980801007387 */ /* 0x0001e60000100a00 */
[C---:B0-----:R-:W-:Y:S03]  /*ed3c0*/  HMMA.16816.F32 R8, R28.reuse, R36, R24 ;  /* 0x000000241c08723c */ /* 0x041fe60000001818 */
[----:B------:R-:W-:Y:S04]  /*ed3d0*/  STL.64 [R1+0x1990], R12 ;  /* 0x0019900c01007387 */ /* 0x000fe80000100a00 */
[----:B------:R0:W-:Y:S02]  /*ed3e0*/  STL.64 [R1+0x1998], R14 ;  /* 0x0019980e01007387 */ /* 0x0001e40000100a00 */
[C---:B0-----:R-:W-:Y:S10]  /*ed3f0*/  HMMA.16816.F32 R12, R28.reuse, R60, R40 ;  /* 0x0000003c1c0c723c */ /* 0x041ff40000001828 */
[----:B------:R-:W-:Y:S04]  /*ed400*/  STL.64 [R1+0x1980], R8 ;  /* 0x0019800801007387 */ /* 0x000fe80000100a00 */
[----:B------:R0:W-:Y:S04]  /*ed410*/  STL.64 [R1+0x1988], R10 ;  /* 0x0019880a01007387 */ /* 0x0001e80000100a00 */
[----:B------:R-:W-:Y:S04]  /*ed420*/  STL.64 [R1+0x1970], R4 ;  /* 0x0019700401007387 */ /* 0x000fe80000100a00 */
[----:B------:R1:W-:Y:S01]  /*ed430*/  STL.64 [R1+0x1978], R6 ;  /* 0x0019780601007387 */ /* 0x0003e20000100a00 */
[C---:B0-----:R-:W-:Y:S08]  /*ed440*/  HMMA.16816.F32 R8, R28.reuse, R58, R44 ;  /* 0x0000003a1c08723c */ /* 0x041ff0000000182c */
[C---:B-1----:R-:W-:Y:S01]  /*ed450*/  HMMA.16816.F32 R4, R28.reuse, R56, R48 ;  /* 0x000000381c04723c */ /* 0x042fe20000001830 */
[----:B------:R-:W-:Y:S04]  /*ed460*/  STL.64 [R1+0x1960], R12 ;  /* 0x0019600c01007387 */ /* 0x000fe80000100a00 */
[----:B------:R-:W-:Y:S04]  /*ed470*/  STL.64 [R1+0x1968], R14 ;  /* 0x0019680e01007387 */ /* 0x000fe80000100a00 */
[----:B------:R-:W2:Y:S04]  /*ed480*/  LDL.LU R32, [R1+0x1d90] ;  /* 0x001d900001207983 */ /* 0x000ea80000300800 */
[----:B------:R0:W-:Y:S04]  /*ed490*/  STL.64 [R1+0x1950], R8 ;  /* 0x0019500801007387 */ /* 0x0001e80000100a00 */
[----:B------:R1:W-:Y:S04]  /*ed4a0*/  STL.64 [R1+0x1958], R10 ;  /* 0x0019580a01007387 */ /* 0x0003e80000100a00 */
        /* <DEDUP_REMOVED lines=50> */
[----:B------:R-:W-:Y:S11]  /*ed7d0*/  HMMA.16816.F32 R52, R28, R52, R48 ;  /* 0x000000341c34723c */ /* 0x000ff60000001830 */
[----:B------:R-:W-:Y:S04]  /*ed7e0*/  STL.64 [R1+0x1930], R8 ;  /* 0x0019300801007387 */ /* 0x000fe80000100a00 */
[----:B------:R0:W-:Y:S04]  /*ed7f0*/  STL.64 [R1+0x1938], R10 ;  /* 0x0019380a01007387 */ /* 0x0001e80000100a00 */
[----:B0-----:R-:W2:Y:S04]  /*ed800*/  LDL.LU.64 R10, [R1+0xd4a0] ;  /* 0x00d4a000010a7983 */ /* 0x001ea80000300a00 */
[----:B------:R-:W2:Y:S04]  /*ed810*/  LDL.LU.64 R8, [R1+0xd498] ;  /* 0x00d4980001087983 */ /* 0x000ea80000300a00 */
[----:B------:R-:W3:Y:S04]  /*ed820*/  LDL.LU.64 R50, [R1+0xd490] ;  /* 0x00d4900001327983 */ /* 0x000ee80000300a00 */
[----:B------:R-:W2:Y:S04]  /*ed830*/  LDL.LU.64 R48, [R1+0xd488] ;  /* 0x00d4880001307983 */ /* 0x000ea80000300a00 */
[----:B------:R0:W-:Y:S04]  /*ed840*/  STL.64 [R1+0x1920], R52 ;  /* 0x0019203401007387 */ /* 0x0001e80000100a00 */
[----:B------:R1:W-:Y:S04]  /*ed850*/  STL.64 [R1+0x1928], R54 ;  /* 0x0019283601007387 */ /* 0x0003e80000100a00 */
[----:B0-----:R-:W2:Y:S04]  /*ed860*/  LDL.LU R52, [R1+0x1d30] ;  /* 0x001d300001347983 */ /* 0x001ea80000300800 */
[----:B------:R-:W2:Y:S04]  /*ed870*/  LDL.LU R53, [R1+0x1d34] ;  /* 0x001d340001357983 */ /* 0x000ea80000300800 */
[----:B-1----:R-:W2:Y:S01]  /*ed880*/  LDL.LU R54, [R1+0x1d38] ;  /* 0x001d380001367983 */ /* 0x002ea20000300800 */
[----:B----4-:R-:W-:-:S03]  /*ed890*/  IMAD.MOV.U32 R55, RZ, RZ, R0 ;  /* 0x000000ffff377224 */ /* 0x010fc600078e0000 */
[----:B------:R-:W4:Y:S01]  /*ed8a0*/  LDL.LU R0, [R1+0xd480] ;  /* 0x00d4800001007983 */ /* 0x000f220000300800 */
[C---:B---3--:R-:W-:Y:S08]  /*ed8b0*/  HMMA.16816.F32 R4, R28.reuse, R50, R4 ;  /* 0x000000321c04723c */ /* 0x048ff00000001804 */
[C---:B--2---:R-:W-:Y:S11]  /*ed8c0*/  HMMA.16816.F32 R48, R28.reuse, R48, R44 ;  /* 0x000000301c30723c */ /* 0x044ff6000000182c */
        /* <DEDUP_REMOVED lines=8> */
[----:B0-----:R-:W4:Y:S04]  /*ed950*/  LDL.LU R48, [R1+0x1d40] ;  /* 0x001d400001307983 */ /* 0x001f280000300800 */
[----:B------:R-:W4:Y:S04]  /*ed960*/  LDL.LU R49, [R1+0x1d44] ;  /* 0x001d440001317983 */ /* 0x000f280000300800 */
[----:B-1----:R-:W4:Y:S04]  /*ed970*/  LDL.LU R50, [R1+0x1d48] ;  /* 0x001d480001327983 */ /* 0x002f280000300800 */
[----:B------:R-:W4:Y:S01]  /*ed980*/  LDL.LU R51, [R1+0x1d4c] ;  /* 0x001d4c0001337983 */ /* 0x000f220000300800 */
[C---:B---3--:R-:W-:Y:S08]  /*ed990*/  HMMA.16816.F32 R12, R28.reuse, R46, R12 ;  /* 0x0000002e1c0c723c */ /* 0x048ff0000000180c */
[----:B--2---:R-:W-:Y:S11]  /*ed9a0*/  HMMA.16816.F32 R44, R28, R44, R40 ;  /* 0x0000002c1c2c723c */ /* 0x004ff60000001828 */
[----:B------:R-:W-:Y:S04]  /*ed9b0*/  STL.64 [R1+0x18f0], R12 ;  /* 0x0018f00c01007387 */ /* 0x000fe80000100a00 */
[----:B------:R0:W-:Y:S04]  /*ed9c0*/  STL.64 [R1+0x18f8], R14 ;  /* 0x0018f80e01007387 */ /* 0x0001e80000100a00 */
[----:B0-----:R-:W2:Y:S04]  /*ed9d0*/  LDL.LU.64 R14, [R1+0xd458] ;  /* 0x00d45800010e7983 */ /* 0x001ea80000300a00 */
[----:B------:R-:W3:Y:S04]  /*ed9e0*/  LDL.LU.64 R12, [R1+0xd450] ;  /* 0x00d45000010c7983 */ /* 0x000ee80000300a00 */
[----:B------:R-:W2:Y:S04]  /*ed9f0*/  LDL.LU.64 R42, [R1+0xd448] ;  /* 0x00d44800012a7983 */ /* 0x000ea80000300a00 */
[----:B------:R-:W3:Y:S04]  /*eda00*/  LDL.LU.64 R40, [R1+0xd440] ;  /* 0x00d4400001287983 */ /* 0x000ee80000300a00 */
[----:B------:R0:W-:Y:S04]  /*eda10*/  STL.64 [R1+0x18e0], R44 ;  /* 0x0018e02c01007387 */ /* 0x0001e80000100a00 */
[----:B------:R1:W-:Y:S04]  /*eda20*/  STL.64 [R1+0x18e8], R46 ;  /* 0x0018e82e01007387 */ /* 0x0003e80000100a00 */
[----:B0-----:R-:W3:Y:S04]  /*eda30*/  LDL.LU R44, [R1+0x1d50] ;  /* 0x001d5000012c7983 */ /* 0x001ee80000300800 */
[----:B------:R-:W3:Y:S04]  /*eda40*/  LDL.LU R45, [R1+0x1d54] ;  /* 0x001d5400012d7983 */ /* 0x000ee80000300800 */
[----:B-1----:R-:W3:Y:S01]  /*eda50*/  LDL.LU R46, [R1+0x1d58] ;  /* 0x001d5800012e7983 */ /* 0x002ee20000300800 */
[----:B----4-:R-:W-:-:S03]  /*eda60*/  IMAD.MOV.U32 R47, RZ, RZ, R0 ;  /* 0x000000ffff2f7224 */ /* 0x010fc600078e0000 */
[----:B------:R-:W4:Y:S01]  /*eda70*/  LDL.LU R0, [R1+0xd438] ;  /* 0x00d4380001007983 */ /* 0x000f220000300800 */
[C---:B--2---:R-:W-:Y:S08]  /*eda80*/  HMMA.16816.F32 R16, R28.reuse, R42, R16 ;  /* 0x0000002a1c10723c */ /* 0x044ff00000001810 */
[C---:B---3--:R-:W-:Y:S11]  /*eda90*/  HMMA.16816.F32 R40, R28.reuse, R40, R36 ;  /* 0x000000281c28723c */ /* 0x048ff60000001824 */
        /* <DEDUP_REMOVED lines=8> */
[----:B0-----:R-:W4:Y:S04]  /*edb20*/  LDL.LU R40, [R1+0x1d60] ;  /* 0x001d600001287983 */ /* 0x001f280000300800 */
[----:B------:R-:W4:Y:S04]  /*edb30*/  LDL.LU R41, [R1+0x1d64] ;  /* 0x001d640001297983 */ /* 0x000f280000300800 */
[----:B-1----:R-:W4:Y:S04]  /*edb40*/  LDL.LU R42, [R1+0x1d68] ;  /* 0x001d6800012a7983 */ /* 0x002f280000300800 */
        /* <DEDUP_REMOVED lines=14> */
[----:B--2---:R-:W-:-:S15]  /*edc30*/  HMMA.16816.F32 R24, R28, R34, R24 ;  /* 0x000000221c18723c */ /* 0x004fde0000001818 */
[----:B------:R-:W-:-:S04]  /*edc40*/  NOP ;  /* 0x0000000000007918 */ /* 0x000fc80000000000 */
[----:B------:R-:W-:Y:S04]  /*edc50*/  STL.64 [R1+0x1890], R24 ;  /* 0x0018901801007387 */ /* 0x000fe80000100a00 */
[----:B------:R0:W-:Y:S04]  /*edc60*/  STL.64 [R1+0x1898], R26 ;  /* 0x0018981a01007387 */ /* 0x0001e80000100a00 */
[----:B0-----:R-:W2:Y:S04]  /*edc70*/  LDL.LU.64 R26, [R1+0xd3f0] ;  /* 0x00d3f000011a7983 */ /* 0x001ea80000300a00 */
[----:B------:R-:W2:Y:S01]  /*edc80*/  LDL.LU.64 R24, [R1+0xd3e8] ;  /* 0x00d3e80001187983 */ /* 0x000ea20000300a00 */
[----:B----4-:R-:W-:-:S07]  /*edc90*/  IMAD.MOV.U32 R39, RZ, RZ, R0 ;  /* 0x000000ffff277224 */ /* 0x010fce00078e0000 */
[C---:B---3--:R-:W-:Y:S08]  /*edca0*/  HMMA.16816.F32 R32, R28.reuse, R32, R36 ;  /* 0x000000201c20723c */ /* 0x048ff00000001824 */
[C---:B--2---:R-:W-:Y:S08]  /*edcb0*/  HMMA.16816.F32 R36, R28.reuse, R26, R40 ;  /* 0x0000001a1c24723c */ /* 0x044ff00000001828 */
[C---:B------:R-:W-:Y:S11]  /*edcc0*/  HMMA.16816.F32 R24, R28.reuse, R24, R44 ;  /* 0x000000181c18723c */ /* 0x040ff6000000182c */
[----:B------:R-:W-:Y:S04]  /*edcd0*/  STL.64 [R1+0x1870], R36 ;  /* 0x0018702401007387 */ /* 0x000fe80000100a00 */
[----:B------:R-:W-:Y:S04]  /*edce0*/  STL.64 [R1+0x1880], R32 ;  /* 0x0018802001007387 */ /* 0x000fe80000100a00 */
[----:B------:R0:W-:Y:S02]  /*edcf0*/  STL.64 [R1+0x1888], R34 ;  /* 0x0018882201007387 */ /* 0x0001e40000100a00 */
[C---:B0-----:R-:W-:Y:S01]  /*edd00*/  HMMA.16816.F32 R32, R28.reuse, R22, R48 ;  /* 0x000000161c20723c */ /* 0x041fe20000001830 */
[----:B------:R-:W-:Y:S01]  /*edd10*/  IMAD.MOV.U32 R0, RZ, RZ, R39 ;  /* 0x000000ffff007224 */ /* 0x000fe200078e0027 */
[----:B------:R-:W-:Y:S04]  /*edd20*/  STL [R1+0x1878], R38 ;  /* 0x0018782601007387 */ /* 0x000fe80000100800 */
[----:B------:R-:W-:Y:S02]  /*edd30*/  STL [R1+0xc3e8], R0 ;  /* 0x00c3e80001007387 */ /* 0x000fe40000100800 */
[C---:B------:R-:W-:Y:S11]  /*edd40*/  HMMA.16816.F32 R20, R28.reuse, R20, R52 ;  /* 0x000000141c14723c */ /* 0x040ff60000001834 */
[----:B------:R-:W-:Y:S04]  /*edd50*/  STL.64 [R1+0x1850], R32 ;  /* 0x0018502001007387 */ /* 0x000fe80000100a00 */
[----:B------:R-:W-:Y:S04]  /*edd60*/  STL.64 [R1+0x1860], R24 ;  /* 0x0018601801007387 */ /* 0x000fe80000100a00 */
[----:B------:R0:W-:Y:S02]  /*edd70*/  STL.64 [R1+0x1868], R26 ;  /* 0x0018681a01007387 */ /* 0x0001e40000100a00 */
[C---:B0-----:R-:W-:Y:S08]  /*edd80*/  HMMA.16816.F32 R24, R28.reuse, R18, R56 ;  /* 0x000000121c18723c */ /* 0x041ff00000001838 */
[C---:B------:R-:W-:Y:S08]  /*edd90*/  HMMA.16816.F32 R16, R28.reuse, R16, R4 ;  /* 0x000000101c10723c */ /* 0x040ff00000001804 */
[----:B------:R-:W-:Y:S01]  /*edda0*/  HMMA.16816.F32 R4, R28, R14, R8 ;  /* 0x0000000e1c04723c */ /* 0x000fe20000001808 */
[----:B------:R-:W-:Y:S01]  /*eddb0*/  IMAD.MOV.U32 R0, RZ, RZ, R35 ;  /* 0x000000ffff007224 */ /* 0x000fe200078e0023 */
[----:B------:R-:W-:Y:S04]  /*eddc0*/  STL [R1+0x1858], R34 ;  /* 0x0018582201007387 */ /* 0x000fe80000100800 */
[----:B------:R0:W-:Y:S02]  /*eddd0*/  STL [R1+0xc430], R0 ;  /* 0x00c4300001007387 */ /* 0x0001e40000100800 */
[----:B0-----:R-:W-:-:S02]  /*edde0*/  IMAD.MOV.U32 R0, RZ, RZ, R27 ;  /* 0x000000ffff007224 */ /* 0x001fc400078e001b */
[----:B------:R-:W-:Y:S04]  /*eddf0*/  STL.64 [R1+0x1830], R24 ;  /* 0x0018301801007387 */ /* 0x000fe80000100a00 */
[----:B------:R0:W-:Y:S04]  /*ede00*/  STL.64 [R1+0x1840], R20 ;  /* 0x0018401401007387 */ /* 0x0001e80000100a00 */
[----:B------:R1:W-:Y:S04]  /*ede10*/  STL.64 [R1+0x1848], R22 ;  /* 0x0018481601007387 */ /* 0x0003e80000100a00 */
[----:B------:R-:W-:Y:S04]  /*ede20*/  STL [R1+0x1838], R26 ;  /* 0x0018381a01007387 */ /* 0x000fe80000100800 */
[----:B------:R-:W-:Y:S04]  /*ede30*/  STL [R1+0xc468], R0 ;  /* 0x00c4680001007387 */ /* 0x000fe80000100800 */
[----:B------:R-:W-:Y:S04]  /*ede40*/  STL.64 [R1+0x1810], R4 ;  /* 0x0018100401007387 */ /* 0x000fe80000100a00 */
[----:B------:R2:W-:Y:S04]  /*ede50*/  STL.64 [R1+0x1820], R16 ;  /* 0x0018201001007387 */ /* 0x0005e80000100a00 */
[----:B------:R3:W-:Y:S04]  /*ede60*/  STL.64 [R1+0x1828], R18 ;  /* 0x0018281201007387 */ /* 0x0007e80000100a00 */
[----:B------:R4:W-:Y:S04]  /*ede70*/  STL [R1+0x1818], R6 ;  /* 0x0018180601007387 */ /* 0x0009e80000100800 */
        /* <DEDUP_REMOVED lines=9> */
[----:B------:R-:W3:Y:S01]  /*edf10*/  LDL.LU R5, [R1+0x1ce4] ;  /* 0x001ce40001057983 */ /* 0x000ee20000300800 */
[----:B------:R-:W-:-:S03]  /*edf20*/  IMAD.MOV.U32 R0, RZ, RZ, R7 ;  /* 0x000000ffff007224 */ /* 0x000fc600078e0007 */
[----:B----4-:R-:W3:Y:S04]  /*edf30*/  LDL.LU R6, [R1+0x1ce8] ;  /* 0x001ce80001067983 */ /* 0x010ee80000300800 */
        /* <DEDUP_REMOVED lines=37> */
[----:B----4-:R-:W-:Y:S03]  /*ee190*/  HMMA.16816.F32 R12, R28, R12, R8 ;  /* 0x0000000c1c0c723c */ /* 0x010fe60000001808 */
[----:B------:R-:W3:Y:S04]  /*ee1a0*/  LDL.LU.64 R10, [R1+0xd3e0] ;  /* 0x00d3e000010a7983 */ /* 0x000ee80000300a00 */
[----:B------:R-:W4:-:S12]  /*ee1b0*/  LDL.LU.64 R8, [R1+0xd3d8] ;  /* 0x00d3d80001087983 */ /* 0x000f180000300a00 */
[----:B------:R0:W-:Y:S04]  /*ee1c0*/  STL.64 [R1+0x1800], R12 ;  /* 0x0018000c01007387 */ /* 0x0001e80000100a00 */
[----:B------:R1:W-:Y:S04]  /*ee1d0*/  STL.64 [R1+0x1808], R14 ;  /* 0x0018080e01007387 */ /* 0x0003e80000100a00 */
[----:B0-----:R-:W4:Y:S04]  /*ee1e0*/  LDL.LU R12, [R1+0x1cd0] ;  /* 0x001cd000010c7983 */ /* 0x001f280000300800 */
[----:B------:R-:W4:Y:S04]  /*ee1f0*/  LDL.LU R13, [R1+0x1cd4] ;  /* 0x001cd400010d7983 */ /* 0x000f280000300800 */
[----:B-1----:R-:W4:Y:S04]  /*ee200*/  LDL.LU R14, [R1+0x1cd8] ;  /* 0x001cd800010e7983 */ /* 0x002f280000300800 */
[----:B------:R-:W4:Y:S01]  /*ee210*/  LDL.LU R15, [R1+0x1cdc] ;  /* 0x001cdc00010f7983 */ /* 0x000f220000300800 */
[----:B---3--:R-:W-:-:S15]  /*ee220*/  HMMA.16816.F32 R4, R28, R10, R4 ;  /* 0x0000000a1c04723c */ /* 0x008fde0000001804 */
[----:B------:R-:W-:-:S04]  /*ee230*/  NOP ;  /* 0x0000000000007918 */ /* 0x000fc80000000000 */
[----:B------:R-:W-:Y:S04]  /*ee240*/  STL.64 [R1+0x17f0], R4 ;  /* 0x0017f00401007387 */ /* 0x000fe80000100a00 */
[----:B------:R0:W-:Y:S04]  /*ee250*/  STL.64 [R1+0x17f8], R6 ;  /* 0x0017f80601007387 */ /* 0x0001e80000100a00 */
[----:B0-----:R-:W2:Y:S04]  /*ee260*/  LDL.LU.64 R6, [R1+0xd3d0] ;  /* 0x00d3d00001067983 */ /* 0x001ea80000300a00 */
[----:B------:R-:W3:Y:S04]  /*ee270*/  LDL.LU.64 R4, [R1+0xd3c8] ;  /* 0x00d3c80001047983 */ /* 0x000ee80000300a00 */
[----:B------:R-:W3:Y:S01]  /*ee280*/  LDL.LU R61, [R1+0x27cc] ;  /* 0x0027cc00013d7983 */ /* 0x000ee20000300800 */
[----:B----4-:R-:W-:-:S15]  /*ee290*/  HMMA.16816.F32 R8, R28, R8, R12 ;  /* 0x000000081c08723c */ /* 0x010fde000000180c */
[----:B------:R-:W-:-:S04]  /*ee2a0*/  NOP ;  /* 0x0000000000007918 */ /* 0x000fc80000000000 */
[----:B------:R-:W-:Y:S04]  /*ee2b0*/  STL.64 [R1+0x17e0], R8 ;  /* 0x0017e00801007387 */ /* 0x000fe80000100a00 */
[----:B------:R3:W-:Y:S01]  /*ee2c0*/  STL.64 [R1+0x17e8], R10 ;  /* 0x0017e80a01007387 */ /* 0x0007e20000100a00 */
[C---:B--2---:R-:W-:Y:S08]  /*ee2d0*/  HMMA.16816.F32 R12, R28.reuse, R6, R16 ;  /* 0x000000061c0c723c */ /* 0x044ff00000001810 */
[----:B---3--:R-:W-:Y:S01]  /*ee2e0*/  HMMA.16816.F32 R8, R28, R4, R20 ;  /* 0x000000041c08723c */ /* 0x008fe20000001814 */
[----:B------:R-:W-:-:S02]  /*ee2f0*/  IMAD R4, R27, 0x100, R26 ;  /* 0x000001001b047824 */ /* 0x000fc400078e021a */
[----:B------:R-:W-:Y:S02]  /*ee300*/  IMAD R5, R33, 0x100, R32 ;  /* 0x0000010021057824 */ /* 0x000fe400078e0220 */
[----:B------:R-:W-:Y:S02]  /*ee310*/  IMAD R6, R35, 0x100, R34 ;  /* 0x0000010023067824 */ /* 0x000fe400078e0222 */
[----:B------:R-:W-:-:S04]  /*ee320*/  IMAD R7, R41, 0x100, R40 ;  /* 0x0000010029077824 */ /* 0x000fc800078e0228 */
[----:B------:R-:W-:Y:S04]  /*ee330*/  STL.64 [R1+0x17d0], R12 ;  /* 0x0017d00c01007387 */ /* 0x000fe80000100a00 */
[----:B------:R0:W-:Y:S04]  /*ee340*/  STL.64 [R1+0x17d8], R14 ;  /* 0x0017d80e01007387 */ /* 0x0001e80000100a00 */
[----:B------:R1:W-:Y:S01]  /*ee350*/  STL.64 [R1+0x17c0], R8 ;  /* 0x0017c00801007387 */ /* 0x0003e20000100a00 */
[----:B0-----:R-:W-:Y:S01]  /*ee360*/  HMMA.16816.F32 R12, R28, R2, R36 ;  /* 0x000000021c0c723c */ /* 0x001fe20000001824 */
[----:B-1----:R-:W-:-:S02]  /*ee370*/  F2FP.F16.E5M2.UNPACK_B R8, R42.H1 ;  /* 0x0000002aff08723e */ /* 0x002fc400030004ff */
[----:B------:R-:W-:Y:S02]  /*ee380*/  F2FP.F16.E5M2.UNPACK_B R9, R43.H1 ;  /* 0x0000002bff09723e */ /* 0x000fe400030004ff */
[----:B------:R-:W-:Y:S02]  /*ee390*/  F2FP.F16.E5M2.UNPACK_B R28, R4 ;  /* 0x00000004ff1c723e */ /* 0x000fe400020004ff */
[----:B------:R-:W-:Y:S02]  /*ee3a0*/  F2FP.F16.E5M2.UNPACK_B R29, R5 ;  /* 0x00000005ff1d723e */ /* 0x000fe400020004ff */
[----:B------:R-:W-:Y:S02]  /*ee3b0*/  F2FP.F16.E5M2.UNPACK_B R30, R6 ;  /* 0x00000006ff1e723e */ /* 0x000fe400020004ff */
[----:B------:R-:W-:Y:S01]  /*ee3c0*/  F2FP.F16.E5M2.UNPACK_B R31, R7 ;  /* 0x00000007ff1f723e */ /* 0x000fe200020004ff */
[----:B------:R0:W-:Y:S06]  /*ee3d0*/  STL.64 [R1+0x17c8], R10 ;  /* 0x0017c80a01007387 */ /* 0x0001ec0000100a00 */
[----:B------:R-:W-:Y:S01]  /*ee3e0*/  HMMA.16816.F32 R4, R28, R8, R44 ;  /* 0x000000081c04723c */ /* 0x000fe2000000182c */
[----:B0-----:R-:W-:-:S02]  /*ee3f0*/  F2FP.F16.E5M2.UNPACK_B R10, R52.H1 ;  /* 0x00000034ff0a723e */ /* 0x001fc400030004ff */
[----:B------:R-:W-:Y:S01]  /*ee400*/  F2FP.F16.E5M2.UNPACK_B R11, R53.H1 ;  /* 0x00000035ff0b723e */ /* 0x000fe200030004ff */
[----:B------:R-:W-:Y:S04]  /*ee410*/  STL.64 [R1+0x1790], R12 ;  /* 0x0017900c01007387 */ /* 0x000fe80000100a00 */
[----:B------:R0:W-:Y:S02]  /*ee420*/  STL.64 [R1+0x1798], R14 ;  /* 0x0017980e01007387 */ /* 0x0001e40000100a00 */
[----:B0-----:R-:W-:Y:S02]  /*ee430*/  HMMA.16816.F32 R12, R28, R10, R48 ;  /* 0x0000000a1c0c723c */ /* 0x001fe40000001830 */
[----:B------:R0:W-:Y:S04]  /*ee440*/  STL [R1+0x18], R8 ;  /* 0x0000180801007387 */ /* 0x0001e80000100800 */
[----:B------:R1:W-:Y:S01]  /*ee450*/  STL [R1+0x1c], R9 ;  /* 0x00001c0901007387 */ /* 0x0003e20000100800 */
[----:B------:R-:W-:-:S02]  /*ee460*/  IMAD.MOV.U32 R2, RZ, RZ, R8 ;  /* 0x000000ffff027224 */ /* 0x000fc400078e0008 */
[----:B------:R-:W-:Y:S01]  /*ee470*/  IMAD.MOV.U32 R0, RZ, RZ, R9 ;  /* 0x000000ffff007224 */ /* 0x000fe200078e0009 */
[----:B------:R-:W-:Y:S04]  /*ee480*/  STL.64 [R1+0x1a40], R4 ;  /* 0x001a400401007387 */ /* 0x000fe80000100a00 */
[----:B------:R-:W-:Y:S04]  /*ee490*/  STL.64 [R1+0x1a48], R6 ;  /* 0x001a480601007387 */ /* 0x000fe80000100a00 */
[----:B------:R-:W-:Y:S01]  /*ee4a0*/  STL [R1+0x10], R10 ;  /* 0x0000100a01007387 */ /* 0x000fe20000100800 */
[----:B0-----:R-:W-:-:S02]  /*ee4b0*/  F2FP.F16.E5M2.UNPACK_B R8, R54.H1 ;  /* 0x00000036ff08723e */ /* 0x001fc400030004ff */
[----:B-1----:R-:W-:Y:S01]  /*ee4c0*/  F2FP.F16.E5M2.UNPACK_B R9, R55.H1 ;  /* 0x00000037ff09723e */ /* 0x002fe200030004ff */
[----:B------:R-:W-:Y:S04]  /*ee4d0*/  STL [R1+0x14], R11 ;  /* 0x0000140b01007387 */ /* 0x000fe80000100800 */
[----:B------:R-:W-:Y:S04]  /*ee4e0*/  STL.64 [R1+0x1a90], R12 ;  /* 0x001a900c01007387 */ /* 0x000fe80000100a00 */
[----:B------:R0:W-:Y:S02]  /*ee4f0*/  STL.64 [R1+0x1a98], R14 ;  /* 0x001a980e01007387 */ /* 0x0001e40000100a00 */
[----:B0-----:R-:W-:Y:S01]  /*ee500*/  HMMA.16816.F32 R12, R28, R8, R56 ;  /* 0x000000081c0c723c */ /* 0x001fe20000001838 */
[----:B------:R-:W-:-:S02]  /*ee510*/  IMAD.MOV.U32 R6, RZ, RZ, R8 ;  /* 0x000000ffff067224 */ /* 0x000fc400078e0008 */
[----:B------:R-:W-:Y:S01]  /*ee520*/  IMAD.MOV.U32 R4, RZ, RZ, R10 ;  /* 0x000000ffff047224 */ /* 0x000fe200078e000a */
[----:B------:R-:W-:Y:S01]  /*ee530*/  STL [R1+0x8], R8 ;  /* 0x0000080801007387 */ /* 0x000fe20000100800 */
[----:B------:R-:W-:Y:S01]  /*ee540*/  IMAD.MOV.U32 R5, RZ, RZ, R9 ;  /* 0x000000ffff057224 */ /* 0x000fe200078e0009 */
[----:B------:R-:W-:Y:S02]  /*ee550*/  F2FP.F16.E5M2.UNPACK_B R10, R60.H1 ;  /* 0x0000003cff0a723e */ /* 0x000fe400030004ff */
[----:B------:R-:W-:Y:S01]  /*ee560*/  STL [R1+0xc], R9 ;  /* 0x00000c0901007387 */ /* 0x000fe20000100800 */
[----:B------:R-:W-:Y:S01]  /*ee570*/  IMAD.MOV.U32 R3, RZ, RZ, R11 ;  /* 0x000000ffff037224 */ /* 0x000fe200078e000b */
[----:B------:R-:W-:-:S09]  /*ee580*/  F2FP.F16.E5M2.UNPACK_B R11, R61.H1 ;  /* 0x0000003dff0b723e */ /* 0x000fd200030004ff */
[----:B------:R-:W-:Y:S04]  /*ee590*/  STL.64 [R1+0x1af0], R12 ;  /* 0x001af00c01007387 */ /* 0x000fe80000100a00 */
[----:B------:R-:W-:Y:S04]  /*ee5a0*/  STL.64 [R1+0x1af8], R14 ;  /* 0x001af80e01007387 */ /* 0x000fe80000100a00 */
[----:B------:R-:W-:Y:S04]  /*ee5b0*/  STL [R1+0xd3c0], R6 ;  /* 0x00d3c00601007387 */ /* 0x000fe80000100800 */
[----:B------:R0:W-:Y:S04]  /*ee5c0*/  STL.64 [R1+0xd3b8], R4 ;  /* 0x00d3b80401007387 */ /* 0x0001e80000100a00 */
[----:B------:R-:W-:Y:S04]  /*ee5d0*/  STL [R1], R10 ;  /* 0x0000000a01007387 */ /* 0x000fe80000100800 */
[----:B------:R-:W2:Y:S04]  /*ee5e0*/  LDL.LU R40, [R1+0x22b0] ;  /* 0x0022b00001287983 */ /* 0x000ea80000300800 */
[----:B------:R-:W2:Y:S04]  /*ee5f0*/  LDL.LU R41, [R1+0x22b4] ;  /* 0x0022b40001297983 */ /* 0x000ea80000300800 */
[----:B------:R-:W2:Y:S04]  /*ee600*/  LDL.LU R42, [R1+0x22b8] ;  /* 0x0022b800012a7983 */ /* 0x000ea80000300800 */
[----:B------:R-:W-:Y:S04]  /*ee610*/  STL [R1+0x4], R11 ;  /* 0x0000040b01007387 */ /* 0x000fe80000100800 */
        /* <DEDUP_REMOVED lines=44> */
[----:B--2---:R-:W-:-:S15]  /*ee8e0*/  HMMA.16816.F32 R4, R28, R10, R4 ;  /* 0x0000000a1c04723c */ /* 0x004fde0000001804 */
[----:B------:R-:W-:-:S04]  /*ee8f0*/  NOP ;  /* 0x0000000000007918 */ /* 0x000fc80000000000 */
[----:B------:R-:W-:Y:S04]  /*ee900*/  STL.64 [R1+0x1b70], R4 ;  /* 0x001b700401007387 */ /* 0x000fe80000100a00 */
[----:B------:R0:W-:Y:S04]  /*ee910*/  STL.64 [R1+0x1b78], R6 ;  /* 0x001b780601007387 */ /* 0x0001e80000100a00 */
[----:B0-----:R-:W2:Y:S04]  /*ee920*/  LDL.LU R6, [R1+0xd3c0] ;  /* 0x00d3c00001067983 */ /* 0x001ea80000300800 */
[----:B------:R-:W2:Y:S01]  /*ee930*/  LDL.LU.64 R4, [R1+0xd3b8] ;  /* 0x00d3b80001047983 */ /* 0x000ea20000300a00 */
[----:B------:R-:W-:Y:S01]  /*ee940*/  IMAD.MOV.U32 R8, RZ, RZ, R10 ;  /* 0x000000ffff087224 */ /* 0x000fe200078e000a */
[----:B---3--:R-:W-:Y:S01]  /*ee950*/  F2FP.F16.E5M2.UNPACK_B R60, R60.H1 ;  /* 0x0000003cff3c723e */ /* 0x008fe200030004ff */
[----:B------:R-:W-:Y:S01]  /*ee960*/  IMAD.MOV.U32 R7, RZ, RZ, R11 ;  /* 0x000000ffff077224 */ /* 0x000fe200078e000b */
[----:B------:R-:W-:-:S02]  /*ee970*/  F2FP.F16.E5M2.UNPACK_B R61, R61.H1 ;  /* 0x0000003dff3d723e */ /* 0x000fc400030004ff */
[----:B------:R-:W-:Y:S01]  /*ee980*/  STL [R1+0xd3b0], R8 ;  /* 0x00d3b00801007387 */ /* 0x000fe20000100800 */
[----:B------:R-:W-:Y:S02]  /*ee990*/  F2FP.F16.E5M2.UNPACK_B R58, R58.H1 ;  /* 0x0000003aff3a723e */ /* 0x000fe400030004ff */
[----:B------:R-:W-:Y:S02]  /*ee9a0*/  F2FP.F16.E5M2.UNPACK_B R59, R59.H1 ;  /* 0x0000003bff3b723e */ /* 0x000fe400030004ff */
[----:B------:R-:W-:Y:S02]  /*ee9b0*/  F2FP.F16.E5M2.UNPACK_B R56, R56.H1 ;  /* 0x00000038ff38723e */ /* 0x000fe400030004ff */
[----:B----4-:R-:W-:Y:S02]  /*ee9c0*/  F2FP.F16.E5M2.UNPACK_B R57, R57.H1 ;  /* 0x00000039ff39723e */ /* 0x010fe400030004ff */
[----:B------:R-:W-:Y:S02]  /*ee9d0*/  F2FP.F16.E5M2.UNPACK_B R54, R54.H1 ;  /* 0x00000036ff36723e */ /* 0x000fe400030004ff */
[----:B------:R-:W-:-:S02]  /*ee9e0*/  F2FP.F16.E5M2.UNPACK_B R55, R55.H1 ;  /* 0x00000037ff37723e */ /* 0x000fc400030004ff */
[----:B------:R-:W-:Y:S02]  /*ee9f0*/  F2FP.F16.E5M2.UNPACK_B R52, R52.H1 ;  /* 0x00000034ff34723e */ /* 0x000fe400030004ff */
[----:B------:R-:W-:Y:S02]  /*eea00*/  F2FP.F16.E5M2.UNPACK_B R53, R53.H1 ;  /* 0x00000035ff35723e */ /* 0x000fe400030004ff */
[----:B------:R-:W-:Y:S02]  /*eea10*/  F2FP.F16.E5M2.UNPACK_B R50, R50.H1 ;  /* 0x00000032ff32723e */ /* 0x000fe400030004ff */
[----:B------:R-:W-:Y:S02]  /*eea20*/  F2FP.F16.E5M2.UNPACK_B R51, R51.H1 ;  /* 0x00000033ff33723e */ /* 0x000fe400030004ff */
[----:B------:R-:W-:Y:S02]  /*eea30*/  F2FP.F16.E5M2.UNPACK_B R48, R48.H1 ;  /* 0x00000030ff30723e */ /* 0x000fe400030004ff */
[----:B------:R-:W-:-:S02]  /*eea40*/  F2FP.F16.E5M2.UNPACK_B R49, R49.H1 ;  /* 0x00000031ff31723e */ /* 0x000fc400030004ff */
[----:B------:R-:W-:Y:S01]  /*eea50*/  F2FP.F16.E5M2.UNPACK_B R46, R47.H1 ;  /* 0x0000002fff2e723e */ /* 0x000fe200030004ff */
[----:B--2---:R-:W-:Y:S04]  /*eea60*/  STL.64 [R1+0xd3a8], R6 ;  /* 0x00d3a80601007387 */ /* 0x004fe80000100a00 */
[----:B------:R0:W-:Y:S02]  /*eea70*/  STL.64 [R1+0xd3a0], R4 ;  /* 0x00d3a00401007387 */ /* 0x0001e40000100a00 */
[----:B0-----:R-:W-:-:S15]  /*eea80*/  HMMA.16816.F32 R4, R28, R60, R12 ;  /* 0x0000003c1c04723c */ /* 0x001fde000000180c */
[----:B------:R-:W-:-:S04]  /*eea90*/  NOP ;  /* 0x0000000000007918 */ /* 0x000fc80000000000 */
[----:B------:R-:W-:Y:S04]  /*eeaa0*/  STL.64 [R1+0x1bb0], R4 ;  /* 0x001bb00401007387 */ /* 0x000fe80000100a00 */
[----:B------:R0:W-:Y:S02]  /*eeab0*/  STL.64 [R1+0x1bb8], R6 ;  /* 0x001bb80601007387 */ /* 0x0001e40000100a00 */
[----:B0-----:R-:W-:-:S15]  /*eeac0*/  HMMA.16816.F32 R4, R28, R58, R16 ;  /* 0x0000003a1c04723c */ /* 0x001fde0000001810 */
[----:B------:R-:W-:-:S04]  /*eead0*/  NOP ;  /* 0x0000000000007918 */ /* 0x000fc80000000000 */
[----:B------:R-:W-:Y:S04]  /*eeae0*/  STL.64 [R1+0x1be0], R4 ;  /* 0x001be00401007387 */ /* 0x000fe80000100a00 */
[----:B------:R0:W-:Y:S02]  /*eeaf0*/  STL.64 [R1+0x1be8], R6 ;  /* 0x001be80601007387 */ /* 0x0001e40000100a00 */
[----:B0-----:R-:W-:Y:S02]  /*eeb00*/  HMMA.16816.F32 R4, R28, R56, R20 ;  /* 0x000000381c04723c */ /* 0x001fe40000001814 */
[----:B------:R-:W-:Y:S04]  /*eeb10*/  STL.64 [R1+0xd378], R58 ;  /* 0x00d3783a01007387 */ /* 0x000fe80000100a00 */
[----:B------:R-:W-:-:S13]  /*eeb20*/  STL.64 [R1+0xd370], R56 ;  /* 0x00d3703801007387 */ /* 0x000fda0000100a00 */
        /* <DEDUP_REMOVED lines=69> */
[----:B--2---:R-:W-:-:S07]  /*eef80*/  F2FP.F16.E5M2.UNPACK_B R47, R47.H1 ;  /* 0x0000002fff2f723e */ /* 0x004fce00030004ff */
[----:B------:R-:W-:Y:S01]  /*eef90*/  HMMA.16816.F32 R8, R28, R46, R8 ;  /* 0x0000002e1c08723c */ /* 0x000fe20000001808 */
[----:B---3--:R-:W-:Y:S02]  /*eefa0*/  F2FP.F16.E5M2.UNPACK_B R44, R44.H1 ;  /* 0x0000002cff2c723e */ /* 0x008fe400030004ff */
[----:B------:R-:W-:Y:S02]  /*eefb0*/  F2FP.F16.E5M2.UNPACK_B R45, R45.H1 ;  /* 0x0000002dff2d723e */ /* 0x000fe400030004ff */
[----:B----4-:R-:W-:Y:S02]  /*eefc0*/  F2FP.F16.E5M2.UNPACK_B R42, R42.H1 ;  /* 0x0000002aff2a723e */ /* 0x010fe400030004ff */
[----:B------:R-:W-:-:S12]  /*eefd0*/  F2FP.F16.E5M2.UNPACK_B R43, R43.H1 ;  /* 0x0000002bff2b723e */ /* 0x000fd800030004ff */
[----:B------:R0:W-:Y:S04]  /*eefe0*/  STL.64 [R1+0x1e00], R8 ;  /* 0x001e000801007387 */ /* 0x0001e80000100a00 */
[----:B------:R-:W-:Y:S04]  /*eeff0*/  STL.64 [R1+0x1e08], R10 ;  /* 0x001e080a01007387 */ /* 0x000fe80000100a00 */
[----:B0-----:R-:W2:Y:S04]  /*ef000*/  LDL.LU R8, [R1+0xd3b0] ;  /* 0x00d3b00001087983 */ /* 0x001ea80000300800 */
[----:B------:R-:W-:Y:S04]  /*ef010*/  STL.64 [R1+0xd318], R46 ;  /* 0x00d3182e01007387 */ /* 0x000fe80000100a00 */
[----:B------:R0:W-:Y:S01]  /*ef020*/  STL.64 [R1+0xd310], R44 ;  /* 0x00d3102c01007387 */ /* 0x0001e20000100a00 */
[C---:B------:R-:W-:Y:S08]  /*ef030*/  HMMA.16816.F32 R48, R28.reuse, R44, R48 ;  /* 0x0000002c1c30723c */ /* 0x040ff00000001830 */
[----:B0-----:R-:W-:Y:S01]  /*ef040*/  HMMA.16816.F32 R44, R28, R42, R52 ;  /* 0x0000002a1c2c723c */ /* 0x001fe20000001834 */
[----:B------:R-:W-:-:S02]  /*ef050*/  F2FP.F16.E5M2.UNPACK_B R40, R40.H1 ;  /* 0x00000028ff28723e */ /* 0x000fc400030004ff */
[----:B------:R-:W-:Y:S02]  /*ef060*/  F2FP.F16.E5M2.UNPACK_B R41, R41.H1 ;  /* 0x00000029ff29723e */ /* 0x000fe400030004ff */
[----:B------:R-:W-:Y:S02]  /*ef070*/  F2FP.F16.E5M2.UNPACK_B R38, R38.H1 ;  /* 0x00000026ff26723e */ /* 0x000fe400030004ff */
[----:B------:R-:W-:-:S04]  /*ef080*/  F2FP.F16.E5M2.UNPACK_B R39, R39.H1 ;  /* 0x00000027ff27723e */ /* 0x000fc800030004ff */
[----:B------:R-:W-:Y:S04]  /*ef090*/  STL.64 [R1+0x1e30], R48 ;  /* 0x001e303001007387 */ /* 0x000fe80000100a00 */
[----:B------:R-:W-:Y:S01]  /*ef0a0*/  STL.64 [R1+0x1e38], R50 ;  /* 0x001e383201007387 */ /* 0x000fe20000100a00 */
[C---:B------:R-:W-:Y:S03]  /*ef0b0*/  HMMA.16816.F32 R4, R28.reuse, R38, R4 ;  /* 0x000000261c04723c */ /* 0x040fe60000001804 */
[----:B------:R-:W-:Y:S04]  /*ef0c0*/  STL.64 [R1+0x1e60], R44 ;  /* 0x001e602c01007387 */ /* 0x000fe80000100a00 */
[----:B------:R0:W-:Y:S02]  /*ef0d0*/  STL.64 [R1+0x1e68], R46 ;  /* 0x001e682e01007387 */ /* 0x0001e40000100a00 */
[----:B0-----:R-:W-:Y:S01]  /*ef0e0*/  HMMA.16816.F32 R44, R28, R40, R56 ;  /* 0x000000281c2c723c */ /* 0x001fe20000001838 */
[----:B------:R-:W-:-:S02]  /*ef0f0*/  F2FP.F16.E5M2.UNPACK_B R36, R36.H1 ;  /* 0x00000024ff24723e */ /* 0x000fc400030004ff */
[----:B------:R-:W-:Y:S01]  /*ef100*/  F2FP.F16.E5M2.UNPACK_B R37, R37.H1 ;  /* 0x00000025ff25723e */ /* 0x000fe200030004ff */
[----:B------:R-:W-:Y:S04]  /*ef110*/  STL.64 [R1+0xd2f8], R42 ;  /* 0x00d2f82a01007387 */ /* 0x000fe80000100a00 */
[----:B------:R-:W-:Y:S11]  /*ef120*/  STL.64 [R1+0xd2f0], R40 ;  /* 0x00d2f02801007387 */ /* 0x000ff60000100a00 */
[----:B------:R-:W-:Y:S04]  /*ef130*/  STL.64 [R1+0x1e80], R44 ;  /* 0x001e802c01007387 */ /* 0x000fe80000100a00 */
[----:B------:R-:W-:Y:S04]  /*ef140*/  STL.64 [R1+0x1e88], R46 ;  /* 0x001e882e01007387 */ /* 0x000fe80000100a00 */
        /* <DEDUP_REMOVED lines=15> */
[----:B------:R-:W3:Y:S01]  /*ef240*/  LDL.LU R56, [R1+0x2620] ;  /* 0x0026200001387983 */ /* 0x000ee20000300800 */
[----:B0-----:R-:W-:Y:S01]  /*ef250*/  HMMA.16816.F32 R4, R28, R32, R20 ;  /* 0x000000201c04723c */ /* 0x001fe20000001814 */
[----:B------:R-:W-:-:S15]  /*ef260*/  F2FP.F16.E5M2.UNPACK_B R26, R27.H1 ;  /* 0x0000001bff1a723e */ /* 0x000fde00030004ff */
[----:B------:R-:W-:-:S03]  /*ef270*/  NOP ;  /* 0x0000000000007918 */ /* 0x000fc60000000000 */
[----:B------:R0:W-:Y:S04]  /*ef280*/  STL.64 [R1+0x1f40], R4 ;  /* 0x001f400401007387 */ /* 0x0001e80000100a00 */
[----:B------:R1:W-:Y:S04]  /*ef290*/  STL.64 [R1+0x1f48], R6 ;  /* 0x001f480601007387 */ /* 0x0003e80000100a00 */
        /* <DEDUP_REMOVED lines=55> */
[----:B------:R-:W-:Y:S04]  /*ef610*/  STL.64 [R1+0x1f70], R4 ;  /* 0x001f700401007387 */ /* 0x000fe80000100a00 */
[----:B------:R0:W-:Y:S04]  /*ef620*/  STL.64 [R1+0x1f78], R6 ;  /* 0x001f780601007387 */ /* 0x0001e80000100a00 */
[----:B0-----:R-:W2:Y:S04]  /*ef630*/  LDL.LU.64 R6, [R1+0xd3a8] ;  /* 0x00d3a80001067983 */ /* 0x001ea80000300a00 */
[----:B------:R-:W3:Y:S04]  /*ef640*/  LDL.LU.64 R4, [R1+0xd3a0] ;  /* 0x00d3a00001047983 */ /* 0x000ee80000300a00 */
        /* <DEDUP_REMOVED lines=34> */
[----:B0-----:R-:W-:-:S15]  /*ef870*/  HMMA.16816.F32 R16, R28, R12, R56 ;  /* 0x0000000c1c10723c */ /* 0x001fde0000001838 */
[----:B------:R-:W-:-:S04]  /*ef880*/  NOP ;  /* 0x0000000000007918 */ /* 0x000fc80000000000 */
[----:B------:R0:W-:Y:S04]  /*ef890*/  STL.64 [R1+0x2460], R16 ;  /* 0x0024601001007387 */ /* 0x0001e80000100a00 */
[----:B------:R1:W-:Y:S04]  /*ef8a0*/  STL.64 [R1+0x2468], R18 ;  /* 0x0024681201007387 */ /* 0x0003e80000100a00 */
[----:B------:R-:W4:Y:S04]  /*ef8b0*/  LDL.LU R52, [R1+0x2730] ;  /* 0x0027300001347983 */ /* 0x000f280000300800 */
[----:B------:R-:W4:Y:S04]  /*ef8c0*/  LDL.LU R53, [R1+0x2734] ;  /* 0x0027340001357983 */ /* 0x000f280000300800 */
[----:B------:R-:W4:Y:S04]  /*ef8d0*/  LDL.LU R54, [R1+0x2738] ;  /* 0x0027380001367983 */ /* 0x000f280000300800 */
[----:B------:R-:W4:Y:S01]  /*ef8e0*/  LDL.LU R55, [R1+0x273c] ;  /* 0x00273c0001377983 */ /* 0x000f220000300800 */
[----:B------:R-:W-:Y:S01]  /*ef8f0*/  IMAD.MOV.U32 R58, RZ, RZ, R8 ;  /* 0x000000ffff3a7224 */ /* 0x000fe200078e0008 */
[----:B------:R-:W-:Y:S01]  /*ef900*/  F2FP.F16.E5M2.UNPACK_B R10, R11.H1 ;  /* 0x0000000bff0a723e */ /* 0x000fe200030004ff */
[----:B--2---:R-:W-:-:S02]  /*ef910*/  IMAD.MOV.U32 R59, RZ, RZ, R7 ;  /* 0x000000ffff3b7224 */ /* 0x004fc400078e0007 */
[----:B------:R-:W-:Y:S02]  /*ef920*/  IMAD.MOV.U32 R56, RZ, RZ, R6 ;  /* 0x000000ffff387224 */ /* 0x000fe400078e0006 */
[----:B---3--:R-:W-:Y:S01]  /*ef930*/  IMAD.MOV.U32 R57, RZ, RZ, R5 ;  /* 0x000000ffff397224 */ /* 0x008fe200078e0005 */
[----:B----4-:R-:W-:Y:S04]  /*ef940*/  STL.64 [R1+0xd388], R54 ;  /* 0x00d3883601007387 */ /* 0x010fe80000100a00 */
[----:B------:R2:W-:Y:S04]  /*ef950*/  STL.64 [R1+0xd380], R52 ;  /* 0x00d3803401007387 */ /* 0x0005e80000100a00 */
[----:B------:R-:W-:Y:S04]  /*ef960*/  STL.64 [R1+0xd398], R58 ;  /* 0x00d3983a01007387 */ /* 0x000fe80000100a00 */
        /* <DEDUP_REMOVED lines=16> */
[----:B------:R-:W2:Y:S04]  /*efa70*/  LDL.LU R55, [R1+0x26cc] ;  /* 0x0026cc0001377983 */ /* 0x000ea80000300800 */
[----:B---3--:R-:W3:Y:S04]  /*efa80*/  LDL.LU R56, [R1+0x2680] ;  /* 0x0026800001387983 */ /* 0x008ee80000300800 */
[----:B------:R-:W3:Y:S04]  /*efa90*/  LDL.LU R57, [R1+0x2684] ;  /* 0x0026840001397983 */ /* 0x000ee80000300800 */
[----:B------:R-:W3:Y:S04]  /*efaa0*/  LDL.LU R58, [R1+0x2688] ;  /* 0x00268800013a7983 */ /* 0x000ee80000300800 */
[----:B------:R-:W3:Y:S04]  /*efab0*/  LDL.LU R59, [R1+0x268c] ;  /* 0x00268c00013b7983 */ /* 0x000ee80000300800 */
[----:B------:R-:W2:Y:S04]  /*efac0*/  LDL.LU R11, [R1+0x294c] ;  /* 0x00294c00010b7983 */ /* 0x000ea80000300800 */
[----:B------:R-:W3:Y:S04]  /*efad0*/  LDL.LU R8, [R1+0x2958] ;  /* 0x0029580001087983 */ /* 0x000ee80000300800 */
[----:B------:R-:W4:Y:S04]  /*efae0*/  LDL.LU R9, [R1+0x295c] ;  /* 0x00295c0001097983 */ /* 0x000f280000300800 */
[----:B------:R-:W4:Y:S01]  /*efaf0*/  LDL.LU R6, [R1+0x2968] ;  /* 0x0029680001067983 */ /* 0x000f220000300800 */
[----:B------:R-:W-:-:S03]  /*efb00*/  IMAD.MOV.U32 R46, RZ, RZ, R4 ;  /* 0x000000ffff2e7224 */ /* 0x000fc600078e0004 */
        /* <DEDUP_REMOVED lines=30> */
[----:B--2---:R-:W-:-:S02]  /*efcf0*/  F2FP.F16.E5M2.UNPACK_B R11, R11.H1 ;  /* 0x0000000bff0b723e */ /* 0x004fc400030004ff */
[----:B---3--:R-:W-:Y:S02]  /*efd00*/  F2FP.F16.E5M2.UNPACK_B R8, R8.H1 ;  /* 0x00000008ff08723e */ /* 0x008fe400030004ff */
[----:B----4-:R-:W-:-:S03]  /*efd10*/  F2FP.F16.E5M2.UNPACK_B R9, R9.H1 ;  /* 0x00000009ff09723e */ /* 0x010fc600030004ff */
[C---:B------:R-:W-:Y:S08]  /*efd20*/  HMMA.16816.F32 R56, R28.reuse, R10, R56 ;  /* 0x0000000a1c38723c */ /* 0x040ff00000001838 */
[----:B------:R-:W-:Y:S11]  /*efd30*/  HMMA.16816.F32 R52, R28, R8, R52 ;  /* 0x000000081c34723c */ /* 0x000ff60000001834 */
[----:B------:R-:W-:Y:S04]  /*efd40*/  STL.64 [R1+0x24d0], R56 ;  /* 0x0024d03801007387 */ /* 0x000fe80000100a00 */
[----:B------:R0:W-:Y:S04]  /*efd50*/  STL.64 [R1+0x24d8], R58 ;  /* 0x0024d83a01007387 */ /* 0x0001e80000100a00 */
[----:B0-----:R-:W2:Y:S04]  /*efd60*/  LDL.LU.64 R58, [R1+0xd398] ;  /* 0x00d39800013a7983 */ /* 0x001ea80000300a00 */
[----:B------:R-:W3:Y:S04]  /*efd70*/  LDL.LU.64 R56, [R1+0xd390] ;  /* 0x00d3900001387983 */ /* 0x000ee80000300a00 */
[----:B------:R-:W-:Y:S04]  /*efd80*/  STL.64 [R1+0x25c0], R52 ;  /* 0x0025c03401007387 */ /* 0x000fe80000100a00 */
[----:B------:R0:W-:Y:S04]  /*efd90*/  STL.64 [R1+0x25c8], R54 ;  /* 0x0025c83601007387 */ /* 0x0001e80000100a00 */
[----:B0-----:R-:W2:Y:S04]  /*efda0*/  LDL.LU.64 R54, [R1+0xd388] ;  /* 0x00d3880001367983 */ /* 0x001ea80000300a00 */
[----:B------:R-:W2:Y:S01]  /*efdb0*/  LDL.LU.64 R52, [R1+0xd380] ;  /* 0x00d3800001347983 */ /* 0x000ea20000300a00 */
[----:B------:R-:W-:-:S02]  /*efdc0*/  F2FP.F16.E5M2.UNPACK_B R6, R6.H1 ;  /* 0x00000006ff06723e */ /* 0x000fc400030004ff */
[----:B------:R-:W-:Y:S01]  /*efdd0*/  F2FP.F16.E5M2.UNPACK_B R7, R7.H1 ;  /* 0x00000007ff07723e */ /* 0x000fe200030004ff */
[----:B------:R-:W-:Y:S04]  /*efde0*/  STL.64 [R1+0xd2a8], R10 ;  /* 0x00d2a80a01007387 */ /* 0x000fe80000100a00 */
[----:B------:R0:W-:Y:S02]  /*efdf0*/  STL.64 [R1+0xd2a0], R8 ;  /* 0x00d2a00801007387 */ /* 0x0001e40000100a00 */
[----:B0-----:R-:W-:Y:S01]  /*efe00*/  HMMA.16816.F32 R8, R28, R6, R12 ;  /* 0x000000061c08723c */ /* 0x001fe2000000180c */
[----:B------:R-:W-:Y:S02]  /*efe10*/  F2FP.F16.E5M2.UNPACK_B R4, R4.H1 ;  /* 0x00000004ff04723e */ /* 0x000fe400030004ff */
[----:B------:R-:W-:-:S02]  /*efe20*/  F2FP.F16.E5M2.UNPACK_B R5, R5.H1 ;  /* 0x00000005ff05723e */ /* 0x000fc400030004ff */
[----:B------:R-:W-:-:S14]  /*efe30*/  F2FP.F16.E5M2.UNPACK_B R2, R2.H1 ;  /* 0x00000002ff02723e */ /* 0x000fdc00030004ff */
[----:B------:R-:W-:Y:S04]  /*efe40*/  STL.64 [R1+0x26d0], R8 ;  /* 0x0026d00801007387 */ /* 0x000fe80000100a00 */
[----:B------:R0:W-:Y:S02]  /*efe50*/  STL.64 [R1+0x26d8], R10 ;  /* 0x0026d80a01007387 */ /* 0x0001e40000100a00 */
[----:B0-----:R-:W-:Y:S01]  /*efe60*/  HMMA.16816.F32 R8, R28, R4, R16 ;  /* 0x000000041c08723c */ /* 0x001fe20000001810 */
[----:B------:R-:W-:Y:S01]  /*efe70*/  F2FP.F16.E5M2.UNPACK_B R3, R3.H1 ;  /* 0x00000003ff03723e */ /* 0x000fe200030004ff */
[----:B------:R0:W-:Y:S04]  /*efe80*/  STL.64 [R1+0xd2c8], R6 ;  /* 0x00d2c80601007387 */ /* 0x0001e80000100a00 */
[----:B------:R1:W-:Y:S01]  /*efe90*/  STL.64 [R1+0xd2c0], R4 ;  /* 0x00d2c00401007387 */ /* 0x0003e20000100a00 */
[----:B------:R-:W-:-:S02]  /*efea0*/  IMAD R0, R0, 0x100, R27 ;  /* 0x0000010000007824 */ /* 0x000fc400078e021b */
[----:B0-----:R-:W-:Y:S02]  /*efeb0*/  IMAD R6, R22, 0x100, R21 ;  /* 0x0000010016067824 */ /* 0x001fe400078e0215 */
[----:B-1----:R-:W-:Y:S02]  /*efec0*/  IMAD R5, R24, 0x100, R23 ;  /* 0x0000010018057824 */ /* 0x002fe400078e0217 */
[----:B------:R-:W-:-:S06]  /*efed0*/  IMAD R4, R26, 0x100, R25 ;  /* 0x000001001a047824 */ /* 0x000fcc00078e0219 */
[----:B------:R-:W-:Y:S04]  /*efee0*/  STL.64 [R1+0x2820], R8 ;  /* 0x0028200801007387 */ /* 0x000fe80000100a00 */
[----:B------:R0:W-:Y:S02]  /*efef0*/  STL.64 [R1+0x2828], R10 ;  /* 0x0028280a01007387 */ /* 0x0001e40000100a00 */
[----:B0-----:R-:W-:Y:S01]  /*eff00*/  HMMA.16816.F32 R8, R28, R2, R32 ;  /* 0x000000021c08723c */ /* 0x001fe20000001820 */
[----:B------:R-:W-:Y:S02]  /*eff10*/  F2FP.F16.E5M2.UNPACK_B R28, R6 ;  /* 0x00000006ff1c723e */ /* 0x000fe400020004ff */
[----:B------:R-:W-:Y:S02]  /*eff20*/  F2FP.F16.E5M2.UNPACK_B R29, R5 ;  /* 0x00000005ff1d723e */ /* 0x000fe400020004ff */
[----:B------:R-:W-:-:S02]  /*eff30*/  F2FP.F16.E5M2.UNPACK_B R30, R4 ;  /* 0x00000004ff1e723e */ /* 0x000fc400020004ff */
[----:B------:R-:W-:-:S07]  /*eff40*/  F2FP.F16.E5M2.UNPACK_B R31, R0 ;  /* 0x00000000ff1f723e */ /* 0x000fce00020004ff */
[C---:B------:R-:W-:Y:S08]  /*eff50*/  HMMA.16816.F32 R4, R28.reuse, R44, R36 ;  /* 0x0000002c1c04723c */ /* 0x040ff00000001824 */
[C---:B------:R-:W-:Y:S01]  /*eff60*/  HMMA.16816.F32 R12, R28.reuse, R46, R40 ;  /* 0x0000002e1c0c723c */ /* 0x040fe20000001828 */
[----:B------:R-:W-:Y:S04]  /*eff70*/  STL.64 [R1+0x2770], R8 ;  /* 0x0027700801007387 */ /* 0x000fe80000100a00 */
[----:B------:R-:W-:Y:S06]  /*eff80*/  STL.64 [R1+0x2778], R10 ;  /* 0x0027780a01007387 */ /* 0x000fec0000100a00 */
[----:B------:R-:W-:Y:S04]  /*eff90*/  STL.64 [R1+0x2810], R4 ;  /* 0x0028100401007387 */ /* 0x000fe80000100a00 */
[----:B------:R-:W-:Y:S04]  /*effa0*/  STL.64 [R1+0x2818], R6 ;  /* 0x0028180601007387 */ /* 0x000fe80000100a00 */
[----:B------:R0:W-:Y:S04]  /*effb0*/  STL.64 [R1+0x2800], R12 ;  /* 0x0028000c01007387 */ /* 0x0001e80000100a00 */
[----:B------:R1:W-:Y:S04]  /*effc0*/  STL.64 [R1+0x2808], R14 ;  /* 0x0028080e01007387 */ /* 0x0003e80000100a00 */
[----:B0-----:R-:W4:Y:S01]  /*effd0*/  LDL.LU R12, [R1+0x25f0] ;  /* 0x0025f000010c7983 */ /* 0x001f220000300800 */
[C---:B---3--:R-:W-:Y:S08]  /*effe0*/  HMMA.16816.F32 R8, R28.reuse, R56, R48 ;  /* 0x000000381c08723c */ /* 0x048ff00000001830 */
[C---:B--2---:R-:W-:Y:S11]  /*efff0*/  HMMA.16816.F32 R4, R28.reuse, R58, R52 ;  /* 0x0000003a1c04723c */ /* 0x044ff60000001834 */
[----:B------:R-:W-:Y:S04]  /*f0000*/  STL.64 [R1+0x27f0], R8 ;  /* 0x0027f00801007387 */ /* 0x000fe80000100a00 */
[----:B------:R-:W-:Y:S04]  /*f0010*/  STL.64 [R1+0x27f8], R10 ;  /* 0x0027f80a01007387 */ /* 0x000fe80000100a00 */
[----:B------:R0:W-:Y:S04]  /*f0020*/  STL.64 [R1+0x27e0], R4 ;  /* 0x0027e00401007387 */ /* 0x0001e80000100a00 */
[----:B------:R2:W-:Y:S04]  /*f0030*/  STL.64 [R1+0x27e8], R6 ;  /* 0x0027e80601007387 */ /* 0x0005e80000100a00 */
[----:B------:R-:W4:Y:S04]  /*f0040*/  LDL.LU R13, [R1+0x25f4] ;  /* 0x0025f400010d7983 */ /* 0x000f280000300800 */
[----:B-1----:R-:W4:Y:S04]  /*f0050*/  LDL.LU R14, [R1+0x25f8] ;  /* 0x0025f800010e7983 */ /* 0x002f280000300800 */
[----:B------:R-:W4:Y:S04]  /*f0060*/  LDL.LU R15, [R1+0x25fc] ;  /* 0x0025fc00010f7983 */ /* 0x000f280000300800 */
[----:B0-----:R-:W3:Y:S04]  /*f0070*/  LDL.LU R4, [R1+0x2610] ;  /* 0x0026100001047983 */ /* 0x001ee80000300800 */
[----:B------:R-:W3:Y:S04]  /*f0080*/  LDL.LU R5, [R1+0x2614] ;  /* 0x0026140001057983 */ /* 0x000ee80000300800 */
[----:B--2---:R-:W3:Y:S04]  /*f0090*/  LDL.LU R6, [R1+0x2618] ;  /* 0x0026180001067983 */ /* 0x004ee80000300800 */
        /* <DEDUP_REMOVED lines=924> */
[----:B----4-:R-:W-:Y:S04]  /*f3a60*/  STL.64 [R1+0xd020], R14 ;  /* 0x00d0200e01007387 */ /* 0x010fe80000100a00 */
[----:B---3--:R0:W-:Y:S04]  /*f3a70*/  STL.64 [R1+0xd018], R12 ;  /* 0x00d0180c01007387 */ /* 0x0081e80000100a00 */
        /* <DEDUP_REMOVED lines=16> */
[----:B------:R-:W4:Y:S04]  /*f3b80*/  LDL R34, [R1+0x8] ;  /* 0x0000080001227983 */ /* 0x000f280000100800 */
[----:B------:R-:W4:Y:S04]  /*f3b90*/  LDL R35, [R1+0xc] ;  /* 0x00000c0001237983 */ /* 0x000f280000100800 */
[----:B--2---:R-:W4:Y:S04]  /*f3ba0*/  LDL.LU R20, [R1+0x1f80] ;  /* 0x001f800001147983 */ /* 0x004f280000300800 */
[----:B------:R-:W4:Y:S04]  /*f3bb0*/  LDL.LU R21, [R1+0x1f84] ;  /* 0x001f840001157983 */ /* 0x000f280000300800 */
[----:B------:R-:W4:Y:S04]  /*f3bc0*/  LDL.LU R22, [R1+0x1f88] ;  /* 0x001f880001167983 */ /* 0x000f280000300800 */
[----:B------:R-:W4:Y:S04]  /*f3bd0*/  LDL.LU R23, [R1+0x1f8c] ;  /* 0x001f8c0001177983 */ /* 0x000f280000300800 */
[----:B------:R-:W2:Y:S04]  /*f3be0*/  LDL R32, [R1+0x10] ;  /* 0x0000100001207983 */ /* 0x000ea80000100800 */
[----:B------:R-:W2:Y:S04]  /*f3bf0*/  LDL R33, [R1+0x14] ;  /* 0x0000140001217983 */ /* 0x000ea80000100800 */
[----:B0-----:R-:W2:Y:S04]  /*f3c00*/  LDL.LU R12, [R1+0x1fa0] ;  /* 0x001fa000010c7983 */ /* 0x001ea80000300800 */
[----:B------:R-:W2:Y:S04]  /*f3c10*/  LDL.LU R13, [R1+0x1fa4] ;  /* 0x001fa400010d7983 */ /* 0x000ea80000300800 */
[----:B------:R-:W2:Y:S04]  /*f3c20*/  LDL.LU R14, [R1+0x1fa8] ;  /* 0x001fa800010e7983 */ /* 0x000ea80000300800 */
[----:B------:R-:W2:Y:S04]  /*f3c30*/  LDL.LU R15, [R1+0x1fac] ;  /* 0x001fac00010f7983 */ /* 0x000ea80000300800 */
[----:B-1----:R-:W4:Y:S04]  /*f3c40*/  LDL R54, [R1+0x18] ;  /* 0x0000180001367983 */ /* 0x002f280000100800 */
[----:B------:R-:W4:Y:S04]  /*f3c50*/  LDL R55, [R1+0x1c] ;  /* 0x00001c0001377983 */ /* 0x000f280000100800 */
[----:B---3--:R-:W4:Y:S04]  /*f3c60*/  LDL.LU R40, [R1+0x1fb0] ;  /* 0x001fb00001287983 */ /* 0x008f280000300800 */
[----:B------:R-:W4:Y:S04]  /*f3c70*/  LDL.LU R41, [R1+0x1fb4] ;  /* 0x001fb40001297983 */ /* 0x000f280000300800 */
[----:B------:R-:W4:Y:S04]  /*f3c80*/  LDL.LU R42, [R1+0x1fb8] ;  /* 0x001fb800012a7983 */ /* 0x000f280000300800 */
[----:B------:R-:W4:Y:S04]  /*f3c90*/  LDL.LU R43, [R1+0x1fbc] ;  /* 0x001fbc00012b7983 */ /* 0x000f280000300800 */
[----:B------:R-:W3:Y:S04]  /*f3ca0*/  LDL.64 R2, [R1] ;  /* 0x0000000001027983 */ /* 0x000ee80000100a00 */
[----:B------:R-:W3:Y:S04]  /*f3cb0*/  LDL.LU R56, [R1+0x1f50] ;  /* 0x001f500001387983 */ /* 0x000ee80000300800 */
[----:B------:R-:W3:Y:S04]  /*f3cc0*/  LDL.LU R57, [R1+0x1f54] ;  /* 0x001f540001397983 */ /* 0x000ee80000300800 */
[----:B------:R-:W3:Y:S04]  /*f3cd0*/  LDL.LU R58, [R1+0x1f58] ;  /* 0x001f5800013a7983 */ /* 0x000ee80000300800 */
[----:B------:R-:W3:Y:S01]  /*f3ce0*/  LDL.LU R59, [R1+0x1f5c] ;  /* 0x001f5c00013b7983 */ /* 0x000ee20000300800 */
[----:B------:R-:W-:Y:S01]  /*f3cf0*/  IMAD R8, R50, 0x100, R49 ;  /* 0x0000010032087824 */ /* 0x000fe200078e0231 */
[----:B------:R-:W-:-:S02]  /*f3d00*/  F2FP.F16.E5M2.UNPACK_B R29, R5 ;  /* 0x00000005ff1d723e */ /* 0x000fc400020004ff */
[----:B------:R-:W-:Y:S01]  /*f3d10*/  F2FP.F16.E5M2.UNPACK_B R30, R4 ;  /* 0x00000004ff1e723e */ /* 0x000fe200020004ff */
[----:B------:R-:W3:Y:S01]  /*f3d20*/  LDL.LU R48, [R1+0x1ef0] ;  /* 0x001ef00001307983 */ /* 0x000ee20000300800 */
[----:B------:R-:W-:Y:S02]  /*f3d30*/  F2FP.F16.E5M2.UNPACK_B R31, R0 ;  /* 0x00000000ff1f723e */ /* 0x000fe400020004ff */
[----:B------:R-:W-:Y:S01]  /*f3d40*/  F2FP.F16.E5M2.UNPACK_B R28, R8 ;  /* 0x00000008ff1c723e */ /* 0x000fe200020004ff */
        /* <DEDUP_REMOVED lines=25> */
[C---:B------:R-:W-:Y:S08]  /*f3ee0*/  HMMA.16816.F32 R32, R28.reuse, R34, R20 ;  /* 0x000000221c20723c */ /* 0x040ff00000001814 */
[C---:B---3--:R-:W-:Y:S01]  /*f3ef0*/  HMMA.16816.F32 R36, R28.reuse, R2, R36 ;  /* 0x000000021c24723c */ /* 0x048fe20000001824 */
[----:B------:R-:W2:Y:S04]  /*f3f00*/  LDL.LU.64 R42, [R1+0xd040] ;  /* 0x00d04000012a7983 */ /* 0x000ea80000300a00 */
[----:B------:R-:W2:Y:S03]  /*f3f10*/  LDL.LU.64 R40, [R1+0xd038] ;  /* 0x00d0380001287983 */ /* 0x000ea60000300a00 */
[C---:B------:R-:W-:Y:S01]  /*f3f20*/  HMMA.16816.F32 R56, R28.reuse, R60, R56 ;  /* 0x0000003c1c38723c */ /* 0x040fe20000001838 */
        /* <DEDUP_REMOVED lines=64> */
[C---:B------:R-:W-:Y:S08]  /*f4330*/  HMMA.16816.F32 R4, R28.reuse, R44, R8 ;  /* 0x0000002c1c04723c */ /* 0x040ff00000001808 */
        /* <DEDUP_REMOVED lines=18> */
[----:B0-----:R-:W-:Y:S06]  /*f4460*/  HMMA.16816.F32 R4, R28, R36, R24 ;  /* 0x000000241c04723c */ /* 0x001fec0000001818 */
        /* <DEDUP_REMOVED lines=171> */
[----:B------:R-:W2:Y:S01]  /*f4f20*/  LDL.LU R54, [R1+0x1aa8] ;  /* 0x001aa80001367983 */ /* 0x000ea20000300800 */
[----:B------:R-:W-:-:S03]  /*f4f30*/  IMAD R49, R61, 0x100, R60 ;  /* 0x000001003d317824 */ /* 0x000fc600078e023c */
[----:B------:R-:W2:Y:S04]  /*f4f40*/  LDL.LU R55, [R1+0x1aac] ;  /* 0x001aac0001377983 */ /* 0x000ea80000300800 */
[----:B------:R-:W2:Y:S04]  /*f4f50*/  LDL.64 R60, [R1+0x10] ;  /* 0x00001000013c7983 */ /* 0x000ea80000100a00 */
[----:B------:R-:W2:Y:S01]  /*f4f60*/  LDL R10, [R1] ;  /* 0x00000000010a7983 */ /* 0x000ea20000100800 */
[----:B------:R-:W-:-:S03]  /*f4f70*/  IMAD.MOV.U32 R11, RZ, RZ, R2 ;  /* 0x000000ffff0b7224 */ /* 0x000fc600078e0002 */
[----:B------:R-:W2:Y:S04]  /*f4f80*/  LDL.LU R2, [R1+0xcf34] ;  /* 0x00cf340001027983 */ /* 0x000ea80000300800 */
[----:B------:R-:W2:Y:S04]  /*f4f90*/  LDL.64 R8, [R1+0x8] ;  /* 0x0000080001087983 */ /* 0x000ea80000100a00 */
[----:B------:R-:W2:Y:S01]  /*f4fa0*/  LDL.LU R56, [R1+0x1a70] ;  /* 0x001a700001387983 */ /* 0x000ea20000300800 */
[----:B------:R-:W-:-:S03]  /*f4fb0*/  IMAD R48, R59, 0x100, R58 ;  /* 0x000001003b307824 */ /* 0x000fc600078e023a */
        /* <DEDUP_REMOVED lines=25> */
[----:B------:R-:W-:Y:S02]  /*f5150*/  F2FP.F16.E5M2.UNPACK_B R29, R49 ;  /* 0x00000031ff1d723e */ /* 0x000fe400020004ff */
[----:B-1----:R-:W-:Y:S01]  /*f5160*/  F2FP.F16.E5M2.UNPACK_B R31, R0 ;  /* 0x00000000ff1f723e */ /* 0x002fe200020004ff */
[----:B------:R-:W2:Y:S04]  /*f5170*/  LDL.LU R48, [R1+0xcf1c] ;  /* 0x00cf1c0001307983 */ /* 0x000ea80000300800 */
        /* <DEDUP_REMOVED lines=45> */
[----:B------:R-:W-:Y:S04]  /*f5450*/  STL.64 [R1+0x1ec0], R8 ;  /* 0x001ec00801007387 */ /* 0x000fe80000100a00 */
[----:B------:R1:W-:Y:S01]  /*f5460*/  STL.64 [R1+0x1ec8], R10 ;  /* 0x001ec80a01007387 */ /* 0x0003e20000100a00 */
[C---:B0-----:R-:W-:Y:S08]  /*f5470*/  HMMA.16816.F32 R12, R28.reuse, R54, R24 ;  /* 0x000000361c0c723c */ /* 0x041ff00000001818 */
[C---:B-1----:R-:W-:Y:S01]  /*f5480*/  HMMA.16816.F32 R8, R28.reuse, R52, R32 ;  /* 0x000000341c08723c */ /* 0x042fe20000001820 */
[----:B------:R-:W-:Y:S10]  /*f5490*/  STL.64 [R1+0xcde8], R54 ;  /* 0x00cde83601007387 */ /* 0x000ff40000100a00 */
[----:B------:R-:W-:Y:S04]  /*f54a0*/  STL.64 [R1+0x1ea0], R12 ;  /* 0x001ea00c01007387 */ /* 0x000fe80000100a00 */
[----:B------:R0:W-:Y:S04]  /*f54b0*/  STL.64 [R1+0x1ea8], R14 ;  /* 0x001ea80e01007387 */ /* 0x0001e80000100a00 */
[----:B------:R-:W-:Y:S04]  /*f54c0*/  STL.64 [R1+0xcde0], R52 ;  /* 0x00cde03401007387 */ /* 0x000fe80000100a00 */
[----:B------:R-:W-:Y:S04]  /*f54d0*/  STL.64 [R1+0x1e90], R8 ;  /* 0x001e900801007387 */ /* 0x000fe80000100a00 */
[----:B------:R1:W-:Y:S04]  /*f54e0*/  STL.64 [R1+0x1e98], R10 ;  /* 0x001e980a01007387 */ /* 0x0003e80000100a00 */
[----:B------:R-:W2:Y:S01]  /*f54f0*/  LDL.LU R56, [R1+0xfe0] ;  /* 0x000fe00001387983 */ /* 0x000ea20000300800 */
[C---:B0-----:R-:W-:Y:S08]  /*f5500*/  HMMA.16816.F32 R12, R28.reuse, R50, R36 ;  /* 0x000000321c0c723c */ /* 0x041ff00000001824 */
[C---:B-1----:R-:W-:Y:S11]  /*f5510*/  HMMA.16816.F32 R8, R28.reuse, R48, R40 ;  /* 0x000000301c08723c */ /* 0x042ff60000001828 */
        /* <DEDUP_REMOVED lines=143> */
[----:B------:R1:W-:Y:S04]  /*f5e10*/  STL.64 [R1+0x1d38], R22 ;  /* 0x001d381601007387 */ /* 0x0003e80000100a00 */
[----:B------:R-:W2:Y:S01]  /*f5e20*/  LDL.LU R44, [R1+0xe10] ;  /* 0x000e1000012c7983 */ /* 0x000ea20000300800 */
[C---:B0-----:R-:W-:Y:S08]  /*f5e30*/  HMMA.16816.F32 R16, R28.reuse, R12, R56 ;  /* 0x0000000c1c10723c */ /* 0x041ff00000001838 */
        /* <DEDUP_REMOVED lines=147> */
[C---:B--2---:R-:W-:Y:S08]  /*f6770*/  HMMA.16816.F32 R16, R28.reuse, R54, R40 ;  /* 0x000000361c10723c */ /* 0x044ff00000001828 */
[C---:B---3--:R-:W-:Y:S08]  /*f6780*/  HMMA.16816.F32 R12, R28.reuse, R58, R32 ;  /* 0x0000003a1c0c723c */ /* 0x048ff00000001820 */
[C---:B------:R-:W-:Y:S01]  /*f6790*/  HMMA.16816.F32 R8, R28.reuse, R56, R36 ;  /* 0x000000381c08723c */ /* 0x040fe20000001824 */
[----:B------:R-:W-:Y:S10]  /*f67a0*/  STL.64 [R1+0xcd08], R58 ;  /* 0x00cd083a01007387 */ /* 0x000ff40000100a00 */
        /* <DEDUP_REMOVED lines=2182> */
[----:B------:R-:W2:Y:S04]  /*ff010*/  LDL.LU R58, [R1+0xf08] ;  /* 0x000f0800013a7983 */ /* 0x000ea80000300800 */
[----:B------:R-:W2:Y:S01]  /*ff020*/  LDL.LU R59, [R1+0xf0c] ;  /* 0x000f0c00013b7983 */ /* 0x000ea20000300800 */
[----:B0-----:R-:W-:-:S03]  /*ff030*/  IMAD.MOV.U32 R17, RZ, RZ, R0 ;  /* 0x000000ffff117224 */ /* 0x001fc600078e0000 */
[----:B--2---:R-:W-:Y:S04]  /*ff040*/  STL.64 [R1+0xc6e0], R58 ;  /* 0x00c6e03a01007387 */ /* 0x004fe80000100a00 */
[----:B----4-:R0:W-:Y:S04]  /*ff050*/  STL.64 [R1+0xc6d8], R56 ;  /* 0x00c6d83801007387 */ /* 0x0101e80000100a00 */
[----:B------:R-:W2:Y:S04]  /*ff060*/  LDL R18, [R1] ;  /* 0x0000000001127983 */ /* 0x000ea80000100800 */
[----:B------:R-:W2:Y:S04]  /*ff070*/  LDL R19, [R1+0x4] ;  /* 0x0000040001137983 */ /* 0x000ea80000100800 */
[----:B-1----:R-:W2:Y:S04]  /*ff080*/  LDL.LU R8, [R1+0xef0] ;  /* 0x000ef00001087983 */ /* 0x002ea80000300800 */
[----:B------:R-:W2:Y:S04]  /*ff090*/  LDL.LU R9, [R1+0xef4] ;  /* 0x000ef40001097983 */ /* 0x000ea80000300800 */
[----:B------:R-:W2:Y:S04]  /*ff0a0*/  LDL.LU R10, [R1+0xef8] ;  /* 0x000ef800010a7983 */ /* 0x000ea80000300800 */
[----:B------:R-:W2:Y:S04]  /*ff0b0*/  LDL.LU R11, [R1+0xefc] ;  /* 0x000efc00010b7983 */ /* 0x000ea80000300800 */
[----:B------:R-:W4:Y:S04]  /*ff0c0*/  LDL R16, [R1+0x8] ;  /* 0x0000080001107983 */ /* 0x000f280000100800 */
[----:B------:R-:W2:Y:S04]  /*ff0d0*/  LDL.LU R0, [R1+0xc6e8] ;  /* 0x00c6e80001007983 */ /* 0x000ea80000300800 */
[----:B---3--:R-:W3:Y:S04]  /*ff0e0*/  LDL R42, [R1+0x10] ;  /* 0x00001000012a7983 */ /* 0x008ee80000100800 */
[----:B------:R-:W3:Y:S04]  /*ff0f0*/  LDL R43, [R1+0x14] ;  /* 0x00001400012b7983 */ /* 0x000ee80000100800 */
[----:B------:R-:W3:Y:S04]  /*ff100*/  LDL.LU R52, [R1+0xec0] ;  /* 0x000ec00001347983 */ /* 0x000ee80000300800 */
[----:B------:R-:W3:Y:S04]  /*ff110*/  LDL.LU R53, [R1+0xec4] ;  /* 0x000ec40001357983 */ /* 0x000ee80000300800 */
[----:B------:R-:W3:Y:S04]  /*ff120*/  LDL.LU R54, [R1+0xec8] ;  /* 0x000ec80001367983 */ /* 0x000ee80000300800 */
[----:B------:R-:W3:Y:S04]  /*ff130*/  LDL.LU R55, [R1+0xecc] ;  /* 0x000ecc0001377983 */ /* 0x000ee80000300800 */
[----:B------:R-:W3:Y:S04]  /*ff140*/  LDL R40, [R1+0x18] ;  /* 0x0000180001287983 */ /* 0x000ee80000100800 */
        /* <DEDUP_REMOVED lines=36> */
[----:B--2---:R-:W-:-:S07]  /*ff390*/  IMAD.MOV.U32 R41, RZ, RZ, R0 ;  /* 0x000000ffff297224 */ /* 0x004fce00078e0000 */
[----:B---3--:R-:W-:-:S15]  /*ff3a0*/  HMMA.16816.F32 R56, R28, R40, R56 ;  /* 0x000000281c38723c */ /* 0x008fde0000001838 */
[----:B------:R-:W-:-:S04]  /*ff3b0*/  NOP ;  /* 0x0000000000007918 */ /* 0x000fc80000000000 */
[----:B------:R-:W-:Y:S04]  /*ff3c0*/  STL.64 [R1+0x1c0], R56 ;  /* 0x0001c03801007387 */ /* 0x000fe80000100a00 */
[----:B------:R0:W-:Y:S04]  /*ff3d0*/  STL.64 [R1+0x1c8], R58 ;  /* 0x0001c83a01007387 */ /* 0x0001e80000100a00 */
[----:B0-----:R-:W2:Y:S04]  /*ff3e0*/  LDL.LU.64 R58, [R1+0xc6e0] ;  /* 0x00c6e000013a7983 */ /* 0x001ea80000300a00 */
[----:B------:R-:W2:Y:S01]  /*ff3f0*/  LDL.LU.64 R56, [R1+0xc6d8] ;  /* 0x00c6d80001387983 */ /* 0x000ea20000300a00 */
[C---:B------:R-:W-:Y:S08]  /*ff400*/  HMMA.16816.F32 R40, R28.reuse, R42, R52 ;  /* 0x0000002a1c28723c */ /* 0x040ff00000001834 */
[C---:B----4-:R-:W-:Y:S08]  /*ff410*/  HMMA.16816.F32 R4, R28.reuse, R16, R4 ;  /* 0x000000101c04723c */ /* 0x050ff00000001804 */
        /* <DEDUP_REMOVED lines=72> */
[----:B------:R-:W3:Y:S01]  /*ff8a0*/  LDL.LU.64 R40, [R1+0xc608] ;  /* 0x00c6080001287983 */ /* 0x000ee20000300a00 */
[C---:B--2---:R-:W-:Y:S03]  /*ff8b0*/  HMMA.16816.F32 R52, R28.reuse, R44, R52 ;  /* 0x0000002c1c34723c */ /* 0x044fe60000001834 */
[----:B------:R-:W-:Y:S04]  /*ff8c0*/  STL.64 [R1+0xc580], R46 ;  /* 0x00c5802e01007387 */ /* 0x000fe80000100a00 */
[----:B------:R4:W-:Y:S01]  /*ff8d0*/  STL.64 [R1+0xc578], R44 ;  /* 0x00c5782c01007387 */ /* 0x0009e20000100a00 */
[C---:B------:R-:W-:Y:S11]  /*ff8e0*/  HMMA.16816.F32 R8, R28.reuse, R38, R8 ;  /* 0x000000261c08723c */ /* 0x040ff60000001808 */
[----:B------:R-:W-:Y:S04]  /*ff8f0*/  STL.64 [R1+0x100], R52 ;  /* 0x0001003401007387 */ /* 0x000fe80000100a00 */
[----:B------:R-:W-:Y:S01]  /*ff900*/  STL.64 [R1+0x108], R54 ;  /* 0x0001083601007387 */ /* 0x000fe20000100a00 */
        /* <DEDUP_REMOVED lines=135> */
[----:B------:R0:W-:Y:S02]  /*100180*/  STL.64 [R1+0xc518], R8 ;  /* 0x00c5180801007387 */ /* 0x0001e40000100a00 */
[C---:B0-----:R-:W-:Y:S02]  /*100190*/  HMMA.16816.F32 R8, R28.reuse, R6, R40 ;  /* 0x000000061c08723c */ /* 0x041fe40000001828 */
[----:B------:R-:W-:Y:S04]  /*1001a0*/  STL.64 [R1+0x8e0], R12 ;  /* 0x0008e00c01007387 */ /* 0x000fe80000100a00 */
[----:B------:R-:W-:Y:S04]  /*1001b0*/  STL.64 [R1+0x8e8], R14 ;  /* 0x0008e80e01007387 */ /* 0x000fe80000100a00 */
[----:B------:R-:W-:Y:S04]  /*1001c0*/  STL [R1+0xc4b4], R6 ;  /* 0x00c4b40601007387 */ /* 0x000fe80000100800 */
[----:B------:R-:W-:Y:S05]  /*1001d0*/  STL [R1+0xc4b0], R7 ;  /* 0x00c4b00701007387 */ /* 0x000fea0000100800 */
[----:B------:R-:W-:Y:S04]  /*1001e0*/  STL.64 [R1+0x920], R8 ;  /* 0x0009200801007387 */ /* 0x000fe80000100a00 */
[----:B------:R0:W-:Y:S02]  /*1001f0*/  STL.64 [R1+0x928], R10 ;  /* 0x0009280a01007387 */ /* 0x0001e40000100a00 */
[----:B0-----:R-:W-:Y:S02]  /*100200*/  HMMA.16816.F32 R8, R28, R4, R44 ;  /* 0x000000041c08723c */ /* 0x001fe4000000182c */
[----:B------:R-:W-:Y:S04]  /*100210*/  STL [R1+0xc4bc], R4 ;  /* 0x00c4bc0401007387 */ /* 0x000fe80000100800 */
[----:B------:R-:W-:-:S13]  /*100220*/  STL [R1+0xc4b8], R5 ;  /* 0x00c4b80501007387 */ /* 0x000fda0000100800 */
        /* <DEDUP_REMOVED lines=10> */
[----:B------:R-:W3:Y:S01]  /*1002d0*/  LDL.LU R35, [R1+0x15fc] ;  /* 0x0015fc0001237983 */ /* 0x000ee20000300800 */
[----:B------:R-:W-:-:S02]  /*1002e0*/  IMAD R5, R54, 0x100, R53 ;  /* 0x0000010036057824 */ /* 0x000fc400078e0235 */
[----:B------:R-:W-:Y:S02]  /*1002f0*/  IMAD R4, R60, 0x100, R55 ;  /* 0x000001003c047824 */ /* 0x000fe400078e0237 */
[----:B------:R-:W-:Y:S01]  /*100300*/  IMAD R6, R52, 0x100, R51 ;  /* 0x0000010034067824 */ /* 0x000fe200078e0233 */
[----:B------:R-:W-:Y:S02]  /*100310*/  F2FP.F16.E5M2.UNPACK_B R29, R5 ;  /* 0x00000005ff1d723e */ /* 0x000fe400020004ff */
[----:B------:R-:W-:Y:S02]  /*100320*/  F2FP.F16.E5M2.UNPACK_B R30, R4 ;  /* 0x00000004ff1e723e */ /* 0x000fe400020004ff */
[----:B------:R-:W-:Y:S01]  /*100330*/  F2FP.F16.E5M2.UNPACK_B R28, R6 ;  /* 0x00000006ff1c723e */ /* 0x000fe200020004ff */
        /* <DEDUP_REMOVED lines=24> */
[----:B------:R-:W3:Y:S04]  /*1004c0*/  LDL.LU.64 R6, [R1+0x10] ;  /* 0x0000100001067983 */ /* 0x000ee80000300a00 */
[----:B------:R-:W4:Y:S04]  /*1004d0*/  LDL.LU.64 R50, [R1+0x8] ;  /* 0x0000080001327983 */ /* 0x000f280000300a00 */
[----:B------:R-:W4:Y:S04]  /*1004e0*/  LDL.LU R52, [R1+0x1500] ;  /* 0x0015000001347983 */ /* 0x000f280000300800 */
[----:B------:R-:W4:Y:S04]  /*1004f0*/  LDL.LU R53, [R1+0x1504] ;  /* 0x0015040001357983 */ /* 0x000f280000300800 */
[----:B------:R-:W4:Y:S04]  /*100500*/  LDL.LU R54, [R1+0x1508] ;  /* 0x0015080001367983 */ /* 0x000f280000300800 */
[----:B------:R-:W4:Y:S04]  /*100510*/  LDL.LU R55, [R1+0x150c] ;  /* 0x00150c0001377983 */ /* 0x000f280000300800 */
[----:B------:R-:W4:Y:S01]  /*100520*/  LDL.LU.64 R60, [R1] ;  /* 0x00000000013c7983 */ /* 0x000f220000300a00 */
[----:B------:R-:W-:-:S03]  /*100530*/  F2FP.F16.E5M2.UNPACK_B R31, R0 ;  /* 0x00000000ff1f723e */ /* 0x000fc600020004ff */
        /* <DEDUP_REMOVED lines=20> */
[C---:B--2---:R-:W-:Y:S08]  /*100680*/  HMMA.16816.F32 R32, R28.reuse, R4, R32 ;  /* 0x000000041c20723c */ /* 0x044ff00000001820 */
[C---:B---3--:R-:W-:Y:S08]  /*100690*/  HMMA.16816.F32 R40, R28.reuse, R6, R40 ;  /* 0x000000061c28723c */ /* 0x048ff00000001828 */
[----:B----4-:R-:W-:Y:S01]  /*1006a0*/  HMMA.16816.F32 R44, R28, R50, R44 ;  /* 0x000000321c2c723c */ /* 0x010fe2000000182c */
[----:B------:R-:W-:-:S07]  /*1006b0*/  IMAD.MOV.U32 R2, RZ, RZ, R4 ;  /* 0x000000ffff027224 */ /* 0x000fce00078e0004 */
[----:B------:R-:W-:Y:S01]  /*1006c0*/  HMMA.16816.F32 R52, R28, R60, R52 ;  /* 0x0000003c1c34723c */ /* 0x000fe20000001834 */
[----:B------:R-:W-:Y:S04]  /*1006d0*/  STL.64 [R1+0x9e0], R32 ;  /* 0x0009e02001007387 */ /* 0x000fe80000100a00 */
[----:B------:R0:W-:Y:S01]  /*1006e0*/  STL.64 [R1+0x9e8], R34 ;  /* 0x0009e82201007387 */ /* 0x0001e20000100a00 */
[----:B------:R-:W-:Y:S02]  /*1006f0*/  IMAD.MOV.U32 R0, RZ, RZ, R5 ;  /* 0x000000ffff007224 */ /* 0x000fe400078e0005 */
[----:B------:R-:W-:Y:S02]  /*100700*/  IMAD.MOV.U32 R5, RZ, RZ, R6 ;  /* 0x000000ffff057224 */ /* 0x000fe400078e0006 */
[----:B------:R-:W-:Y:S01]  /*100710*/  IMAD.MOV.U32 R3, RZ, RZ, R7 ;  /* 0x000000ffff037224 */ /* 0x000fe200078e0007 */
[----:B0-----:R-:W2:Y:S04]  /*100720*/  LDL.LU.64 R34, [R1+0xc5a0] ;  /* 0x00c5a00001227983 */ /* 0x001ea80000300a00 */
[----:B------:R-:W2:Y:S04]  /*100730*/  LDL.LU.64 R32, [R1+0xc598] ;  /* 0x00c5980001207983 */ /* 0x000ea80000300a00 */
[----:B------:R-:W-:Y:S04]  /*100740*/  STL [R1+0xc4c0], R2 ;  /* 0x00c4c00201007387 */ /* 0x000fe80000100800 */
[----:B------:R-:W-:Y:S04]  /*100750*/  STL.64 [R1+0xa00], R40 ;  /* 0x000a002801007387 */ /* 0x000fe80000100a00 */
[----:B------:R0:W-:Y:S01]  /*100760*/  STL.64 [R1+0xa08], R42 ;  /* 0x000a082a01007387 */ /* 0x0001e20000100a00 */
[----:B------:R-:W-:-:S02]  /*100770*/  IMAD.MOV.U32 R6, RZ, RZ, R50 ;  /* 0x000000ffff067224 */ /* 0x000fc400078e0032 */
[----:B------:R-:W-:Y:S01]  /*100780*/  IMAD.MOV.U32 R7, RZ, RZ, R51 ;  /* 0x000000ffff077224 */ /* 0x000fe200078e0033 */
[----:B0-----:R-:W3:Y:S04]  /*100790*/  LDL.LU.64 R42, [R1+0xc590] ;  /* 0x00c59000012a7983 */ /* 0x001ee80000300a00 */
[----:B------:R-:W4:Y:S04]  /*1007a0*/  LDL.LU.64 R40, [R1+0xc588] ;  /* 0x00c5880001287983 */ /* 0x000f280000300a00 */
[----:B------:R-:W-:Y:S04]  /*1007b0*/  STL.64 [R1+0xa30], R44 ;  /* 0x000a302c01007387 */ /* 0x000fe80000100a00 */
[----:B------:R0:W-:Y:S01]  /*1007c0*/  STL.64 [R1+0xa38], R46 ;  /* 0x000a382e01007387 */ /* 0x0001e20000100a00 */
[----:B------:R-:W-:-:S02]  /*1007d0*/  IMAD.MOV.U32 R2, RZ, RZ, R60 ;  /* 0x000000ffff027224 */ /* 0x000fc400078e003c */
[----:B------:R-:W-:Y:S01]  /*1007e0*/  IMAD.MOV.U32 R4, RZ, RZ, R61 ;  /* 0x000000ffff047224 */ /* 0x000fe200078e003d */
[----:B0-----:R-:W2:Y:S04]  /*1007f0*/  LDL.LU.64 R46, [R1+0xc580] ;  /* 0x00c58000012e7983 */ /* 0x001ea80000300a00 */
[----:B------:R-:W2:Y:S04]  /*100800*/  LDL.LU.64 R44, [R1+0xc578] ;  /* 0x00c57800012c7983 */ /* 0x000ea80000300a00 */
[----:B------:R-:W2:Y:S04]  /*100810*/  LDL.LU.64 R50, [R1+0xc570] ;  /* 0x00c5700001327983 */ /* 0x000ea80000300a00 */
[----:B------:R-:W-:Y:S04]  /*100820*/  STL.64 [R1+0xa50], R52 ;  /* 0x000a503401007387 */ /* 0x000fe80000100a00 */
[----:B------:R0:W-:Y:S04]  /*100830*/  STL.64 [R1+0xa58], R54 ;  /* 0x000a583601007387 */ /* 0x0001e80000100a00 */
[----:B0-----:R-:W2:Y:S04]  /*100840*/  LDL.LU.64 R54, [R1+0xc568] ;  /* 0x00c5680001367983 */ /* 0x001ea80000300a00 */
[----:B------:R-:W2:Y:S04]  /*100850*/  LDL.LU.64 R52, [R1+0xc560] ;  /* 0x00c5600001347983 */ /* 0x000ea80000300a00 */
[----:B------:R-:W2:Y:S04]  /*100860*/  LDL.LU.64 R60, [R1+0xc558] ;  /* 0x00c55800013c7983 */ /* 0x000ea80000300a00 */
        /* <DEDUP_REMOVED lines=12> */
[----:B------:R-:W-:Y:S01]  /*100930*/  STL [R1+0xc48c], R61 ;  /* 0x00c48c3d01007387 */ /* 0x000fe20000100800 */
[----:B---3--:R-:W-:-:S15]  /*100940*/  HMMA.16816.F32 R4, R28, R58, R4 ;  /* 0x0000003a1c04723c */ /* 0x008fde0000001804 */
[----:B------:R-:W-:-:S04]  /*100950*/  NOP ;  /* 0x0000000000007918 */ /* 0x000fc80000000000 */
[----:B------:R-:W-:Y:S04]  /*100960*/  STL.64 [R1+0xa90], R4 ;  /* 0x000a900401007387 */ /* 0x000fe80000100a00 */
[----:B------:R2:W-:Y:S02]  /*100970*/  STL.64 [R1+0xa98], R6 ;  /* 0x000a980601007387 */ /* 0x0005e40000100a00 */
[C---:B--2---:R-:W-:Y:S02]  /*100980*/  HMMA.16816.F32 R4, R28.reuse, R56, R8 ;  /* 0x000000381c04723c */ /* 0x044fe40000001808 */
        /* <DEDUP_REMOVED lines=171> */
[----:B------:R-:W-:Y:S04]  /*101440*/  STL.64 [R1+0xd50], R16 ;  /* 0x000d501001007387 */ /* 0x000fe80000100a00 */
[----:B------:R0:W-:Y:S04]  /*101450*/  STL.64 [R1+0xd58], R18 ;  /* 0x000d581201007387 */ /* 0x0001e80000100a00 */
[----:B------:R-:W-:Y:S04]  /*101460*/  STL.64 [R1+0xd70], R12 ;  /* 0x000d700c01007387 */ /* 0x000fe80000100a00 */
[----:B------:R-:W-:Y:S04]  /*101470*/  STL.64 [R1+0xd78], R14 ;  /* 0x000d780e01007387 */ /* 0x000fe80000100a00 */
[----:B------:R-:W2:Y:S04]  /*101480*/  LDL.LU R45, [R1+0x1944] ;  /* 0x00194400012d7983 */ /* 0x000ea80000300800 */
[----:B------:R-:W3:Y:S04]  /*101490*/  LDL.LU R46, [R1+0x1948] ;  /* 0x00194800012e7983 */ /* 0x000ee80000300800 */
[----:B------:R-:W3:Y:S01]  /*1014a0*/  LDL.LU R47, [R1+0x194c] ;  /* 0x00194c00012f7983 */ /* 0x000ee20000300800 */
[----:B------:R-:W-:-:S02]  /*1014b0*/  IMAD.MOV.U32 R34, RZ, RZ, R2 ;  /* 0x000000ffff227224 */ /* 0x000fc400078e0002 */
[----:B------:R-:W-:Y:S02]  /*1014c0*/  IMAD.MOV.U32 R35, RZ, RZ, R4 ;  /* 0x000000ffff237224 */ /* 0x000fe400078e0004 */
[----:B0-----:R-:W-:Y:S01]  /*1014d0*/  IMAD.MOV.U32 R18, RZ, RZ, R5 ;  /* 0x000000ffff127224 */ /* 0x001fe200078e0005 */
[----:B---3--:R-:W-:Y:S04]  /*1014e0*/  STL.64 [R1+0xc4a8], R46 ;  /* 0x00c4a82e01007387 */ /* 0x008fe80000100a00 */
[----:B--2---:R0:W-:Y:S04]  /*1014f0*/  STL.64 [R1+0xc4a0], R44 ;  /* 0x00c4a02c01007387 */ /* 0x0041e80000100a00 */
[----:B------:R-:W2:Y:S04]  /*101500*/  LDL.LU R36, [R1+0x1960] ;  /* 0x0019600001247983 */ /* 0x000ea80000300800 */
[----:B------:R-:W2:Y:S04]  /*101510*/  LDL.LU R37, [R1+0x1964] ;  /* 0x0019640001257983 */ /* 0x000ea80000300800 */
[----:B------:R-:W2:Y:S04]  /*101520*/  LDL.LU R38, [R1+0x1968] ;  /* 0x0019680001267983 */ /* 0x000ea80000300800 */
[----:B------:R-:W2:Y:S04]  /*101530*/  LDL.LU R39, [R1+0x196c] ;  /* 0x00196c0001277983 */ /* 0x000ea80000300800 */
[----:B------:R-:W3:Y:S04]  /*101540*/  LDL.LU R2, [R1+0xc4c0] ;  /* 0x00c4c00001027983 */ /* 0x000ee80000300800 */
[----:B------:R-:W4:Y:S04]  /*101550*/  LDL.LU R4, [R1+0xc4bc] ;  /* 0x00c4bc0001047983 */ /* 0x000f280000300800 */
        /* <DEDUP_REMOVED lines=19> */
[----:B------:R-:W-:Y:S02]  /*101690*/  IMAD.MOV.U32 R17, RZ, RZ, R0 ;  /* 0x000000ffff117224 */ /* 0x000fe400078e0000 */
[----:B------:R-:W-:Y:S02]  /*1016a0*/  IMAD.MOV.U32 R32, RZ, RZ, R6 ;  /* 0x000000ffff207224 */ /* 0x000fe400078e0006 */
[----:B------:R-:W-:Y:S02]  /*1016b0*/  IMAD.MOV.U32 R33, RZ, RZ, R7 ;  /* 0x000000ffff217224 */ /* 0x000fe400078e0007 */
[----:B---3--:R-:W-:Y:S02]  /*1016c0*/  IMAD.MOV.U32 R16, RZ, RZ, R2 ;  /* 0x000000ffff107224 */ /* 0x008fe400078e0002 */
        /* <DEDUP_REMOVED lines=12> */
[----:B------:R-:W3:Y:S01]  /*101790*/  LDL.LU R23, [R1+0x198c] ;  /* 0x00198c0001177983 */ /* 0x000ee20000300800 */
[C---:B----4-:R-:W-:Y:S03]  /*1017a0*/  HMMA.16816.F32 R52, R28.reuse, R4, R52 ;  /* 0x000000041c34723c */ /* 0x050fe60000001834 */
        /* <DEDUP_REMOVED lines=24> */
[----:B------:R0:W-:Y:S04]  /*101930*/  STL.64 [R1+0xc390], R6 ;  /* 0x00c3900601007387 */ /* 0x0001e80000100a00 */
[----:B0-----:R-:W2:Y:S04]  /*101940*/  LDL.LU R7, [R1+0x3b8c] ;  /* 0x003b8c0001077983 */ /* 0x001ea80000300800 */
[----:B------:R-:W3:Y:S04]  /*101950*/  LDL.LU R6, [R1+0x3b94] ;  /* 0x003b940001067983 */ /* 0x000ee80000300800 */
[----:B------:R0:W-:Y:S04]  /*101960*/  STL.64 [R1+0xc388], R4 ;  /* 0x00c3880401007387 */ /* 0x0001e80000100a00 */
[----:B0-----:R-:W4:Y:S04]  /*101970*/  LDL.LU R5, [R1+0x3b9c] ;  /* 0x003b9c0001057983 */ /* 0x001f280000300800 */
[----:B------:R-:W4:Y:S01]  /*101980*/  LDL.LU R4, [R1+0x3ba4] ;  /* 0x003ba40001047983 */ /* 0x000f220000300800 */
[----:B--2---:R-:W-:-:S02]  /*101990*/  IMAD R7, R7, 0x100, R61 ;  /* 0x0000010007077824 */ /* 0x004fc400078e023d */
[----:B---3--:R-:W-:Y:S01]  /*1019a0*/  IMAD R6, R6, 0x100, R2 ;  /* 0x0000010006067824 */ /* 0x008fe200078e0202 */
[----:B------:R-:W2:Y:S04]  /*1019b0*/  LDL.LU R61, [R1+0xc48c] ;  /* 0x00c48c00013d7983 */ /* 0x000ea80000300800 */
[----:B------:R-:W3:Y:S01]  /*1019c0*/  LDL.LU R2, [R1+0xc488] ;  /* 0x00c4880001027983 */ /* 0x000ee20000300800 */
[----:B----4-:R-:W-:-:S03]  /*1019d0*/  IMAD R5, R5, 0x100, R3 ;  /* 0x0000010005057824 */ /* 0x010fc600078e0203 */
[----:B------:R-:W3:Y:S01]  /*1019e0*/  LDL.LU R3, [R1+0xc484] ;  /* 0x00c4840001037983 */ /* 0x000ee20000300800 */
[----:B------:R-:W-:-:S03]  /*1019f0*/  IMAD R4, R4, 0x100, R0 ;  /* 0x0000010004047824 */ /* 0x000fc600078e0200 */
[----:B------:R-:W4:Y:S01]  /*101a00*/  LDL.LU R0, [R1+0xc480] ;  /* 0x00c4800001007983 */ /* 0x000f220000300800 */
[----:B---3--:R-:W-:Y:S03]  /*101a10*/  HMMA.16816.F32 R28, R28, R2, R56 ;  /* 0x000000021c1c723c */ /* 0x008fe60000001838 */
[----:B------:R-:W3:Y:S04]  /*101a20*/  LDL.LU.64 R58, [R1+0xc478] ;  /* 0x00c47800013a7983 */ /* 0x000ee80000300a00 */
[----:B------:R-:W3:-:S12]  /*101a30*/  LDL.LU.64 R56, [R1+0xc470] ;  /* 0x00c4700001387983 */ /* 0x000ed80000300a00 */
[----:B------:R0:W-:Y:S04]  /*101a40*/  STL.64 [R1+0xdc0], R28 ;  /* 0x000dc01c01007387 */ /* 0x0001e80000100a00 */
[----:B------:R1:W-:Y:S01]  /*101a50*/  STL.64 [R1+0xdc8], R30 ;  /* 0x000dc81e01007387 */ /* 0x0003e20000100a00 */
[----:B0-----:R-:W-:Y:S02]  /*101a60*/  F2FP.F16.E5M2.UNPACK_B R28, R7 ;  /* 0x00000007ff1c723e */ /* 0x001fe400020004ff */
[----:B------:R-:W-:Y:S02]  /*101a70*/  F2FP.F16.E5M2.UNPACK_B R29, R6 ;  /* 0x00000006ff1d723e */ /* 0x000fe400020004ff */
[----:B-1----:R-:W-:Y:S02]  /*101a80*/  F2FP.F16.E5M2.UNPACK_B R30, R5 ;  /* 0x00000005ff1e723e */ /* 0x002fe400020004ff */
[----:B------:R-:W-:-:S07]  /*101a90*/  F2FP.F16.E5M2.UNPACK_B R31, R4 ;  /* 0x00000004ff1f723e */ /* 0x000fce00020004ff */
[C---:B------:R-:W-:Y:S08]  /*101aa0*/  HMMA.16816.F32 R4, R28.reuse, R16, R8 ;  /* 0x000000101c04723c */ /* 0x040ff00000001808 */
[C---:B------:R-:W-:Y:S11]  /*101ab0*/  HMMA.16816.F32 R8, R28.reuse, R18, R12 ;  /* 0x000000121c08723c */ /* 0x040ff6000000180c */
[----:B------:R0:W-:Y:S04]  /*101ac0*/  STL.64 [R1+0xfd0], R4 ;  /* 0x000fd00401007387 */ /* 0x0001e80000100a00 */
[----:B------:R1:W-:Y:S04]  /*101ad0*/  STL.64 [R1+0xfd8], R6 ;  /* 0x000fd80601007387 */ /* 0x0003e80000100a00 */
[----:B0-----:R-:W3:Y:S04]  /*101ae0*/  LDL.LU R4, [R1+0x1800] ;  /* 0x0018000001047983 */ /* 0x001ee80000300800 */
[----:B------:R-:W-:Y:S04]  /*101af0*/  STL.64 [R1+0xfc0], R8 ;  /* 0x000fc00801007387 */ /* 0x000fe80000100a00 */
[----:B------:R0:W-:Y:S04]  /*101b00*/  STL.64 [R1+0xfc8], R10 ;  /* 0x000fc80a01007387 */ /* 0x0001e80000100a00 */
[----:B------:R-:W3:Y:S04]  /*101b10*/  LDL.LU R5, [R1+0x1804] ;  /* 0x0018040001057983 */ /* 0x000ee80000300800 */
[----:B-1----:R-:W3:Y:S04]  /*101b20*/  LDL.LU R6, [R1+0x1808] ;  /* 0x0018080001067983 */ /* 0x002ee80000300800 */
[----:B------:R-:W3:Y:S01]  /*101b30*/  LDL.LU R7, [R1+0x180c] ;  /* 0x00180c0001077983 */ /* 0x000ee20000300800 */
[C---:B0-----:R-:W-:Y:S08]  /*101b40*/  HMMA.16816.F32 R8, R28.reuse, R32, R20 ;  /* 0x000000201c08723c */ /* 0x041ff00000001814 */
        /* <DEDUP_REMOVED lines=15> */
[----:B------:R-:W-:Y:S04]  /*101c40*/  STL.64 [R1+0xf70], R4 ;  /* 0x000f700401007387 */ /* 0x000fe80000100a00 */
[----:B------:R0:W-:Y:S04]  /*101c50*/  STL.64 [R1+0xf78], R6 ;  /* 0x000f780601007387 */ /* 0x0001e80000100a00 */
[----:B------:R-:W2:Y:S04]  /*101c60*/  LDL.LU R57, [R1+0x1814] ;  /* 0x0018140001397983 */ /* 0x000ea80000300800 */
[----:B------:R-:W2:Y:S01]  /*101c70*/  LDL.LU R58, [R1+0x1818] ;  /* 0x00181800013a7983 */ /* 0x000ea20000300800 */
[----:B0-----:R-:W-:Y:S01]  /*101c80*/  HMMA.16816.F32 R4, R28, R54, R48 ;  /* 0x000000361c04723c */ /* 0x001fe20000001830 */
[----:B----4-:R-:W-:-:S02]  /*101c90*/  IMAD.MOV.U32 R59, RZ, RZ, R0 ;  /* 0x000000ffff3b7224 */ /* 0x010fc400078e0000 */
[----:B------:R-:W3:Y:S04]  /*101ca0*/  LDL.LU R0, [R1+0xc468] ;  /* 0x00c4680001007983 */ /* 0x000ee80000300800 */
[----:B------:R-:W4:-:S12]  /*101cb0*/  LDL.LU R32, [R1+0x18a0] ;  /* 0x0018a00001207983 */ /* 0x000f180000300800 */
[----:B------:R0:W-:Y:S04]  /*101cc0*/  STL.64 [R1+0xf60], R4 ;  /* 0x000f600401007387 */ /* 0x0001e80000100a00 */
[----:B------:R1:W-:Y:S04]  /*101cd0*/  STL.64 [R1+0xf68], R6 ;  /* 0x000f680601007387 */ /* 0x0003e80000100a00 */
        /* <DEDUP_REMOVED lines=64> */
[----:B-1----:R-:W4:Y:S01]  /*1020e0*/  LDL.LU R50, [R1+0x1838] ;  /* 0x0018380001327983 */ /* 0x002f220000300800 */
[----:B------:R-:W-:-:S03]  /*1020f0*/  IMAD.MOV.U32 R51, RZ, RZ, R0 ;  /* 0x000000ffff337224 */ /* 0x000fc600078e0000 */
[----:B------:R-:W4:Y:S01]  /*102100*/  LDL.LU R0, [R1+0xc430] ;  /* 0x00c4300001007983 */ /* 0x000f220000300800 */
[C---:B---3--:R-:W-:Y:S08]  /*102110*/  HMMA.16816.F32 R8, R28.reuse, R46, R8 ;  /* 0x0000002e1c08723c */ /* 0x048ff00000001808 */
[C---:B--2---:R-:W-:Y:S11]  /*102120*/  HMMA.16816.F32 R44, R28.reuse, R44, R40 ;  /* 0x0000002c1c2c723c */ /* 0x044ff60000001828 */
        /* <DEDUP_REMOVED lines=13> */
[----:B---3--:R-:W-:Y:S11]  /*102200*/  HMMA.16816.F32 R40, R28, R40, R36 ;  /* 0x000000281c28723c */ /* 0x008ff60000001824 */
        /* <DEDUP_REMOVED lines=37> */
[----:B0-----:R-:W2:Y:S04]  /*102460*/  LDL.LU R32, [R1+0x1870] ;  /* 0x0018700001207983 */ /* 0x001ea80000300800 */
[----:B------:R-:W2:Y:S04]  /*102470*/  LDL.LU R33, [R1+0x1874] ;  /* 0x0018740001217983 */ /* 0x000ea80000300800 */
[----:B-1----:R-:W2:Y:S01]  /*102480*/  LDL.LU R34, [R1+0x1878] ;  /* 0x0018780001227983 */ /* 0x002ea20000300800 */
[----:B----4-:R-:W-:Y:S01]  /*102490*/  IMAD.MOV.U32 R35, RZ, RZ, R0 ;  /* 0x000000ffff237224 */ /* 0x010fe200078e0000 */
[C---:B------:R-:W-:Y:S08]  /*1024a0*/  HMMA.16816.F32 R4, R28.reuse, R12, R4 ;  /* 0x0000000c1c04723c */ /* 0x040ff00000001804 */
[----:B--2---:R-:W-:-:S15]  /*1024b0*/  HMMA.16816.F32 R32, R28, R26, R32 ;  /* 0x0000001a1c20723c */ /* 0x004fde0000001820 */
[----:B------:R-:W-:-:S04]  /*1024c0*/  NOP ;  /* 0x0000000000007918 */ /* 0x000fc80000000000 */
[----:B------:R-:W-:Y:S04]  /*1024d0*/  STL.64 [R1+0xea0], R32 ;  /* 0x000ea02001007387 */ /* 0x000fe80000100a00 */
[----:B------:R0:W-:Y:S02]  /*1024e0*/  STL.64 [R1+0xea8], R34 ;  /* 0x000ea82201007387 */ /* 0x0001e40000100a00 */
[C---:B0-----:R-:W-:Y:S08]  /*1024f0*/  HMMA.16816.F32 R32, R28.reuse, R24, R36 ;  /* 0x000000181c20723c */ /* 0x041ff00000001824 */
[----:B---3--:R-:W-:Y:S11]  /*102500*/  HMMA.16816.F32 R24, R28, R20, R44 ;  /* 0x000000141c18723c */ /* 0x008ff6000000182c */
[----:B------:R-:W-:Y:S04]  /*102510*/  STL.64 [R1+0xe90], R32 ;  /* 0x000e902001007387 */ /* 0x000fe80000100a00 */
[----:B------:R0:W-:Y:S01]  /*102520*/  STL [R1+0xe98], R34 ;  /* 0x000e982201007387 */ /* 0x0001e20000100800 */
[----:B------:R-:W-:-:S02]  /*102530*/  IMAD.MOV.U32 R0, RZ, RZ, R35 ;  /* 0x000000ffff007224 */ /* 0x000fc400078e0023 */
[C---:B0-----:R-:W-:Y:S03]  /*102540*/  HMMA.16816.F32 R32, R28.reuse, R22, R40 ;  /* 0x000000161c20723c */ /* 0x041fe60000001828 */
[----:B------:R0:W-:Y:S04]  /*102550*/  STL [R1+0xb418], R0 ;  /* 0x00b4180001007387 */ /* 0x0001e80000100800 */
[----:B------:R-:W-:Y:S01]  /*102560*/  STL.64 [R1+0xe70], R24 ;  /* 0x000e701801007387 */ /* 0x000fe20000100a00 */
[----:B------:R-:W-:Y:S01]  /*102570*/  HMMA.16816.F32 R20, R28, R16, R52 ;  /* 0x000000101c14723c */ /* 0x000fe20000001834 */
[----:B0-----:R-:W-:-:S10]  /*102580*/  IMAD.MOV.U32 R0, RZ, RZ, R27 ;  /* 0x000000ffff007224 */ /* 0x001fd400078e001b */
[----:B------:R-:W-:Y:S04]  /*102590*/  STL.64 [R1+0xe80], R32 ;  /* 0x000e802001007387 */ /* 0x000fe80000100a00 */
[----:B------:R-:W-:Y:S04]  /*1025a0*/  STL.64 [R1+0xe88], R34 ;  /* 0x000e882201007387 */ /* 0x000fe80000100a00 */
[----:B------:R0:W-:Y:S02]  /*1025b0*/  STL [R1+0xe78], R26 ;  /* 0x000e781a01007387 */ /* 0x0001e40000100800 */
[C---:B0-----:R-:W-:Y:S08]  /*1025c0*/  HMMA.16816.F32 R24, R28.reuse, R18, R48 ;  /* 0x000000121c18723c */ /* 0x041ff00000001830 */
[----:B------:R-:W-:Y:S01]  /*1025d0*/  HMMA.16816.F32 R16, R28, R14, R56 ;  /* 0x0000000e1c10723c */ /* 0x000fe20000001838 */
[----:B------:R0:W-:Y:S04]  /*1025e0*/  STL [R1+0xb460], R0 ;  /* 0x00b4600001007387 */ /* 0x0001e80000100800 */
[----:B------:R-:W-:Y:S01]  /*1025f0*/  STL.64 [R1+0xe50], R20 ;  /* 0x000e501401007387 */ /* 0x000fe20000100a00 */
[----:B0-----:R-:W-:-:S05]  /*102600*/  IMAD.MOV.U32 R0, RZ, RZ, R23 ;  /* 0x000000ffff007224 */ /* 0x001fca00078e0017 */
[----:B------:R-:W-:Y:S04]  /*102610*/  STL.64 [R1+0xe60], R24 ;  /* 0x000e601801007387 */ /* 0x000fe80000100a00 */
[----:B------:R-:W-:Y:S04]  /*102620*/  STL.64 [R1+0xe68], R26 ;  /* 0x000e681a01007387 */ /* 0x000fe80000100a00 */
[----:B------:R-:W-:Y:S04]  /*102630*/  STL [R1+0xe58], R22 ;  /* 0x000e581601007387 */ /* 0x000fe80000100800 */
[----:B------:R0:W-:Y:S04]  /*102640*/  STL [R1+0xb488], R0 ;  /* 0x00b4880001007387 */ /* 0x0001e80000100800 */
[----:B------:R-:W-:Y:S04]  /*102650*/  STL.64 [R1+0xe30], R4 ;  /* 0x000e300401007387 */ /* 0x000fe80000100a00 */
[----:B------:R-:W-:Y:S04]  /*102660*/  STL.64 [R1+0xe40], R16 ;  /* 0x000e401001007387 */ /* 0x000fe80000100a00 */
[----:B------:R-:W-:Y:S04]  /*102670*/  STL.64 [R1+0xe48], R18 ;  /* 0x000e481201007387 */ /* 0x000fe80000100a00 */
[----:B------:R-:W-:Y:S04]  /*102680*/  STL [R1+0xe38], R6 ;  /* 0x000e380601007387 */ /* 0x000fe80000100800 */
        /* <DEDUP_REMOVED lines=10> */
[----:B0-----:R-:W-:-:S03]  /*102730*/  IMAD.MOV.U32 R0, RZ, RZ, R7 ;  /* 0x000000ffff007224 */ /* 0x001fc600078e0007 */
[----:B---3--:R-:W-:Y:S04]  /*102740*/  STL.64 [R1+0xc3a0], R46 ;  /* 0x00c3a02e01007387 */ /* 0x008fe80000100a00 */
[----:B--2---:R0:W-:Y:S04]  /*102750*/  STL.64 [R1+0xc398], R44 ;  /* 0x00c3982c01007387 */ /* 0x0041e80000100a00 */
[----:B------:R-:W2:Y:S04]  /*102760*/  LDL.LU R20, [R1+0x1790] ;  /* 0x0017900001147983 */ /* 0x000ea80000300800 */
[----:B------:R-:W2:Y:S04]  /*102770*/  LDL.LU R21, [R1+0x1794] ;  /* 0x0017940001157983 */ /* 0x000ea80000300800 */
[----:B------:R-:W2:Y:S04]  /*102780*/  LDL.LU R22, [R1+0x1798] ;  /* 0x0017980001167983 */ /* 0x000ea80000300800 */
[----:B------:R-:W2:Y:S04]  /*102790*/  LDL.LU R23, [R1+0x179c] ;  /* 0x00179c0001177983 */ /* 0x000ea80000300800 */
        /* <DEDUP_REMOVED lines=24> */
[----:B------:R-:W3:Y:S04]  /*102920*/  LDL R27, [R1+0x3760] ;  /* 0x00376000011b7983 */ /* 0x000ee80000100800 */
[----:B------:R-:W3:Y:S04]  /*102930*/  LDL R36, [R1+0x3764] ;  /* 0x0037640001247983 */ /* 0x000ee80000100800 */
[----:B------:R-:W3:Y:S04]  /*102940*/  LDL R37, [R1+0x3770] ;  /* 0x0037700001257983 */ /* 0x000ee80000100800 */
[----:B------:R-:W3:Y:S04]  /*102950*/  LDL R38, [R1+0x3774] ;  /* 0x0037740001267983 */ /* 0x000ee80000100800 */
[----:B------:R-:W3:Y:S04]  /*102960*/  LDL R39, [R1+0x3780] ;  /* 0x0037800001277983 */ /* 0x000ee80000100800 */
[----:B------:R-:W3:Y:S04]  /*102970*/  LDL.LU R40, [R1+0x1a90] ;  /* 0x001a900001287983 */ /* 0x000ee80000300800 */
        /* <DEDUP_REMOVED lines=13> */
[----:B------:R-:W-:Y:S01]  /*102a50*/  STL [R1+0xb4b0], R0 ;  /* 0x00b4b00001007387 */ /* 0x000fe20000100800 */
[C---:B--2---:R-:W-:Y:S08]  /*102a60*/  HMMA.16816.F32 R44, R28.reuse, R10, R44 ;  /* 0x0000000a1c2c723c */ /* 0x044ff0000000182c */
[C---:B----4-:R-:W-:Y:S11]  /*102a70*/  HMMA.16816.F32 R8, R28.reuse, R8, R4 ;  /* 0x000000081c08723c */ /* 0x050ff60000001804 */
        /* <DEDUP_REMOVED lines=16> */
[----:B0-----:R-:W3:Y:S04]  /*102b80*/  LDL.LU.64 R54, [R1+0xc380] ;  /* 0x00c3800001367983 */ /* 0x001ee80000300a00 */
[----:B------:R-:W3:Y:S01]  /*102b90*/  LDL.LU.64 R52, [R1+0xc378] ;  /* 0x00c3780001347983 */ /* 0x000ee20000300a00 */
[----:B----4-:R-:W-:Y:S01]  /*102ba0*/  HMMA.16816.F32 R8, R28, R4, R8 ;  /* 0x000000041c08723c */ /* 0x010fe20000001808 */
[----:B------:R-:W-:-:S02]  /*102bb0*/  IMAD R4, R16, 0x100, R15 ;  /* 0x0000010010047824 */ /* 0x000fc400078e020f */
[----:B------:R-:W-:-:S15]  /*102bc0*/  IMAD R5, R18, 0x100, R17 ;  /* 0x0000010012057824 */ /* 0x000fde00078e0211 */
[----:B------:R-:W-:Y:S01]  /*102bd0*/  NOP ;  /* 0x0000000000007918 */ /* 0x000fe20000000000 */
[----:B------:R-:W-:Y:S04]  /*102be0*/  STL.64 [R1+0xdf0], R8 ;  /* 0x000df00801007387 */ /* 0x000fe80000100a00 */
[----:B------:R0:W-:Y:S02]  /*102bf0*/  STL.64 [R1+0xdf8], R10 ;  /* 0x000df80a01007387 */ /* 0x0001e40000100a00 */
[----:B0-----:R-:W-:Y:S01]  /*102c00*/  HMMA.16816.F32 R8, R28, R2, R20 ;  /* 0x000000021c08723c */ /* 0x001fe20000001814 */
[----:B------:R-:W-:Y:S02]  /*102c10*/  IMAD R6, R24, 0x100, R19 ;  /* 0x0000010018067824 */ /* 0x000fe400078e0213 */
[----:B------:R-:W-:Y:S01]  /*102c20*/  IMAD R7, R26, 0x100, R25 ;  /* 0x000001001a077824 */ /* 0x000fe200078e0219 */
[----:B------:R-:W-:-:S02]  /*102c30*/  F2FP.F16.E5M2.UNPACK_B R28, R4 ;  /* 0x00000004ff1c723e */ /* 0x000fc400020004ff */
[----:B------:R-:W-:Y:S02]  /*102c40*/  F2FP.F16.E5M2.UNPACK_B R29, R5 ;  /* 0x00000005ff1d723e */ /* 0x000fe400020004ff */
[----:B------:R-:W-:Y:S02]  /*102c50*/  F2FP.F16.E5M2.UNPACK_B R30, R6 ;  /* 0x00000006ff1e723e */ /* 0x000fe400020004ff */
[----:B------:R-:W-:-:S09]  /*102c60*/  F2FP.F16.E5M2.UNPACK_B R31, R7 ;  /* 0x00000007ff1f723e */ /* 0x000fd200020004ff */
[----:B------:R0:W-:Y:S04]  /*102c70*/  STL.64 [R1+0xdb0], R8 ;  /* 0x000db00801007387 */ /* 0x0001e80000100a00 */
[----:B------:R-:W-:Y:S01]  /*102c80*/  STL.64 [R1+0xdb8], R10 ;  /* 0x000db80a01007387 */ /* 0x000fe20000100a00 */
[----:B0-----:R-:W-:Y:S02]  /*102c90*/  F2FP.F16.E5M2.UNPACK_B R8, R27 ;  /* 0x0000001bff08723e */ /* 0x001fe400020004ff */
[----:B------:R-:W-:-:S05]  /*102ca0*/  F2FP.F16.E5M2.UNPACK_B R9, R36 ;  /* 0x00000024ff09723e */ /* 0x000fca00020004ff */
[----:B------:R0:W-:Y:S02]  /*102cb0*/  STL.64 [R1+0x18], R8 ;  /* 0x0000180801007387 */ /* 0x0001e40000100a00 */
[----:B0-----:R-:W-:Y:S01]  /*102cc0*/  HMMA.16816.F32 R8, R28, R8, R32 ;  /* 0x000000081c08723c */ /* 0x001fe20000001820 */
[----:B------:R-:W-:Y:S02]  /*102cd0*/  F2FP.F16.E5M2.UNPACK_B R2, R37 ;  /* 0x00000025ff02723e */ /* 0x000fe400020004ff */
[----:B------:R-:W-:Y:S02]  /*102ce0*/  F2FP.F16.E5M2.UNPACK_B R3, R38 ;  /* 0x00000026ff03723e */ /* 0x000fe400020004ff */
[----:B------:R-:W-:-:S14]  /*102cf0*/  F2FP.F16.E5M2.UNPACK_B R6, R39 ;  /* 0x00000027ff06723e */ /* 0x000fdc00020004ff */
[----:B------:R-:W-:Y:S04]  /*102d00*/  STL.64 [R1+0x1130], R8 ;  /* 0x0011300801007387 */ /* 0x000fe80000100a00 */
[----:B------:R0:W-:Y:S02]  /*102d10*/  STL.64 [R1+0x1138], R10 ;  /* 0x0011380a01007387 */ /* 0x0001e40000100a00 */
[----:B0-----:R-:W-:Y:S01]  /*102d20*/  HMMA.16816.F32 R8, R28, R2, R40 ;  /* 0x000000021c08723c */ /* 0x001fe20000001828 */
[----:B------:R-:W-:Y:S01]  /*102d30*/  F2FP.F16.E5M2.UNPACK_B R7, R56 ;  /* 0x00000038ff07723e */ /* 0x000fe200020004ff */
[----:B------:R-:W-:-:S15]  /*102d40*/  STL.64 [R1+0x10], R2 ;  /* 0x0000100201007387 */ /* 0x000fde0000100a00 */
[----:B------:R-:W-:Y:S02]  /*102d50*/  NOP ;  /* 0x0000000000007918 */ /* 0x000fe40000000000 */
[----:B------:R-:W-:Y:S04]  /*102d60*/  STL.64 [R1+0x11c0], R8 ;  /* 0x0011c00801007387 */ /* 0x000fe80000100a00 */
[----:B------:R2:W-:Y:S02]  /*102d70*/  STL.64 [R1+0x11c8], R10 ;  /* 0x0011c80a01007387 */ /* 0x0005e40000100a00 */
[----:B--2---:R-:W-:Y:S01]  /*102d80*/  HMMA.16816.F32 R8, R28, R6, R44 ;  /* 0x000000061c08723c */ /* 0x004fe2000000182c */
[----:B------:R-:W-:Y:S02]  /*102d90*/  F2FP.F16.E5M2.UNPACK_B R4, R57 ;  /* 0x00000039ff04723e */ /* 0x000fe400020004ff */
[----:B------:R-:W-:Y:S01]  /*102da0*/  F2FP.F16.E5M2.UNPACK_B R5, R58 ;  /* 0x0000003aff05723e */ /* 0x000fe200020004ff */
        /* <DEDUP_REMOVED lines=8> */
[----:B------:R-:W-:-:S02]  /*102e30*/  F2FP.F16.E5M2.UNPACK_B R60, R60 ;  /* 0x0000003cff3c723e */ /* 0x000fc400020004ff */
[----:B------:R-:W-:-:S15]  /*102e40*/  F2FP.F16.E5M2.UNPACK_B R61, R61 ;  /* 0x0000003dff3d723e */ /* 0x000fde00020004ff */
[----:B------:R-:W-:Y:S01]  /*102e50*/  NOP ;  /* 0x0000000000007918 */ /* 0x000fe20000000000 */
[----:B------:R-:W-:Y:S04]  /*102e60*/  STL.64 [R1+0x1320], R4 ;  /* 0x0013200401007387 */ /* 0x000fe80000100a00 */
[----:B------:R3:W-:Y:S04]  /*102e70*/  STL.64 [R1+0x1328], R6 ;  /* 0x0013280601007387 */ /* 0x0007e80000100a00 */
[----:B------:R-:W2:Y:S01]  /*102e80*/  LDL.LU R36, [R1+0x1e30] ;  /* 0x001e300001247983 */ /* 0x000ea20000300800 */
[----:B------:R-:W-:Y:S01]  /*102e90*/  F2FP.F16.E5M2.UNPACK_B R58, R59 ;  /* 0x0000003bff3a723e */ /* 0x000fe200020004ff */
        /* <DEDUP_REMOVED lines=21> */
[----:B0-----:R-:W3:Y:S04]  /*102ff0*/  LDL.LU R4, [R1+0x1be0] ;  /* 0x001be00001047983 */ /* 0x001ee80000300800 */
[----:B------:R-:W3:Y:S04]  /*103000*/  LDL.LU R5, [R1+0x1be4] ;  /* 0x001be40001057983 */ /* 0x000ee80000300800 */
[----:B-1----:R-:W3:Y:S04]  /*103010*/  LDL.LU R6, [R1+0x1be8] ;  /* 0x001be80001067983 */ /* 0x002ee80000300800 */
[----:B------:R-:W3:Y:S04]  /*103020*/  LDL.LU R7, [R1+0x1bec] ;  /* 0x001bec0001077983 */ /* 0x000ee80000300800 */
        /* <DEDUP_REMOVED lines=26> */
[----:B------:R-:W-:Y:S04]  /*1031d0*/  STL [R1+0xc34c], R60 ;  /* 0x00c34c3c01007387 */ /* 0x000fe80000100800 */
[----:B------:R-:W-:Y:S01]  /*1031e0*/  STL [R1+0xc348], R61 ;  /* 0x00c3483d01007387 */ /* 0x000fe20000100800 */
[----:B--2---:R-:W-:-:S07]  /*1031f0*/  F2FP.F16.E5M2.UNPACK_B R59, R59 ;  /* 0x0000003bff3b723e */ /* 0x004fce00020004ff */
[----:B---3--:R-:W-:Y:S01]  /*103200*/  HMMA.16816.F32 R4, R28, R58, R4 ;  /* 0x0000003a1c04723c */ /* 0x008fe20000001804 */
[----:B------:R-:W-:Y:S02]  /*103210*/  F2FP.F16.E5M2.UNPACK_B R56, R56 ;  /* 0x00000038ff38723e */ /* 0x000fe400020004ff */
[----:B----4-:R-:W-:Y:S02]  /*103220*/  F2FP.F16.E5M2.UNPACK_B R57, R57 ;  /* 0x00000039ff39723e */ /* 0x010fe400020004ff */
[----:B------:R-:W-:-:S14]  /*103230*/  F2FP.F16.E5M2.UNPACK_B R54, R54 ;  /* 0x00000036ff36723e */ /* 0x000fdc00020004ff */
        /* <DEDUP_REMOVED lines=98> */
[----:B------:R-:W-:Y:S01]  /*103860*/  F2FP.F16.E5M2.UNPACK_B R36, R36 ;  /* 0x00000024ff24723e */ /* 0x000fe200020004ff */
[----:B------:R-:W-:Y:S01]  /*103870*/  HMMA.16816.F32 R44, R28, R42, R44 ;  /* 0x0000002a1c2c723c */ /* 0x000fe2000000182c */
[----:B------:R-:W-:-:S15]  /*103880*/  F2FP.F16.E5M2.UNPACK_B R37, R37 ;  /* 0x00000025ff25723e */ /* 0x000fde00020004ff */
[----:B------:R-:W-:-:S03]  /*103890*/  NOP ;  /* 0x0000000000007918 */ /* 0x000fc60000000000 */
[----:B------:R-:W-:Y:S04]  /*1038a0*/  STL.64 [R1+0x16e0], R44 ;  /* 0x0016e02c01007387 */ /* 0x000fe80000100a00 */
[----:B------:R0:W-:Y:S04]  /*1038b0*/  STL.64 [R1+0x16e8], R46 ;  /* 0x0016e82e01007387 */ /* 0x0001e80000100a00 */
[----:B------:R-:W-:Y:S04]  /*1038c0*/  STL.64 [R1+0xc2f0], R42 ;  /* 0x00c2f02a01007387 */ /* 0x000fe80000100a00 */
[----:B------:R1:W-:Y:S01]  /*1038d0*/  STL.64 [R1+0xc2e8], R40 ;  /* 0x00c2e82801007387 */ /* 0x0003e20000100a00 */
[C---:B0-----:R-:W-:Y:S08]  /*1038e0*/  HMMA.16816.F32 R44, R28.reuse, R40, R48 ;  /* 0x000000281c2c723c */ /* 0x041ff00000001830 */
[----:B-1----:R-:W-:Y:S01]  /*1038f0*/  HMMA.16816.F32 R40, R28, R38, R52 ;  /* 0x000000261c28723c */ /* 0x002fe20000001834 */
[----:B------:R-:W-:-:S02]  /*103900*/  F2FP.F16.E5M2.UNPACK_B R34, R34 ;  /* 0x00000022ff22723e */ /* 0x000fc400020004ff */
[----:B------:R-:W-:-:S07]  /*103910*/  F2FP.F16.E5M2.UNPACK_B R35, R35 ;  /* 0x00000023ff23723e */ /* 0x000fce00020004ff */
[C---:B------:R-:W-:Y:S01]  /*103920*/  HMMA.16816.F32 R4, R28.reuse, R34, R4 ;  /* 0x000000221c04723c */ /* 0x040fe20000001804 */
        /* <DEDUP_REMOVED lines=20> */
[----:B0-----:R-:W-:Y:S01]  /*103a70*/  HMMA.16816.F32 R4, R28, R26, R12 ;  /* 0x0000001a1c04723c */ /* 0x001fe2000000180c */
[----:B------:R-:W-:-:S02]  /*103a80*/  F2FP.F16.E5M2.UNPACK_B R24, R24 ;  /* 0x00000018ff18723e */ /* 0x000fc400020004ff */
        /* <DEDUP_REMOVED lines=27> */
[----:B------:R-:W3:Y:S04]  /*103c40*/  LDL.LU R32, [R1+0x1fc0] ;  /* 0x001fc00001207983 */ /* 0x000ee80000300800 */
[----:B------:R-:W3:Y:S04]  /*103c50*/  LDL.LU R33, [R1+0x1fc4] ;  /* 0x001fc40001217983 */ /* 0x000ee80000300800 */
[----:B------:R-:W3:Y:S04]  /*103c60*/  LDL.LU R34, [R1+0x1fc8] ;  /* 0x001fc80001227983 */ /* 0x000ee80000300800 */
        /* <DEDUP_REMOVED lines=28> */
[----:B------:R3:W-:Y:S01]  /*103e30*/  STL.64 [R1+0xc298], R24 ;  /* 0x00c2981801007387 */ /* 0x0007e20000100a00 */
[----:B--2---:R-:W-:-:S07]  /*103e40*/  F2FP.F16.E5M2.UNPACK_B R23, R23 ;  /* 0x00000017ff17723e */ /* 0x004fce00020004ff */
[----:B---3--:R-:W-:Y:S01]  /*103e50*/  HMMA.16816.F32 R24, R28, R22, R32 ;  /* 0x000000161c18723c */ /* 0x008fe20000001820 */
[----:B------:R-:W-:Y:S02]  /*103e60*/  F2FP.F16.E5M2.UNPACK_B R20, R20 ;  /* 0x00000014ff14723e */ /* 0x000fe400020004ff */
[----:B----4-:R-:W-:Y:S02]  /*103e70*/  F2FP.F16.E5M2.UNPACK_B R21, R21 ;  /* 0x00000015ff15723e */ /* 0x010fe400020004ff */
[----:B------:R-:W-:Y:S02]  /*103e80*/  F2FP.F16.E5M2.UNPACK_B R18, R18 ;  /* 0x00000012ff12723e */ /* 0x000fe400020004ff */
[----:B------:R-:W-:-:S12]  /*103e90*/  F2FP.F16.E5M2.UNPACK_B R19, R19 ;  /* 0x00000013ff13723e */ /* 0x000fd800020004ff */
[----:B------:R-:W-:Y:S04]  /*103ea0*/  STL.64 [R1+0x1880], R24 ;  /* 0x0018801801007387 */ /* 0x000fe80000100a00 */
        /* <DEDUP_REMOVED lines=31> */
[----:B------:R-:W-:Y:S04]  /*1040a0*/  STL.64 [R1+0x1db0], R12 ;  /* 0x001db00c01007387 */ /* 0x000fe80000100a00 */
[----:B------:R0:W-:Y:S04]  /*1040b0*/  STL.64 [R1+0x1db8], R14 ;  /* 0x001db80e01007387 */ /* 0x0001e80000100a00 */
[----:B------:R-:W2:Y:S01]  /*1040c0*/  LDL.LU R44, [R1+0x2790] ;  /* 0x00279000012c7983 */ /* 0x000ea20000300800 */
[----:B------:R-:W-:-:S02]  /*1040d0*/  F2FP.F16.E5M2.UNPACK_B R8, R8 ;  /* 0x00000008ff08723e */ /* 0x000fc400020004ff */
[----:B------:R-:W-:-:S07]  /*1040e0*/  F2FP.F16.E5M2.UNPACK_B R9, R9 ;  /* 0x00000009ff09723e */ /* 0x000fce00020004ff */
[----:B0-----:R-:W-:-:S15]  /*1040f0*/  HMMA.16816.F32 R12, R28, R8, R56 ;  /* 0x000000081c0c723c */ /* 0x001fde0000001838 */
[----:B------:R-:W-:-:S04]  /*104100*/  NOP ;  /* 0x0000000000007918 */ /* 0x000fc80000000000 */
[----:B------:R0:W-:Y:S04]  /*104110*/  STL.64 [R1+0x1eb0], R12 ;  /* 0x001eb00c01007387 */ /* 0x0001e80000100a00 */
[----:B------:R1:W-:Y:S04]  /*104120*/  STL.64 [R1+0x1eb8], R14 ;  /* 0x001eb80e01007387 */ /* 0x0003e80000100a00 */
[----:B--2---:R-:W-:Y:S04]  /*104130*/  STL [R1+0xc350], R44 ;  /* 0x00c3502c01007387 */ /* 0x004fe80000100800 */
        /* <DEDUP_REMOVED lines=11> */
[----:B------:R-:W2:Y:S04]  /*1041f0*/  LDL.LU R34, [R1+0x27c8] ;  /* 0x0027c80001227983 */ /* 0x000ea80000300800 */
[----:B------:R-:W2:Y:S01]  /*104200*/  LDL.LU R35, [R1+0x27cc] ;  /* 0x0027cc0001237983 */ /* 0x000ea20000300800 */
[----:B------:R-:W-:Y:S01]  /*104210*/  IMAD.MOV.U32 R20, RZ, RZ, R2 ;  /* 0x000000ffff147224 */ /* 0x000fe200078e0002 */
[----:B------:R-:W-:Y:S01]  /*104220*/  F2FP.F16.E5M2.UNPACK_B R6, R3 ;  /* 0x00000003ff06723e */ /* 0x000fe200020004ff */
[----:B------:R-:W-:Y:S01]  /*104230*/  IMAD.MOV.U32 R21, RZ, RZ, R0 ;  /* 0x000000ffff157224 */ /* 0x000fe200078e0000 */
[----:B--2---:R-:W-:Y:S04]  /*104240*/  STL.64 [R1+0xc370], R34 ;  /* 0x00c3702201007387 */ /* 0x004fe80000100a00 */
[----:B----4-:R2:W-:Y:S04]  /*104250*/  STL.64 [R1+0xc368], R32 ;  /* 0x00c3682001007387 */ /* 0x0105e80000100a00 */
        /* <DEDUP_REMOVED lines=8> */
[----:B------:R-:W4:Y:S04]  /*1042e0*/  LDL.64 R22, [R1] ;  /* 0x0000000001167983 */ /* 0x000f280000100a00 */
        /* <DEDUP_REMOVED lines=8> */
[----:B--2---:R-:W2:Y:S04]  /*104370*/  LDL.LU R32, [R1+0x26d0] ;  /* 0x0026d00001207983 */ /* 0x004ea80000300800 */
[----:B------:R-:W2:Y:S04]  /*104380*/  LDL.LU R33, [R1+0x26d4] ;  /* 0x0026d40001217983 */ /* 0x000ea80000300800 */
[----:B------:R-:W2:Y:S04]  /*104390*/  LDL.LU R34, [R1+0x26d8] ;  /* 0x0026d80001227983 */ /* 0x000ea80000300800 */
[----:B------:R-:W2:Y:S04]  /*1043a0*/  LDL.LU R35, [R1+0x26dc] ;  /* 0x0026dc0001237983 */ /* 0x000ea80000300800 */
[----:B------:R-:W2:Y:S04]  /*1043b0*/  LDL R7, [R1+0x3934] ;  /* 0x0039340001077983 */ /* 0x000ea80000100800 */
[----:B------:R-:W3:Y:S04]  /*1043c0*/  LDL R4, [R1+0x3940] ;  /* 0x0039400001047983 */ /* 0x000ee80000100800 */
[----:B------:R-:W4:Y:S04]  /*1043d0*/  LDL R5, [R1+0x3944] ;  /* 0x0039440001057983 */ /* 0x000f280000100800 */
[----:B------:R-:W4:Y:S04]  /*1043e0*/  LDL R2, [R1+0x3950] ;  /* 0x0039500001027983 */ /* 0x000f280000100800 */
[----:B------:R-:W4:Y:S04]  /*1043f0*/  LDL.LU R48, [R1+0x2770] ;  /* 0x0027700001307983 */ /* 0x000f280000300800 */
[----:B------:R-:W4:Y:S04]  /*104400*/  LDL.LU R49, [R1+0x2774] ;  /* 0x0027740001317983 */ /* 0x000f280000300800 */
[----:B------:R-:W4:Y:S04]  /*104410*/  LDL.LU R50, [R1+0x2778] ;  /* 0x0027780001327983 */ /* 0x000f280000300800 */
[----:B------:R-:W4:Y:S04]  /*104420*/  LDL.LU R51, [R1+0x277c] ;  /* 0x00277c0001337983 */ /* 0x000f280000300800 */
[----:B------:R-:W4:Y:S04]  /*104430*/  LDL R3, [R1+0x3954] ;  /* 0x0039540001037983 */ /* 0x000f280000100800 */
        /* <DEDUP_REMOVED lines=17> */
[----:B0-----:R-:W4:Y:S04]  /*104550*/  LDL R10, [R1+0x10] ;  /* 0x00001000010a7983 */ /* 0x001f280000100800 */
[----:B------:R-:W4:Y:S04]  /*104560*/  LDL R11, [R1+0x14] ;  /* 0x00001400010b7983 */ /* 0x000f280000100800 */
[----:B------:R0:W-:Y:S04]  /*104570*/  STL.64 [R1+0xc278], R8 ;  /* 0x00c2780801007387 */ /* 0x0001e80000100a00 */
[----:B0-----:R-:W4:Y:S04]  /*104580*/  LDL.LU R9, [R1+0x3bd4] ;  /* 0x003bd40001097983 */ /* 0x001f280000300800 */
[----:B------:R-:W4:Y:S01]  /*104590*/  LDL.LU R8, [R1+0x3bdc] ;  /* 0x003bdc0001087983 */ /* 0x000f220000300800 */
[----:B--2---:R-:W-:-:S02]  /*1045a0*/  F2FP.F16.E5M2.UNPACK_B R7, R7 ;  /* 0x00000007ff07723e */ /* 0x004fc400020004ff */
[----:B---3--:R-:W-:Y:S02]  /*1045b0*/  F2FP.F16.E5M2.UNPACK_B R4, R4 ;  /* 0x00000004ff04723e */ /* 0x008fe400020004ff */
[----:B----4-:R-:W-:-:S03]  /*1045c0*/  F2FP.F16.E5M2.UNPACK_B R5, R5 ;  /* 0x00000005ff05723e */ /* 0x010fc600020004ff */
[C---:B------:R-:W-:Y:S08]  /*1045d0*/  HMMA.16816.F32 R32, R28.reuse, R6, R32 ;  /* 0x000000061c20723c */ /* 0x040ff00000001820 */
[----:B------:R-:W-:Y:S01]  /*1045e0*/  HMMA.16816.F32 R36, R28, R4, R36 ;  /* 0x000000041c24723c */ /* 0x000fe20000001824 */
[----:B------:R-:W-:Y:S02]  /*1045f0*/  F2FP.F16.E5M2.UNPACK_B R2, R2 ;  /* 0x00000002ff02723e */ /* 0x000fe400020004ff */
[----:B------:R-:W-:-:S07]  /*104600*/  F2FP.F16.E5M2.UNPACK_B R3, R3 ;  /* 0x00000003ff03723e */ /* 0x000fce00020004ff */
[----:B------:R-:W-:Y:S01]  /*104610*/  HMMA.16816.F32 R28, R28, R2, R48 ;  /* 0x000000021c1c723c */ /* 0x000fe20000001830 */
[----:B------:R-:W-:Y:S04]  /*104620*/  STL.64 [R1+0x23d0], R32 ;  /* 0x0023d02001007387 */ /* 0x000fe80000100a00 */
[----:B------:R0:W-:Y:S01]  /*104630*/  STL.64 [R1+0x23d8], R34 ;  /* 0x0023d82201007387 */ /* 0x0001e20000100a00 */
[----:B------:R-:W-:-:S03]  /*104640*/  IMAD R56, R56, 0x100, R44 ;  /* 0x0000010038387824 */ /* 0x000fc600078e022c */
[----:B0-----:R-:W2:Y:S04]  /*104650*/  LDL.LU.64 R34, [R1+0xc370] ;  /* 0x00c3700001227983 */ /* 0x001ea80000300a00 */
[----:B------:R-:W2:Y:S04]  /*104660*/  LDL.LU.64 R32, [R1+0xc368] ;  /* 0x00c3680001207983 */ /* 0x000ea80000300a00 */
        /* <DEDUP_REMOVED lines=12> */
[----:B------:R-:W4:Y:S04]  /*104730*/  LDL.LU R7, [R1+0x280c] ;  /* 0x00280c0001077983 */ /* 0x000f280000300800 */
[----:B------:R-:W2:Y:S04]  /*104740*/  LDL.LU R44, [R1+0xc350] ;  /* 0x00c35000012c7983 */ /* 0x000ea80000300800 */
[----:B------:R-:W2:Y:S04]  /*104750*/  LDL.LU R60, [R1+0xc34c] ;  /* 0x00c34c00013c7983 */ /* 0x000ea80000300800 */
[----:B------:R-:W2:Y:S04]  /*104760*/  LDL.LU R61, [R1+0xc348] ;  /* 0x00c34800013d7983 */ /* 0x000ea80000300800 */
[----:B------:R-:W2:Y:S04]  /*104770*/  LDL.LU.64 R50, [R1+0xc340] ;  /* 0x00c3400001327983 */ /* 0x000ea80000300a00 */
[----:B------:R-:W3:Y:S04]  /*104780*/  LDL.LU.64 R48, [R1+0xc338] ;  /* 0x00c3380001307983 */ /* 0x000ee80000300a00 */
        /* <DEDUP_REMOVED lines=13> */
[C---:B------:R-:W-:Y:S08]  /*104860*/  HMMA.16816.F32 R12, R28.reuse, R20, R12 ;  /* 0x000000141c0c723c */ /* 0x040ff0000000180c */
[C---:B----4-:R-:W-:Y:S08]  /*104870*/  HMMA.16816.F32 R4, R28.reuse, R10, R4 ;  /* 0x0000000a1c04723c */ /* 0x050ff00000001804 */
[C---:B------:R-:W-:Y:S08]  /*104880*/  HMMA.16816.F32 R8, R28.reuse, R22, R16 ;  /* 0x000000161c08723c */ /* 0x040ff00000001810 */
[C---:B--2---:R-:W-:Y:S03]  /*104890*/  HMMA.16816.F32 R16, R28.reuse, R60, R24 ;  /* 0x0000003c1c10723c */ /* 0x044fe60000001818 */
        /* <DEDUP_REMOVED lines=8> */
[C---:B---3--:R-:W-:Y:S08]  /*104920*/  HMMA.16816.F32 R16, R28.reuse, R54, R40 ;  /* 0x000000361c10723c */ /* 0x048ff00000001828 */
[C---:B------:R-:W-:Y:S08]  /*104930*/  HMMA.16816.F32 R12, R28.reuse, R58, R32 ;  /* 0x0000003a1c0c723c */ /* 0x040ff00000001820 */
        /* <DEDUP_REMOVED lines=3799> */
[----:B------:R-:W4:Y:S04]  /*1136b0*/  LDL.LU R11, [R1+0xdc] ;  /* 0x0000dc00010b7983 */ /* 0x000f280000300800 */
        /* <DEDUP_REMOVED lines=11> */
[----:B------:R-:W3:Y:S04]  /*113770*/  LDL R27, [R1+0x4] ;  /* 0x00000400011b7983 */ /* 0x000ee80000100800 */
[----:B--2---:R-:W3:Y:S04]  /*113780*/  LDL.LU R16, [R1+0x190] ;  /* 0x0001900001107983 */ /* 0x004ee80000300800 */
[----:B------:R-:W3:Y:S04]  /*113790*/  LDL.LU R17, [R1+0x194] ;  /* 0x0001940001117983 */ /* 0x000ee80000300800 */
[----:B------:R-:W3:Y:S04]  /*1137a0*/  LDL.LU R18, [R1+0x198] ;  /* 0x0001980001127983 */ /* 0x000ee80000300800 */
[----:B------:R-:W3:Y:S04]  /*1137b0*/  LDL.LU R19, [R1+0x19c] ;  /* 0x00019c0001137983 */ /* 0x000ee80000300800 */
[----:B------:R-:W2:Y:S04]  /*1137c0*/  LDL R24, [R1+0x8] ;  /* 0x0000080001187983 */ /* 0x000ea80000100800 */
[----:B0-----:R-:W2:Y:S04]  /*1137d0*/  LDL.LU R8, [R1+0x1a0] ;  /* 0x0001a00001087983 */ /* 0x001ea80000300800 */
        /* <DEDUP_REMOVED lines=38> */
[C---:B----4-:R-:W-:Y:S03]  /*113a40*/  HMMA.16816.F32 R56, R28.reuse, R60, R56 ;  /* 0x0000003c1c38723c */ /* 0x050fe60000001838 */
        /* <DEDUP_REMOVED lines=78> */
[----:B------:R-:W-:Y:S04]  /*113f30*/  STL [R1+0xb5d4], R40 ;  /* 0x00b5d42801007387 */ /* 0x000fe80000100800 */
[----:B------:R-:W-:Y:S04]  /*113f40*/  STL [R1+0xb5d0], R41 ;  /* 0x00b5d02901007387 */ /* 0x000fe80000100800 */
        /* <DEDUP_REMOVED lines=139> */
[----:B------:R-:W-:Y:S01]  /*114800*/  STL.64 [R1+0x698], R10 ;  /* 0x0006980a01007387 */ /* 0x000fe20000100a00 */
[----:B0-----:R-:W-:-:S05]  /*114810*/  IMAD R4, R52, 0x100, R51 ;  /* 0x0000010034047824 */ /* 0x001fca00078e0233 */
[----:B------:R0:W-:Y:S04]  /*114820*/  STL [R1+0x24], R4 ;  /* 0x0000240401007387 */ /* 0x0001e80000100800 */
[----:B------:R-:W2:Y:S01]  /*114830*/  LDL.LU R32, [R1+0xbb0] ;  /* 0x000bb00001207983 */ /* 0x000ea20000300800 */
[----:B0-----:R-:W-:-:S15]  /*114840*/  HMMA.16816.F32 R4, R28, R2, R56 ;  /* 0x000000021c04723c */ /* 0x001fde0000001838 */
[----:B------:R-:W-:-:S04]  /*114850*/  NOP ;  /* 0x0000000000007918 */ /* 0x000fc80000000000 */
[----:B------:R-:W-:Y:S04]  /*114860*/  STL.64 [R1+0x490], R4 ;  /* 0x0004900401007387 */ /* 0x000fe80000100a00 */
[----:B------:R-:W-:Y:S04]  /*114870*/  STL.64 [R1+0x498], R6 ;  /* 0x0004980601007387 */ /* 0x000fe80000100a00 */
        /* <DEDUP_REMOVED lines=32> */
[----:B0-----:R-:W3:Y:S04]  /*114a80*/  LDL R34, [R1+0x10] ;  /* 0x0000100001227983 */ /* 0x001ee80000100800 */
[----:B------:R-:W3:Y:S04]  /*114a90*/  LDL R35, [R1+0x14] ;  /* 0x0000140001237983 */ /* 0x000ee80000100800 */
[----:B-1----:R-:W3:Y:S04]  /*114aa0*/  LDL.LU R20, [R1+0xa00] ;  /* 0x000a000001147983 */ /* 0x002ee80000300800 */
[----:B------:R-:W3:Y:S04]  /*114ab0*/  LDL.LU R21, [R1+0xa04] ;  /* 0x000a040001157983 */ /* 0x000ee80000300800 */
[----:B------:R-:W3:Y:S04]  /*114ac0*/  LDL.LU R22, [R1+0xa08] ;  /* 0x000a080001167983 */ /* 0x000ee80000300800 */
[----:B------:R-:W3:Y:S04]  /*114ad0*/  LDL.LU R23, [R1+0xa0c] ;  /* 0x000a0c0001177983 */ /* 0x000ee80000300800 */
[----:B------:R-:W3:Y:S04]  /*114ae0*/  LDL R32, [R1+0x18] ;  /* 0x0000180001207983 */ /* 0x000ee80000100800 */
[----:B------:R-:W3:Y:S04]  /*114af0*/  LDL R33, [R1+0x1c] ;  /* 0x00001c0001217983 */ /* 0x000ee80000100800 */
[----:B------:R-:W3:Y:S04]  /*114b00*/  LDL.LU R31, [R1+0x24] ;  /* 0x00002400011f7983 */ /* 0x000ee80000300800 */
[----:B--2---:R-:W2:Y:S04]  /*114b10*/  LDL.LU R12, [R1+0x9e0] ;  /* 0x0009e000010c7983 */ /* 0x004ea80000300800 */
[----:B------:R-:W2:Y:S04]  /*114b20*/  LDL.LU R13, [R1+0x9e4] ;  /* 0x0009e400010d7983 */ /* 0x000ea80000300800 */
[----:B------:R-:W2:Y:S04]  /*114b30*/  LDL.LU R14, [R1+0x9e8] ;  /* 0x0009e800010e7983 */ /* 0x000ea80000300800 */
[----:B------:R-:W2:Y:S04]  /*114b40*/  LDL.LU R15, [R1+0x9ec] ;  /* 0x0009ec00010f7983 */ /* 0x000ea80000300800 */
[----:B------:R-:W4:Y:S04]  /*114b50*/  LDL.LU.64 R42, [R1+0x8] ;  /* 0x00000800012a7983 */ /* 0x000f280000300a00 */
[----:B------:R-:W4:Y:S04]  /*114b60*/  LDL.LU R44, [R1+0xa50] ;  /* 0x000a5000012c7983 */ /* 0x000f280000300800 */
[----:B------:R-:W4:Y:S04]  /*114b70*/  LDL.LU R45, [R1+0xa54] ;  /* 0x000a5400012d7983 */ /* 0x000f280000300800 */
[----:B------:R-:W4:Y:S04]  /*114b80*/  LDL.LU R46, [R1+0xa58] ;  /* 0x000a5800012e7983 */ /* 0x000f280000300800 */
[----:B------:R-:W4:Y:S04]  /*114b90*/  LDL.LU R47, [R1+0xa5c] ;  /* 0x000a5c00012f7983 */ /* 0x000f280000300800 */
[----:B------:R-:W4:Y:S01]  /*114ba0*/  LDL.64 R60, [R1] ;  /* 0x00000000013c7983 */ /* 0x000f220000100a00 */
[----:B------:R-:W-:-:S02]  /*114bb0*/  F2FP.F16.E5M2.UNPACK_B R29, R40 ;  /* 0x00000028ff1d723e */ /* 0x000fc400020004ff */
[----:B------:R-:W-:Y:S01]  /*114bc0*/  F2FP.F16.E5M2.UNPACK_B R30, R41 ;  /* 0x00000029ff1e723e */ /* 0x000fe200020004ff */
        /* <DEDUP_REMOVED lines=20> */
[----:B------:R0:W-:Y:S04]  /*114d10*/  STL [R1+0xb4b8], R2 ;  /* 0x00b4b80201007387 */ /* 0x0001e80000100800 */
[----:B------:R-:W-:Y:S04]  /*114d20*/  STL [R1+0xb4b4], R3 ;  /* 0x00b4b40301007387 */ /* 0x000fe80000100800 */
[----:B------:R-:W4:Y:S04]  /*114d30*/  LDL.LU R40, [R1+0xb5d4] ;  /* 0x00b5d40001287983 */ /* 0x000f280000300800 */
[----:B------:R-:W4:Y:S01]  /*114d40*/  LDL.LU R41, [R1+0xb5d0] ;  /* 0x00b5d00001297983 */ /* 0x000f220000300800 */
[----:B---3--:R-:W-:-:S02]  /*114d50*/  F2FP.F16.E5M2.UNPACK_B R28, R31 ;  /* 0x0000001fff1c723e */ /* 0x008fc400020004ff */
[----:B------:R-:W-:-:S07]  /*114d60*/  F2FP.F16.E5M2.UNPACK_B R31, R0 ;  /* 0x00000000ff1f723e */ /* 0x000fce00020004ff */
[C---:B--2---:R-:W-:Y:S08]  /*114d70*/  HMMA.16816.F32 R12, R28.reuse, R32, R12 ;  /* 0x000000201c0c723c */ /* 0x044ff0000000180c */
[C---:B------:R-:W-:Y:S08]  /*114d80*/  HMMA.16816.F32 R32, R28.reuse, R34, R20 ;  /* 0x000000221c20723c */ /* 0x040ff00000001814 */
[C---:B----4-:R-:W-:Y:S08]  /*114d90*/  HMMA.16816.F32 R36, R28.reuse, R42, R36 ;  /* 0x0000002a1c24723c */ /* 0x050ff00000001824 */
[----:B------:R-:W-:Y:S01]  /*114da0*/  HMMA.16816.F32 R44, R28, R60, R44 ;  /* 0x0000003c1c2c723c */ /* 0x000fe2000000182c */
[----:B0-----:R-:W-:-:S02]  /*114db0*/  IMAD.MOV.U32 R2, RZ, RZ, R42 ;  /* 0x000000ffff027224 */ /* 0x001fc400078e002a */
[----:B------:R-:W-:Y:S01]  /*114dc0*/  IMAD.MOV.U32 R0, RZ, RZ, R43 ;  /* 0x000000ffff007224 */ /* 0x000fe200078e002b */
[----:B------:R-:W-:Y:S04]  /*114dd0*/  STL.64 [R1+0x680], R12 ;  /* 0x0006800c01007387 */ /* 0x000fe80000100a00 */
[----:B------:R0:W-:Y:S04]  /*114de0*/  STL.64 [R1+0x688], R14 ;  /* 0x0006880e01007387 */ /* 0x0001e80000100a00 */
[----:B0-----:R-:W2:Y:S04]  /*114df0*/  LDL.LU.64 R14, [R1+0xb5c8] ;  /* 0x00b5c800010e7983 */ /* 0x001ea80000300a00 */
[----:B------:R-:W2:Y:S04]  /*114e00*/  LDL.LU.64 R12, [R1+0xb5c0] ;  /* 0x00b5c000010c7983 */ /* 0x000ea80000300a00 */
[----:B------:R-:W3:Y:S04]  /*114e10*/  LDL.LU.64 R22, [R1+0xb5b8] ;  /* 0x00b5b80001167983 */ /* 0x000ee80000300a00 */
[----:B------:R-:W3:Y:S04]  /*114e20*/  LDL.LU.64 R20, [R1+0xb5b0] ;  /* 0x00b5b00001147983 */ /* 0x000ee80000300a00 */
[----:B------:R-:W-:Y:S04]  /*114e30*/  STL.64 [R1+0x670], R32 ;  /* 0x0006702001007387 */ /* 0x000fe80000100a00 */
[----:B------:R0:W-:Y:S01]  /*114e40*/  STL.64 [R1+0x678], R34 ;  /* 0x0006782201007387 */ /* 0x0001e20000100a00 */
[----:B------:R-:W-:-:S03]  /*114e50*/  IMAD.MOV.U32 R3, RZ, RZ, R61 ;  /* 0x000000ffff037224 */ /* 0x000fc600078e003d */
[----:B0-----:R-:W4:Y:S04]  /*114e60*/  LDL.LU.64 R34, [R1+0xb5a8] ;  /* 0x00b5a80001227983 */ /* 0x001f280000300a00 */
[----:B------:R-:W4:Y:S04]  /*114e70*/  LDL.LU.64 R32, [R1+0xb5a0] ;  /* 0x00b5a00001207983 */ /* 0x000f280000300a00 */
[----:B------:R-:W-:Y:S04]  /*114e80*/  STL.64 [R1+0x660], R36 ;  /* 0x0006602401007387 */ /* 0x000fe80000100a00 */
[----:B------:R0:W-:Y:S04]  /*114e90*/  STL.64 [R1+0x668], R38 ;  /* 0x0006682601007387 */ /* 0x0001e80000100a00 */
[----:B0-----:R-:W2:Y:S04]  /*114ea0*/  LDL.LU.64 R38, [R1+0xb598] ;  /* 0x00b5980001267983 */ /* 0x001ea80000300a00 */
[----:B------:R-:W2:Y:S04]  /*114eb0*/  LDL.LU.64 R36, [R1+0xb590] ;  /* 0x00b5900001247983 */ /* 0x000ea80000300a00 */
[----:B------:R-:W2:Y:S04]  /*114ec0*/  LDL.LU.64 R42, [R1+0xb588] ;  /* 0x00b58800012a7983 */ /* 0x000ea80000300a00 */
[----:B------:R-:W-:Y:S04]  /*114ed0*/  STL.64 [R1+0x650], R44 ;  /* 0x0006502c01007387 */ /* 0x000fe80000100a00 */
[----:B------:R0:W-:Y:S04]  /*114ee0*/  STL.64 [R1+0x658], R46 ;  /* 0x0006582e01007387 */ /* 0x0001e80000100a00 */
[----:B0-----:R-:W2:Y:S04]  /*114ef0*/  LDL.LU.64 R46, [R1+0xb580] ;  /* 0x00b58000012e7983 */ /* 0x001ea80000300a00 */
[----:B------:R-:W3:Y:S04]  /*114f00*/  LDL.LU.64 R44, [R1+0xb578] ;  /* 0x00b57800012c7983 */ /* 0x000ee80000300a00 */
[----:B------:R-:W2:Y:S02]  /*114f10*/  LDL.LU.64 R60, [R1+0xb570] ;  /* 0x00b57000013c7983 */ /* 0x000ea40000300a00 */
[----:B--2---:R-:W-:-:S15]  /*114f20*/  HMMA.16816.F32 R56, R28, R60, R56 ;  /* 0x0000003c1c38723c */ /* 0x004fde0000001838 */
[----:B------:R-:W-:-:S04]  /*114f30*/  NOP ;  /* 0x0000000000007918 */ /* 0x000fc80000000000 */
        /* <DEDUP_REMOVED lines=47> */
[C---:B----4-:R-:W-:Y:S07]  /*115230*/  HMMA.16816.F32 R4, R28.reuse, R40, R32 ;  /* 0x000000281c04723c */ /* 0x050fee0000001820 */
        /* <DEDUP_REMOVED lines=146> */
[----:B-1----:R-:W-:Y:S01]  /*115b60*/  HMMA.16816.F32 R12, R28, R6, R52 ;  /* 0x000000061c0c723c */ /* 0x002fe20000001834 */
[----:B------:R-:W-:-:S15]  /*115b70*/  IMAD.MOV.U32 R20, RZ, RZ, R2 ;  /* 0x000000ffff147224 */ /* 0x000fde00078e0002 */
[----:B------:R-:W-:-:S03]  /*115b80*/  NOP ;  /* 0x0000000000007918 */ /* 0x000fc60000000000 */
        /* <DEDUP_REMOVED lines=11> */
[----:B------:R-:W4:Y:S04]  /*115c40*/  LDL.LU R22, [R1] ;  /* 0x0000000001167983 */ /* 0x000f280000300800 */
[----:B------:R-:W4:Y:S04]  /*115c50*/  LDL.LU R16, [R1+0xfa0] ;  /* 0x000fa00001107983 */ /* 0x000f280000300800 */
[----:B------:R-:W4:Y:S04]  /*115c60*/  LDL.LU R17, [R1+0xfa4] ;  /* 0x000fa40001117983 */ /* 0x000f280000300800 */
[----:B------:R-:W4:Y:S04]  /*115c70*/  LDL.LU R18, [R1+0xfa8] ;  /* 0x000fa80001127983 */ /* 0x000f280000300800 */
[----:B------:R-:W4:Y:S04]  /*115c80*/  LDL.LU R19, [R1+0xfac] ;  /* 0x000fac0001137983 */ /* 0x000f280000300800 */
[----:B------:R-:W2:Y:S04]  /*115c90*/  LDL.LU R61, [R1+0x7d50] ;  /* 0x007d5000013d7983 */ /* 0x000ea80000300800 */
[----:B------:R-:W2:Y:S04]  /*115ca0*/  LDL.LU R57, [R1+0x7d4c] ;  /* 0x007d4c0001397983 */ /* 0x000ea80000300800 */
[----:B------:R-:W3:Y:S01]  /*115cb0*/  LDL.LU R2, [R1+0x7d58] ;  /* 0x007d580001027983 */ /* 0x000ee20000300800 */
[----:B------:R-:W-:-:S03]  /*115cc0*/  IMAD.MOV.U32 R23, RZ, RZ, R3 ;  /* 0x000000ffff177224 */ /* 0x000fc600078e0003 */
[----:B------:R-:W3:Y:S04]  /*115cd0*/  LDL.LU R56, [R1+0x7d54] ;  /* 0x007d540001387983 */ /* 0x000ee80000300800 */
[----:B------:R-:W4:Y:S04]  /*115ce0*/  LDL.LU R3, [R1+0x7d60] ;  /* 0x007d600001037983 */ /* 0x000f280000300800 */
[----:B0-----:R-:W4:Y:S01]  /*115cf0*/  LDL.LU R9, [R1+0x7d5c] ;  /* 0x007d5c0001097983 */ /* 0x001f220000300800 */
[----:B------:R-:W-:-:S03]  /*115d00*/  IMAD.MOV.U32 R21, RZ, RZ, R0 ;  /* 0x000000ffff157224 */ /* 0x000fc600078e0000 */
[----:B------:R-:W4:Y:S04]  /*115d10*/  LDL.LU R0, [R1+0x7d68] ;  /* 0x007d680001007983 */ /* 0x000f280000300800 */
[----:B------:R-:W4:Y:S04]  /*115d20*/  LDL.LU R8, [R1+0x7d64] ;  /* 0x007d640001087983 */ /* 0x000f280000300800 */
[----:B------:R-:W4:Y:S04]  /*115d30*/  LDL.LU R12, [R1+0xfb0] ;  /* 0x000fb000010c7983 */ /* 0x000f280000300800 */
[----:B------:R-:W4:Y:S04]  /*115d40*/  LDL.LU R13, [R1+0xfb4] ;  /* 0x000fb400010d7983 */ /* 0x000f280000300800 */
[----:B------:R-:W4:Y:S04]  /*115d50*/  LDL.LU R14, [R1+0xfb8] ;  /* 0x000fb800010e7983 */ /* 0x000f280000300800 */
        /* <DEDUP_REMOVED lines=27> */
[----:B--2---:R-:W-:-:S03]  /*115f10*/  IMAD R57, R57, 0x100, R61 ;  /* 0x0000010039397824 */ /* 0x004fc600078e023d */
[----:B------:R-:W2:Y:S01]  /*115f20*/  LDL.LU R61, [R1+0xb4bc] ;  /* 0x00b4bc00013d7983 */ /* 0x000ea20000300800 */
[----:B---3--:R-:W-:-:S03]  /*115f30*/  IMAD R56, R56, 0x100, R2 ;  /* 0x0000010038387824 */ /* 0x008fc600078e0202 */
[----:B------:R-:W3:Y:S01]  /*115f40*/  LDL.LU R2, [R1+0xb4b8] ;  /* 0x00b4b80001027983 */ /* 0x000ee20000300800 */
[----:B----4-:R-:W-:-:S03]  /*115f50*/  IMAD R9, R9, 0x100, R3 ;  /* 0x0000010009097824 */ /* 0x010fc600078e0203 */
[----:B------:R-:W3:Y:S01]  /*115f60*/  LDL.LU R3, [R1+0xb4b4] ;  /* 0x00b4b40001037983 */ /* 0x000ee20000300800 */
[----:B------:R-:W-:-:S03]  /*115f70*/  IMAD R8, R8, 0x100, R0 ;  /* 0x0000010008087824 */ /* 0x000fc600078e0200 */
[----:B------:R-:W4:Y:S01]  /*115f80*/  LDL.LU R0, [R1+0xb4b0] ;  /* 0x00b4b00001007983 */ /* 0x000f220000300800 */
[----:B---3--:R-:W-:-:S15]  /*115f90*/  HMMA.16816.F32 R4, R28, R2, R4 ;  /* 0x000000021c04723c */ /* 0x008fde0000001804 */
[----:B------:R-:W-:-:S04]  /*115fa0*/  NOP ;  /* 0x0000000000007918 */ /* 0x000fc80000000000 */
[----:B------:R0:W-:Y:S04]  /*115fb0*/  STL.64 [R1+0x480], R4 ;  /* 0x0004800401007387 */ /* 0x0001e80000100a00 */
[----:B------:R1:W-:Y:S04]  /*115fc0*/  STL.64 [R1+0x488], R6 ;  /* 0x0004880601007387 */ /* 0x0003e80000100a00 */
[----:B0-----:R-:W3:Y:S04]  /*115fd0*/  LDL.LU R4, [R1+0xe20] ;  /* 0x000e200001047983 */ /* 0x001ee80000300800 */
[----:B------:R-:W3:Y:S04]  /*115fe0*/  LDL.LU R5, [R1+0xe24] ;  /* 0x000e240001057983 */ /* 0x000ee80000300800 */
[----:B-1----:R-:W2:Y:S04]  /*115ff0*/  LDL.LU R6, [R1+0xe28] ;  /* 0x000e280001067983 */ /* 0x002ea80000300800 */
[----:B------:R-:W2:Y:S01]  /*116000*/  LDL.LU R7, [R1+0xe2c] ;  /* 0x000e2c0001077983 */ /* 0x000ea20000300800 */
[----:B------:R-:W-:-:S02]  /*116010*/  F2FP.F16.E5M2.UNPACK_B R28, R57 ;  /* 0x00000039ff1c723e */ /* 0x000fc400020004ff */
[----:B------:R-:W-:Y:S02]  /*116020*/  F2FP.F16.E5M2.UNPACK_B R29, R56 ;  /* 0x00000038ff1d723e */ /* 0x000fe400020004ff */
[----:B------:R-:W-:Y:S02]  /*116030*/  F2FP.F16.E5M2.UNPACK_B R30, R9 ;  /* 0x00000009ff1e723e */ /* 0x000fe400020004ff */
[----:B------:R-:W-:-:S07]  /*116040*/  F2FP.F16.E5M2.UNPACK_B R31, R8 ;  /* 0x00000008ff1f723e */ /* 0x000fce00020004ff */
[C---:B------:R-:W-:Y:S01]  /*116050*/  HMMA.16816.F32 R56, R28.reuse, R58, R52 ;  /* 0x0000003a1c38723c */ /* 0x040fe20000001834 */
[----:B--2---:R-:W-:Y:S04]  /*116060*/  STL.64 [R1+0xb458], R6 ;  /* 0x00b4580601007387 */ /* 0x004fe80000100a00 */
[----:B---3--:R0:W-:Y:S04]  /*116070*/  STL.64 [R1+0xb450], R4 ;  /* 0x00b4500401007387 */ /* 0x0081e80000100a00 */
[----:B0-----:R-:W2:Y:S04]  /*116080*/  LDL.LU R4, [R1+0xfc0] ;  /* 0x000fc00001047983 */ /* 0x001ea80000300800 */
[----:B------:R-:W2:Y:S04]  /*116090*/  LDL.LU R5, [R1+0xfc4] ;  /* 0x000fc40001057983 */ /* 0x000ea80000300800 */
[----:B------:R-:W2:Y:S04]  /*1160a0*/  LDL.LU R6, [R1+0xfc8] ;  /* 0x000fc80001067983 */ /* 0x000ea80000300800 */
[----:B------:R-:W2:Y:S04]  /*1160b0*/  LDL.LU R7, [R1+0xfcc] ;  /* 0x000fcc0001077983 */ /* 0x000ea80000300800 */
[----:B------:R-:W3:Y:S04]  /*1160c0*/  LDL.LU.64 R54, [R1+0xb4a8] ;  /* 0x00b4a80001367983 */ /* 0x000ee80000300a00 */
[----:B------:R-:W3:Y:S04]  /*1160d0*/  LDL.LU.64 R52, [R1+0xb4a0] ;  /* 0x00b4a00001347983 */ /* 0x000ee80000300a00 */
[----:B------:R-:W-:Y:S04]  /*1160e0*/  STL.64 [R1+0x470], R56 ;  /* 0x0004703801007387 */ /* 0x000fe80000100a00 */
[----:B------:R0:W-:Y:S04]  /*1160f0*/  STL.64 [R1+0x478], R58 ;  /* 0x0004783a01007387 */ /* 0x0001e80000100a00 */
[----:B0-----:R-:W3:Y:S04]  /*116100*/  LDL.LU.64 R58, [R1+0xb498] ;  /* 0x00b49800013a7983 */ /* 0x001ee80000300a00 */
[----:B------:R-:W3:Y:S01]  /*116110*/  LDL.LU.64 R56, [R1+0xb490] ;  /* 0x00b4900001387983 */ /* 0x000ee20000300a00 */
[C---:B--2---:R-:W-:Y:S08]  /*116120*/  HMMA.16816.F32 R4, R28.reuse, R10, R4 ;  /* 0x0000000a1c04723c */ /* 0x044ff00000001804 */
[C---:B------:R-:W-:Y:S11]  /*116130*/  HMMA.16816.F32 R8, R28.reuse, R20, R12 ;  /* 0x000000141c08723c */ /* 0x040ff6000000180c */
[----:B------:R-:W-:Y:S04]  /*116140*/  STL.64 [R1+0x3e0], R4 ;  /* 0x0003e00401007387 */ /* 0x000fe80000100a00 */
[----:B------:R0:W-:Y:S02]  /*116150*/  STL.64 [R1+0x3e8], R6 ;  /* 0x0003e80601007387 */ /* 0x0001e40000100a00 */
[C---:B0-----:R-:W-:Y:S08]  /*116160*/  HMMA.16816.F32 R4, R28.reuse, R22, R16 ;  /* 0x000000161c04723c */ /* 0x041ff00000001810 */
[C---:B------:R-:W-:Y:S01]  /*116170*/  HMMA.16816.F32 R12, R28.reuse, R60, R24 ;  /* 0x0000003c1c0c723c */ /* 0x040fe20000001818 */
[----:B------:R-:W-:Y:S04]  /*116180*/  STL.64 [R1+0x3c0], R8 ;  /* 0x0003c00801007387 */ /* 0x000fe80000100a00 */
[----:B------:R3:W-:Y:S03]  /*116190*/  STL.64 [R1+0x3c8], R10 ;  /* 0x0003c80a01007387 */ /* 0x0007e60000100a00 */
[C---:B---3--:R-:W-:Y:S03]  /*1161a0*/  HMMA.16816.F32 R8, R28.reuse, R58, R32 ;  /* 0x0000003a1c08723c */ /* 0x048fe60000001820 */
        /* <DEDUP_REMOVED lines=11> */
[----:B------:R-:W3:Y:S01]  /*116260*/  LDL.LU R58, [R1+0xe38] ;  /* 0x000e3800013a7983 */ /* 0x000ee20000300800 */
[C---:B0-----:R-:W-:Y:S08]  /*116270*/  HMMA.16816.F32 R8, R28.reuse, R54, R40 ;  /* 0x000000361c08723c */ /* 0x041ff00000001828 */
[----:B-1----:R-:W-:Y:S01]  /*116280*/  HMMA.16816.F32 R4, R28, R52, R44 ;  /* 0x000000341c04723c */ /* 0x002fe2000000182c */
[----:B----4-:R-:W-:-:S02]  /*116290*/  IMAD.MOV.U32 R59, RZ, RZ, R0 ;  /* 0x000000ffff3b7224 */ /* 0x010fc400078e0000 */
[----:B------:R-:W4:Y:S04]  /*1162a0*/  LDL.LU R0, [R1+0xb488] ;  /* 0x00b4880001007983 */ /* 0x000f280000300800 */
[----:B---3--:R-:W-:Y:S04]  /*1162b0*/  STL.64 [R1+0xb480], R58 ;  /* 0x00b4803a01007387 */ /* 0x008fe80000100a00 */
[----:B--2---:R0:W-:Y:S04]  /*1162c0*/  STL.64 [R1+0xb478], R56 ;  /* 0x00b4783801007387 */ /* 0x0041e80000100a00 */
        /* <DEDUP_REMOVED lines=20> */
[----:B------:R-:W4:Y:S04]  /*116410*/  LDL.LU R40, [R1+0xf10] ;  /* 0x000f100001287983 */ /* 0x000f280000300800 */
[----:B------:R-:W4:Y:S04]  /*116420*/  LDL.LU R41, [R1+0xf14] ;  /* 0x000f140001297983 */ /* 0x000f280000300800 */
[----:B------:R-:W4:Y:S04]  /*116430*/  LDL.LU R42, [R1+0xf18] ;  /* 0x000f1800012a7983 */ /* 0x000f280000300800 */
[----:B------:R-:W4:Y:S04]  /*116440*/  LDL.LU R43, [R1+0xf1c] ;  /* 0x000f1c00012b7983 */ /* 0x000f280000300800 */
[----:B-1----:R-:W4:Y:S04]  /*116450*/  LDL.LU R4, [R1+0xf20] ;  /* 0x000f200001047983 */ /* 0x002f280000300800 */
        /* <DEDUP_REMOVED lines=106> */
[C---:B------:R-:W-:Y:S11]  /*116b00*/  HMMA.16816.F32 R4, R28.reuse, R10, R4 ;  /* 0x0000000a1c04723c */ /* 0x040ff60000001804 */
[----:B------:R-:W-:Y:S04]  /*116b10*/  STL.64 [R1+0x180], R24 ;  /* 0x0001801801007387 */ /* 0x000fe80000100a00 */
[----:B------:R0:W-:Y:S02]  /*116b20*/  STL.64 [R1+0x188], R26 ;  /* 0x0001881a01007387 */ /* 0x0001e40000100a00 */
[C---:B0-----:R-:W-:Y:S08]  /*116b30*/  HMMA.16816.F32 R24, R28.reuse, R18, R44 ;  /* 0x000000121c18723c */ /* 0x041ff0000000182c */
[C---:B--2---:R-:W-:Y:S08]  /*116b40*/  HMMA.16816.F32 R36, R28.reuse, R22, R36 ;  /* 0x000000161c24723c */ /* 0x044ff00000001824 */
[C---:B------:R-:W-:Y:S08]  /*116b50*/  HMMA.16816.F32 R32, R28.reuse, R20, R40 ;  /* 0x000000141c20723c */ /* 0x040ff00000001828 */
[C---:B------:R-:W-:Y:S08]  /*116b60*/  HMMA.16816.F32 R20, R28.reuse, R16, R48 ;  /* 0x000000101c14723c */ /* 0x040ff00000001830 */
[C---:B------:R-:W-:Y:S08]  /*116b70*/  HMMA.16816.F32 R16, R28.reuse, R14, R52 ;  /* 0x0000000e1c10723c */ /* 0x040ff00000001834 */
[----:B------:R-:W-:Y:S01]  /*116b80*/  HMMA.16816.F32 R12, R28, R12, R56 ;  /* 0x0000000c1c0c723c */ /* 0x000fe20000001838 */
        /* <DEDUP_REMOVED lines=12> */
[----:B------:R-:W-:Y:S04]  /*116c50*/  STL.64 [R1+0xc8], R14 ;  /* 0x0000c80e01007387 */ /* 0x000fe80000100a00 */
[----:B------:R-:W-:Y:S04]  /*116c60*/  STL [R1+0xa8], R6 ;  /* 0x0000a80601007387 */ /* 0x000fe80000100800 */
        /* <DEDUP_REMOVED lines=54> */
[----:B------:R-:W-:Y:S01]  /*116fd0*/  STL [R1+0xa4e0], R0 ;  /* 0x00a4e00001007387 */ /* 0x000fe20000100800 */
[----:B--2---:R-:W-:Y:S03]  /*116fe0*/  HMMA.16816.F32 R8, R28, R8, R4 ;  /* 0x000000081c08723c */ /* 0x004fe60000001804 */
[----:B------:R-:W2:Y:S04]  /*116ff0*/  LDL.LU.64 R6, [R1+0xb3c0] ;  /* 0x00b3c00001067983 */ /* 0x000ea80000300a00 */
[----:B------:R-:W3:-:S12]  /*117000*/  LDL.LU.64 R4, [R1+0xb3b8] ;  /* 0x00b3b80001047983 */ /* 0x000ed80000300a00 */
[----:B------:R0:W-:Y:S04]  /*117010*/  STL.64 [R1+0x80], R8 ;  /* 0x0000800801007387 */ /* 0x0001e80000100a00 */
[----:B------:R1:W-:Y:S04]  /*117020*/  STL.64 [R1+0x88], R10 ;  /* 0x0000880a01007387 */ /* 0x0003e80000100a00 */
[----:B0-----:R-:W3:Y:S04]  /*117030*/  LDL.LU R8, [R1+0xdf0] ;  /* 0x000df00001087983 */ /* 0x001ee80000300800 */
[----:B------:R-:W3:Y:S04]  /*117040*/  LDL.LU R9, [R1+0xdf4] ;  /* 0x000df40001097983 */ /* 0x000ee80000300800 */
[----:B-1----:R-:W3:Y:S04]  /*117050*/  LDL.LU R10, [R1+0xdf8] ;  /* 0x000df800010a7983 */ /* 0x002ee80000300800 */
[----:B------:R-:W3:Y:S01]  /*117060*/  LDL.LU R11, [R1+0xdfc] ;  /* 0x000dfc00010b7983 */ /* 0x000ee20000300800 */
[----:B--2---:R-:W-:-:S15]  /*117070*/  HMMA.16816.F32 R48, R28, R6, R48 ;  /* 0x000000061c30723c */ /* 0x004fde0000001830 */
[----:B------:R-:W-:-:S04]  /*117080*/  NOP ;  /* 0x0000000000007918 */ /* 0x000fc80000000000 */
[----:B------:R-:W-:Y:S04]  /*117090*/  STL.64 [R1+0x60], R48 ;  /* 0x0000603001007387 */ /* 0x000fe80000100a00 */
[----:B------:R0:W-:Y:S04]  /*1170a0*/  STL.64 [R1+0x68], R50 ;  /* 0x0000683201007387 */ /* 0x0001e80000100a00 */
[----:B0-----:R-:W2:Y:S04]  /*1170b0*/  LDL.LU.64 R50, [R1+0xb3b0] ;  /* 0x00b3b00001327983 */ /* 0x001ea80000300a00 */
[----:B------:R-:W2:Y:S01]  /*1170c0*/  LDL.LU.64 R48, [R1+0xb3a8] ;  /* 0x00b3a80001307983 */ /* 0x000ea20000300a00 */
[----:B---3--:R-:W-:Y:S01]  /*1170d0*/  HMMA.16816.F32 R8, R28, R4, R8 ;  /* 0x000000041c08723c */ /* 0x008fe20000001808 */
[----:B------:R-:W-:-:S02]  /*1170e0*/  IMAD R4, R16, 0x100, R15 ;  /* 0x0000010010047824 */ /* 0x000fc400078e020f */
[----:B------:R-:W-:-:S15]  /*1170f0*/  IMAD R5, R18, 0x100, R17 ;  /* 0x0000010012057824 */ /* 0x000fde00078e0211 */
[----:B------:R-:W-:Y:S01]  /*117100*/  NOP ;  /* 0x0000000000007918 */ /* 0x000fe20000000000 */
[----:B------:R-:W-:Y:S04]  /*117110*/  STL.64 [R1+0x40], R8 ;  /* 0x0000400801007387 */ /* 0x000fe80000100a00 */
[----:B------:R4:W-:Y:S02]  /*117120*/  STL.64 [R1+0x48], R10 ;  /* 0x0000480a01007387 */ /* 0x0009e40000100a00 */
[----:B----4-:R-:W-:Y:S01]  /*117130*/  HMMA.16816.F32 R8, R28, R2, R20 ;  /* 0x000000021c08723c */ /* 0x010fe20000001814 */
        /* <DEDUP_REMOVED lines=8> */
[----:B0-----:R-:W-:Y:S02]  /*1171c0*/  F2FP.F16.E5M2.UNPACK_B R8, R27.H1 ;  /* 0x0000001bff08723e */ /* 0x001fe400030004ff */
[----:B------:R-:W-:-:S05]  /*1171d0*/  F2FP.F16.E5M2.UNPACK_B R9, R36.H1 ;  /* 0x00000024ff09723e */ /* 0x000fca00030004ff */
[----:B------:R0:W-:Y:S02]  /*1171e0*/  STL.64 [R1+0x18], R8 ;  /* 0x0000180801007387 */ /* 0x0001e40000100a00 */
[----:B0-----:R-:W-:Y:S01]  /*1171f0*/  HMMA.16816.F32 R8, R28, R8, R32 ;  /* 0x000000081c08723c */ /* 0x001fe20000001820 */
[----:B------:R-:W-:Y:S02]  /*117200*/  F2FP.F16.E5M2.UNPACK_B R2, R37.H1 ;  /* 0x00000025ff02723e */ /* 0x000fe400030004ff */
[----:B------:R-:W-:Y:S02]  /*117210*/  F2FP.F16.E5M2.UNPACK_B R3, R38.H1 ;  /* 0x00000026ff03723e */ /* 0x000fe400030004ff */
[----:B------:R-:W-:-:S14]  /*117220*/  F2FP.F16.E5M2.UNPACK_B R6, R39.H1 ;  /* 0x00000027ff06723e */ /* 0x000fdc00030004ff */
[----:B------:R-:W-:Y:S04]  /*117230*/  STL.64 [R1+0x50], R8 ;  /* 0x0000500801007387 */ /* 0x000fe80000100a00 */
[----:B------:R0:W-:Y:S02]  /*117240*/  STL.64 [R1+0x58], R10 ;  /* 0x0000580a01007387 */ /* 0x0001e40000100a00 */
[----:B0-----:R-:W-:Y:S01]  /*117250*/  HMMA.16816.F32 R8, R28, R2, R40 ;  /* 0x000000021c08723c */ /* 0x001fe20000001828 */
[----:B------:R-:W-:Y:S01]  /*117260*/  F2FP.F16.E5M2.UNPACK_B R7, R56.H1 ;  /* 0x00000038ff07723e */ /* 0x000fe200030004ff */
[----:B------:R-:W-:-:S15]  /*117270*/  STL.64 [R1+0x10], R2 ;  /* 0x0000100201007387 */ /* 0x000fde0000100a00 */
[----:B------:R-:W-:Y:S02]  /*117280*/  NOP ;  /* 0x0000000000007918 */ /* 0x000fe40000000000 */
        /* <DEDUP_REMOVED lines=11> */
[----:B------:R2:W-:Y:S01]  /*117340*/  STL [R1+0x4], R5 ;  /* 0x0000040501007387 */ /* 0x0005e20000100800 */
[----:B------:R-:W-:-:S02]  /*117350*/  F2FP.F16.E5M2.UNPACK_B R60, R60.H1 ;  /* 0x0000003cff3c723e */ /* 0x000fc400030004ff */
[----:B------:R-:W-:Y:S02]  /*117360*/  F2FP.F16.E5M2.UNPACK_B R61, R61.H1 ;  /* 0x0000003dff3d723e */ /* 0x000fe400030004ff */
[----:B------:R-:W-:Y:S01]  /*117370*/  F2FP.F16.E5M2.UNPACK_B R58, R59.H1 ;  /* 0x0000003bff3a723e */ /* 0x000fe200030004ff */
[----:B--2---:R-:W-:-:S15]  /*117380*/  HMMA.16816.F32 R4, R28, R4, R48 ;  /* 0x000000041c04723c */ /* 0x004fde0000001830 */
        /* <DEDUP_REMOVED lines=57> */
[----:B--2---:R-:W-:-:S07]  /*117720*/  F2FP.F16.E5M2.UNPACK_B R59, R59.H1 ;  /* 0x0000003bff3b723e */ /* 0x004fce00030004ff */
[----:B---3--:R-:W-:Y:S01]  /*117730*/  HMMA.16816.F32 R4, R28, R58, R4 ;  /* 0x0000003a1c04723c */ /* 0x008fe20000001804 */
[----:B------:R-:W-:Y:S02]  /*117740*/  F2FP.F16.E5M2.UNPACK_B R56, R56.H1 ;  /* 0x00000038ff38723e */ /* 0x000fe400030004ff */
[----:B----4-:R-:W-:Y:S02]  /*117750*/  F2FP.F16.E5M2.UNPACK_B R57, R57.H1 ;  /* 0x00000039ff39723e */ /* 0x010fe400030004ff */
[----:B------:R-:W-:-:S14]  /*117760*/  F2FP.F16.E5M2.UNPACK_B R54, R54.H1 ;  /* 0x00000036ff36723e */ /* 0x000fdc00030004ff */
[----:B------:R-:W-:Y:S04]  /*117770*/  STL.64 [R1+0xf0], R4 ;  /* 0x0000f00401007387 */ /* 0x000fe80000100a00 */
[----:B------:R0:W-:Y:S02]  /*117780*/  STL.64 [R1+0xf8], R6 ;  /* 0x0000f80601007387 */ /* 0x0001e40000100a00 */
[----:B0-----:R-:W-:Y:S01]  /*117790*/  HMMA.16816.F32 R4, R28, R56, R8 ;  /* 0x000000381c04723c */ /* 0x001fe20000001808 */
[----:B------:R-:W-:Y:S01]  /*1177a0*/  F2FP.F16.E5M2.UNPACK_B R55, R55.H1 ;  /* 0x00000037ff37723e */ /* 0x000fe200030004ff */
[----:B------:R-:W-:Y:S04]  /*1177b0*/  STL.64 [R1+0xb350], R58 ;  /* 0x00b3503a01007387 */ /* 0x000fe80000100a00 */
[----:B------:R-:W-:-:S13]  /*1177c0*/  STL.64 [R1+0xb348], R56 ;  /* 0x00b3483801007387 */ /* 0x000fda0000100a00 */
[----:B------:R-:W-:Y:S04]  /*1177d0*/  STL.64 [R1+0x110], R4 ;  /* 0x0001100401007387 */ /* 0x000fe80000100a00 */
        /* <DEDUP_REMOVED lines=27> */
[----:B------:R-:W-:-:S15]  /*117990*/  F2FP.F16.E5M2.UNPACK_B R45, R45.H1 ;  /* 0x0000002dff2d723e */ /* 0x000fde00030004ff */
[----:B------:R-:W-:Y:S01]  /*1179a0*/  NOP ;  /* 0x0000000000007918 */ /* 0x000fe20000000000 */
[----:B------:R-:W-:Y:S04]  /*1179b0*/  STL.64 [R1+0x1b0], R4 ;  /* 0x0001b00401007387 */ /* 0x000fe80000100a00 */
[----:B------:R0:W-:Y:S04]  /*1179c0*/  STL.64 [R1+0x1b8], R6 ;  /* 0x0001b80601007387 */ /* 0x0001e80000100a00 */
[----:B------:R-:W2:Y:S01]  /*1179d0*/  LDL.LU R16, [R1+0x1840] ;  /* 0x0018400001107983 */ /* 0x000ea20000300800 */
[----:B0-----:R-:W-:Y:S01]  /*1179e0*/  HMMA.16816.F32 R4, R28, R44, R36 ;  /* 0x0000002c1c04723c */ /* 0x001fe20000001824 */
[----:B------:R-:W-:-:S15]  /*1179f0*/  F2FP.F16.E5M2.UNPACK_B R42, R43.H1 ;  /* 0x0000002bff2a723e */ /* 0x000fde00030004ff */
        /* <DEDUP_REMOVED lines=54> */
[----:B----4-:R-:W-:Y:S02]  /*117d60*/  F2FP.F16.E5M2.UNPACK_B R41, R41.H1 ;  /* 0x00000029ff29723e */ /* 0x010fe400030004ff */
[----:B------:R-:W-:Y:S02]  /*117d70*/  F2FP.F16.E5M2.UNPACK_B R38, R38.H1 ;  /* 0x00000026ff26723e */ /* 0x000fe400030004ff */
[----:B------:R-:W-:Y:S02]  /*117d80*/  F2FP.F16.E5M2.UNPACK_B R39, R39.H1 ;  /* 0x00000027ff27723e */ /* 0x000fe400030004ff */
[----:B------:R-:W-:Y:S01]  /*117d90*/  F2FP.F16.E5M2.UNPACK_B R36, R36.H1 ;  /* 0x00000024ff24723e */ /* 0x000fe200030004ff */
[----:B------:R-:W-:Y:S01]  /*117da0*/  HMMA.16816.F32 R44, R28, R42, R44 ;  /* 0x0000002a1c2c723c */ /* 0x000fe2000000182c */
[----:B------:R-:W-:-:S15]  /*117db0*/  F2FP.F16.E5M2.UNPACK_B R37, R37.H1 ;  /* 0x00000025ff25723e */ /* 0x000fde00030004ff */
[----:B------:R-:W-:-:S03]  /*117dc0*/  NOP ;  /* 0x0000000000007918 */ /* 0x000fc60000000000 */
[----:B------:R-:W-:Y:S04]  /*117dd0*/  STL.64 [R1+0x1f0], R44 ;  /* 0x0001f02c01007387 */ /* 0x000fe80000100a00 */
[----:B------:R0:W-:Y:S04]  /*117de0*/  STL.64 [R1+0x1f8], R46 ;  /* 0x0001f82e01007387 */ /* 0x0001e80000100a00 */
[----:B------:R-:W-:Y:S04]  /*117df0*/  STL.64 [R1+0xb320], R42 ;  /* 0x00b3202a01007387 */ /* 0x000fe80000100a00 */
[----:B------:R1:W-:Y:S01]  /*117e00*/  STL.64 [R1+0xb318], R40 ;  /* 0x00b3182801007387 */ /* 0x0003e20000100a00 */
[C---:B0-----:R-:W-:Y:S08]  /*117e10*/  HMMA.16816.F32 R44, R28.reuse, R40, R48 ;  /* 0x000000281c2c723c */ /* 0x041ff00000001830 */
[----:B-1----:R-:W-:Y:S01]  /*117e20*/  HMMA.16816.F32 R40, R28, R38, R52 ;  /* 0x000000261c28723c */ /* 0x002fe20000001834 */
[----:B------:R-:W-:-:S02]  /*117e30*/  F2FP.F16.E5M2.UNPACK_B R34, R34.H1 ;  /* 0x00000022ff22723e */ /* 0x000fc400030004ff */
[----:B------:R-:W-:-:S07]  /*117e40*/  F2FP.F16.E5M2.UNPACK_B R35, R35.H1 ;  /* 0x00000023ff23723e */ /* 0x000fce00030004ff */
[C---:B------:R-:W-:Y:S01]  /*117e50*/  HMMA.16816.F32 R4, R28.reuse, R34, R4 ;  /* 0x000000221c04723c */ /* 0x040fe20000001804 */
        /* <DEDUP_REMOVED lines=79> */
[----:B------:R-:W-:Y:S04]  /*118350*/  STL.64 [R1+0xb2d0], R26 ;  /* 0x00b2d01a01007387 */ /* 0x000fe80000100a00 */
[----:B------:R3:W-:Y:S01]  /*118360*/  STL.64 [R1+0xb2c8], R24 ;  /* 0x00b2c81801007387 */ /* 0x0007e20000100a00 */
[----:B--2---:R-:W-:-:S07]  /*118370*/  F2FP.F16.E5M2.UNPACK_B R23, R23.H1 ;  /* 0x00000017ff17723e */ /* 0x004fce00030004ff */
[----:B---3--:R-:W-:Y:S01]  /*118380*/  HMMA.16816.F32 R24, R28, R22, R32 ;  /* 0x000000161c18723c */ /* 0x008fe20000001820 */
[----:B------:R-:W-:Y:S02]  /*118390*/  F2FP.F16.E5M2.UNPACK_B R20, R20.H1 ;  /* 0x00000014ff14723e */ /* 0x000fe400030004ff */
[----:B----4-:R-:W-:Y:S02]  /*1183a0*/  F2FP.F16.E5M2.UNPACK_B R21, R21.H1 ;  /* 0x00000015ff15723e */ /* 0x010fe400030004ff */
[----:B------:R-:W-:Y:S02]  /*1183b0*/  F2FP.F16.E5M2.UNPACK_B R18, R18.H1 ;  /* 0x00000012ff12723e */ /* 0x000fe400030004ff */
[----:B------:R-:W-:-:S12]  /*1183c0*/  F2FP.F16.E5M2.UNPACK_B R19, R19.H1 ;  /* 0x00000013ff13723e */ /* 0x000fd800030004ff */
        /* <DEDUP_REMOVED lines=35> */
[----:B------:R-:W-:-:S02]  /*118600*/  F2FP.F16.E5M2.UNPACK_B R8, R8.H1 ;  /* 0x00000008ff08723e */ /* 0x000fc400030004ff */
[----:B------:R-:W-:-:S07]  /*118610*/  F2FP.F16.E5M2.UNPACK_B R9, R9.H1 ;  /* 0x00000009ff09723e */ /* 0x000fce00030004ff */
        /* <DEDUP_REMOVED lines=19> */
[----:B------:R-:W-:Y:S01]  /*118750*/  F2FP.F16.E5M2.UNPACK_B R6, R3.H1 ;  /* 0x00000003ff06723e */ /* 0x000fe200030004ff */
        /* <DEDUP_REMOVED lines=55> */
[----:B--2---:R-:W-:-:S02]  /*118ad0*/  F2FP.F16.E5M2.UNPACK_B R7, R7.H1 ;  /* 0x00000007ff07723e */ /* 0x004fc400030004ff */
[----:B---3--:R-:W-:Y:S02]  /*118ae0*/  F2FP.F16.E5M2.UNPACK_B R4, R4.H1 ;  /* 0x00000004ff04723e */ /* 0x008fe400030004ff */
[----:B----4-:R-:W-:-:S03]  /*118af0*/  F2FP.F16.E5M2.UNPACK_B R5, R5.H1 ;  /* 0x00000005ff05723e */ /* 0x010fc600030004ff */
[C---:B------:R-:W-:Y:S08]  /*118b00*/  HMMA.16816.F32 R32, R28.reuse, R6, R32 ;  /* 0x000000061c20723c */ /* 0x040ff00000001820 */
[----:B------:R-:W-:Y:S01]  /*118b10*/  HMMA.16816.F32 R36, R28, R4, R36 ;  /* 0x000000041c24723c */ /* 0x000fe20000001824 */
[----:B------:R-:W-:Y:S02]  /*118b20*/  F2FP.F16.E5M2.UNPACK_B R2, R2.H1 ;  /* 0x00000002ff02723e */ /* 0x000fe400030004ff */
[----:B------:R-:W-:-:S07]  /*118b30*/  F2FP.F16.E5M2.UNPACK_B R3, R3.H1 ;  /* 0x00000003ff03723e */ /* 0x000fce00030004ff */
        /* <DEDUP_REMOVED lines=2554> */
[----:B------:R-:W4:Y:S04]  /*122ae0*/  LDL R38, [R1] ;  /* 0x0000000001267983 */ /* 0x000f280000100800 */
[----:B------:R-:W4:Y:S04]  /*122af0*/  LDL R39, [R1+0x4] ;  /* 0x0000040001277983 */ /* 0x000f280000100800 */
        /* <DEDUP_REMOVED lines=20> */
[----:B------:R-:W3:Y:S04]  /*122c40*/  LDL.64 R36, [R1+0x8] ;  /* 0x0000080001247983 */ /* 0x000ee80000100a00 */
[----:B------:R-:W3:Y:S04]  /*122c50*/  LDL.LU R56, [R1+0x1570] ;  /* 0x0015700001387983 */ /* 0x000ee80000300800 */
[----:B------:R-:W3:Y:S04]  /*122c60*/  LDL.LU R57, [R1+0x1574] ;  /* 0x0015740001397983 */ /* 0x000ee80000300800 */
[----:B------:R-:W3:Y:S04]  /*122c70*/  LDL.LU R58, [R1+0x1578] ;  /* 0x00157800013a7983 */ /* 0x000ee80000300800 */
[----:B------:R-:W3:Y:S01]  /*122c80*/  LDL.LU R59, [R1+0x157c] ;  /* 0x00157c00013b7983 */ /* 0x000ee20000300800 */
[----:B------:R-:W-:-:S02]  /*122c90*/  IMAD R8, R50, 0x100, R49 ;  /* 0x0000010032087824 */ /* 0x000fc400078e0231 */
[----:B------:R-:W-:Y:S01]  /*122ca0*/  IMAD R0, R0, 0x100, R55 ;  /* 0x0000010000007824 */ /* 0x000fe200078e0237 */
[----:B------:R-:W3:Y:S04]  /*122cb0*/  LDL.LU R52, [R1+0x1540] ;  /* 0x0015400001347983 */ /* 0x000ee80000300800 */
[----:B------:R-:W3:Y:S04]  /*122cc0*/  LDL.LU R53, [R1+0x1544] ;  /* 0x0015440001357983 */ /* 0x000ee80000300800 */
[----:B------:R-:W3:Y:S01]  /*122cd0*/  LDL.LU R54, [R1+0x1548] ;  /* 0x0015480001367983 */ /* 0x000ee20000300800 */
[----:B------:R-:W-:-:S02]  /*122ce0*/  F2FP.F16.E5M2.UNPACK_B R28, R8 ;  /* 0x00000008ff1c723e */ /* 0x000fc400020004ff */
        /* <DEDUP_REMOVED lines=24> */
[----:B---3--:R-:W-:Y:S01]  /*122e70*/  HMMA.16816.F32 R20, R28, R36, R20 ;  /* 0x000000241c14723c */ /* 0x008fe20000001814 */
[----:B------:R-:W2:Y:S01]  /*122e80*/  LDL.LU.64 R42, [R1+0xab28] ;  /* 0x00ab2800012a7983 */ /* 0x000ea20000300a00 */
[----:B------:R-:W-:-:S06]  /*122e90*/  IMAD.MOV.U32 R2, RZ, RZ, R37 ;  /* 0x000000ffff027224 */ /* 0x000fcc00078e0025 */
[C---:B------:R-:W-:Y:S01]  /*122ea0*/  HMMA.16816.F32 R36, R28.reuse, R38, R32 ;  /* 0x000000261c24723c */ /* 0x040fe20000001820 */
[----:B------:R-:W2:Y:S07]  /*122eb0*/  LDL.LU.64 R40, [R1+0xab20] ;  /* 0x00ab200001287983 */ /* 0x000eae0000300a00 */
        /* <DEDUP_REMOVED lines=220> */
[----:B------:R-:W-:Y:S04]  /*123c80*/  STL.64 [R1+0xc90], R12 ;  /* 0x000c900c01007387 */ /* 0x000fe80000100a00 */
[----:B------:R-:W-:Y:S04]  /*123c90*/  STL.64 [R1+0xc98], R14 ;  /* 0x000c980e01007387 */ /* 0x000fe80000100a00 */
[----:B------:R-:W-:Y:S04]  /*123ca0*/  STL.64 [R1+0x2a60], R8 ;  /* 0x002a600801007387 */ /* 0x000fe80000100a00 */
[----:B------:R-:W-:Y:S04]  /*123cb0*/  STL.64 [R1+0x2a68], R10 ;  /* 0x002a680a01007387 */ /* 0x000fe80000100a00 */
[----:B------:R-:W-:Y:S04]  /*123cc0*/  STL.64 [R1+0xaa10], R6 ;  /* 0x00aa100601007387 */ /* 0x000fe80000100a00 */
[----:B------:R0:W-:Y:S04]  /*123cd0*/  STL.64 [R1+0xaa08], R4 ;  /* 0x00aa080401007387 */ /* 0x0001e80000100a00 */
        /* <DEDUP_REMOVED lines=27> */
[----:B------:R-:W3:Y:S04]  /*123e90*/  LDL.64 R56, [R1+0x10] ;  /* 0x0000100001387983 */ /* 0x000ee80000100a00 */
[----:B------:R-:W3:Y:S04]  /*123ea0*/  LDL.64 R10, [R1] ;  /* 0x00000000010a7983 */ /* 0x000ee80000100a00 */
[----:B------:R-:W3:Y:S04]  /*123eb0*/  LDL.LU R12, [R1+0x1300] ;  /* 0x00130000010c7983 */ /* 0x000ee80000300800 */
[----:B------:R-:W3:Y:S04]  /*123ec0*/  LDL.LU R13, [R1+0x1304] ;  /* 0x00130400010d7983 */ /* 0x000ee80000300800 */
[----:B------:R-:W3:Y:S01]  /*123ed0*/  LDL.LU R14, [R1+0x1308] ;  /* 0x00130800010e7983 */ /* 0x000ee20000300800 */
[----:B------:R-:W-:-:S02]  /*123ee0*/  IMAD R60, R60, 0x100, R58 ;  /* 0x000001003c3c7824 */ /* 0x000fc400078e023a */
[----:B------:R-:W-:Y:S01]  /*123ef0*/  IMAD R61, R61, 0x100, R59 ;  /* 0x000001003d3d7824 */ /* 0x000fe200078e023b */
[----:B------:R-:W3:Y:S04]  /*123f00*/  LDL.LU R15, [R1+0x130c] ;  /* 0x00130c00010f7983 */ /* 0x000ee80000300800 */
[----:B------:R-:W3:Y:S01]  /*123f10*/  LDL R58, [R1+0x8] ;  /* 0x00000800013a7983 */ /* 0x000ee20000100800 */
        /* <DEDUP_REMOVED lines=19> */
[----:B------:R-:W3:Y:S02]  /*124050*/  LDL.LU R3, [R1+0xaa18] ;  /* 0x00aa180001037983 */ /* 0x000ee40000300800 */
[----:B---3--:R-:W-:Y:S02]  /*124060*/  HMMA.16816.F32 R28, R28, R2, R4 ;  /* 0x000000021c1c723c */ /* 0x008fe40000001804 */
        /* <DEDUP_REMOVED lines=19> */
[----:B------:R-:W-:Y:S04]  /*1241a0*/  STL.64 [R1+0xc60], R48 ;  /* 0x000c603001007387 */ /* 0x000fe80000100a00 */
[----:B------:R0:W-:Y:S04]  /*1241b0*/  STL.64 [R1+0xc68], R50 ;  /* 0x000c683201007387 */ /* 0x0001e80000100a00 */
[----:B0-----:R-:W3:Y:S04]  /*1241c0*/  LDL.LU.64 R50, [R1+0xa9e8] ;  /* 0x00a9e80001327983 */ /* 0x001ee80000300a00 */
[----:B------:R-:W3:Y:S04]  /*1241d0*/  LDL.LU.64 R48, [R1+0xa9e0] ;  /* 0x00a9e00001307983 */ /* 0x000ee80000300a00 */
[----:B--2---:R-:W-:Y:S04]  /*1241e0*/  STL.64 [R1+0xa928], R6 ;  /* 0x00a9280601007387 */ /* 0x004fe80000100a00 */
[----:B------:R0:W-:Y:S04]  /*1241f0*/  STL.64 [R1+0xa920], R4 ;  /* 0x00a9200401007387 */ /* 0x0001e80000100a00 */
[----:B0-----:R-:W2:Y:S04]  /*124200*/  LDL.LU R4, [R1+0x1310] ;  /* 0x0013100001047983 */ /* 0x001ea80000300800 */
[----:B------:R-:W2:Y:S04]  /*124210*/  LDL.LU R5, [R1+0x1314] ;  /* 0x0013140001057983 */ /* 0x000ea80000300800 */
[----:B------:R-:W2:Y:S04]  /*124220*/  LDL.LU R6, [R1+0x1318] ;  /* 0x0013180001067983 */ /* 0x000ea80000300800 */
[----:B------:R-:W2:Y:S01]  /*124230*/  LDL.LU R7, [R1+0x131c] ;  /* 0x00131c0001077983 */ /* 0x000ea20000300800 */
[----:B------:R-:W-:Y:S03]  /*124240*/  HMMA.16816.F32 R56, R28, R58, R52 ;  /* 0x0000003a1c38723c */ /* 0x000fe60000001834 */
[----:B------:R-:W3:Y:S04]  /*124250*/  LDL.LU.64 R54, [R1+0xa9d8] ;  /* 0x00a9d80001367983 */ /* 0x000ee80000300a00 */
[----:B------:R-:W3:-:S12]  /*124260*/  LDL.LU.64 R52, [R1+0xa9d0] ;  /* 0x00a9d00001347983 */ /* 0x000ed80000300a00 */
[----:B------:R-:W-:Y:S04]  /*124270*/  STL.64 [R1+0x2a50], R56 ;  /* 0x002a503801007387 */ /* 0x000fe80000100a00 */
[----:B------:R0:W-:Y:S04]  /*124280*/  STL.64 [R1+0x2a58], R58 ;  /* 0x002a583a01007387 */ /* 0x0001e80000100a00 */
[----:B0-----:R-:W4:Y:S04]  /*124290*/  LDL.LU.64 R58, [R1+0xa9c8] ;  /* 0x00a9c800013a7983 */ /* 0x001f280000300a00 */
[----:B------:R-:W3:Y:S01]  /*1242a0*/  LDL.LU.64 R56, [R1+0xa9c0] ;  /* 0x00a9c00001387983 */ /* 0x000ee20000300a00 */
[----:B------:R-:W-:-:S02]  /*1242b0*/  IMAD.MOV.U32 R2, RZ, RZ, R8 ;  /* 0x000000ffff027224 */ /* 0x000fc400078e0008 */
[----:B------:R-:W-:Y:S02]  /*1242c0*/  IMAD.MOV.U32 R0, RZ, RZ, R9 ;  /* 0x000000ffff007224 */ /* 0x000fe400078e0009 */
[----:B------:R-:W-:Y:S01]  /*1242d0*/  IMAD.MOV.U32 R3, RZ, RZ, R11 ;  /* 0x000000ffff037224 */ /* 0x000fe200078e000b */
[----:B--2---:R-:W-:-:S15]  /*1242e0*/  HMMA.16816.F32 R4, R28, R10, R4 ;  /* 0x0000000a1c04723c */ /* 0x004fde0000001804 */
[----:B------:R-:W-:-:S04]  /*1242f0*/  NOP ;  /* 0x0000000000007918 */ /* 0x000fc80000000000 */
[----:B------:R0:W-:Y:S02]  /*124300*/  STL.64 [R1+0x2a40], R4 ;  /* 0x002a400401007387 */ /* 0x0001e40000100a00 */
[----:B0-----:R-:W-:Y:S02]  /*124310*/  IMAD.MOV.U32 R4, RZ, RZ, R10 ;  /* 0x000000ffff047224 */ /* 0x001fe400078e000a */
[C---:B------:R-:W-:Y:S01]  /*124320*/  HMMA.16816.F32 R8, R28.reuse, R60, R12 ;  /* 0x0000003c1c08723c */ /* 0x040fe2000000180c */
[----:B------:R-:W-:Y:S04]  /*124330*/  STL.64 [R1+0x2a48], R6 ;  /* 0x002a480601007387 */ /* 0x000fe80000100a00 */
[----:B------:R-:W-:Y:S03]  /*124340*/  STL [R1+0xa8f0], R61 ;  /* 0x00a8f03d01007387 */ /* 0x000fe60000100800 */
[C---:B----4-:R-:W-:Y:S11]  /*124350*/  HMMA.16816.F32 R12, R28.reuse, R58, R16 ;  /* 0x0000003a1c0c723c */ /* 0x050ff60000001810 */
[----:B------:R-:W-:Y:S04]  /*124360*/  STL.64 [R1+0xc30], R8 ;  /* 0x000c300801007387 */ /* 0x000fe80000100a00 */
[----:B------:R3:W-:Y:S02]  /*124370*/  STL.64 [R1+0xc38], R10 ;  /* 0x000c380a01007387 */ /* 0x0007e40000100a00 */
[C---:B---3--:R-:W-:Y:S02]  /*124380*/  HMMA.16816.F32 R8, R28.reuse, R56, R20 ;  /* 0x000000381c08723c */ /* 0x048fe40000001814 */
        /* <DEDUP_REMOVED lines=187> */
[----:B------:R-:W2:Y:S04]  /*124f40*/  LDL.64 R20, [R1+0x8] ;  /* 0x0000080001147983 */ /* 0x000ea80000100a00 */
        /* <DEDUP_REMOVED lines=62> */
[----:B------:R3:W-:Y:S02]  /*125330*/  STL.64 [R1+0xa820], R10 ;  /* 0x00a8200a01007387 */ /* 0x0007e40000100a00 */
[----:B---3--:R-:W-:-:S02]  /*125340*/  IMAD.MOV.U32 R10, RZ, RZ, R5 ;  /* 0x000000ffff0a7224 */ /* 0x008fc400078e0005 */
[----:B------:R-:W3:Y:S04]  /*125350*/  LDL.LU R5, [R1+0xa918] ;  /* 0x00a9180001057983 */ /* 0x000ee80000300800 */
[----:B------:R-:W2:Y:S04]  /*125360*/  LDL R11, [R1+0x14] ;  /* 0x00001400010b7983 */ /* 0x000ea80000100800 */
[----:B------:R0:W-:Y:S04]  /*125370*/  STL.64 [R1+0xa818], R8 ;  /* 0x00a8180801007387 */ /* 0x0001e80000100a00 */
[----:B0-----:R-:W2:Y:S04]  /*125380*/  LDL.LU R9, [R1+0x7ed4] ;  /* 0x007ed40001097983 */ /* 0x001ea80000300800 */
[----:B------:R-:W2:Y:S01]  /*125390*/  LDL.LU R8, [R1+0x7edc] ;  /* 0x007edc0001087983 */ /* 0x000ea20000300800 */
[----:B----4-:R-:W-:Y:S01]  /*1253a0*/  HMMA.16816.F32 R36, R28, R6, R36 ;  /* 0x000000061c24723c */ /* 0x010fe20000001824 */
[----:B------:R-:W-:-:S15]  /*1253b0*/  IMAD R56, R56, 0x100, R61 ;  /* 0x0000010038387824 */ /* 0x000fde00078e023d */
[----:B------:R-:W-:-:S03]  /*1253c0*/  NOP ;  /* 0x0000000000007918 */ /* 0x000fc60000000000 */
[----:B------:R-:W-:Y:S04]  /*1253d0*/  STL.64 [R1+0x2970], R36 ;  /* 0x0029702401007387 */ /* 0x000fe80000100a00 */
[----:B------:R0:W-:Y:S04]  /*1253e0*/  STL.64 [R1+0x2978], R38 ;  /* 0x0029782601007387 */ /* 0x0001e80000100a00 */
[----:B0-----:R-:W4:Y:S04]  /*1253f0*/  LDL.LU.64 R38, [R1+0xa910] ;  /* 0x00a9100001267983 */ /* 0x001f280000300a00 */
[----:B------:R-:W4:Y:S01]  /*125400*/  LDL.LU.64 R36, [R1+0xa908] ;  /* 0x00a9080001247983 */ /* 0x000f220000300a00 */
[----:B---3--:R-:W-:-:S15]  /*125410*/  HMMA.16816.F32 R44, R28, R4, R44 ;  /* 0x000000041c2c723c */ /* 0x008fde000000182c */
        /* <DEDUP_REMOVED lines=9> */
[----:B0-----:R-:W3:Y:S04]  /*1254b0*/  LDL.LU R4, [R1+0x1100] ;  /* 0x0011000001047983 */ /* 0x001ee80000300800 */
[----:B------:R-:W3:Y:S04]  /*1254c0*/  LDL.LU R5, [R1+0x1104] ;  /* 0x0011040001057983 */ /* 0x000ee80000300800 */
[----:B------:R-:W3:Y:S04]  /*1254d0*/  LDL.LU R6, [R1+0x1108] ;  /* 0x0011080001067983 */ /* 0x000ee80000300800 */
[----:B------:R-:W3:Y:S04]  /*1254e0*/  LDL.LU R7, [R1+0x110c] ;  /* 0x00110c0001077983 */ /* 0x000ee80000300800 */
        /* <DEDUP_REMOVED lines=15> */
[----:B------:R-:W4:-:S14]  /*1255e0*/  LDL.LU.64 R52, [R1+0xa8c8] ;  /* 0x00a8c80001347983 */ /* 0x000f1c0000300a00 */
[----:B------:R-:W-:Y:S04]  /*1255f0*/  STL.64 [R1+0x2960], R56 ;  /* 0x0029603801007387 */ /* 0x000fe80000100a00 */
[----:B------:R0:W-:Y:S04]  /*125600*/  STL.64 [R1+0x2968], R58 ;  /* 0x0029683a01007387 */ /* 0x0001e80000100a00 */
[----:B0-----:R-:W4:Y:S04]  /*125610*/  LDL.LU.64 R58, [R1+0xa8c0] ;  /* 0x00a8c000013a7983 */ /* 0x001f280000300a00 */
[----:B------:R-:W4:Y:S01]  /*125620*/  LDL.LU.64 R56, [R1+0xa8b8] ;  /* 0x00a8b80001387983 */ /* 0x000f220000300a00 */
[C---:B---3--:R-:W-:Y:S08]  /*125630*/  HMMA.16816.F32 R4, R28.reuse, R10, R4 ;  /* 0x0000000a1c04723c */ /* 0x048ff00000001804 */
[C---:B------:R-:W-:Y:S11]  /*125640*/  HMMA.16816.F32 R8, R28.reuse, R20, R12 ;  /* 0x000000141c08723c */ /* 0x040ff6000000180c */
[----:B------:R-:W-:Y:S04]  /*125650*/  STL.64 [R1+0xa70], R4 ;  /* 0x000a700401007387 */ /* 0x000fe80000100a00 */
[----:B------:R-:W-:Y:S04]  /*125660*/  STL.64 [R1+0xa78], R6 ;  /* 0x000a780601007387 */ /* 0x000fe80000100a00 */
[----:B------:R-:W-:Y:S04]  /*125670*/  STL.64 [R1+0x2950], R8 ;  /* 0x0029500801007387 */ /* 0x000fe80000100a00 */
[----:B------:R0:W-:Y:S02]  /*125680*/  STL.64 [R1+0x2958], R10 ;  /* 0x0029580a01007387 */ /* 0x0001e40000100a00 */
[C---:B0-----:R-:W-:Y:S08]  /*125690*/  HMMA.16816.F32 R8, R28.reuse, R22, R16 ;  /* 0x000000161c08723c */ /* 0x041ff00000001810 */
[C---:B------:R-:W-:Y:S11]  /*1256a0*/  HMMA.16816.F32 R16, R28.reuse, R60, R24 ;  /* 0x0000003c1c10723c */ /* 0x040ff60000001818 */
[----:B------:R-:W-:Y:S04]  /*1256b0*/  STL.64 [R1+0xa50], R8 ;  /* 0x000a500801007387 */ /* 0x000fe80000100a00 */
[----:B------:R-:W-:Y:S04]  /*1256c0*/  STL.64 [R1+0xa58], R10 ;  /* 0x000a580a01007387 */ /* 0x000fe80000100a00 */
[----:B------:R-:W-:Y:S04]  /*1256d0*/  STL.64 [R1+0x2940], R16 ;  /* 0x0029401001007387 */ /* 0x000fe80000100a00 */
[----:B------:R2:W-:Y:S02]  /*1256e0*/  STL.64 [R1+0x2948], R18 ;  /* 0x0029481201007387 */ /* 0x0005e40000100a00 */
[C---:B--2---:R-:W-:Y:S08]  /*1256f0*/  HMMA.16816.F32 R16, R28.reuse, R54, R40 ;  /* 0x000000361c10723c */ /* 0x044ff00000001828 */
[C---:B----4-:R-:W-:Y:S08]  /*125700*/  HMMA.16816.F32 R12, R28.reuse, R58, R32 ;  /* 0x0000003a1c0c723c */ /* 0x050ff00000001820 */
        /* <DEDUP_REMOVED lines=213> */
[----:B------:R-:W3:Y:S04]  /*126460*/  LDL.64 R58, [R1] ;  /* 0x00000000013a7983 */ /* 0x000ee80000100a00 */
        /* <DEDUP_REMOVED lines=51> */
[----:B0-----:R-:W-:Y:S05]  /*1267a0*/  HMMA.16816.F32 R8, R28, R44, R36 ;  /* 0x0000002c1c08723c */ /* 0x001fea0000001824 */
[----:B------:R-:W-:Y:S04]  /*1267b0*/  STL.64 [R1+0x730], R12 ;  /* 0x0007300c01007387 */ /* 0x000fe80000100a00 */
[----:B------:R-:W-:Y:S01]  /*1267c0*/  STL.64 [R1+0x738], R14 ;  /* 0x0007380e01007387 */ /* 0x000fe20000100a00 */
[----:B------:R-:W-:-:S09]  /*1267d0*/  IMAD.MOV.U32 R0, RZ, RZ, R47 ;  /* 0x000000ffff007224 */ /* 0x000fd200078e002f */
[----:B------:R-:W-:Y:S04]  /*1267e0*/  STL.64 [R1+0x2800], R8 ;  /* 0x0028000801007387 */ /* 0x000fe80000100a00 */
[----:B------:R0:W-:Y:S02]  /*1267f0*/  STL.64 [R1+0x2808], R10 ;  /* 0x0028080a01007387 */ /* 0x0001e40000100a00 */
[C---:B0-----:R-:W-:Y:S02]  /*126800*/  HMMA.16816.F32 R8, R28.reuse, R46, R40 ;  /* 0x0000002e1c08723c */ /* 0x041fe40000001828 */
[----:B------:R-:W-:Y:S06]  /*126810*/  STL [R1+0xa710], R0 ;  /* 0x00a7100001007387 */ /* 0x000fec0000100800 */
[C---:B------:R-:W-:Y:S11]  /*126820*/  HMMA.16816.F32 R12, R28.reuse, R56, R48 ;  /* 0x000000381c0c723c */ /* 0x040ff60000001830 */
[----:B------:R-:W-:Y:S04]  /*126830*/  STL.64 [R1+0x27f0], R8 ;  /* 0x0027f00801007387 */ /* 0x000fe80000100a00 */
[----:B------:R3:W-:Y:S02]  /*126840*/  STL.64 [R1+0x27f8], R10 ;  /* 0x0027f80a01007387 */ /* 0x0007e40000100a00 */
[----:B---3--:R-:W-:Y:S02]  /*126850*/  HMMA.16816.F32 R8, R28, R58, R52 ;  /* 0x0000003a1c08723c */ /* 0x008fe40000001834 */
        /* <DEDUP_REMOVED lines=17> */
[----:B------:R-:W2:Y:S01]  /*126970*/  LDL.LU R57, [R1+0xbc4] ;  /* 0x000bc40001397983 */ /* 0x000ea20000300800 */
[----:B------:R-:W-:-:S03]  /*126980*/  IMAD.MOV.U32 R0, RZ, RZ, R59 ;  /* 0x000000ffff007224 */ /* 0x000fc600078e003b */
        /* <DEDUP_REMOVED lines=301> */
[----:B------:R-:W3:Y:S04]  /*127c60*/  LDL.LU R0, [R1+0xa710] ;  /* 0x00a7100001007983 */ /* 0x000ee80000300800 */
[----:B------:R-:W4:Y:S04]  /*127c70*/  LDL R32, [R1+0x8] ;  /* 0x0000080001207983 */ /* 0x000f280000100800 */
[----:B------:R-:W4:Y:S04]  /*127c80*/  LDL R33, [R1+0xc] ;  /* 0x00000c0001217983 */ /* 0x000f280000100800 */
[----:B0-----:R-:W4:Y:S04]  /*127c90*/  LDL.LU R12, [R1+0x8a0] ;  /* 0x0008a000010c7983 */ /* 0x001f280000300800 */
[----:B------:R-:W4:Y:S04]  /*127ca0*/  LDL.LU R13, [R1+0x8a4] ;  /* 0x0008a400010d7983 */ /* 0x000f280000300800 */
[----:B------:R-:W4:Y:S04]  /*127cb0*/  LDL.LU R14, [R1+0x8a8] ;  /* 0x0008a800010e7983 */ /* 0x000f280000300800 */
[----:B------:R-:W4:Y:S04]  /*127cc0*/  LDL.LU R15, [R1+0x8ac] ;  /* 0x0008ac00010f7983 */ /* 0x000f280000300800 */
[----:B-1----:R-:W4:Y:S04]  /*127cd0*/  LDL R6, [R1+0x10] ;  /* 0x0000100001067983 */ /* 0x002f280000100800 */
        /* <DEDUP_REMOVED lines=36> */
[----:B---3--:R-:W-:Y:S01]  /*127f20*/  IMAD.MOV.U32 R7, RZ, RZ, R0 ;  /* 0x000000ffff077224 */ /* 0x008fe200078e0000 */
[C---:B----4-:R-:W-:Y:S08]  /*127f30*/  HMMA.16816.F32 R12, R28.reuse, R32, R12 ;  /* 0x000000201c0c723c */ /* 0x050ff0000000180c */
[C---:B--2---:R-:W-:Y:S08]  /*127f40*/  HMMA.16816.F32 R4, R28.reuse, R6, R36 ;  /* 0x000000061c04723c */ /* 0x044ff00000001824 */
[C---:B------:R-:W-:Y:S08]  /*127f50*/  HMMA.16816.F32 R56, R28.reuse, R60, R56 ;  /* 0x0000003c1c38723c */ /* 0x040ff00000001838 */
        /* <DEDUP_REMOVED lines=59> */
[----:B------:R-:W2:Y:S04]  /*128310*/  LDL.LU.64 R44, [R1+0xa660] ;  /* 0x00a66000012c7983 */ /* 0x000ea80000300a00 */
[----:B------:R-:W-:Y:S01]  /*128320*/  STL.64 [R1+0xa5d0], R50 ;  /* 0x00a5d03201007387 */ /* 0x000fe20000100a00 */
[C---:B---3--:R-:W-:Y:S03]  /*128330*/  HMMA.16816.F32 R52, R28.reuse, R48, R52 ;  /* 0x000000301c34723c */ /* 0x048fe60000001834 */
[----:B------:R-:W-:Y:S04]  /*128340*/  STL [R1+0xa5ec], R48 ;  /* 0x00a5ec3001007387 */ /* 0x000fe80000100800 */
[----:B------:R4:W-:Y:S01]  /*128350*/  STL [R1+0xa5e8], R49 ;  /* 0x00a5e83101007387 */ /* 0x0009e20000100800 */
        /* <DEDUP_REMOVED lines=124> */
[----:B0-----:R-:W3:Y:S04]  /*128b20*/  LDL.LU R20, [R1+0x6e0] ;  /* 0x0006e00001147983 */ /* 0x001ee80000300800 */
[----:B------:R-:W3:Y:S04]  /*128b30*/  LDL.LU R21, [R1+0x6e4] ;  /* 0x0006e40001157983 */ /* 0x000ee80000300800 */
[----:B------:R-:W3:Y:S04]  /*128b40*/  LDL.LU R22, [R1+0x6e8] ;  /* 0x0006e80001167983 */ /* 0x000ee80000300800 */
[----:B------:R-:W3:Y:S01]  /*128b50*/  LDL.LU R23, [R1+0x6ec] ;  /* 0x0006ec0001177983 */ /* 0x000ee20000300800 */
[C---:B--2---:R-:W-:Y:S08]  /*128b60*/  HMMA.16816.F32 R8, R28.reuse, R18, R8 ;  /* 0x000000121c08723c */ /* 0x044ff00000001808 */
[----:B----4-:R-:W-:Y:S11]  /*128b70*/  HMMA.16816.F32 R12, R28, R16, R12 ;  /* 0x000000101c0c723c */ /* 0x010ff6000000180c */
        /* <DEDUP_REMOVED lines=10> */
[----:B------:R-:W-:-:S02]  /*128c20*/  IMAD R48, R52, 0x100, R51 ;  /* 0x0000010034307824 */ /* 0x000fc400078e0233 */
[----:B------:R-:W-:Y:S02]  /*128c30*/  IMAD R49, R54, 0x100, R53 ;  /* 0x0000010036317824 */ /* 0x000fe400078e0235 */
[----:B------:R-:W-:Y:S01]  /*128c40*/  IMAD R0, R0, 0x100, R61 ;  /* 0x0000010000007824 */ /* 0x000fe200078e023d */
        /* <DEDUP_REMOVED lines=9> */
[C---:B----4-:R-:W-:Y:S01]  /*128ce0*/  HMMA.16816.F32 R12, R28.reuse, R8, R36 ;  /* 0x000000081c0c723c */ /* 0x050fe20000001824 */
        /* <DEDUP_REMOVED lines=34> */
[----:B------:R-:W2:Y:S04]  /*128f10*/  LDL.LU.64 R50, [R1+0x18] ;  /* 0x0000180001327983 */ /* 0x000ea80000300a00 */
[----:B------:R-:W3:Y:S04]  /*128f20*/  LDL.LU R52, [R1+0x670] ;  /* 0x0006700001347983 */ /* 0x000ee80000300800 */
[----:B------:R-:W3:Y:S01]  /*128f30*/  LDL.LU R53, [R1+0x674] ;  /* 0x0006740001357983 */ /* 0x000ee20000300800 */
[----:B------:R-:W-:-:S03]  /*128f40*/  IMAD R5, R60, 0x100, R55 ;  /* 0x000001003c057824 */ /* 0x000fc600078e0237 */
[----:B------:R-:W3:Y:S04]  /*128f50*/  LDL.LU R54, [R1+0x678] ;  /* 0x0006780001367983 */ /* 0x000ee80000300800 */
[----:B------:R-:W3:Y:S04]  /*128f60*/  LDL.LU R55, [R1+0x67c] ;  /* 0x00067c0001377983 */ /* 0x000ee80000300800 */
[----:B------:R-:W3:Y:S04]  /*128f70*/  LDL.64 R60, [R1+0x10] ;  /* 0x00001000013c7983 */ /* 0x000ee80000100a00 */
[----:B------:R-:W4:Y:S01]  /*128f80*/  LDL.LU R56, [R1+0x650] ;  /* 0x0006500001387983 */ /* 0x000f220000300800 */
[----:B------:R-:W-:-:S02]  /*128f90*/  F2FP.F16.E5M2.UNPACK_B R28, R48 ;  /* 0x00000030ff1c723e */ /* 0x000fc400020004ff */
[----:B------:R-:W-:Y:S02]  /*128fa0*/  F2FP.F16.E5M2.UNPACK_B R29, R49 ;  /* 0x00000031ff1d723e */ /* 0x000fe400020004ff */
[----:B------:R-:W-:Y:S02]  /*128fb0*/  F2FP.F16.E5M2.UNPACK_B R30, R5 ;  /* 0x00000005ff1e723e */ /* 0x000fe400020004ff */
[----:B------:R-:W-:Y:S01]  /*128fc0*/  F2FP.F16.E5M2.UNPACK_B R31, R0 ;  /* 0x00000000ff1f723e */ /* 0x000fe200020004ff */
[----:B------:R-:W4:Y:S04]  /*128fd0*/  LDL.LU R57, [R1+0x654] ;  /* 0x0006540001397983 */ /* 0x000f280000300800 */
[----:B------:R-:W4:Y:S04]  /*128fe0*/  LDL.LU R58, [R1+0x658] ;  /* 0x00065800013a7983 */ /* 0x000f280000300800 */
[----:B------:R-:W4:Y:S04]  /*128ff0*/  LDL.LU R59, [R1+0x65c] ;  /* 0x00065c00013b7983 */ /* 0x000f280000300800 */
[----:B0-----:R-:W4:Y:S04]  /*129000*/  LDL.LU.64 R8, [R1+0x8] ;  /* 0x0000080001087983 */ /* 0x001f280000300a00 */
[----:B-1----:R-:W4:Y:S04]  /*129010*/  LDL.LU.64 R10, [R1] ;  /* 0x00000000010a7983 */ /* 0x002f280000300a00 */
        /* <DEDUP_REMOVED lines=20> */
[C---:B--2---:R-:W-:Y:S08]  /*129160*/  HMMA.16816.F32 R44, R28.reuse, R50, R44 ;  /* 0x000000321c2c723c */ /* 0x044ff0000000182c */
[----:B---3--:R-:W-:Y:S01]  /*129170*/  HMMA.16816.F32 R52, R28, R60, R52 ;  /* 0x0000003c1c34723c */ /* 0x008fe20000001834 */
[----:B0-----:R-:W-:-:S02]  /*129180*/  IMAD.MOV.U32 R2, RZ, RZ, R50 ;  /* 0x000000ffff027224 */ /* 0x001fc400078e0032 */
[----:B------:R-:W-:Y:S02]  /*129190*/  IMAD.MOV.U32 R0, RZ, RZ, R51 ;  /* 0x000000ffff007224 */ /* 0x000fe400078e0033 */
[----:B------:R-:W-:-:S06]  /*1291a0*/  IMAD.MOV.U32 R5, RZ, RZ, R60 ;  /* 0x000000ffff057224 */ /* 0x000fcc00078e003c */
[----:B------:R-:W-:Y:S04]  /*1291b0*/  STL.64 [R1+0x2420], R44 ;  /* 0x0024202c01007387 */ /* 0x000fe80000100a00 */
[----:B------:R0:W-:Y:S04]  /*1291c0*/  STL.64 [R1+0x2428], R46 ;  /* 0x0024282e01007387 */ /* 0x0001e80000100a00 */
[----:B0-----:R-:W2:Y:S04]  /*1291d0*/  LDL.LU.64 R46, [R1+0xa5e0] ;  /* 0x00a5e000012e7983 */ /* 0x001ea80000300a00 */
[----:B------:R-:W3:Y:S04]  /*1291e0*/  LDL.LU.64 R44, [R1+0xa5d8] ;  /* 0x00a5d800012c7983 */ /* 0x000ee80000300a00 */
        /* <DEDUP_REMOVED lines=8> */
[----:B0-----:R-:W2:Y:S04]  /*129270*/  LDL.LU R4, [R1+0x660] ;  /* 0x0006600001047983 */ /* 0x001ea80000300800 */
[----:B------:R-:W2:Y:S04]  /*129280*/  LDL.LU R5, [R1+0x664] ;  /* 0x0006640001057983 */ /* 0x000ea80000300800 */
[----:B------:R-:W2:Y:S04]  /*129290*/  LDL.LU R6, [R1+0x668] ;  /* 0x0006680001067983 */ /* 0x000ea80000300800 */
[----:B------:R-:W2:Y:S01]  /*1292a0*/  LDL.LU R7, [R1+0x66c] ;  /* 0x00066c0001077983 */ /* 0x000ea20000300800 */
[C---:B----4-:R-:W-:Y:S08]  /*1292b0*/  HMMA.16816.F32 R56, R28.reuse, R10, R56 ;  /* 0x0000000a1c38723c */ /* 0x050ff00000001838 */
[----:B--2---:R-:W-:-:S15]  /*1292c0*/  HMMA.16816.F32 R4, R28, R8, R4 ;  /* 0x000000081c04723c */ /* 0x004fde0000001804 */
[----:B------:R-:W-:-:S04]  /*1292d0*/  NOP ;  /* 0x0000000000007918 */ /* 0x000fc80000000000 */
[----:B------:R-:W-:Y:S04]  /*1292e0*/  STL.64 [R1+0x2400], R4 ;  /* 0x0024000401007387 */ /* 0x000fe80000100a00 */
[----:B------:R-:W-:Y:S04]  /*1292f0*/  STL.64 [R1+0x2408], R6 ;  /* 0x0024080601007387 */ /* 0x000fe80000100a00 */
[----:B------:R-:W-:Y:S04]  /*129300*/  STL.64 [R1+0x23f0], R56 ;  /* 0x0023f03801007387 */ /* 0x000fe80000100a00 */
[----:B------:R0:W-:Y:S04]  /*129310*/  STL.64 [R1+0x23f8], R58 ;  /* 0x0023f83a01007387 */ /* 0x0001e80000100a00 */
[----:B0-----:R-:W2:Y:S04]  /*129320*/  LDL.LU.64 R58, [R1+0xa5b0] ;  /* 0x00a5b000013a7983 */ /* 0x001ea80000300a00 */
[----:B------:R-:W4:Y:S01]  /*129330*/  LDL.LU.64 R56, [R1+0xa5a8] ;  /* 0x00a5a80001387983 */ /* 0x000f220000300a00 */
[----:B------:R-:W-:-:S02]  /*129340*/  IMAD.MOV.U32 R4, RZ, RZ, R8 ;  /* 0x000000ffff047224 */ /* 0x000fc400078e0008 */
[----:B------:R-:W-:Y:S02]  /*129350*/  IMAD.MOV.U32 R3, RZ, RZ, R9 ;  /* 0x000000ffff037224 */ /* 0x000fe400078e0009 */
[----:B------:R-:W-:Y:S02]  /*129360*/  IMAD.MOV.U32 R6, RZ, RZ, R10 ;  /* 0x000000ffff067224 */ /* 0x000fe400078e000a */
[----:B------:R-:W-:Y:S02]  /*129370*/  IMAD.MOV.U32 R5, RZ, RZ, R11 ;  /* 0x000000ffff057224 */ /* 0x000fe400078e000b */
[----:B------:R-:W-:Y:S01]  /*129380*/  HMMA.16816.F32 R8, R28, R60, R12 ;  /* 0x0000003c1c08723c */ /* 0x000fe2000000180c */
[----:B------:R-:W-:-:S15]  /*129390*/  STL [R1+0xa4ec], R61 ;  /* 0x00a4ec3d01007387 */ /* 0x000fde0000100800 */
[----:B------:R-:W-:-:S03]  /*1293a0*/  NOP ;  /* 0x0000000000007918 */ /* 0x000fc60000000000 */
        /* <DEDUP_REMOVED lines=182> */
[----:B0-----:R-:W-:-:S02]  /*129f10*/  IMAD.MOV.U32 R20, RZ, RZ, R4 ;  /* 0x000000ffff147224 */ /* 0x001fc400078e0004 */
[----:B-1----:R-:W-:Y:S02]  /*129f20*/  IMAD.MOV.U32 R23, RZ, RZ, R5 ;  /* 0x000000ffff177224 */ /* 0x002fe400078e0005 */
[----:B------:R-:W-:Y:S01]  /*129f30*/  IMAD.MOV.U32 R22, RZ, RZ, R6 ;  /* 0x000000ffff167224 */ /* 0x000fe200078e0006 */
        /* <DEDUP_REMOVED lines=54> */
[----:B---3--:R-:W-:Y:S11]  /*12a2a0*/  HMMA.16816.F32 R4, R28, R8, R4 ;  /* 0x000000081c04723c */ /* 0x008ff60000001804 */
        /* <DEDUP_REMOVED lines=8> */
[----:B0-----:R-:W4:Y:S04]  /*12a330*/  LDL.LU.64 R6, [R1+0xa520] ;  /* 0x00a5200001067983 */ /* 0x001f280000300a00 */
[----:B------:R-:W3:Y:S04]  /*12a340*/  LDL.LU.64 R4, [R1+0xa518] ;  /* 0x00a5180001047983 */ /* 0x000ee80000300a00 */
[----:B------:R3:W-:Y:S02]  /*12a350*/  STL.64 [R1+0xa468], R10 ;  /* 0x00a4680a01007387 */ /* 0x0007e40000100a00 */
[----:B---3--:R-:W-:-:S02]  /*12a360*/  IMAD.MOV.U32 R10, RZ, RZ, R5 ;  /* 0x000000ffff0a7224 */ /* 0x008fc400078e0005 */
[----:B------:R-:W3:Y:S04]  /*12a370*/  LDL.LU R5, [R1+0xa510] ;  /* 0x00a5100001057983 */ /* 0x000ee80000300800 */
[----:B------:R-:W2:Y:S04]  /*12a380*/  LDL.LU R11, [R1+0x14] ;  /* 0x00001400010b7983 */ /* 0x000ea80000300800 */
[----:B------:R0:W-:Y:S04]  /*12a390*/  STL.64 [R1+0xa460], R8 ;  /* 0x00a4600801007387 */ /* 0x0001e80000100a00 */
[----:B0-----:R-:W2:Y:S01]  /*12a3a0*/  LDL.LU R9, [R1+0x7f5c] ;  /* 0x007f5c0001097983 */ /* 0x001ea20000300800 */
[----:B----4-:R-:W-:Y:S03]  /*12a3b0*/  HMMA.16816.F32 R32, R28, R6, R32 ;  /* 0x000000061c20723c */ /* 0x010fe60000001820 */
[----:B------:R-:W4:Y:S01]  /*12a3c0*/  LDL.LU R8, [R1+0x7f64] ;  /* 0x007f640001087983 */ /* 0x000f220000300800 */
[----:B------:R-:W-:-:S02]  /*12a3d0*/  IMAD R57, R57, 0x100, R61 ;  /* 0x0000010039397824 */ /* 0x000fc400078e023d */
[----:B------:R-:W-:-:S13]  /*12a3e0*/  IMAD R56, R56, 0x100, R2 ;  /* 0x0000010038387824 */ /* 0x000fda00078e0202 */
        /* <DEDUP_REMOVED lines=8> */
[----:B--2---:R-:W-:-:S03]  /*12a470*/  IMAD R9, R9, 0x100, R3 ;  /* 0x0000010009097824 */ /* 0x004fc600078e0203 */
        /* <DEDUP_REMOVED lines=11> */
[----:B----4-:R-:W-:-:S03]  /*12a530*/  IMAD R8, R8, 0x100, R0 ;  /* 0x0000010008087824 */ /* 0x010fc600078e0200 */
[----:B------:R-:W4:Y:S01]  /*12a540*/  LDL.LU R0, [R1+0xa4e0] ;  /* 0x00a4e00001007983 */ /* 0x000f220000300800 */
[----:B--2---:R-:W-:Y:S03]  /*12a550*/  HMMA.16816.F32 R28, R28, R2, R48 ;  /* 0x000000021c1c723c */ /* 0x004fe60000001830 */
[----:B------:R-:W2:Y:S04]  /*12a560*/  LDL.LU.64 R50, [R1+0xa4d8] ;  /* 0x00a4d80001327983 */ /* 0x000ea80000300a00 */
[----:B------:R-:W2:-:S12]  /*12a570*/  LDL.LU.64 R48, [R1+0xa4d0] ;  /* 0x00a4d00001307983 */ /* 0x000e980000300a00 */
        /* <DEDUP_REMOVED lines=14> */
[C---:B------:R-:W-:Y:S08]  /*12a660*/  HMMA.16816.F32 R12, R28.reuse, R20, R12 ;  /* 0x000000141c0c723c */ /* 0x040ff0000000180c */
[C---:B------:R-:W-:Y:S03]  /*12a670*/  HMMA.16816.F32 R8, R28.reuse, R22, R16 ;  /* 0x000000161c08723c */ /* 0x040fe60000001810 */
        /* <DEDUP_REMOVED lines=9> */
[C---:B--2---:R-:W-:Y:S08]  /*12a710*/  HMMA.16816.F32 R4, R28.reuse, R54, R40 ;  /* 0x000000361c04723c */ /* 0x044ff00000001828 */
[C---:B----4-:R-:W-:Y:S08]  /*12a720*/  HMMA.16816.F32 R12, R28.reuse, R58, R32 ;  /* 0x0000003a1c0c723c */ /* 0x050ff00000001820 */
[C---:B------:R-:W-:Y:S11]  /*12a730*/  HMMA.16816.F32 R8, R28.reuse, R56, R36 ;  /* 0x000000381c08723c */ /* 0x040ff60000001824 */
        /* <DEDUP_REMOVED lines=8> */
[----:B------:R-:W3:Y:S04]  /*12a7c0*/  LDL.LU R58, [R1+0x148] ;  /* 0x00014800013a7983 */ /* 0x000ee80000300800 */
[----:B------:R-:W3:Y:S01]  /*12a7d0*/  LDL.LU R59, [R1+0x14c] ;  /* 0x00014c00013b7983 */ /* 0x000ee20000300800 */
[C---:B0-----:R-:W-:Y:S03]  /*12a7e0*/  HMMA.16816.F32 R4, R28.reuse, R52, R44 ;  /* 0x000000341c04723c */ /* 0x041fe6000000182c */
[----:B---3--:R-:W-:Y:S04]  /*12a7f0*/  STL.64 [R1+0xa4a8], R58 ;  /* 0x00a4a83a01007387 */ /* 0x008fe80000100a00 */
[----:B--2---:R0:W-:Y:S04]  /*12a800*/  STL.64 [R1+0xa4a0], R56 ;  /* 0x00a4a03801007387 */ /* 0x0041e80000100a00 */
[----:B------:R-:W2:Y:S08]  /*12a810*/  LDL.LU R24, [R1+0x1c0] ;  /* 0x0001c00001187983 */ /* 0x000eb00000300800 */
        /* <DEDUP_REMOVED lines=50> */
[C---:B------:R-:W-:Y:S11]  /*12ab40*/  HMMA.16816.F32 R48, R28.reuse, R48, R44 ;  /* 0x000000301c30723c */ /* 0x040ff6000000182c */
[----:B------:R-:W-:Y:S04]  /*12ab50*/  STL.64 [R1+0x2180], R56 ;  /* 0x0021803801007387 */ /* 0x000fe80000100a00 */
[----:B------:R0:W-:Y:S04]  /*12ab60*/  STL.64 [R1+0x2188], R58 ;  /* 0x0021883a01007387 */ /* 0x0001e80000100a00 */
[----:B0-----:R-:W2:Y:S04]  /*12ab70*/  LDL.LU.64 R58, [R1+0xa4a8] ;  /* 0x00a4a800013a7983 */ /* 0x001ea80000300a00 */
[----:B------:R-:W2:Y:S04]  /*12ab80*/  LDL.LU.64 R56, [R1+0xa4a0] ;  /* 0x00a4a00001387983 */ /* 0x000ea80000300a00 */
[----:B------:R-:W4:Y:S04]  /*12ab90*/  LDL.LU.64 R46, [R1+0xa498] ;  /* 0x00a49800012e7983 */ /* 0x000f280000300a00 */
[----:B------:R-:W2:Y:S04]  /*12aba0*/  LDL.LU.64 R44, [R1+0xa490] ;  /* 0x00a49000012c7983 */ /* 0x000ea80000300a00 */
[----:B------:R0:W-:Y:S04]  /*12abb0*/  STL.64 [R1+0x2170], R48 ;  /* 0x0021703001007387 */ /* 0x0001e80000100a00 */
[----:B------:R1:W-:Y:S04]  /*12abc0*/  STL.64 [R1+0x2178], R50 ;  /* 0x0021783201007387 */ /* 0x0003e80000100a00 */
[----:B0-----:R-:W3:Y:S04]  /*12abd0*/  LDL.LU R48, [R1+0xe0] ;  /* 0x0000e00001307983 */ /* 0x001ee80000300800 */
[----:B------:R-:W3:Y:S04]  /*12abe0*/  LDL.LU R49, [R1+0xe4] ;  /* 0x0000e40001317983 */ /* 0x000ee80000300800 */
[----:B-1----:R-:W3:Y:S04]  /*12abf0*/  LDL.LU R50, [R1+0xe8] ;  /* 0x0000e80001327983 */ /* 0x002ee80000300800 */
[----:B------:R-:W3:Y:S01]  /*12ac00*/  LDL.LU R51, [R1+0xec] ;  /* 0x0000ec0001337983 */ /* 0x000ee20000300800 */
[C---:B----4-:R-:W-:Y:S08]  /*12ac10*/  HMMA.16816.F32 R4, R28.reuse, R46, R4 ;  /* 0x0000002e1c04723c */ /* 0x050ff00000001804 */
[C---:B--2---:R-:W-:Y:S11]  /*12ac20*/  HMMA.16816.F32 R44, R28.reuse, R44, R40 ;  /* 0x0000002c1c2c723c */ /* 0x044ff60000001828 */
[----:B------:R-:W-:Y:S04]  /*12ac30*/  STL.64 [R1+0x2160], R4 ;  /* 0x0021600401007387 */ /* 0x000fe80000100a00 */
[----:B------:R0:W-:Y:S04]  /*12ac40*/  STL.64 [R1+0x2168], R6 ;  /* 0x0021680601007387 */ /* 0x0001e80000100a00 */
[----:B0-----:R-:W2:Y:S04]  /*12ac50*/  LDL.LU.64 R6, [R1+0xa488] ;  /* 0x00a4880001067983 */ /* 0x001ea80000300a00 */
[----:B------:R-:W4:Y:S04]  /*12ac60*/  LDL.LU.64 R4, [R1+0xa480] ;  /* 0x00a4800001047983 */ /* 0x000f280000300a00 */
        /* <DEDUP_REMOVED lines=58> */
[----:B------:R-:W-:Y:S04]  /*12b010*/  STL.64 [R1+0x20d0], R32 ;  /* 0x0020d02001007387 */ /* 0x000fe80000100a00 */
[----:B------:R-:W-:Y:S01]  /*12b020*/  STL.64 [R1+0x20d8], R34 ;  /* 0x0020d82201007387 */ /* 0x000fe20000100a00 */
[C---:B----4-:R-:W-:Y:S08]  /*12b030*/  HMMA.16816.F32 R24, R28.reuse, R22, R36 ;  /* 0x000000161c18723c */ /* 0x050ff00000001824 */
[C---:B--2---:R-:W-:Y:S01]  /*12b040*/  HMMA.16816.F32 R20, R28.reuse, R20, R56 ;  /* 0x000000141c14723c */ /* 0x044fe20000001838 */
[----:B------:R-:W2:Y:S10]  /*12b050*/  LDL.LU R56, [R1+0xa0] ;  /* 0x0000a00001387983 */ /* 0x000eb40000300800 */
[----:B------:R-:W-:Y:S04]  /*12b060*/  STL.64 [R1+0x20c0], R24 ;  /* 0x0020c01801007387 */ /* 0x000fe80000100a00 */
[----:B------:R0:W-:Y:S04]  /*12b070*/  STL.64 [R1+0x20c8], R26 ;  /* 0x0020c81a01007387 */ /* 0x0001e80000100a00 */
[----:B------:R-:W-:Y:S04]  /*12b080*/  STL.64 [R1+0x20b0], R20 ;  /* 0x0020b01401007387 */ /* 0x000fe80000100a00 */
[----:B------:R1:W-:Y:S04]  /*12b090*/  STL.64 [R1+0x20b8], R22 ;  /* 0x0020b81601007387 */ /* 0x0003e80000100a00 */
[----:B------:R-:W2:Y:S04]  /*12b0a0*/  LDL.LU R57, [R1+0xa4] ;  /* 0x0000a40001397983 */ /* 0x000ea80000300800 */
[----:B------:R-:W2:Y:S01]  /*12b0b0*/  LDL.LU R58, [R1+0xa8] ;  /* 0x0000a800013a7983 */ /* 0x000ea20000300800 */
[C---:B0-----:R-:W-:Y:S08]  /*12b0c0*/  HMMA.16816.F32 R24, R28.reuse, R18, R40 ;  /* 0x000000121c18723c */ /* 0x041ff00000001828 */
[C---:B-1----:R-:W-:Y:S08]  /*12b0d0*/  HMMA.16816.F32 R20, R28.reuse, R14, R48 ;  /* 0x0000000e1c14723c */ /* 0x042ff00000001830 */
[C---:B------:R-:W-:Y:S08]  /*12b0e0*/  HMMA.16816.F32 R16, R28.reuse, R16, R44 ;  /* 0x000000101c10723c */ /* 0x040ff0000000182c */
[----:B------:R-:W-:Y:S01]  /*12b0f0*/  HMMA.16816.F32 R12, R28, R12, R52 ;  /* 0x0000000c1c0c723c */ /* 0x000fe20000001834 */
[----:B------:R-:W-:Y:S01]  /*12b100*/  IMAD.MOV.U32 R59, RZ, RZ, R0 ;  /* 0x000000ffff3b7224 */ /* 0x000fe200078e0000 */
[----:B------:R-:W-:Y:S04]  /*12b110*/  STL.64 [R1+0x20a0], R24 ;  /* 0x0020a01801007387 */ /* 0x000fe80000100a00 */
[----:B------:R-:W-:Y:S01]  /*12b120*/  STL.64 [R1+0x20a8], R26 ;  /* 0x0020a81a01007387 */ /* 0x000fe20000100a00 */
[----:B------:R-:W-:-:S03]  /*12b130*/  IMAD.MOV.U32 R0, RZ, RZ, R23 ;  /* 0x000000ffff007224 */ /* 0x000fc600078e0017 */
[----:B------:R0:W-:Y:S04]  /*12b140*/  STL.64 [R1+0x2080], R20 ;  /* 0x0020801401007387 */ /* 0x0001e80000100a00 */
[----:B------:R-:W-:Y:S04]  /*12b150*/  STL.64 [R1+0x2090], R16 ;  /* 0x0020901001007387 */ /* 0x000fe80000100a00 */
[----:B------:R-:W-:Y:S04]  /*12b160*/  STL.64 [R1+0x2098], R18 ;  /* 0x0020981201007387 */ /* 0x000fe80000100a00 */
[----:B------:R1:W-:Y:S04]  /*12b170*/  STL [R1+0x2088], R22 ;  /* 0x0020881601007387 */ /* 0x0003e80000100800 */
[----:B------:R-:W-:Y:S04]  /*12b180*/  STL [R1+0x93b8], R0 ;  /* 0x0093b80001007387 */ /* 0x000fe80000100800 */
[----:B0-----:R-:W3:Y:S04]  /*12b190*/  LDL.LU R20, [R1+0x40] ;  /* 0x0000400001147983 */ /* 0x001ee80000300800 */
[----:B------:R0:W-:Y:S04]  /*12b1a0*/  STL.64 [R1+0x2070], R12 ;  /* 0x0020700c01007387 */ /* 0x0001e80000100a00 */
[----:B------:R4:W-:Y:S04]  /*12b1b0*/  STL.64 [R1+0x2078], R14 ;  /* 0x0020780e01007387 */ /* 0x0009e80000100a00 */
[----:B------:R-:W3:Y:S04]  /*12b1c0*/  LDL.LU R21, [R1+0x44] ;  /* 0x0000440001157983 */ /* 0x000ee80000300800 */
[----:B-1----:R-:W3:Y:S04]  /*12b1d0*/  LDL.LU R22, [R1+0x48] ;  /* 0x0000480001167983 */ /* 0x002ee80000300800 */
[----:B------:R-:W3:Y:S04]  /*12b1e0*/  LDL.LU R23, [R1+0x4c] ;  /* 0x00004c0001177983 */ /* 0x000ee80000300800 */
[----:B------:R-:W3:Y:S04]  /*12b1f0*/  LDL.LU R16, [R1+0x60] ;  /* 0x0000600001107983 */ /* 0x000ee80000300800 */
[----:B------:R-:W3:Y:S04]  /*12b200*/  LDL.LU R17, [R1+0x64] ;  /* 0x0000640001117983 */ /* 0x000ee80000300800 */
[----:B------:R-:W3:Y:S04]  /*12b210*/  LDL.LU R18, [R1+0x68] ;  /* 0x0000680001127983 */ /* 0x000ee80000300800 */
[----:B------:R-:W3:Y:S04]  /*12b220*/  LDL.LU R19, [R1+0x6c] ;  /* 0x00006c0001137983 */ /* 0x000ee80000300800 */
[----:B0-----:R-:W3:Y:S04]  /*12b230*/  LDL.LU R12, [R1+0x80] ;  /* 0x00008000010c7983 */ /* 0x001ee80000300800 */
[----:B------:R-:W3:Y:S04]  /*12b240*/  LDL.LU R13, [R1+0x84] ;  /* 0x00008400010d7983 */ /* 0x000ee80000300800 */
[----:B----4-:R-:W3:Y:S04]  /*12b250*/  LDL.LU R14, [R1+0x88] ;  /* 0x00008800010e7983 */ /* 0x010ee80000300800 */
        /* <DEDUP_REMOVED lines=15> */
[----:B------:R0:W-:Y:S04]  /*12b350*/  STL.64 [R1+0x2060], R44 ;  /* 0x0020602c01007387 */ /* 0x0001e80000100a00 */
[----:B------:R1:W-:Y:S01]  /*12b360*/  STL [R1+0x2068], R46 ;  /* 0x0020682e01007387 */ /* 0x0003e20000100800 */
[----:B------:R-:W-:-:S03]  /*12b370*/  IMAD.MOV.U32 R0, RZ, RZ, R47 ;  /* 0x000000ffff007224 */ /* 0x000fc600078e002f */
[----:B0-----:R-:W2:Y:S04]  /*12b380*/  LDL.LU R44, [R1+0x50] ;  /* 0x00005000012c7983 */ /* 0x001ea80000300800 */
[----:B------:R-:W2:Y:S04]  /*12b390*/  LDL.LU R45, [R1+0x54] ;  /* 0x00005400012d7983 */ /* 0x000ea80000300800 */
[----:B-1----:R-:W2:Y:S04]  /*12b3a0*/  LDL.LU R46, [R1+0x58] ;  /* 0x00005800012e7983 */ /* 0x002ea80000300800 */
[----:B------:R-:W2:Y:S04]  /*12b3b0*/  LDL.LU R47, [R1+0x5c] ;  /* 0x00005c00012f7983 */ /* 0x000ea80000300800 */
[----:B------:R-:W2:Y:S04]  /*12b3c0*/  LDL R42, [R1+0x3768] ;  /* 0x00376800012a7983 */ /* 0x000ea80000100800 */
[----:B------:R-:W2:Y:S04]  /*12b3d0*/  LDL R43, [R1+0x376c] ;  /* 0x00376c00012b7983 */ /* 0x000ea80000100800 */
[----:B------:R-:W2:Y:S04]  /*12b3e0*/  LDL R52, [R1+0x3778] ;  /* 0x0037780001347983 */ /* 0x000ea80000100800 */
[----:B------:R-:W2:Y:S04]  /*12b3f0*/  LDL.LU R48, [R1+0x70] ;  /* 0x0000700001307983 */ /* 0x000ea80000300800 */
[----:B------:R-:W2:Y:S04]  /*12b400*/  LDL.LU R49, [R1+0x74] ;  /* 0x0000740001317983 */ /* 0x000ea80000300800 */
[----:B------:R-:W2:Y:S04]  /*12b410*/  LDL.LU R50, [R1+0x78] ;  /* 0x0000780001327983 */ /* 0x000ea80000300800 */
[----:B------:R-:W2:Y:S04]  /*12b420*/  LDL.LU R51, [R1+0x7c] ;  /* 0x00007c0001337983 */ /* 0x000ea80000300800 */
[----:B------:R-:W2:Y:S04]  /*12b430*/  LDL R53, [R1+0x377c] ;  /* 0x00377c0001357983 */ /* 0x000ea80000100800 */
[----:B------:R-:W2:Y:S04]  /*12b440*/  LDL R54, [R1+0x3788] ;  /* 0x0037880001367983 */ /* 0x000ea80000100800 */
[----:B------:R-:W2:Y:S04]  /*12b450*/  LDL R55, [R1+0x378c] ;  /* 0x00378c0001377983 */ /* 0x000ea80000100800 */
[----:B------:R-:W2:Y:S04]  /*12b460*/  LDL R60, [R1+0x3798] ;  /* 0x00379800013c7983 */ /* 0x000ea80000100800 */
[----:B------:R-:W2:Y:S04]  /*12b470*/  LDL.LU R56, [R1+0x90] ;  /* 0x0000900001387983 */ /* 0x000ea80000300800 */
[----:B------:R-:W2:Y:S04]  /*12b480*/  LDL.LU R57, [R1+0x94] ;  /* 0x0000940001397983 */ /* 0x000ea80000300800 */
[----:B------:R-:W2:Y:S04]  /*12b490*/  LDL.LU R58, [R1+0x98] ;  /* 0x00009800013a7983 */ /* 0x000ea80000300800 */
[----:B------:R-:W2:Y:S01]  /*12b4a0*/  LDL.LU R59, [R1+0x9c] ;  /* 0x00009c00013b7983 */ /* 0x000ea20000300800 */
[----:B---3--:R-:W-:Y:S03]  /*12b4b0*/  HMMA.16816.F32 R8, R28, R8, R12 ;  /* 0x000000081c08723c */ /* 0x008fe6000000180c */
[----:B------:R-:W-:-:S15]  /*12b4c0*/  STL [R1+0x9400], R0 ;  /* 0x0094000001007387 */ /* 0x000fde0000100800 */
[----:B------:R-:W-:Y:S01]  /*12b4d0*/  NOP ;  /* 0x0000000000007918 */ /* 0x000fe20000000000 */
[----:B------:R-:W-:Y:S04]  /*12b4e0*/  STL.64 [R1+0x2050], R8 ;  /* 0x0020500801007387 */ /* 0x000fe80000100a00 */
[----:B------:R0:W-:Y:S04]  /*12b4f0*/  STL.64 [R1+0x2058], R10 ;  /* 0x0020580a01007387 */ /* 0x0001e80000100a00 */
[----:B------:R-:W3:Y:S01]  /*12b500*/  LDL R61, [R1+0x379c] ;  /* 0x00379c00013d7983 */ /* 0x000ee20000100800 */
[C---:B------:R-:W-:Y:S08]  /*12b510*/  HMMA.16816.F32 R12, R28.reuse, R6, R16 ;  /* 0x000000061c0c723c */ /* 0x040ff00000001810 */
[C---:B0-----:R-:W-:Y:S11]  /*12b520*/  HMMA.16816.F32 R8, R28.reuse, R4, R20 ;  /* 0x000000041c08723c */ /* 0x041ff60000001814 */
[----:B------:R-:W-:Y:S04]  /*12b530*/  STL.64 [R1+0x2030], R12 ;  /* 0x0020300c01007387 */ /* 0x000fe80000100a00 */
[----:B------:R-:W-:Y:S04]  /*12b540*/  STL.64 [R1+0x2038], R14 ;  /* 0x0020380e01007387 */ /* 0x000fe80000100a00 */
[----:B------:R-:W-:Y:S04]  /*12b550*/  STL.64 [R1+0x40], R8 ;  /* 0x0000400801007387 */ /* 0x000fe80000100a00 */
[----:B------:R4:W-:Y:S02]  /*12b560*/  STL.64 [R1+0x48], R10 ;  /* 0x0000480a01007387 */ /* 0x0009e40000100a00 */
[----:B----4-:R-:W-:Y:S01]  /*12b570*/  HMMA.16816.F32 R8, R28, R2, R36 ;  /* 0x000000021c08723c */ /* 0x010fe20000001824 */
[----:B------:R-:W-:-:S02]  /*12b580*/  IMAD R4, R27, 0x100, R26 ;  /* 0x000001001b047824 */ /* 0x000fc400078e021a */
[----:B------:R-:W-:Y:S02]  /*12b590*/  IMAD R5, R33, 0x100, R32 ;  /* 0x0000010021057824 */ /* 0x000fe400078e0220 */
[----:B------:R-:W-:Y:S02]  /*12b5a0*/  IMAD R6, R35, 0x100, R34 ;  /* 0x0000010023067824 */ /* 0x000fe400078e0222 */
[----:B------:R-:W-:Y:S01]  /*12b5b0*/  IMAD R7, R41, 0x100, R40 ;  /* 0x0000010029077824 */ /* 0x000fe200078e0228 */
[----:B------:R-:W-:Y:S02]  /*12b5c0*/  F2FP.F16.E5M2.UNPACK_B R28, R4 ;  /* 0x00000004ff1c723e */ /* 0x000fe400020004ff */
[----:B------:R-:W-:Y:S02]  /*12b5d0*/  F2FP.F16.E5M2.UNPACK_B R29, R5 ;  /* 0x00000005ff1d723e */ /* 0x000fe400020004ff */
[----:B------:R-:W-:Y:S02]  /*12b5e0*/  F2FP.F16.E5M2.UNPACK_B R30, R6 ;  /* 0x00000006ff1e723e */ /* 0x000fe400020004ff */
[----:B------:R-:W-:-:S05]  /*12b5f0*/  F2FP.F16.E5M2.UNPACK_B R31, R7 ;  /* 0x00000007ff1f723e */ /* 0x000fca00020004ff */
[----:B------:R2:W-:Y:S01]  /*12b600*/  STL.64 [R1+0x30], R8 ;  /* 0x0000300801007387 */ /* 0x0005e20000100a00 */
[----:B------:R-:W-:-:S03]  /*12b610*/  IMAD.MOV.U32 R0, RZ, RZ, R11 ;  /* 0x000000ffff007224 */ /* 0x000fc600078e000b */
[----:B------:R-:W-:Y:S04]  /*12b620*/  STL [R1+0x38], R10 ;  /* 0x0000380a01007387 */ /* 0x000fe80000100800 */
[----:B------:R-:W-:Y:S01]  /*12b630*/  STL [R1+0x9498], R0 ;  /* 0x0094980001007387 */ /* 0x000fe20000100800 */
[----:B--2---:R-:W-:Y:S02]  /*12b640*/  F2FP.F16.E5M2.UNPACK_B R8, R42 ;  /* 0x0000002aff08723e */ /* 0x004fe400020004ff */
[----:B------:R-:W-:-:S07]  /*12b650*/  F2FP.F16.E5M2.UNPACK_B R9, R43 ;  /* 0x0000002bff09723e */ /* 0x000fce00020004ff */
[----:B------:R-:W-:Y:S01]  /*12b660*/  HMMA.16816.F32 R12, R28, R8, R44 ;  /* 0x000000081c0c723c */ /* 0x000fe2000000182c */
[----:B------:R-:W-:Y:S02]  /*12b670*/  F2FP.F16.E5M2.UNPACK_B R6, R52 ;  /* 0x00000034ff06723e */ /* 0x000fe400020004ff */
[----:B------:R-:W-:Y:S01]  /*12b680*/  F2FP.F16.E5M2.UNPACK_B R7, R53 ;  /* 0x00000035ff07723e */ /* 0x000fe200020004ff */
[----:B------:R-:W-:Y:S01]  /*12b690*/  STL.64 [R1+0x18], R8 ;  /* 0x0000180801007387 */ /* 0x000fe20000100a00 */
[----:B------:R-:W-:-:S14]  /*12b6a0*/  IMAD.MOV.U32 R2, RZ, RZ, R8 ;  /* 0x000000ffff027224 */ /* 0x000fdc00078e0008 */
[----:B------:R-:W-:Y:S04]  /*12b6b0*/  STL.64 [R1+0x2020], R12 ;  /* 0x0020200c01007387 */ /* 0x000fe80000100a00 */
[----:B------:R0:W-:Y:S02]  /*12b6c0*/  STL.64 [R1+0x2028], R14 ;  /* 0x0020280e01007387 */ /* 0x0001e40000100a00 */
[C---:B0-----:R-:W-:Y:S01]  /*12b6d0*/  HMMA.16816.F32 R12, R28.reuse, R6, R48 ;  /* 0x000000061c0c723c */ /* 0x041fe20000001830 */
[----:B------:R-:W-:Y:S01]  /*12b6e0*/  IMAD.MOV.U32 R0, RZ, RZ, R9 ;  /* 0x000000ffff007224 */ /* 0x000fe200078e0009 */
[----:B------:R-:W-:Y:S02]  /*12b6f0*/  F2FP.F16.E5M2.UNPACK_B R8, R54 ;  /* 0x00000036ff08723e */ /* 0x000fe400020004ff */
[----:B------:R-:W-:Y:S01]  /*12b700*/  F2FP.F16.E5M2.UNPACK_B R9, R55 ;  /* 0x00000037ff09723e */ /* 0x000fe200020004ff */
[----:B------:R-:W-:Y:S04]  /*12b710*/  STL [R1+0x10], R6 ;  /* 0x0000100601007387 */ /* 0x000fe80000100800 */
[----:B------:R-:W-:Y:S10]  /*12b720*/  STL [R1+0x14], R7 ;  /* 0x0000140701007387 */ /* 0x000ff40000100800 */
[----:B------:R-:W-:Y:S04]  /*12b730*/  STL.64 [R1+0x2010], R12 ;  /* 0x0020100c01007387 */ /* 0x000fe80000100a00 */
[----:B------:R0:W-:Y:S02]  /*12b740*/  STL.64 [R1+0x2018], R14 ;  /* 0x0020180e01007387 */ /* 0x0001e40000100a00 */
[----:B0-----:R-:W-:Y:S01]  /*12b750*/  HMMA.16816.F32 R12, R28, R8, R56 ;  /* 0x000000081c0c723c */ /* 0x001fe20000001838 */
[----:B------:R-:W-:-:S02]  /*12b760*/  IMAD.MOV.U32 R4, RZ, RZ, R6 ;  /* 0x000000ffff047224 */ /* 0x000fc400078e0006 */
[----:B------:R-:W-:Y:S01]  /*12b770*/  IMAD.MOV.U32 R6, RZ, RZ, R8 ;  /* 0x000000ffff067224 */ /* 0x000fe200078e0008 */
[----:B------:R-:W-:Y:S01]  /*12b780*/  STL [R1+0x8], R8 ;  /* 0x0000080801007387 */ /* 0x000fe20000100800 */
[----:B------:R-:W-:Y:S01]  /*12b790*/  IMAD.MOV.U32 R5, RZ, RZ, R9 ;  /* 0x000000ffff057224 */ /* 0x000fe200078e0009 */
[----:B------:R-:W-:Y:S02]  /*12b7a0*/  F2FP.F16.E5M2.UNPACK_B R10, R60 ;  /* 0x0000003cff0a723e */ /* 0x000fe400020004ff */
[----:B------:R-:W-:Y:S01]  /*12b7b0*/  STL [R1+0xc], R9 ;  /* 0x00000c0901007387 */ /* 0x000fe20000100800 */
[----:B---3--:R-:W-:-:S10]  /*12b7c0*/  F2FP.F16.E5M2.UNPACK_B R11, R61 ;  /* 0x0000003dff0b723e */ /* 0x008fd400020004ff */
        /* <DEDUP_REMOVED lines=19> */
[----:B------:R-:W2:Y:S01]  /*12b900*/  LDL.LU R5, [R1+0xb4] ;  /* 0x0000b40001057983 */ /* 0x000ea20000300800 */
[----:B------:R-:W-:-:S03]  /*12b910*/  IMAD.MOV.U32 R3, RZ, RZ, R7 ;  /* 0x000000ffff037224 */ /* 0x000fc600078e0007 */
[----:B------:R-:W2:Y:S04]  /*12b920*/  LDL.LU R6, [R1+0xb8] ;  /* 0x0000b80001067983 */ /* 0x000ea80000300800 */
[----:B------:R-:W2:Y:S04]  /*12b930*/  LDL.LU R7, [R1+0xbc] ;  /* 0x0000bc0001077983 */ /* 0x000ea80000300800 */
        /* <DEDUP_REMOVED lines=9> */
[----:B------:R-:W3:Y:S04]  /*12b9d0*/  LDL.LU R16, [R1+0xf0] ;  /* 0x0000f00001107983 */ /* 0x000ee80000300800 */
        /* <DEDUP_REMOVED lines=20> */
[----:B------:R-:W4:Y:S01]  /*12bb20*/  LDL R47, [R1+0x3818] ;  /* 0x00381800012f7983 */ /* 0x000f220000100800 */
[----:B--2---:R-:W-:-:S15]  /*12bb30*/  HMMA.16816.F32 R4, R28, R10, R4 ;  /* 0x0000000a1c04723c */ /* 0x004fde0000001804 */
[----:B------:R-:W-:-:S04]  /*12bb40*/  NOP ;  /* 0x0000000000007918 */ /* 0x000fc80000000000 */
[----:B------:R-:W-:Y:S04]  /*12bb50*/  STL.64 [R1+0x1ff0], R4 ;  /* 0x001ff00401007387 */ /* 0x000fe80000100a00 */
[----:B------:R0:W-:Y:S04]  /*12bb60*/  STL.64 [R1+0x1ff8], R6 ;  /* 0x001ff80601007387 */ /* 0x0001e80000100a00 */
[----:B0-----:R-:W2:Y:S04]  /*12bb70*/  LDL.LU R6, [R1+0xa3f8] ;  /* 0x00a3f80001067983 */ /* 0x001ea80000300800 */
[----:B------:R-:W2:Y:S01]  /*12bb80*/  LDL.LU.64 R4, [R1+0xa3f0] ;  /* 0x00a3f00001047983 */ /* 0x000ea20000300a00 */
[----:B------:R-:W-:Y:S01]  /*12bb90*/  IMAD.MOV.U32 R8, RZ, RZ, R10 ;  /* 0x000000ffff087224 */ /* 0x000fe200078e000a */
[----:B---3--:R-:W-:Y:S01]  /*12bba0*/  F2FP.F16.E5M2.UNPACK_B R60, R60 ;  /* 0x0000003cff3c723e */ /* 0x008fe200020004ff */
[----:B------:R-:W-:Y:S01]  /*12bbb0*/  IMAD.MOV.U32 R7, RZ, RZ, R11 ;  /* 0x000000ffff077224 */ /* 0x000fe200078e000b */
[----:B------:R-:W-:-:S02]  /*12bbc0*/  F2FP.F16.E5M2.UNPACK_B R61, R61 ;  /* 0x0000003dff3d723e */ /* 0x000fc400020004ff */
[----:B------:R-:W-:Y:S01]  /*12bbd0*/  STL [R1+0xa3e8], R8 ;  /* 0x00a3e80801007387 */ /* 0x000fe20000100800 */
[----:B------:R-:W-:Y:S02]  /*12bbe0*/  F2FP.F16.E5M2.UNPACK_B R58, R58 ;  /* 0x0000003aff3a723e */ /* 0x000fe400020004ff */
[----:B------:R-:W-:Y:S02]  /*12bbf0*/  F2FP.F16.E5M2.UNPACK_B R59, R59 ;  /* 0x0000003bff3b723e */ /* 0x000fe400020004ff */
[----:B------:R-:W-:Y:S02]  /*12bc00*/  F2FP.F16.E5M2.UNPACK_B R56, R56 ;  /* 0x00000038ff38723e */ /* 0x000fe400020004ff */
[----:B----4-:R-:W-:Y:S02]  /*12bc10*/  F2FP.F16.E5M2.UNPACK_B R57, R57 ;  /* 0x00000039ff39723e */ /* 0x010fe400020004ff */
[----:B------:R-:W-:Y:S02]  /*12bc20*/  F2FP.F16.E5M2.UNPACK_B R54, R54 ;  /* 0x00000036ff36723e */ /* 0x000fe400020004ff */
[----:B------:R-:W-:-:S02]  /*12bc30*/  F2FP.F16.E5M2.UNPACK_B R55, R55 ;  /* 0x00000037ff37723e */ /* 0x000fc400020004ff */
[----:B------:R-:W-:Y:S02]  /*12bc40*/  F2FP.F16.E5M2.UNPACK_B R52, R52 ;  /* 0x00000034ff34723e */ /* 0x000fe400020004ff */
[----:B------:R-:W-:Y:S02]  /*12bc50*/  F2FP.F16.E5M2.UNPACK_B R53, R53 ;  /* 0x00000035ff35723e */ /* 0x000fe400020004ff */
[----:B------:R-:W-:Y:S02]  /*12bc60*/  F2FP.F16.E5M2.UNPACK_B R50, R50 ;  /* 0x00000032ff32723e */ /* 0x000fe400020004ff */
[----:B------:R-:W-:Y:S02]  /*12bc70*/  F2FP.F16.E5M2.UNPACK_B R51, R51 ;  /* 0x00000033ff33723e */ /* 0x000fe400020004ff */
[----:B------:R-:W-:Y:S02]  /*12bc80*/  F2FP.F16.E5M2.UNPACK_B R48, R48 ;  /* 0x00000030ff30723e */ /* 0x000fe400020004ff */
[----:B------:R-:W-:-:S02]  /*12bc90*/  F2FP.F16.E5M2.UNPACK_B R49, R49 ;  /* 0x00000031ff31723e */ /* 0x000fc400020004ff */
[----:B------:R-:W-:Y:S01]  /*12bca0*/  F2FP.F16.E5M2.UNPACK_B R46, R47 ;  /* 0x0000002fff2e723e */ /* 0x000fe200020004ff */
        /* <DEDUP_REMOVED lines=82> */
[----:B--2---:R-:W-:-:S07]  /*12c1d0*/  F2FP.F16.E5M2.UNPACK_B R47, R47 ;  /* 0x0000002fff2f723e */ /* 0x004fce00020004ff */
[----:B------:R-:W-:Y:S01]  /*12c1e0*/  HMMA.16816.F32 R8, R28, R46, R8 ;  /* 0x0000002e1c08723c */ /* 0x000fe20000001808 */
[----:B---3--:R-:W-:Y:S02]  /*12c1f0*/  F2FP.F16.E5M2.UNPACK_B R44, R44 ;  /* 0x0000002cff2c723e */ /* 0x008fe400020004ff */
[----:B------:R-:W-:Y:S02]  /*12c200*/  F2FP.F16.E5M2.UNPACK_B R45, R45 ;  /* 0x0000002dff2d723e */ /* 0x000fe400020004ff */
[----:B----4-:R-:W-:Y:S02]  /*12c210*/  F2FP.F16.E5M2.UNPACK_B R42, R42 ;  /* 0x0000002aff2a723e */ /* 0x010fe400020004ff */
[----:B------:R-:W-:-:S12]  /*12c220*/  F2FP.F16.E5M2.UNPACK_B R43, R43 ;  /* 0x0000002bff2b723e */ /* 0x000fd800020004ff */
[----:B------:R0:W-:Y:S04]  /*12c230*/  STL.64 [R1+0x1f70], R8 ;  /* 0x001f700801007387 */ /* 0x0001e80000100a00 */
[----:B------:R-:W-:Y:S04]  /*12c240*/  STL.64 [R1+0x1f78], R10 ;  /* 0x001f780a01007387 */ /* 0x000fe80000100a00 */
[----:B0-----:R-:W2:Y:S04]  /*12c250*/  LDL.LU R8, [R1+0xa3e8] ;  /* 0x00a3e80001087983 */ /* 0x001ea80000300800 */
[----:B------:R-:W-:Y:S04]  /*12c260*/  STL.64 [R1+0xa350], R46 ;  /* 0x00a3502e01007387 */ /* 0x000fe80000100a00 */
[----:B------:R0:W-:Y:S01]  /*12c270*/  STL.64 [R1+0xa348], R44 ;  /* 0x00a3482c01007387 */ /* 0x0001e20000100a00 */
[C---:B------:R-:W-:Y:S08]  /*12c280*/  HMMA.16816.F32 R48, R28.reuse, R44, R48 ;  /* 0x0000002c1c30723c */ /* 0x040ff00000001830 */
[----:B0-----:R-:W-:Y:S01]  /*12c290*/  HMMA.16816.F32 R44, R28, R42, R52 ;  /* 0x0000002a1c2c723c */ /* 0x001fe20000001834 */
[----:B------:R-:W-:-:S02]  /*12c2a0*/  F2FP.F16.E5M2.UNPACK_B R40, R40 ;  /* 0x00000028ff28723e */ /* 0x000fc400020004ff */
[----:B------:R-:W-:Y:S02]  /*12c2b0*/  F2FP.F16.E5M2.UNPACK_B R41, R41 ;  /* 0x00000029ff29723e */ /* 0x000fe400020004ff */
[----:B------:R-:W-:Y:S02]  /*12c2c0*/  F2FP.F16.E5M2.UNPACK_B R38, R38 ;  /* 0x00000026ff26723e */ /* 0x000fe400020004ff */
[----:B------:R-:W-:-:S04]  /*12c2d0*/  F2FP.F16.E5M2.UNPACK_B R39, R39 ;  /* 0x00000027ff27723e */ /* 0x000fc800020004ff */
[----:B------:R-:W-:Y:S04]  /*12c2e0*/  STL.64 [R1+0x1f60], R48 ;  /* 0x001f603001007387 */ /* 0x000fe80000100a00 */
[----:B------:R-:W-:Y:S01]  /*12c2f0*/  STL.64 [R1+0x1f68], R50 ;  /* 0x001f683201007387 */ /* 0x000fe20000100a00 */
[C---:B------:R-:W-:Y:S03]  /*12c300*/  HMMA.16816.F32 R4, R28.reuse, R38, R4 ;  /* 0x000000261c04723c */ /* 0x040fe60000001804 */
        /* <DEDUP_REMOVED lines=24> */
[----:B------:R-:W3:Y:S01]  /*12c490*/  LDL.LU R56, [R1+0x390] ;  /* 0x0003900001387983 */ /* 0x000ee20000300800 */
[----:B0-----:R-:W-:Y:S01]  /*12c4a0*/  HMMA.16816.F32 R4, R28, R32, R20 ;  /* 0x000000201c04723c */ /* 0x001fe20000001814 */
[----:B------:R-:W-:-:S15]  /*12c4b0*/  F2FP.F16.E5M2.UNPACK_B R26, R27 ;  /* 0x0000001bff1a723e */ /* 0x000fde00020004ff */
        /* <DEDUP_REMOVED lines=105> */
[----:B------:R-:W-:Y:S01]  /*12cb50*/  F2FP.F16.E5M2.UNPACK_B R10, R11 ;  /* 0x0000000bff0a723e */ /* 0x000fe200020004ff */
        /* <DEDUP_REMOVED lines=27> */
[----:B------:R-:W2:Y:S04]  /*12cd10*/  LDL R11, [R1+0x391c] ;  /* 0x00391c00010b7983 */ /* 0x000ea80000100800 */
[----:B------:R-:W3:Y:S04]  /*12cd20*/  LDL R8, [R1+0x3928] ;  /* 0x0039280001087983 */ /* 0x000ee80000100800 */
[----:B------:R-:W4:Y:S01]  /*12cd30*/  LDL R9, [R1+0x392c] ;  /* 0x00392c0001097983 */ /* 0x000f220000100800 */
[----:B------:R-:W-:-:S02]  /*12cd40*/  IMAD.MOV.U32 R46, RZ, RZ, R4 ;  /* 0x000000ffff2e7224 */ /* 0x000fc400078e0004 */
[----:B------:R-:W-:Y:S02]  /*12cd50*/  IMAD.MOV.U32 R47, RZ, RZ, R3 ;  /* 0x000000ffff2f7224 */ /* 0x000fe400078e0003 */
[----:B------:R-:W-:Y:S01]  /*12cd60*/  IMAD.MOV.U32 R44, RZ, RZ, R2 ;  /* 0x000000ffff2c7224 */ /* 0x000fe200078e0002 */
[----:B------:R-:W4:Y:S04]  /*12cd70*/  LDL R6, [R1+0x3938] ;  /* 0x0039380001067983 */ /* 0x000f280000100800 */
        /* <DEDUP_REMOVED lines=30> */
[----:B----4-:R-:W-:-:S03]  /*12cf60*/  F2FP.F16.E5M2.UNPACK_B R9, R9 ;  /* 0x00000009ff09723e */ /* 0x010fc600020004ff */
        /* <DEDUP_REMOVED lines=10> */
[----:B------:R-:W-:-:S02]  /*12d010*/  F2FP.F16.E5M2.UNPACK_B R6, R6 ;  /* 0x00000006ff06723e */ /* 0x000fc400020004ff */
[----:B------:R-:W-:Y:S01]  /*12d020*/  F2FP.F16.E5M2.UNPACK_B R7, R7 ;  /* 0x00000007ff07723e */ /* 0x000fe200020004ff */
[----:B------:R-:W-:Y:S04]  /*12d030*/  STL.64 [R1+0xa2e0], R10 ;  /* 0x00a2e00a01007387 */ /* 0x000fe80000100a00 */
[----:B------:R0:W-:Y:S02]  /*12d040*/  STL.64 [R1+0xa2d8], R8 ;  /* 0x00a2d80801007387 */ /* 0x0001e40000100a00 */
[----:B0-----:R-:W-:Y:S01]  /*12d050*/  HMMA.16816.F32 R8, R28, R6, R12 ;  /* 0x000000061c08723c */ /* 0x001fe2000000180c */
[----:B------:R-:W-:Y:S02]  /*12d060*/  F2FP.F16.E5M2.UNPACK_B R4, R4 ;  /* 0x00000004ff04723e */ /* 0x000fe400020004ff */
[----:B------:R-:W-:-:S02]  /*12d070*/  F2FP.F16.E5M2.UNPACK_B R5, R5 ;  /* 0x00000005ff05723e */ /* 0x000fc400020004ff */
[----:B------:R-:W-:-:S14]  /*12d080*/  F2FP.F16.E5M2.UNPACK_B R2, R2 ;  /* 0x00000002ff02723e */ /* 0x000fdc00020004ff */
[----:B------:R-:W-:Y:S04]  /*12d090*/  STL.64 [R1+0x1e50], R8 ;  /* 0x001e500801007387 */ /* 0x000fe80000100a00 */
[----:B------:R0:W-:Y:S02]  /*12d0a0*/  STL.64 [R1+0x1e58], R10 ;  /* 0x001e580a01007387 */ /* 0x0001e40000100a00 */
[----:B0-----:R-:W-:Y:S01]  /*12d0b0*/  HMMA.16816.F32 R8, R28, R4, R16 ;  /* 0x000000041c08723c */ /* 0x001fe20000001810 */
[----:B------:R-:W-:Y:S01]  /*12d0c0*/  F2FP.F16.E5M2.UNPACK_B R3, R3 ;  /* 0x00000003ff03723e */ /* 0x000fe200020004ff */
        /* <DEDUP_REMOVED lines=4142> */
[----:B------:R-:W-:Y:S10]  /*13d3b0*/  STL [R1+0x94f8], R9 ;  /* 0x0094f80901007387 */ /* 0x000ff40000100800 */
[----:B------:R-:W-:Y:S04]  /*13d3c0*/  STL.64 [R1+0x4e0], R16 ;  /* 0x0004e01001007387 */ /* 0x000fe80000100a00 */
[----:B------:R-:W-:Y:S04]  /*13d3d0*/  STL.64 [R1+0x4e8], R18 ;  /* 0x0004e81201007387 */ /* 0x000fe80000100a00 */
[----:B------:R-:W-:Y:S04]  /*13d3e0*/  STL.64 [R1+0x95d8], R10 ;  /* 0x0095d80a01007387 */ /* 0x000fe80000100a00 */
[----:B------:R-:W-:Y:S04]  /*13d3f0*/  STL.64 [R1+0x4d0], R12 ;  /* 0x0004d00c01007387 */ /* 0x000fe80000100a00 */
[----:B------:R0:W-:Y:S02]  /*13d400*/  STL.64 [R1+0x4d8], R14 ;  /* 0x0004d80e01007387 */ /* 0x0001e40000100a00 */
[C---:B0-----:R-:W-:Y:S02]  /*13d410*/  HMMA.16816.F32 R12, R28.reuse, R6, R40 ;  /* 0x000000061c0c723c */ /* 0x041fe40000001828 */
[----:B------:R0:W-:Y:S04]  /*13d420*/  STL [R1+0x95d0], R8 ;  /* 0x0095d00801007387 */ /* 0x0001e80000100800 */
[----:B------:R-:W-:Y:S02]  /*13d430*/  STL.64 [R1+0x94f0], R6 ;  /* 0x0094f00601007387 */ /* 0x000fe40000100a00 */
[C---:B0-----:R-:W-:Y:S11]  /*13d440*/  HMMA.16816.F32 R8, R28.reuse, R4, R44 ;  /* 0x000000041c08723c */ /* 0x041ff6000000182c */
[----:B------:R-:W-:Y:S04]  /*13d450*/  STL.64 [R1+0x4c0], R12 ;  /* 0x0004c00c01007387 */ /* 0x000fe80000100a00 */
[----:B------:R0:W-:Y:S02]  /*13d460*/  STL.64 [R1+0x4c8], R14 ;  /* 0x0004c80e01007387 */ /* 0x0001e40000100a00 */
[----:B0-----:R-:W-:Y:S02]  /*13d470*/  HMMA.16816.F32 R12, R28, R2, R56 ;  /* 0x000000021c0c723c */ /* 0x001fe40000001838 */
[----:B------:R0:W-:Y:S04]  /*13d480*/  STL.64 [R1+0x94e8], R4 ;  /* 0x0094e80401007387 */ /* 0x0001e80000100a00 */
[----:B------:R1:W-:Y:S04]  /*13d490*/  STL.64 [R1+0x4b0], R8 ;  /* 0x0004b00801007387 */ /* 0x0003e80000100a00 */
[----:B------:R2:W-:Y:S04]  /*13d4a0*/  STL.64 [R1+0x4b8], R10 ;  /* 0x0004b80a01007387 */ /* 0x0005e80000100a00 */
[----:B------:R-:W-:Y:S04]  /*13d4b0*/  STL [R1+0x94bc], R2 ;  /* 0x0094bc0201007387 */ /* 0x000fe80000100800 */
[----:B------:R-:W-:Y:S01]  /*13d4c0*/  STL [R1+0x94b8], R3 ;  /* 0x0094b80301007387 */ /* 0x000fe20000100800 */
[----:B0-----:R-:W-:-:S02]  /*13d4d0*/  IMAD R5, R54, 0x100, R53 ;  /* 0x0000010036057824 */ /* 0x001fc400078e0235 */
[----:B-1----:R-:W-:Y:S01]  /*13d4e0*/  IMAD R8, R52, 0x100, R51 ;  /* 0x0000010034087824 */ /* 0x002fe200078e0233 */
[----:B------:R0:W-:Y:S04]  /*13d4f0*/  STL.64 [R1+0x240], R12 ;  /* 0x0002400c01007387 */ /* 0x0001e80000100a00 */
[----:B------:R1:W-:Y:S04]  /*13d500*/  STL.64 [R1+0x248], R14 ;  /* 0x0002480e01007387 */ /* 0x0003e80000100a00 */
[----:B------:R-:W3:Y:S04]  /*13d510*/  LDL.LU R36, [R1+0x2360] ;  /* 0x0023600001247983 */ /* 0x000ee80000300800 */
[----:B------:R-:W3:Y:S04]  /*13d520*/  LDL.LU R37, [R1+0x2364] ;  /* 0x0023640001257983 */ /* 0x000ee80000300800 */
[----:B------:R-:W3:Y:S04]  /*13d530*/  LDL.LU R38, [R1+0x2368] ;  /* 0x0023680001267983 */ /* 0x000ee80000300800 */
[----:B------:R-:W3:Y:S04]  /*13d540*/  LDL.LU R39, [R1+0x236c] ;  /* 0x00236c0001277983 */ /* 0x000ee80000300800 */
[----:B------:R-:W4:Y:S04]  /*13d550*/  LDL.LU R52, [R1+0x23f0] ;  /* 0x0023f00001347983 */ /* 0x000f280000300800 */
[----:B------:R-:W4:Y:S01]  /*13d560*/  LDL.LU R53, [R1+0x23f4] ;  /* 0x0023f40001357983 */ /* 0x000f220000300800 */
[----:B------:R-:W-:-:S03]  /*13d570*/  IMAD R4, R60, 0x100, R55 ;  /* 0x000001003c047824 */ /* 0x000fc600078e0237 */
[----:B------:R-:W4:Y:S04]  /*13d580*/  LDL.LU R54, [R1+0x23f8] ;  /* 0x0023f80001367983 */ /* 0x000f280000300800 */
[----:B------:R-:W4:Y:S04]  /*13d590*/  LDL.LU R55, [R1+0x23fc] ;  /* 0x0023fc0001377983 */ /* 0x000f280000300800 */
[----:B------:R-:W3:Y:S04]  /*13d5a0*/  LDL.LU R40, [R1+0x2410] ;  /* 0x0024100001287983 */ /* 0x000ee80000300800 */
[----:B------:R-:W3:Y:S04]  /*13d5b0*/  LDL.LU R41, [R1+0x2414] ;  /* 0x0024140001297983 */ /* 0x000ee80000300800 */
[----:B------:R-:W3:Y:S01]  /*13d5c0*/  LDL.LU R42, [R1+0x2418] ;  /* 0x00241800012a7983 */ /* 0x000ee20000300800 */
[----:B------:R-:W-:-:S03]  /*13d5d0*/  F2FP.F16.E5M2.UNPACK_B R28, R8 ;  /* 0x00000008ff1c723e */ /* 0x000fc600020004ff */
[----:B------:R-:W3:Y:S04]  /*13d5e0*/  LDL.LU R43, [R1+0x241c] ;  /* 0x00241c00012b7983 */ /* 0x000ee80000300800 */
[----:B------:R-:W3:Y:S04]  /*13d5f0*/  LDL.LU R8, [R1+0x2420] ;  /* 0x0024200001087983 */ /* 0x000ee80000300800 */
[----:B------:R-:W3:Y:S04]  /*13d600*/  LDL.LU R9, [R1+0x2424] ;  /* 0x0024240001097983 */ /* 0x000ee80000300800 */
[----:B--2---:R-:W3:Y:S01]  /*13d610*/  LDL.LU R10, [R1+0x2428] ;  /* 0x00242800010a7983 */ /* 0x004ee20000300800 */
[----:B------:R-:W-:-:S02]  /*13d620*/  F2FP.F16.E5M2.UNPACK_B R29, R5 ;  /* 0x00000005ff1d723e */ /* 0x000fc400020004ff */
[----:B------:R-:W-:Y:S01]  /*13d630*/  F2FP.F16.E5M2.UNPACK_B R30, R4 ;  /* 0x00000004ff1e723e */ /* 0x000fe200020004ff */
[----:B------:R-:W3:Y:S04]  /*13d640*/  LDL.LU R11, [R1+0x242c] ;  /* 0x00242c00010b7983 */ /* 0x000ee80000300800 */
[----:B------:R-:W3:Y:S04]  /*13d650*/  LDL.LU.64 R4, [R1+0x18] ;  /* 0x0000180001047983 */ /* 0x000ee80000300a00 */
[----:B------:R-:W2:Y:S04]  /*13d660*/  LDL.LU.64 R6, [R1+0x10] ;  /* 0x0000100001067983 */ /* 0x000ea80000300a00 */
[----:B------:R-:W2:Y:S04]  /*13d670*/  LDL.LU R44, [R1+0x2400] ;  /* 0x00240000012c7983 */ /* 0x000ea80000300800 */
[----:B------:R-:W4:Y:S04]  /*13d680*/  LDL.LU R45, [R1+0x2404] ;  /* 0x00240400012d7983 */ /* 0x000f280000300800 */
[----:B------:R-:W4:Y:S04]  /*13d690*/  LDL.LU R46, [R1+0x2408] ;  /* 0x00240800012e7983 */ /* 0x000f280000300800 */
[----:B------:R-:W4:Y:S04]  /*13d6a0*/  LDL.LU R47, [R1+0x240c] ;  /* 0x00240c00012f7983 */ /* 0x000f280000300800 */
[----:B------:R-:W4:Y:S04]  /*13d6b0*/  LDL.LU.64 R50, [R1+0x8] ;  /* 0x0000080001327983 */ /* 0x000f280000300a00 */
        /* <DEDUP_REMOVED lines=26> */
[C---:B---3--:R-:W-:Y:S08]  /*13d860*/  HMMA.16816.F32 R8, R28.reuse, R4, R8 ;  /* 0x000000041c08723c */ /* 0x048ff00000001808 */
[C---:B--2---:R-:W-:Y:S08]  /*13d870*/  HMMA.16816.F32 R40, R28.reuse, R6, R40 ;  /* 0x000000061c28723c */ /* 0x044ff00000001828 */
[C---:B----4-:R-:W-:Y:S08]  /*13d880*/  HMMA.16816.F32 R44, R28.reuse, R50, R44 ;  /* 0x000000321c2c723c */ /* 0x050ff0000000182c */
[----:B------:R-:W-:Y:S01]  /*13d890*/  HMMA.16816.F32 R52, R28, R60, R52 ;  /* 0x0000003c1c34723c */ /* 0x000fe20000001834 */
[----:B------:R-:W-:-:S02]  /*13d8a0*/  IMAD.MOV.U32 R2, RZ, RZ, R4 ;  /* 0x000000ffff027224 */ /* 0x000fc400078e0004 */
[----:B------:R-:W-:Y:S02]  /*13d8b0*/  IMAD.MOV.U32 R0, RZ, RZ, R5 ;  /* 0x000000ffff007224 */ /* 0x000fe400078e0005 */
[----:B------:R-:W-:Y:S02]  /*13d8c0*/  IMAD.MOV.U32 R4, RZ, RZ, R6 ;  /* 0x000000ffff047224 */ /* 0x000fe400078e0006 */
[----:B------:R-:W-:Y:S02]  /*13d8d0*/  IMAD.MOV.U32 R6, RZ, RZ, R50 ;  /* 0x000000ffff067224 */ /* 0x000fe400078e0032 */
[----:B------:R-:W-:Y:S01]  /*13d8e0*/  IMAD.MOV.U32 R5, RZ, RZ, R51 ;  /* 0x000000ffff057224 */ /* 0x000fe200078e0033 */
[----:B------:R-:W-:Y:S04]  /*13d8f0*/  STL.64 [R1+0x4a0], R8 ;  /* 0x0004a00801007387 */ /* 0x000fe80000100a00 */
[----:B------:R0:W-:Y:S04]  /*13d900*/  STL.64 [R1+0x4a8], R10 ;  /* 0x0004a80a01007387 */ /* 0x0001e80000100a00 */
[----:B0-----:R-:W2:Y:S04]  /*13d910*/  LDL.LU.64 R10, [R1+0x95d8] ;  /* 0x0095d800010a7983 */ /* 0x001ea80000300a00 */
[----:B------:R-:W3:Y:S04]  /*13d920*/  LDL.LU R8, [R1+0x95d0] ;  /* 0x0095d00001087983 */ /* 0x000ee80000300800 */
[----:B------:R-:W-:Y:S04]  /*13d930*/  STL.64 [R1+0x490], R40 ;  /* 0x0004902801007387 */ /* 0x000fe80000100a00 */
[----:B------:R0:W-:Y:S01]  /*13d940*/  STL.64 [R1+0x498], R42 ;  /* 0x0004982a01007387 */ /* 0x0001e20000100a00 */
[----:B------:R-:W-:-:S02]  /*13d950*/  IMAD.MOV.U32 R3, RZ, RZ, R7 ;  /* 0x000000ffff037224 */ /* 0x000fc400078e0007 */
[----:B------:R-:W-:Y:S01]  /*13d960*/  IMAD.MOV.U32 R9, RZ, RZ, R60 ;  /* 0x000000ffff097224 */ /* 0x000fe200078e003c */
[----:B0-----:R-:W4:Y:S04]  /*13d970*/  LDL.LU.64 R42, [R1+0x95c8] ;  /* 0x0095c800012a7983 */ /* 0x001f280000300a00 */
[----:B------:R-:W4:Y:S04]  /*13d980*/  LDL.LU.64 R40, [R1+0x95c0] ;  /* 0x0095c00001287983 */ /* 0x000f280000300a00 */
[----:B------:R-:W-:Y:S04]  /*13d990*/  STL.64 [R1+0x480], R44 ;  /* 0x0004802c01007387 */ /* 0x000fe80000100a00 */
[----:B------:R0:W-:Y:S01]  /*13d9a0*/  STL.64 [R1+0x488], R46 ;  /* 0x0004882e01007387 */ /* 0x0001e20000100a00 */
[----:B------:R-:W-:-:S03]  /*13d9b0*/  IMAD.MOV.U32 R7, RZ, RZ, R61 ;  /* 0x000000ffff077224 */ /* 0x000fc600078e003d */
[----:B0-----:R-:W4:Y:S04]  /*13d9c0*/  LDL.LU.64 R46, [R1+0x95b8] ;  /* 0x0095b800012e7983 */ /* 0x001f280000300a00 */
[----:B------:R-:W4:Y:S04]  /*13d9d0*/  LDL.LU.64 R44, [R1+0x95b0] ;  /* 0x0095b000012c7983 */ /* 0x000f280000300a00 */
[----:B------:R-:W4:Y:S04]  /*13d9e0*/  LDL.LU.64 R50, [R1+0x95a8] ;  /* 0x0095a80001327983 */ /* 0x000f280000300a00 */
[----:B------:R-:W-:Y:S04]  /*13d9f0*/  STL.64 [R1+0x470], R52 ;  /* 0x0004703401007387 */ /* 0x000fe80000100a00 */
[----:B------:R0:W-:Y:S04]  /*13da00*/  STL.64 [R1+0x478], R54 ;  /* 0x0004783601007387 */ /* 0x0001e80000100a00 */
[----:B0-----:R-:W4:Y:S04]  /*13da10*/  LDL.LU.64 R54, [R1+0x95a0] ;  /* 0x0095a00001367983 */ /* 0x001f280000300a00 */
[----:B------:R-:W4:Y:S04]  /*13da20*/  LDL.LU.64 R52, [R1+0x9598] ;  /* 0x0095980001347983 */ /* 0x000f280000300a00 */
[----:B------:R-:W4:Y:S04]  /*13da30*/  LDL.LU.64 R60, [R1+0x9590] ;  /* 0x00959000013c7983 */ /* 0x000f280000300a00 */
[----:B------:R-:W-:Y:S04]  /*13da40*/  STL.64 [R1+0x9578], R6 ;  /* 0x0095780601007387 */ /* 0x000fe80000100a00 */
[----:B------:R0:W-:Y:S04]  /*13da50*/  STL.64 [R1+0x9570], R4 ;  /* 0x0095700401007387 */ /* 0x0001e80000100a00 */
[----:B0-----:R-:W4:Y:S04]  /*13da60*/  LDL.LU R4, [R1+0x23c0] ;  /* 0x0023c00001047983 */ /* 0x001f280000300800 */
[----:B------:R-:W4:Y:S04]  /*13da70*/  LDL.LU R5, [R1+0x23c4] ;  /* 0x0023c40001057983 */ /* 0x000f280000300800 */
[----:B------:R-:W4:Y:S04]  /*13da80*/  LDL.LU R6, [R1+0x23c8] ;  /* 0x0023c80001067983 */ /* 0x000f280000300800 */
[----:B------:R-:W4:Y:S04]  /*13da90*/  LDL.LU R7, [R1+0x23cc] ;  /* 0x0023cc0001077983 */ /* 0x000f280000300800 */
[----:B--2---:R-:W-:Y:S04]  /*13daa0*/  STL.64 [R1+0x9558], R10 ;  /* 0x0095580a01007387 */ /* 0x004fe80000100a00 */
[----:B---3--:R0:W-:Y:S04]  /*13dab0*/  STL.64 [R1+0x9550], R8 ;  /* 0x0095500801007387 */ /* 0x0081e80000100a00 */
        /* <DEDUP_REMOVED lines=177> */
[----:B------:R1:W-:Y:S04]  /*13e5d0*/  STL.64 [R1+0x308], R18 ;  /* 0x0003081201007387 */ /* 0x0003e80000100a00 */
[----:B------:R-:W2:Y:S09]  /*13e5e0*/  LDL.LU R24, [R1+0x2140] ;  /* 0x0021400001187983 */ /* 0x000eb20000300800 */
[----:B------:R3:W-:Y:S04]  /*13e5f0*/  STL.64 [R1+0x2f0], R12 ;  /* 0x0002f00c01007387 */ /* 0x0007e80000100a00 */
[----:B------:R4:W-:Y:S04]  /*13e600*/  STL.64 [R1+0x2f8], R14 ;  /* 0x0002f80e01007387 */ /* 0x0009e80000100a00 */
[----:B------:R-:W2:Y:S04]  /*13e610*/  LDL.LU R25, [R1+0x2144] ;  /* 0x0021440001197983 */ /* 0x000ea80000300800 */
[----:B------:R-:W2:Y:S04]  /*13e620*/  LDL.LU R26, [R1+0x2148] ;  /* 0x00214800011a7983 */ /* 0x000ea80000300800 */
[----:B------:R-:W2:Y:S04]  /*13e630*/  LDL.LU R27, [R1+0x214c] ;  /* 0x00214c00011b7983 */ /* 0x000ea80000300800 */
[----:B--2---:R2:W-:Y:S04]  /*13e640*/  STL.64 [R1+0x9470], R26 ;  /* 0x0094701a01007387 */ /* 0x0045e80000100a00 */
[----:B------:R-:W-:Y:S04]  /*13e650*/  STL.64 [R1+0x9468], R24 ;  /* 0x0094681801007387 */ /* 0x000fe80000100a00 */
[----:B------:R-:W2:Y:S04]  /*13e660*/  LDL.LU R20, [R1+0x2150] ;  /* 0x0021500001147983 */ /* 0x000ea80000300800 */
        /* <DEDUP_REMOVED lines=12> */
[----:B--2---:R-:W-:Y:S04]  /*13e730*/  STL [R1+0x94a4], R12 ;  /* 0x0094a40c01007387 */ /* 0x004fe80000100800 */
[----:B------:R-:W2:Y:S04]  /*13e740*/  LDL.LU R13, [R1+0x2174] ;  /* 0x00217400010d7983 */ /* 0x000ea80000300800 */
[----:B--2---:R-:W-:Y:S04]  /*13e750*/  STL [R1+0x94c0], R13 ;  /* 0x0094c00d01007387 */ /* 0x004fe80000100800 */
[----:B----4-:R-:W2:Y:S04]  /*13e760*/  LDL.LU R14, [R1+0x2178] ;  /* 0x00217800010e7983 */ /* 0x010ea80000300800 */
[----:B--2---:R-:W-:Y:S04]  /*13e770*/  STL [R1+0x94c4], R14 ;  /* 0x0094c40e01007387 */ /* 0x004fe80000100800 */
[----:B------:R-:W2:Y:S04]  /*13e780*/  LDL.LU R15, [R1+0x217c] ;  /* 0x00217c00010f7983 */ /* 0x000ea80000300800 */
        /* <DEDUP_REMOVED lines=15> */
[----:B------:R-:W4:Y:S01]  /*13e880*/  LDL.LU R59, [R1+0x21dc] ;  /* 0x0021dc00013b7983 */ /* 0x000f220000300800 */
[----:B------:R-:W-:-:S02]  /*13e890*/  IMAD.MOV.U32 R46, RZ, RZ, R9 ;  /* 0x000000ffff2e7224 */ /* 0x000fc400078e0009 */
[----:B------:R-:W-:Y:S02]  /*13e8a0*/  IMAD.MOV.U32 R26, RZ, RZ, R4 ;  /* 0x000000ffff1a7224 */ /* 0x000fe400078e0004 */
[----:B------:R-:W-:Y:S02]  /*13e8b0*/  IMAD.MOV.U32 R45, RZ, RZ, R5 ;  /* 0x000000ffff2d7224 */ /* 0x000fe400078e0005 */
[----:B------:R-:W-:Y:S02]  /*13e8c0*/  IMAD.MOV.U32 R44, RZ, RZ, R6 ;  /* 0x000000ffff2c7224 */ /* 0x000fe400078e0006 */
[----:B------:R-:W-:Y:S01]  /*13e8d0*/  IMAD.MOV.U32 R47, RZ, RZ, R7 ;  /* 0x000000ffff2f7224 */ /* 0x000fe200078e0007 */
[----:B----4-:R-:W-:Y:S04]  /*13e8e0*/  STL.64 [R1+0x94e0], R58 ;  /* 0x0094e03a01007387 */ /* 0x010fe80000100a00 */
[----:B---3--:R1:W-:Y:S04]  /*13e8f0*/  STL.64 [R1+0x94d8], R56 ;  /* 0x0094d83801007387 */ /* 0x0083e80000100a00 */
        /* <DEDUP_REMOVED lines=30> */
[----:B------:R-:W2:Y:S01]  /*13eae0*/  LDL.LU R2, [R1+0x8160] ;  /* 0x0081600001027983 */ /* 0x000ea20000300800 */
[----:B------:R-:W-:-:S03]  /*13eaf0*/  IMAD.MOV.U32 R27, RZ, RZ, R3 ;  /* 0x000000ffff1b7224 */ /* 0x000fc600078e0003 */
        /* <DEDUP_REMOVED lines=16> */
[----:B---3--:R-:W-:-:S15]  /*13ec00*/  HMMA.16816.F32 R4, R28, R8, R4 ;  /* 0x000000081c04723c */ /* 0x008fde0000001804 */
[----:B------:R-:W-:-:S04]  /*13ec10*/  NOP ;  /* 0x0000000000007918 */ /* 0x000fc80000000000 */
        /* <DEDUP_REMOVED lines=10> */
[----:B--2---:R-:W-:-:S02]  /*13ecc0*/  IMAD R12, R12, 0x100, R14 ;  /* 0x000001000c0c7824 */ /* 0x004fc400078e020e */
[----:B------:R-:W-:Y:S02]  /*13ecd0*/  IMAD R60, R60, 0x100, R13 ;  /* 0x000001003c3c7824 */ /* 0x000fe400078e020d */
[----:B------:R-:W-:Y:S02]  /*13ece0*/  IMAD R61, R61, 0x100, R2 ;  /* 0x000001003d3d7824 */ /* 0x000fe400078e0202 */
[----:B----4-:R-:W-:Y:S01]  /*13ecf0*/  IMAD R0, R0, 0x100, R3 ;  /* 0x0000010000007824 */ /* 0x010fe200078e0203 */
[C---:B---3--:R-:W-:Y:S08]  /*13ed00*/  HMMA.16816.F32 R56, R28.reuse, R6, R56 ;  /* 0x000000061c38723c */ /* 0x048ff00000001838 */
        /* <DEDUP_REMOVED lines=17> */
[----:B------:R-:W2:Y:S04]  /*13ee20*/  LDL.LU R2, [R1+0x94bc] ;  /* 0x0094bc0001027983 */ /* 0x000ea80000300800 */
[----:B------:R-:W2:Y:S02]  /*13ee30*/  LDL.LU R3, [R1+0x94b8] ;  /* 0x0094b80001037983 */ /* 0x000ea40000300800 */
[----:B--2---:R-:W-:Y:S02]  /*13ee40*/  HMMA.16816.F32 R28, R28, R2, R32 ;  /* 0x000000021c1c723c */ /* 0x004fe40000001820 */
[----:B------:R-:W2:Y:S04]  /*13ee50*/  LDL.LU.64 R34, [R1+0x94b0] ;  /* 0x0094b00001227983 */ /* 0x000ea80000300a00 */
[----:B------:R-:W2:-:S13]  /*13ee60*/  LDL.LU.64 R32, [R1+0x94a8] ;  /* 0x0094a80001207983 */ /* 0x000e9a0000300a00 */
[----:B------:R0:W-:Y:S04]  /*13ee70*/  STL.64 [R1+0x230], R28 ;  /* 0x0002301c01007387 */ /* 0x0001e80000100a00 */
[----:B------:R1:W-:Y:S01]  /*13ee80*/  STL.64 [R1+0x238], R30 ;  /* 0x0002381e01007387 */ /* 0x0003e20000100a00 */
[----:B0-----:R-:W-:Y:S02]  /*13ee90*/  F2FP.F16.E5M2.UNPACK_B R28, R12 ;  /* 0x0000000cff1c723e */ /* 0x001fe400020004ff */
[----:B------:R-:W-:Y:S01]  /*13eea0*/  F2FP.F16.E5M2.UNPACK_B R29, R60 ;  /* 0x0000003cff1d723e */ /* 0x000fe200020004ff */
[----:B------:R-:W2:Y:S04]  /*13eeb0*/  LDL.LU R12, [R1+0x94a4] ;  /* 0x0094a400010c7983 */ /* 0x000ea80000300800 */
[----:B------:R-:W2:Y:S01]  /*13eec0*/  LDL.LU R60, [R1+0x94a0] ;  /* 0x0094a000013c7983 */ /* 0x000ea20000300800 */
[----:B-1----:R-:W-:-:S03]  /*13eed0*/  F2FP.F16.E5M2.UNPACK_B R30, R61 ;  /* 0x0000003dff1e723e */ /* 0x002fc600020004ff */
[----:B------:R-:W2:Y:S01]  /*13eee0*/  LDL.LU R61, [R1+0x949c] ;  /* 0x00949c00013d7983 */ /* 0x000ea20000300800 */
[----:B------:R-:W-:-:S03]  /*13eef0*/  F2FP.F16.E5M2.UNPACK_B R31, R0 ;  /* 0x00000000ff1f723e */ /* 0x000fc600020004ff */
[----:B------:R-:W3:Y:S04]  /*13ef00*/  LDL.LU R0, [R1+0x9498] ;  /* 0x0094980001007983 */ /* 0x000ee80000300800 */
[C---:B------:R-:W-:Y:S08]  /*13ef10*/  HMMA.16816.F32 R16, R28.reuse, R24, R16 ;  /* 0x000000181c10723c */ /* 0x040ff00000001810 */
[C---:B------:R-:W-:Y:S08]  /*13ef20*/  HMMA.16816.F32 R24, R28.reuse, R26, R20 ;  /* 0x0000001a1c18723c */ /* 0x040ff00000001814 */
[C---:B------:R-:W-:Y:S08]  /*13ef30*/  HMMA.16816.F32 R36, R28.reuse, R44, R36 ;  /* 0x0000002c1c24723c */ /* 0x040ff00000001824 */
[C---:B------:R-:W-:Y:S01]  /*13ef40*/  HMMA.16816.F32 R44, R28.reuse, R46, R40 ;  /* 0x0000002e1c2c723c */ /* 0x040fe20000001828 */
        /* <DEDUP_REMOVED lines=32> */
[----:B------:R-:W2:Y:S04]  /*13f150*/  LDL.LU.64 R54, [R1+0x9410] ;  /* 0x0094100001367983 */ /* 0x000ea80000300a00 */
[----:B------:R-:W4:Y:S04]  /*13f160*/  LDL.LU.64 R52, [R1+0x9408] ;  /* 0x0094080001347983 */ /* 0x000f280000300a00 */
[----:B------:R0:W-:Y:S04]  /*13f170*/  STL.64 [R1+0x1c0], R56 ;  /* 0x0001c03801007387 */ /* 0x0001e80000100a00 */
[----:B------:R1:W-:Y:S04]  /*13f180*/  STL.64 [R1+0x1c8], R58 ;  /* 0x0001c83a01007387 */ /* 0x0003e80000100a00 */
[----:B0-----:R-:W2:Y:S04]  /*13f190*/  LDL.LU R56, [R1+0x21a0] ;  /* 0x0021a00001387983 */ /* 0x001ea80000300800 */
[----:B------:R-:W2:Y:S04]  /*13f1a0*/  LDL.LU R57, [R1+0x21a4] ;  /* 0x0021a40001397983 */ /* 0x000ea80000300800 */
[----:B-1----:R-:W2:Y:S04]  /*13f1b0*/  LDL.LU R58, [R1+0x21a8] ;  /* 0x0021a800013a7983 */ /* 0x002ea80000300800 */
[----:B------:R-:W2:Y:S01]  /*13f1c0*/  LDL.LU R59, [R1+0x21ac] ;  /* 0x0021ac00013b7983 */ /* 0x000ea20000300800 */
[C---:B----4-:R-:W-:Y:S08]  /*13f1d0*/  HMMA.16816.F32 R4, R28.reuse, R52, R4 ;  /* 0x000000341c04723c */ /* 0x050ff00000001804 */
[C---:B--2---:R-:W-:Y:S08]  /*13f1e0*/  HMMA.16816.F32 R56, R28.reuse, R54, R56 ;  /* 0x000000361c38723c */ /* 0x044ff00000001838 */
[C---:B------:R-:W-:Y:S08]  /*13f1f0*/  HMMA.16816.F32 R52, R28.reuse, R50, R8 ;  /* 0x000000321c34723c */ /* 0x040ff00000001808 */
[C---:B---3--:R-:W-:Y:S03]  /*13f200*/  HMMA.16816.F32 R8, R28.reuse, R48, R12 ;  /* 0x000000301c08723c */ /* 0x048fe6000000180c */
[----:B------:R-:W-:Y:S04]  /*13f210*/  STL.64 [R1+0x1b0], R56 ;  /* 0x0001b03801007387 */ /* 0x000fe80000100a00 */
[----:B------:R-:W-:Y:S04]  /*13f220*/  STL.64 [R1+0x1b8], R58 ;  /* 0x0001b83a01007387 */ /* 0x000fe80000100a00 */
[----:B------:R-:W-:Y:S04]  /*13f230*/  STL.64 [R1+0x1a0], R4 ;  /* 0x0001a00401007387 */ /* 0x000fe80000100a00 */
[----:B------:R0:W-:Y:S02]  /*13f240*/  STL.64 [R1+0x1a8], R6 ;  /* 0x0001a80601007387 */ /* 0x0001e40000100a00 */
[C---:B0-----:R-:W-:Y:S02]  /*13f250*/  HMMA.16816.F32 R4, R28.reuse, R46, R16 ;  /* 0x0000002e1c04723c */ /* 0x041fe40000001810 */
[----:B------:R-:W-:Y:S04]  /*13f260*/  STL.64 [R1+0x190], R52 ;  /* 0x0001903401007387 */ /* 0x000fe80000100a00 */
[----:B------:R-:W-:Y:S02]  /*13f270*/  STL.64 [R1+0x198], R54 ;  /* 0x0001983601007387 */ /* 0x000fe40000100a00 */
[C---:B------:R-:W-:Y:S02]  /*13f280*/  HMMA.16816.F32 R12, R28.reuse, R44, R20 ;  /* 0x0000002c1c0c723c */ /* 0x040fe40000001814 */
[----:B------:R-:W-:Y:S04]  /*13f290*/  STL.64 [R1+0x180], R8 ;  /* 0x0001800801007387 */ /* 0x000fe80000100a00 */
[----:B------:R0:W-:Y:S02]  /*13f2a0*/  STL.64 [R1+0x188], R10 ;  /* 0x0001880a01007387 */ /* 0x0001e40000100a00 */
[C---:B0-----:R-:W-:Y:S03]  /*13f2b0*/  HMMA.16816.F32 R8, R28.reuse, R42, R24 ;  /* 0x0000002a1c08723c */ /* 0x041fe60000001818 */
[----:B------:R-:W-:Y:S04]  /*13f2c0*/  STL.64 [R1+0x170], R4 ;  /* 0x0001700401007387 */ /* 0x000fe80000100a00 */
[----:B------:R0:W-:Y:S02]  /*13f2d0*/  STL.64 [R1+0x178], R6 ;  /* 0x0001780601007387 */ /* 0x0001e40000100a00 */
[----:B0-----:R-:W-:Y:S02]  /*13f2e0*/  HMMA.16816.F32 R4, R28, R40, R32 ;  /* 0x000000281c04723c */ /* 0x001fe40000001820 */
[----:B------:R0:W-:Y:S04]  /*13f2f0*/  STL.64 [R1+0x160], R12 ;  /* 0x0001600c01007387 */ /* 0x0001e80000100a00 */
[----:B------:R1:W-:Y:S04]  /*13f300*/  STL.64 [R1+0x168], R14 ;  /* 0x0001680e01007387 */ /* 0x0003e80000100a00 */
[----:B------:R-:W2:Y:S04]  /*13f310*/  LDL.LU R44, [R1+0x40] ;  /* 0x00004000012c7983 */ /* 0x000ea80000300800 */
[----:B------:R3:W-:Y:S04]  /*13f320*/  STL.64 [R1+0x150], R8 ;  /* 0x0001500801007387 */ /* 0x0007e80000100a00 */
[----:B------:R4:W-:Y:S04]  /*13f330*/  STL.64 [R1+0x158], R10 ;  /* 0x0001580a01007387 */ /* 0x0009e80000100a00 */
[----:B------:R-:W-:Y:S04]  /*13f340*/  STL.64 [R1+0x140], R4 ;  /* 0x0001400401007387 */ /* 0x000fe80000100a00 */
[----:B------:R-:W-:Y:S04]  /*13f350*/  STL.64 [R1+0x148], R6 ;  /* 0x0001480601007387 */ /* 0x000fe80000100a00 */
        /* <DEDUP_REMOVED lines=76> */
[----:B0-----:R-:W2:Y:S04]  /*13f820*/  LDL.LU R36, [R1+0x2050] ;  /* 0x0020500001247983 */ /* 0x001ea80000300800 */
[----:B------:R-:W2:Y:S04]  /*13f830*/  LDL.LU R37, [R1+0x2054] ;  /* 0x0020540001257983 */ /* 0x000ea80000300800 */
[----:B-1----:R-:W2:Y:S04]  /*13f840*/  LDL.LU R38, [R1+0x2058] ;  /* 0x0020580001267983 */ /* 0x002ea80000300800 */
[----:B------:R-:W2:Y:S04]  /*13f850*/  LDL.LU R39, [R1+0x205c] ;  /* 0x00205c0001277983 */ /* 0x000ea80000300800 */
[----:B------:R-:W2:Y:S04]  /*13f860*/  LDL.LU R60, [R1+0x3768] ;  /* 0x00376800013c7983 */ /* 0x000ea80000300800 */
[----:B------:R-:W2:Y:S01]  /*13f870*/  LDL.LU R61, [R1+0x376c] ;  /* 0x00376c00013d7983 */ /* 0x000ea20000300800 */
[C---:B---3--:R-:W-:Y:S08]  /*13f880*/  HMMA.16816.F32 R40, R28.reuse, R34, R40 ;  /* 0x000000221c28723c */ /* 0x048ff00000001828 */
[----:B----4-:R-:W-:Y:S11]  /*13f890*/  HMMA.16816.F32 R32, R28, R32, R24 ;  /* 0x000000201c20723c */ /* 0x010ff60000001818 */
[----:B------:R-:W-:Y:S04]  /*13f8a0*/  STL.64 [R1+0x110], R40 ;  /* 0x0001102801007387 */ /* 0x000fe80000100a00 */
[----:B------:R0:W-:Y:S04]  /*13f8b0*/  STL.64 [R1+0x118], R42 ;  /* 0x0001182a01007387 */ /* 0x0001e80000100a00 */
[----:B0-----:R-:W3:Y:S04]  /*13f8c0*/  LDL.LU.64 R42, [R1+0x93d8] ;  /* 0x0093d800012a7983 */ /* 0x001ee80000300a00 */
[----:B------:R-:W3:Y:S04]  /*13f8d0*/  LDL.LU.64 R40, [R1+0x93d0] ;  /* 0x0093d00001287983 */ /* 0x000ee80000300a00 */
[----:B------:R-:W4:Y:S04]  /*13f8e0*/  LDL.LU.64 R26, [R1+0x93c8] ;  /* 0x0093c800011a7983 */ /* 0x000f280000300a00 */
[----:B------:R-:W2:Y:S04]  /*13f8f0*/  LDL.LU.64 R24, [R1+0x93c0] ;  /* 0x0093c00001187983 */ /* 0x000ea80000300a00 */
[----:B------:R0:W-:Y:S04]  /*13f900*/  STL.64 [R1+0x100], R32 ;  /* 0x0001002001007387 */ /* 0x0001e80000100a00 */
[----:B------:R1:W-:Y:S04]  /*13f910*/  STL.64 [R1+0x108], R34 ;  /* 0x0001082201007387 */ /* 0x0003e80000100a00 */
[----:B0-----:R-:W3:Y:S04]  /*13f920*/  LDL.LU R32, [R1+0x2060] ;  /* 0x0020600001207983 */ /* 0x001ee80000300800 */
[----:B------:R-:W3:Y:S04]  /*13f930*/  LDL.LU R33, [R1+0x2064] ;  /* 0x0020640001217983 */ /* 0x000ee80000300800 */
[----:B-1----:R-:W3:Y:S01]  /*13f940*/  LDL.LU R34, [R1+0x2068] ;  /* 0x0020680001227983 */ /* 0x002ee20000300800 */
[----:B------:R-:W-:-:S03]  /*13f950*/  IMAD.MOV.U32 R35, RZ, RZ, R0 ;  /* 0x000000ffff237224 */ /* 0x000fc600078e0000 */
[----:B------:R-:W3:Y:S01]  /*13f960*/  LDL.LU R0, [R1+0x93b8] ;  /* 0x0093b80001007983 */ /* 0x000ee20000300800 */
[C---:B----4-:R-:W-:Y:S08]  /*13f970*/  HMMA.16816.F32 R44, R28.reuse, R26, R44 ;  /* 0x0000001a1c2c723c */ /* 0x050ff0000000182c */
[C---:B--2---:R-:W-:Y:S11]  /*13f980*/  HMMA.16816.F32 R24, R28.reuse, R24, R20 ;  /* 0x000000181c18723c */ /* 0x044ff60000001814 */
        /* <DEDUP_REMOVED lines=13> */
[----:B--2---:R-:W-:Y:S11]  /*13fa60*/  HMMA.16816.F32 R20, R28, R20, R16 ;  /* 0x000000141c14723c */ /* 0x004ff60000001810 */
[----:B------:R-:W-:Y:S04]  /*13fa70*/  STL.64 [R1+0xd0], R4 ;  /* 0x0000d00401007387 */ /* 0x000fe80000100a00 */
[----:B------:R0:W-:Y:S04]  /*13fa80*/  STL.64 [R1+0xd8], R6 ;  /* 0x0000d80601007387 */ /* 0x0001e80000100a00 */
[----:B0-----:R-:W2:Y:S04]  /*13fa90*/  LDL.LU.64 R6, [R1+0x9390] ;  /* 0x0093900001067983 */ /* 0x001ea80000300a00 */
[----:B------:R-:W4:Y:S04]  /*13faa0*/  LDL.LU.64 R4, [R1+0x9388] ;  /* 0x0093880001047983 */ /* 0x000f280000300a00 */
[----:B------:R-:W2:Y:S04]  /*13fab0*/  LDL.LU.64 R18, [R1+0x9380] ;  /* 0x0093800001127983 */ /* 0x000ea80000300a00 */
[----:B------:R-:W4:Y:S04]  /*13fac0*/  LDL.LU.64 R16, [R1+0x9378] ;  /* 0x0093780001107983 */ /* 0x000f280000300a00 */
[----:B------:R0:W-:Y:S04]  /*13fad0*/  STL.64 [R1+0xc0], R20 ;  /* 0x0000c01401007387 */ /* 0x0001e80000100a00 */
[----:B------:R3:W-:Y:S04]  /*13fae0*/  STL.64 [R1+0xc8], R22 ;  /* 0x0000c81601007387 */ /* 0x0007e80000100a00 */
[----:B0-----:R-:W4:Y:S04]  /*13faf0*/  LDL.LU R20, [R1+0x2080] ;  /* 0x0020800001147983 */ /* 0x001f280000300800 */
[----:B------:R-:W4:Y:S01]  /*13fb00*/  LDL.LU R21, [R1+0x2084] ;  /* 0x0020840001157983 */ /* 0x000f220000300800 */
[----:B---3--:R-:W-:-:S03]  /*13fb10*/  IMAD.MOV.U32 R23, RZ, RZ, R0 ;  /* 0x000000ffff177224 */ /* 0x008fc600078e0000 */
[----:B------:R-:W3:Y:S01]  /*13fb20*/  LDL.LU R22, [R1+0x2088] ;  /* 0x0020880001167983 */ /* 0x000ee20000300800 */
[C---:B--2---:R-:W-:Y:S08]  /*13fb30*/  HMMA.16816.F32 R8, R28.reuse, R18, R8 ;  /* 0x000000121c08723c */ /* 0x044ff00000001808 */
[C---:B----4-:R-:W-:Y:S11]  /*13fb40*/  HMMA.16816.F32 R16, R28.reuse, R16, R12 ;  /* 0x000000101c10723c */ /* 0x050ff6000000180c */
[----:B------:R-:W-:Y:S01]  /*13fb50*/  IMAD.MOV.U32 R0, RZ, RZ, R11 ;  /* 0x000000ffff007224 */ /* 0x000fe200078e000b */
[----:B------:R-:W-:Y:S04]  /*13fb60*/  STL.64 [R1+0xb0], R8 ;  /* 0x0000b00801007387 */ /* 0x000fe80000100a00 */
[----:B------:R0:W-:Y:S04]  /*13fb70*/  STL [R1+0xb8], R10 ;  /* 0x0000b80a01007387 */ /* 0x0001e80000100800 */
[----:B0-----:R-:W2:Y:S04]  /*13fb80*/  LDL.LU.64 R10, [R1+0x9370] ;  /* 0x00937000010a7983 */ /* 0x001ea80000300a00 */
[----:B------:R-:W4:Y:S04]  /*13fb90*/  LDL.LU.64 R8, [R1+0x9368] ;  /* 0x0093680001087983 */ /* 0x000f280000300a00 */
[----:B------:R-:W-:Y:S04]  /*13fba0*/  STL [R1+0x83b8], R0 ;  /* 0x0083b80001007387 */ /* 0x000fe80000100800 */
[----:B------:R-:W3:Y:S04]  /*13fbb0*/  LDL.LU.64 R14, [R1+0x9360] ;  /* 0x00936000010e7983 */ /* 0x000ee80000300a00 */
[----:B------:R-:W2:Y:S01]  /*13fbc0*/  LDL.LU.64 R12, [R1+0x9358] ;  /* 0x00935800010c7983 */ /* 0x000ea20000300a00 */
[C---:B---3--:R-:W-:Y:S08]  /*13fbd0*/  HMMA.16816.F32 R20, R28.reuse, R14, R20 ;  /* 0x0000000e1c14723c */ /* 0x048ff00000001814 */
[C---:B--2---:R-:W-:Y:S11]  /*13fbe0*/  HMMA.16816.F32 R12, R28.reuse, R12, R24 ;  /* 0x0000000c1c0c723c */ /* 0x044ff60000001818 */
[----:B------:R-:W-:Y:S04]  /*13fbf0*/  STL.64 [R1+0x90], R20 ;  /* 0x0000901401007387 */ /* 0x000fe80000100a00 */
[----:B------:R-:W-:Y:S04]  /*13fc00*/  STL.64 [R1+0xa0], R16 ;  /* 0x0000a01001007387 */ /* 0x000fe80000100a00 */
[----:B------:R0:W-:Y:S02]  /*13fc10*/  STL.64 [R1+0xa8], R18 ;  /* 0x0000a81201007387 */ /* 0x0001e40000100a00 */
[C---:B0-----:R-:W-:Y:S01]  /*13fc20*/  HMMA.16816.F32 R16, R28.reuse, R10, R32 ;  /* 0x0000000a1c10723c */ /* 0x041fe20000001820 */
[----:B------:R-:W-:Y:S01]  /*13fc30*/  IMAD.MOV.U32 R0, RZ, RZ, R23 ;  /* 0x000000ffff007224 */ /* 0x000fe200078e0017 */
[----:B------:R-:W-:Y:S04]  /*13fc40*/  STL [R1+0x98], R22 ;  /* 0x0000981601007387 */ /* 0x000fe80000100800 */
[----:B------:R-:W-:Y:S02]  /*13fc50*/  STL [R1+0x8400], R0 ;  /* 0x0084000001007387 */ /* 0x000fe40000100800 */
[C---:B----4-:R-:W-:Y:S11]  /*13fc60*/  HMMA.16816.F32 R8, R28.reuse, R8, R36 ;  /* 0x000000081c08723c */ /* 0x050ff60000001824 */
[----:B------:R-:W-:Y:S04]  /*13fc70*/  STL.64 [R1+0x70], R16 ;  /* 0x0000701001007387 */ /* 0x000fe80000100a00 */
[----:B------:R-:W-:Y:S04]  /*13fc80*/  STL.64 [R1+0x80], R12 ;  /* 0x0000800c01007387 */ /* 0x000fe80000100a00 */
[----:B------:R0:W-:Y:S02]  /*13fc90*/  STL.64 [R1+0x88], R14 ;  /* 0x0000880e01007387 */ /* 0x0001e40000100a00 */
[----:B0-----:R-:W-:Y:S01]  /*13fca0*/  HMMA.16816.F32 R12, R28, R6, R40 ;  /* 0x000000061c0c723c */ /* 0x001fe20000001828 */
[----:B------:R-:W-:Y:S01]  /*13fcb0*/  IMAD.MOV.U32 R0, RZ, RZ, R19 ;  /* 0x000000ffff007224 */ /* 0x000fe200078e0013 */
[----:B------:R-:W-:Y:S04]  /*13fcc0*/  STL [R1+0x78], R18 ;  /* 0x0000781201007387 */ /* 0x000fe80000100800 */
[----:B------:R-:W-:-:S13]  /*13fcd0*/  STL [R1+0x8438], R0 ;  /* 0x0084380001007387 */ /* 0x000fda0000100800 */
        /* <DEDUP_REMOVED lines=8> */
[----:B------:R0:W-:Y:S02]  /*13fd60*/  STL.64 [R1+0x48], R10 ;  /* 0x0000480a01007387 */ /* 0x0001e40000100a00 */
[----:B0-----:R-:W-:-:S15]  /*13fd70*/  HMMA.16816.F32 R8, R28, R2, R56 ;  /* 0x000000021c08723c */ /* 0x001fde0000001838 */
[----:B------:R-:W-:-:S04]  /*13fd80*/  NOP ;  /* 0x0000000000007918 */ /* 0x000fc80000000000 */
[----:B------:R-:W-:Y:S01]  /*13fd90*/  IMAD.MOV.U32 R0, RZ, RZ, R11 ;  /* 0x000000ffff007224 */ /* 0x000fe200078e000b */
[----:B------:R0:W-:Y:S04]  /*13fda0*/  STL.64 [R1+0x30], R8 ;  /* 0x0000300801007387 */ /* 0x0001e80000100a00 */
[----:B------:R1:W-:Y:S04]  /*13fdb0*/  STL [R1+0x38], R10 ;  /* 0x0000380a01007387 */ /* 0x0003e80000100800 */
[----:B------:R-:W-:Y:S04]  /*13fdc0*/  STL [R1+0x8490], R0 ;  /* 0x0084900001007387 */ /* 0x000fe80000100800 */
[----:B------:R-:W2:Y:S04]  /*13fdd0*/  LDL.LU R44, [R1+0x1fa0] ;  /* 0x001fa000012c7983 */ /* 0x000ea80000300800 */
[----:B------:R-:W2:Y:S01]  /*13fde0*/  LDL.LU R45, [R1+0x1fa4] ;  /* 0x001fa400012d7983 */ /* 0x000ea20000300800 */
[----:B0-----:R-:W-:-:S02]  /*13fdf0*/  F2FP.F16.E5M2.UNPACK_B R8, R60.H1 ;  /* 0x0000003cff08723e */ /* 0x001fc400030004ff */
[----:B------:R-:W-:-:S03]  /*13fe00*/  F2FP.F16.E5M2.UNPACK_B R9, R61.H1 ;  /* 0x0000003dff09723e */ /* 0x000fc600030004ff */
[----:B------:R-:W-:Y:S04]  /*13fe10*/  STL [R1+0x18], R8 ;  /* 0x0000180801007387 */ /* 0x000fe80000100800 */
        /* <DEDUP_REMOVED lines=24> */
[----:B------:R-:W2:Y:S01]  /*13ffa0*/  LDL.LU R15, [R1+0x201c] ;  /* 0x00201c00010f7983 */ /* 0x000ea20000300800 */
[----:B------:R-:W-:-:S03]  /*13ffb0*/  IMAD R4, R49, 0x100, R48 ;  /* 0x0000010031047824 */ /* 0x000fc600078e0230 */
[----:B------:R-:W2:Y:S04]  /*13ffc0*/  LDL.LU R3, [R1+0x3778] ;  /* 0x0037780001037983 */ /* 0x000ea80000300800 */
        /* <DEDUP_REMOVED lines=13> */
[----:B------:R-:W-:-:S03]  /*1400a0*/  IMAD R7, R55, 0x100, R54 ;  /* 0x0000010037077824 */ /* 0x000fc600078e0236 */
        /* <DEDUP_REMOVED lines=10> */
[----:B------:R-:W3:Y:S01]  /*140150*/  LDL.LU R51, [R1+0x37f8] ;  /* 0x0037f80001337983 */ /* 0x000ee20000300800 */
[----:B------:R-:W-:-:S02]  /*140160*/  F2FP.F16.E5M2.UNPACK_B R28, R4 ;  /* 0x00000004ff1c723e */ /* 0x000fc400020004ff */
[----:B------:R-:W-:Y:S01]  /*140170*/  F2FP.F16.E5M2.UNPACK_B R29, R5 ;  /* 0x00000005ff1d723e */ /* 0x000fe200020004ff */
[----:B------:R-:W3:Y:S01]  /*140180*/  LDL.LU R4, [R1+0x2020] ;  /* 0x0020200001047983 */ /* 0x000ee20000300800 */
[----:B------:R-:W-:-:S03]  /*140190*/  F2FP.F16.E5M2.UNPACK_B R30, R6 ;  /* 0x00000006ff1e723e */ /* 0x000fc600020004ff */
[----:B------:R-:W3:Y:S01]  /*1401a0*/  LDL.LU R5, [R1+0x2024] ;  /* 0x0020240001057983 */ /* 0x000ee20000300800 */
[----:B------:R-:W-:-:S03]  /*1401b0*/  F2FP.F16.E5M2.UNPACK_B R31, R7 ;  /* 0x00000007ff1f723e */ /* 0x000fc600020004ff */
[----:B------:R-:W3:Y:S04]  /*1401c0*/  LDL.LU R6, [R1+0x2028] ;  /* 0x0020280001067983 */ /* 0x000ee80000300800 */
[----:B------:R-:W3:Y:S01]  /*1401d0*/  LDL.LU R7, [R1+0x202c] ;  /* 0x00202c0001077983 */ /* 0x000ee20000300800 */
[----:B--2---:R-:W-:Y:S02]  /*1401e0*/  F2FP.F16.E5M2.UNPACK_B R2, R3.H1 ;  /* 0x00000003ff02723e */ /* 0x004fe400030004ff */
[----:B------:R-:W-:Y:S01]  /*1401f0*/  F2FP.F16.E5M2.UNPACK_B R3, R10.H1 ;  /* 0x0000000aff03723e */ /* 0x000fe200030004ff */
[----:B---3--:R-:W-:-:S15]  /*140200*/  HMMA.16816.F32 R4, R28, R8, R4 ;  /* 0x000000081c04723c */ /* 0x008fde0000001804 */
[----:B------:R-:W-:-:S04]  /*140210*/  NOP ;  /* 0x0000000000007918 */ /* 0x000fc80000000000 */
[----:B------:R0:W-:Y:S02]  /*140220*/  STL.64 [R1+0x2020], R4 ;  /* 0x0020200401007387 */ /* 0x0001e40000100a00 */
[----:B0-----:R-:W-:Y:S02]  /*140230*/  F2FP.F16.E5M2.UNPACK_B R4, R11.H1 ;  /* 0x0000000bff04723e */ /* 0x001fe400030004ff */
[----:B------:R-:W-:Y:S01]  /*140240*/  HMMA.16816.F32 R8, R28, R2, R12 ;  /* 0x000000021c08723c */ /* 0x000fe2000000180c */
[----:B------:R-:W-:Y:S01]  /*140250*/  F2FP.F16.E5M2.UNPACK_B R5, R48.H1 ;  /* 0x00000030ff05723e */ /* 0x000fe200030004ff */
[----:B------:R-:W-:Y:S04]  /*140260*/  STL.64 [R1+0x2028], R6 ;  /* 0x0020280601007387 */ /* 0x000fe80000100a00 */
[----:B------:R-:W-:-:S13]  /*140270*/  STL.64 [R1+0x10], R2 ;  /* 0x0000100201007387 */ /* 0x000fda0000100a00 */
[----:B------:R-:W-:Y:S04]  /*140280*/  STL.64 [R1+0x2010], R8 ;  /* 0x0020100801007387 */ /* 0x000fe80000100a00 */
[----:B------:R-:W-:Y:S04]  /*140290*/  STL.64 [R1+0x2018], R10 ;  /* 0x0020180a01007387 */ /* 0x000fe80000100a00 */
[----:B------:R0:W-:Y:S02]  /*1402a0*/  STL.64 [R1+0x8], R4 ;  /* 0x0000080401007387 */ /* 0x0001e40000100a00 */
[----:B0-----:R-:W-:Y:S01]  /*1402b0*/  HMMA.16816.F32 R4, R28, R4, R16 ;  /* 0x000000041c04723c */ /* 0x001fe20000001810 */
[----:B------:R-:W-:-:S02]  /*1402c0*/  F2FP.F16.E5M2.UNPACK_B R2, R49.H1 ;  /* 0x00000031ff02723e */ /* 0x000fc400030004ff */
[----:B------:R-:W-:Y:S02]  /*1402d0*/  F2FP.F16.E5M2.UNPACK_B R3, R50.H1 ;  /* 0x00000032ff03723e */ /* 0x000fe400030004ff */
[----:B------:R-:W-:-:S14]  /*1402e0*/  F2FP.F16.E5M2.UNPACK_B R60, R60.H1 ;  /* 0x0000003cff3c723e */ /* 0x000fdc00030004ff */
[----:B------:R-:W-:Y:S04]  /*1402f0*/  STL.64 [R1+0x2000], R4 ;  /* 0x0020000401007387 */ /* 0x000fe80000100a00 */
[----:B------:R0:W-:Y:S02]  /*140300*/  STL.64 [R1+0x2008], R6 ;  /* 0x0020080601007387 */ /* 0x0001e40000100a00 */
[----:B0-----:R-:W-:Y:S01]  /*140310*/  HMMA.16816.F32 R4, R28, R2, R20 ;  /* 0x000000021c04723c */ /* 0x001fe20000001814 */
[----:B------:R-:W-:Y:S01]  /*140320*/  F2FP.F16.E5M2.UNPACK_B R61, R61.H1 ;  /* 0x0000003dff3d723e */ /* 0x000fe200030004ff */
[----:B------:R-:W-:Y:S01]  /*140330*/  STL.64 [R1], R2 ;  /* 0x0000000201007387 */ /* 0x000fe20000100a00 */
[----:B------:R-:W-:-:S15]  /*140340*/  F2FP.F16.E5M2.UNPACK_B R58, R58.H1 ;  /* 0x0000003aff3a723e */ /* 0x000fde00030004ff */
[----:B------:R-:W-:Y:S01]  /*140350*/  NOP ;  /* 0x0000000000007918 */ /* 0x000fe20000000000 */
[----:B------:R-:W-:Y:S04]  /*140360*/  STL.64 [R1+0x1ff0], R4 ;  /* 0x001ff00401007387 */ /* 0x000fe80000100a00 */
[----:B------:R4:W-:Y:S02]  /*140370*/  STL.64 [R1+0x1ff8], R6 ;  /* 0x001ff80601007387 */ /* 0x0009e40000100a00 */
[----:B----4-:R-:W-:Y:S01]  /*140380*/  HMMA.16816.F32 R4, R28, R60, R24 ;  /* 0x0000003c1c04723c */ /* 0x010fe20000001818 */
[----:B------:R-:W-:Y:S01]  /*140390*/  F2FP.F16.E5M2.UNPACK_B R59, R59.H1 ;  /* 0x0000003bff3b723e */ /* 0x000fe200030004ff */
[----:B------:R-:W-:Y:S01]  /*1403a0*/  STL.64 [R1+0x9308], R60 ;  /* 0x0093083c01007387 */ /* 0x000fe20000100a00 */
[----:B------:R-:W-:-:S15]  /*1403b0*/  F2FP.F16.E5M2.UNPACK_B R56, R56.H1 ;  /* 0x00000038ff38723e */ /* 0x000fde00030004ff */
[----:B------:R-:W-:Y:S01]  /*1403c0*/  NOP ;  /* 0x0000000000007918 */ /* 0x000fe20000000000 */
        /* <DEDUP_REMOVED lines=8> */
[----:B0-----:R-:W-:Y:S02]  /*140450*/  HMMA.16816.F32 R4, R28, R56, R36 ;  /* 0x000000381c04723c */ /* 0x001fe40000001824 */
[----:B------:R-:W-:Y:S04]  /*140460*/  STL.64 [R1+0x9300], R58 ;  /* 0x0093003a01007387 */ /* 0x000fe80000100a00 */
[----:B------:R-:W-:Y:S01]  /*140470*/  STL.64 [R1+0x92f8], R56 ;  /* 0x0092f83801007387 */ /* 0x000fe20000100a00 */
[----:B------:R-:W-:-:S12]  /*140480*/  F2FP.F16.E5M2.UNPACK_B R52, R52.H1 ;  /* 0x00000034ff34723e */ /* 0x000fd800030004ff */
[----:B------:R-:W-:Y:S04]  /*140490*/  STL.64 [R1+0x1fc0], R4 ;  /* 0x001fc00401007387 */ /* 0x000fe80000100a00 */
[----:B------:R0:W-:Y:S02]  /*1404a0*/  STL.64 [R1+0x1fc8], R6 ;  /* 0x001fc80601007387 */ /* 0x0001e40000100a00 */
[----:B0-----:R-:W-:Y:S01]  /*1404b0*/  HMMA.16816.F32 R4, R28, R54, R40 ;  /* 0x000000361c04723c */ /* 0x001fe20000001828 */
[----:B------:R-:W-:-:S15]  /*1404c0*/  F2FP.F16.E5M2.UNPACK_B R53, R53.H1 ;  /* 0x00000035ff35723e */ /* 0x000fde00030004ff */
[----:B------:R-:W-:-:S03]  /*1404d0*/  NOP ;  /* 0x0000000000007918 */ /* 0x000fc60000000000 */
        /* <DEDUP_REMOVED lines=51> */
[----:B------:R-:W-:Y:S01]  /*140810*/  STL.64 [R1+0x9310], R52 ;  /* 0x0093103401007387 */ /* 0x000fe20000100a00 */
[----:B--2---:R-:W-:-:S07]  /*140820*/  F2FP.F16.E5M2.UNPACK_B R51, R51.H1 ;  /* 0x00000033ff33723e */ /* 0x004fce00030004ff */
[----:B----4-:R-:W-:Y:S01]  /*140830*/  HMMA.16816.F32 R4, R28, R50, R4 ;  /* 0x000000321c04723c */ /* 0x010fe20000001804 */
[----:B---3--:R-:W-:Y:S02]  /*140840*/  F2FP.F16.E5M2.UNPACK_B R48, R48.H1 ;  /* 0x00000030ff30723e */ /* 0x008fe400030004ff */
[----:B------:R-:W-:Y:S01]  /*140850*/  F2FP.F16.E5M2.UNPACK_B R49, R49.H1 ;  /* 0x00000031ff31723e */ /* 0x000fe200030004ff */
[----:B------:R-:W-:-:S15]  /*140860*/  STL.64 [R1+0x9320], R50 ;  /* 0x0093203201007387 */ /* 0x000fde0000100a00 */
[----:B------:R-:W-:Y:S04]  /*140870*/  STL.64 [R1+0x1f90], R4 ;  /* 0x001f900401007387 */ /* 0x000fe80000100a00 */
[----:B------:R0:W-:Y:S02]  /*140880*/  STL.64 [R1+0x1f98], R6 ;  /* 0x001f980601007387 */ /* 0x0001e40000100a00 */
[C---:B0-----:R-:W-:Y:S01]  /*140890*/  HMMA.16816.F32 R4, R28.reuse, R48, R8 ;  /* 0x000000301c04723c */ /* 0x041fe20000001808 */
[----:B------:R-:W-:Y:S02]  /*1408a0*/  F2FP.F16.E5M2.UNPACK_B R46, R46.H1 ;  /* 0x0000002eff2e723e */ /* 0x000fe400030004ff */
[----:B------:R-:W-:Y:S01]  /*1408b0*/  F2FP.F16.E5M2.UNPACK_B R47, R47.H1 ;  /* 0x0000002fff2f723e */ /* 0x000fe200030004ff */
[----:B------:R-:W-:Y:S04]  /*1408c0*/  STL [R1+0x933c], R48 ;  /* 0x00933c3001007387 */ /* 0x000fe80000100800 */
[----:B------:R-:W-:Y:S11]  /*1408d0*/  STL [R1+0x9338], R49 ;  /* 0x0093383101007387 */ /* 0x000ff60000100800 */
        /* <DEDUP_REMOVED lines=76> */
[----:B------:R-:W-:-:S02]  /*140da0*/  F2FP.F16.E5M2.UNPACK_B R36, R36.H1 ;  /* 0x00000024ff24723e */ /* 0x000fc400030004ff */
[----:B------:R-:W-:Y:S01]  /*140db0*/  F2FP.F16.E5M2.UNPACK_B R37, R37.H1 ;  /* 0x00000025ff25723e */ /* 0x000fe200030004ff */
[----:B------:R-:W4:Y:S04]  /*140dc0*/  LDL.LU R16, [R1+0x38e8] ;  /* 0x0038e80001107983 */ /* 0x000f280000300800 */
[----:B------:R-:W4:Y:S04]  /*140dd0*/  LDL.LU R17, [R1+0x38ec] ;  /* 0x0038ec0001117983 */ /* 0x000f280000300800 */
[----:B------:R-:W-:Y:S04]  /*140de0*/  STL.64 [R1+0x92d0], R38 ;  /* 0x0092d02601007387 */ /* 0x000fe80000100a00 */
[----:B------:R0:W-:Y:S01]  /*140df0*/  STL.64 [R1+0x92c8], R36 ;  /* 0x0092c82401007387 */ /* 0x0001e20000100a00 */
[----:B--2---:R-:W-:-:S02]  /*140e00*/  F2FP.F16.E5M2.UNPACK_B R34, R34.H1 ;  /* 0x00000022ff22723e */ /* 0x004fc400030004ff */
[----:B---3--:R-:W-:Y:S01]  /*140e10*/  F2FP.F16.E5M2.UNPACK_B R35, R35.H1 ;  /* 0x00000023ff23723e */ /* 0x008fe200030004ff */
[C---:B------:R-:W-:Y:S08]  /*140e20*/  HMMA.16816.F32 R40, R28.reuse, R36, R40 ;  /* 0x000000241c28723c */ /* 0x040ff00000001828 */
[----:B0-----:R-:W-:Y:S01]  /*140e30*/  HMMA.16816.F32 R36, R28, R34, R44 ;  /* 0x000000221c24723c */ /* 0x001fe2000000182c */
[----:B----4-:R-:W-:-:S02]  /*140e40*/  F2FP.F16.E5M2.UNPACK_B R32, R32.H1 ;  /* 0x00000020ff20723e */ /* 0x010fc400030004ff */
        /* <DEDUP_REMOVED lines=90> */
[----:B------:R-:W-:Y:S04]  /*1413f0*/  STL.64 [R1+0x92a0], R18 ;  /* 0x0092a01201007387 */ /* 0x000fe80000100a00 */
[----:B------:R0:W-:Y:S01]  /*141400*/  STL.64 [R1+0x9298], R16 ;  /* 0x0092981001007387 */ /* 0x0001e20000100a00 */
[----:B--2---:R-:W-:Y:S02]  /*141410*/  F2FP.F16.E5M2.UNPACK_B R14, R14.H1 ;  /* 0x0000000eff0e723e */ /* 0x004fe400030004ff */
        /* <DEDUP_REMOVED lines=29> */
[----:B------:R-:W-:-:S06]  /*1415f0*/  F2FP.F16.E5M2.UNPACK_B R2, R2.H1 ;  /* 0x00000002ff02723e */ /* 0x000fcc00030004ff */
[----:B------:R-:W-:Y:S04]  /*141600*/  STL.64 [R1+0x1e70], R12 ;  /* 0x001e700c01007387 */ /* 0x000fe80000100a00 */
[----:B------:R-:W-:Y:S04]  /*141610*/  STL.64 [R1+0x1e78], R14 ;  /* 0x001e780e01007387 */ /* 0x000fe80000100a00 */
[----:B------:R-:W-:Y:S04]  /*141620*/  STL.64 [R1+0x1e60], R8 ;  /* 0x001e600801007387 */ /* 0x000fe80000100a00 */
[----:B------:R0:W-:Y:S02]  /*141630*/  STL.64 [R1+0x1e68], R10 ;  /* 0x001e680a01007387 */ /* 0x0001e40000100a00 */
[----:B0-----:R-:W-:Y:S02]  /*141640*/  HMMA.16816.F32 R8, R28, R4, R52 ;  /* 0x000000041c08723c */ /* 0x001fe40000001834 */
[----:B------:R-:W-:Y:S04]  /*141650*/  STL [R1+0x9350], R2 ;  /* 0x0093500201007387 */ /* 0x000fe80000100800 */
[----:B------:R0:W-:Y:S02]  /*141660*/  STL [R1+0x9250], R5 ;  /* 0x0092500501007387 */ /* 0x0001e40000100800 */
[----:B0-----:R-:W-:-:S11]  /*141670*/  IMAD R5, R0, 0x100, R61 ;  /* 0x0000010000057824 */ /* 0x001fd600078e023d */
        /* <DEDUP_REMOVED lines=33> */
[----:B------:R-:W3:Y:S01]  /*141890*/  LDL.LU R54, [R1+0x1e38] ;  /* 0x001e380001367983 */ /* 0x000ee20000300800 */
[----:B------:R-:W-:-:S03]  /*1418a0*/  IMAD R49, R60, 0x100, R59 ;  /* 0x000001003c317824 */ /* 0x000fc600078e023b */
[----:B------:R-:W3:Y:S04]  /*1418b0*/  LDL.LU R55, [R1+0x1e3c] ;  /* 0x001e3c0001377983 */ /* 0x000ee80000300800 */
[----:B------:R-:W3:Y:S04]  /*1418c0*/  LDL.64 R60, [R1+0x10] ;  /* 0x00001000013c7983 */ /* 0x000ee80000100a00 */
[----:B------:R-:W3:Y:S04]  /*1418d0*/  LDL R10, [R1] ;  /* 0x00000000010a7983 */ /* 0x000ee80000100800 */
[----:B------:R-:W3:Y:S04]  /*1418e0*/  LDL R11, [R1+0x4] ;  /* 0x00000400010b7983 */ /* 0x000ee80000100800 */
[----:B------:R-:W3:Y:S01]  /*1418f0*/  LDL.64 R8, [R1+0x8] ;  /* 0x0000080001087983 */ /* 0x000ee20000100a00 */
        /* <DEDUP_REMOVED lines=19> */
[----:B------:R-:W-:-:S07]  /*141a30*/  F2FP.F16.E5M2.UNPACK_B R3, R3.H1 ;  /* 0x00000003ff03723e */ /* 0x000fce00030004ff */
[----:B---3--:R-:W-:Y:S01]  /*141a40*/  HMMA.16816.F32 R28, R28, R2, R4 ;  /* 0x000000021c1c723c */ /* 0x008fe20000001804 */
[----:B------:R-:W2:Y:S04]  /*141a50*/  LDL.LU.64 R6, [R1+0x9348] ;  /* 0x0093480001067983 */ /* 0x000ea80000300a00 */
[----:B------:R-:W3:Y:S04]  /*141a60*/  LDL.LU.64 R4, [R1+0x9340] ;  /* 0x0093400001047983 */ /* 0x000ee80000300a00 */
[----:B------:R-:W-:Y:S04]  /*141a70*/  STL [R1+0x9224], R2 ;  /* 0x0092240201007387 */ /* 0x000fe80000100800 */
[----:B------:R-:W-:Y:S06]  /*141a80*/  STL [R1+0x9220], R3 ;  /* 0x0092200301007387 */ /* 0x000fec0000100800 */
        /* <DEDUP_REMOVED lines=20> */
[----:B0-----:R-:W3:Y:S04]  /*141bd0*/  LDL.LU.64 R54, [R1+0x9318] ;  /* 0x0093180001367983 */ /* 0x001ee80000300a00 */
        /* <DEDUP_REMOVED lines=15> */
[----:B------:R-:W4:Y:S04]  /*141cd0*/  LDL.LU.64 R58, [R1+0x9300] ;  /* 0x00930000013a7983 */ /* 0x000f280000300a00 */
[----:B------:R-:W2:-:S14]  /*141ce0*/  LDL.LU.64 R56, [R1+0x92f8] ;  /* 0x0092f80001387983 */ /* 0x000e9c0000300a00 */
[----:B------:R-:W-:Y:S04]  /*141cf0*/  STL.64 [R1+0x2a80], R8 ;  /* 0x002a800801007387 */ /* 0x000fe80000100a00 */
[----:B------:R3:W-:Y:S02]  /*141d00*/  STL.64 [R1+0x2a88], R10 ;  /* 0x002a880a01007387 */ /* 0x0007e40000100a00 */
[----:B---3--:R-:W-:Y:S02]  /*141d10*/  HMMA.16816.F32 R8, R28, R60, R12 ;  /* 0x0000003c1c08723c */ /* 0x008fe4000000180c */
[----:B------:R-:W-:-:S15]  /*141d20*/  STL [R1+0x9228], R61 ;  /* 0x0092283d01007387 */ /* 0x000fde0000100800 */
[----:B------:R-:W-:Y:S02]  /*141d30*/  NOP ;  /* 0x0000000000007918 */ /* 0x000fe40000000000 */
[----:B------:R-:W-:Y:S04]  /*141d40*/  STL.64 [R1+0x2a70], R8 ;  /* 0x002a700801007387 */ /* 0x000fe80000100a00 */
[----:B------:R2:W-:Y:S01]  /*141d50*/  STL.64 [R1+0x2a78], R10 ;  /* 0x002a780a01007387 */ /* 0x0005e20000100a00 */
[C---:B----4-:R-:W-:Y:S08]  /*141d60*/  HMMA.16816.F32 R12, R28.reuse, R58, R16 ;  /* 0x0000003a1c0c723c */ /* 0x050ff00000001810 */
[C---:B--2---:R-:W-:Y:S01]  /*141d70*/  HMMA.16816.F32 R8, R28.reuse, R56, R20 ;  /* 0x000000381c08723c */ /* 0x044fe20000001814 */
        /* <DEDUP_REMOVED lines=4084> */
[----:B------:R0:W-:Y:S04]  /*151cc0*/  STL.64 [R1+0x2f28], R10 ;  /* 0x002f280a01007387 */ /* 0x0001e80000100a00 */
[----:B------:R-:W-:Y:S04]  /*151cd0*/  STL.64 [R1+0x2ec0], R12 ;  /* 0x002ec00c01007387 */ /* 0x000fe80000100a00 */
[----:B------:R-:W-:Y:S04]  /*151ce0*/  STL.64 [R1+0x2ec8], R14 ;  /* 0x002ec80e01007387 */ /* 0x000fe80000100a00 */
[----:B------:R-:W2:Y:S06]  /*151cf0*/  LDL.LU R16, [R1+0x390] ;  /* 0x0003900001107983 */ /* 0x000eac0000300800 */
        /* <DEDUP_REMOVED lines=9> */
[----:B0-----:R-:W4:Y:S04]  /*151d90*/  LDL.LU R10, [R1+0x3b8] ;  /* 0x0003b800010a7983 */ /* 0x001f280000300800 */
[----:B------:R-:W4:Y:S04]  /*151da0*/  LDL.LU R11, [R1+0x3bc] ;  /* 0x0003bc00010b7983 */ /* 0x000f280000300800 */
[----:B----4-:R-:W-:Y:S04]  /*151db0*/  STL.64 [R1+0x8590], R10 ;  /* 0x0085900a01007387 */ /* 0x010fe80000100a00 */
[----:B--2---:R0:W-:Y:S04]  /*151dc0*/  STL.64 [R1+0x8588], R8 ;  /* 0x0085880801007387 */ /* 0x0041e80000100a00 */
[----:B-1----:R-:W2:Y:S04]  /*151dd0*/  LDL.LU R4, [R1+0x3c0] ;  /* 0x0003c00001047983 */ /* 0x002ea80000300800 */
[----:B------:R-:W2:Y:S04]  /*151de0*/  LDL.LU R5, [R1+0x3c4] ;  /* 0x0003c40001057983 */ /* 0x000ea80000300800 */
[----:B---3--:R-:W3:Y:S04]  /*151df0*/  LDL.LU R6, [R1+0x3c8] ;  /* 0x0003c80001067983 */ /* 0x008ee80000300800 */
        /* <DEDUP_REMOVED lines=134> */
[C---:B---3--:R-:W-:Y:S08]  /*152660*/  HMMA.16816.F32 R4, R28.reuse, R40, R4 ;  /* 0x000000281c04723c */ /* 0x048ff00000001804 */
[----:B--2---:R-:W-:-:S15]  /*152670*/  HMMA.16816.F32 R48, R28, R46, R48 ;  /* 0x0000002e1c30723c */ /* 0x004fde0000001830 */
        /* <DEDUP_REMOVED lines=155> */
[----:B------:R-:W-:Y:S04]  /*153030*/  STL.64 [R1+0x3160], R4 ;  /* 0x0031600401007387 */ /* 0x000fe80000100a00 */
[----:B------:R3:W-:Y:S04]  /*153040*/  STL.64 [R1+0x3168], R6 ;  /* 0x0031680601007387 */ /* 0x0007e80000100a00 */
[----:B------:R-:W2:Y:S04]  /*153050*/  LDL.LU R13, [R1+0x1d4] ;  /* 0x0001d400010d7983 */ /* 0x000ea80000300800 */
[----:B------:R-:W4:Y:S04]  /*153060*/  LDL.LU R14, [R1+0x1d8] ;  /* 0x0001d800010e7983 */ /* 0x000f280000300800 */
[----:B------:R-:W4:Y:S01]  /*153070*/  LDL.LU R15, [R1+0x1dc] ;  /* 0x0001dc00010f7983 */ /* 0x000f220000300800 */
[----:B0-----:R-:W-:-:S05]  /*153080*/  IMAD R8, R51, 0x100, R50 ;  /* 0x0000010033087824 */ /* 0x001fca00078e0232 */
[----:B------:R-:W-:Y:S01]  /*153090*/  F2FP.F16.E5M2.UNPACK_B R28, R8 ;  /* 0x00000008ff1c723e */ /* 0x000fe200020004ff */
[----:B------:R-:W-:Y:S02]  /*1530a0*/  IMAD R61, R61, 0x100, R54 ;  /* 0x000001003d3d7824 */ /* 0x000fe400078e0236 */
[----:B------:R-:W-:Y:S02]  /*1530b0*/  IMAD R0, R0, 0x100, R55 ;  /* 0x0000010000007824 */ /* 0x000fe400078e0237 */
[----:B------:R-:W-:Y:S01]  /*1530c0*/  IMAD R40, R53, 0x100, R52 ;  /* 0x0000010035287824 */ /* 0x000fe200078e0234 */
[----:B----4-:R-:W-:Y:S04]  /*1530d0*/  STL.64 [R1+0x8488], R14 ;  /* 0x0084880e01007387 */ /* 0x010fe80000100a00 */
[----:B--2---:R0:W-:Y:S04]  /*1530e0*/  STL.64 [R1+0x8480], R12 ;  /* 0x0084800c01007387 */ /* 0x0041e80000100a00 */
[----:B------:R-:W2:Y:S04]  /*1530f0*/  LDL.LU R8, [R1+0x1e0] ;  /* 0x0001e00001087983 */ /* 0x000ea80000300800 */
[----:B------:R-:W2:Y:S04]  /*153100*/  LDL.LU R9, [R1+0x1e4] ;  /* 0x0001e40001097983 */ /* 0x000ea80000300800 */
[----:B-1----:R-:W2:Y:S04]  /*153110*/  LDL.LU R10, [R1+0x1e8] ;  /* 0x0001e800010a7983 */ /* 0x002ea80000300800 */
[----:B------:R-:W2:Y:S04]  /*153120*/  LDL.LU R11, [R1+0x1ec] ;  /* 0x0001ec00010b7983 */ /* 0x000ea80000300800 */
[----:B---3--:R-:W3:Y:S04]  /*153130*/  LDL.LU R6, [R1] ;  /* 0x0000000001067983 */ /* 0x008ee80000300800 */
[----:B------:R-:W3:Y:S04]  /*153140*/  LDL.LU R7, [R1+0x4] ;  /* 0x0000040001077983 */ /* 0x000ee80000300800 */
[----:B------:R-:W4:Y:S04]  /*153150*/  LDL.LU R54, [R1+0x8] ;  /* 0x0000080001367983 */ /* 0x000f280000300800 */
[----:B------:R-:W4:Y:S04]  /*153160*/  LDL.LU R55, [R1+0xc] ;  /* 0x00000c0001377983 */ /* 0x000f280000300800 */
        /* <DEDUP_REMOVED lines=24> */
[----:B------:R-:W-:-:S02]  /*1532f0*/  F2FP.F16.E5M2.UNPACK_B R29, R40 ;  /* 0x00000028ff1d723e */ /* 0x000fc400020004ff */
[----:B------:R-:W-:Y:S02]  /*153300*/  F2FP.F16.E5M2.UNPACK_B R30, R61 ;  /* 0x0000003dff1e723e */ /* 0x000fe400020004ff */
        /* <DEDUP_REMOVED lines=25> */
[C---:B----4-:R-:W-:Y:S11]  /*1534a0*/  HMMA.16816.F32 R52, R28.reuse, R54, R48 ;  /* 0x000000361c34723c */ /* 0x050ff60000001830 */
[----:B------:R-:W-:Y:S04]  /*1534b0*/  STL.64 [R1+0x3150], R12 ;  /* 0x0031500c01007387 */ /* 0x000fe80000100a00 */
[----:B------:R0:W-:Y:S01]  /*1534c0*/  STL.64 [R1+0x3158], R14 ;  /* 0x0031580e01007387 */ /* 0x0001e20000100a00 */
[C---:B------:R-:W-:Y:S03]  /*1534d0*/  HMMA.16816.F32 R4, R28.reuse, R6, R56 ;  /* 0x000000061c04723c */ /* 0x040fe60000001838 */
[----:B0-----:R-:W2:Y:S04]  /*1534e0*/  LDL.LU.64 R14, [R1+0x8488] ;  /* 0x00848800010e7983 */ /* 0x001ea80000300a00 */
[----:B------:R-:W2:Y:S04]  /*1534f0*/  LDL.LU.64 R12, [R1+0x8480] ;  /* 0x00848000010c7983 */ /* 0x000ea80000300a00 */
[----:B------:R-:W-:Y:S04]  /*153500*/  STL.64 [R1+0x30c0], R44 ;  /* 0x0030c02c01007387 */ /* 0x000fe80000100a00 */
[----:B------:R0:W-:Y:S04]  /*153510*/  STL.64 [R1+0x30c8], R46 ;  /* 0x0030c82e01007387 */ /* 0x0001e80000100a00 */
[----:B0-----:R-:W3:Y:S04]  /*153520*/  LDL.LU.64 R46, [R1+0x8478] ;  /* 0x00847800012e7983 */ /* 0x001ee80000300a00 */
[----:B------:R-:W4:Y:S04]  /*153530*/  LDL.LU.64 R44, [R1+0x8470] ;  /* 0x00847000012c7983 */ /* 0x000f280000300a00 */
[----:B------:R-:W2:Y:S04]  /*153540*/  LDL.LU.64 R50, [R1+0x8468] ;  /* 0x0084680001327983 */ /* 0x000ea80000300a00 */
[----:B------:R-:W2:Y:S04]  /*153550*/  LDL.LU.64 R48, [R1+0x8460] ;  /* 0x0084600001307983 */ /* 0x000ea80000300a00 */
[----:B------:R-:W-:Y:S04]  /*153560*/  STL.64 [R1+0x30b0], R52 ;  /* 0x0030b03401007387 */ /* 0x000fe80000100a00 */
[----:B------:R0:W-:Y:S04]  /*153570*/  STL.64 [R1+0x30b8], R54 ;  /* 0x0030b83601007387 */ /* 0x0001e80000100a00 */
[----:B0-----:R-:W2:Y:S04]  /*153580*/  LDL.LU.64 R54, [R1+0x8458] ;  /* 0x0084580001367983 */ /* 0x001ea80000300a00 */
[----:B------:R-:W2:Y:S04]  /*153590*/  LDL.LU.64 R52, [R1+0x8450] ;  /* 0x0084500001347983 */ /* 0x000ea80000300a00 */
[----:B------:R-:W2:Y:S04]  /*1535a0*/  LDL.LU.64 R58, [R1+0x8448] ;  /* 0x00844800013a7983 */ /* 0x000ea80000300a00 */
[----:B------:R-:W3:Y:S04]  /*1535b0*/  LDL.LU.64 R56, [R1+0x8440] ;  /* 0x0084400001387983 */ /* 0x000ee80000300a00 */
[----:B------:R-:W-:Y:S04]  /*1535c0*/  STL.64 [R1+0x3010], R4 ;  /* 0x0030100401007387 */ /* 0x000fe80000100a00 */
[----:B------:R0:W-:Y:S02]  /*1535d0*/  STL.64 [R1+0x3018], R6 ;  /* 0x0030180601007387 */ /* 0x0001e40000100a00 */
[----:B0-----:R-:W-:Y:S02]  /*1535e0*/  HMMA.16816.F32 R4, R28, R60, R8 ;  /* 0x0000003c1c04723c */ /* 0x001fe40000001808 */
[----:B------:R-:W4:-:S15]  /*1535f0*/  LDL.LU R61, [R1+0x39b0] ;  /* 0x0039b000013d7983 */ /* 0x000f1e0000300800 */
[----:B------:R-:W-:Y:S02]  /*153600*/  NOP ;  /* 0x0000000000007918 */ /* 0x000fe40000000000 */
[----:B------:R-:W-:Y:S04]  /*153610*/  STL.64 [R1+0x30a0], R4 ;  /* 0x0030a00401007387 */ /* 0x000fe80000100a00 */
[----:B------:R3:W-:Y:S01]  /*153620*/  STL.64 [R1+0x30a8], R6 ;  /* 0x0030a80601007387 */ /* 0x0007e20000100a00 */
[C---:B--2---:R-:W-:Y:S08]  /*153630*/  HMMA.16816.F32 R8, R28.reuse, R58, R12 ;  /* 0x0000003a1c08723c */ /* 0x044ff0000000180c */
[C---:B---3--:R-:W-:Y:S01]  /*153640*/  HMMA.16816.F32 R4, R28.reuse, R56, R16 ;  /* 0x000000381c04723c */ /* 0x048fe20000001810 */
[----:B------:R-:W2:Y:S10]  /*153650*/  LDL.LU R56, [R1+0x30] ;  /* 0x0000300001387983 */ /* 0x000eb40000300800 */
        /* <DEDUP_REMOVED lines=8> */
[----:B------:R-:W-:-:S02]  /*1536e0*/  IMAD.MOV.U32 R59, RZ, RZ, R0 ;  /* 0x000000ffff3b7224 */ /* 0x000fc400078e0000 */
[----:B------:R-:W4:Y:S04]  /*1536f0*/  LDL.LU R0, [R1+0x843c] ;  /* 0x00843c0001007983 */ /* 0x000f280000300800 */
[----:B---3--:R-:W-:Y:S04]  /*153700*/  STL.64 [R1+0x83f8], R58 ;  /* 0x0083f83a01007387 */ /* 0x008fe80000100a00 */
[----:B--2---:R-:W-:Y:S04]  /*153710*/  STL.64 [R1+0x83f0], R56 ;  /* 0x0083f03801007387 */ /* 0x004fe80000100a00 */
[----:B------:R-:W2:Y:S04]  /*153720*/  LDL.LU R52, [R1+0x40] ;  /* 0x0000400001347983 */ /* 0x000ea80000300800 */
[----:B------:R-:W-:Y:S04]  /*153730*/  STL.64 [R1+0x2f60], R8 ;  /* 0x002f600801007387 */ /* 0x000fe80000100a00 */
[----:B------:R0:W-:Y:S04]  /*153740*/  STL.64 [R1+0x2f68], R10 ;  /* 0x002f680a01007387 */ /* 0x0001e80000100a00 */
[----:B------:R-:W-:Y:S04]  /*153750*/  STL.64 [R1+0x2f50], R4 ;  /* 0x002f500401007387 */ /* 0x000fe80000100a00 */
[----:B------:R1:W-:Y:S04]  /*153760*/  STL.64 [R1+0x2f58], R6 ;  /* 0x002f580601007387 */ /* 0x0003e80000100a00 */
[----:B------:R-:W2:Y:S04]  /*153770*/  LDL.LU R53, [R1+0x44] ;  /* 0x0000440001357983 */ /* 0x000ea80000300800 */
[----:B------:R-:W3:Y:S04]  /*153780*/  LDL.LU R54, [R1+0x48] ;  /* 0x0000480001367983 */ /* 0x000ee80000300800 */
[----:B------:R-:W3:Y:S01]  /*153790*/  LDL.LU R55, [R1+0x4c] ;  /* 0x00004c0001377983 */ /* 0x000ee20000300800 */
[C---:B0-----:R-:W-:Y:S08]  /*1537a0*/  HMMA.16816.F32 R8, R28.reuse, R50, R32 ;  /* 0x000000321c08723c */ /* 0x041ff00000001820 */
[C---:B-1----:R-:W-:Y:S01]  /*1537b0*/  HMMA.16816.F32 R4, R28.reuse, R48, R36 ;  /* 0x000000301c04723c */ /* 0x042fe20000001824 */
[----:B----4-:R-:W-:Y:S01]  /*1537c0*/  IMAD.MOV.U32 R51, RZ, RZ, R0 ;  /* 0x000000ffff337224 */ /* 0x010fe200078e0000 */
[----:B---3--:R-:W-:Y:S04]  /*1537d0*/  STL.64 [R1+0x8420], R54 ;  /* 0x0084203601007387 */ /* 0x008fe80000100a00 */
[----:B--2---:R-:W-:Y:S04]  /*1537e0*/  STL.64 [R1+0x8418], R52 ;  /* 0x0084183401007387 */ /* 0x004fe80000100a00 */
[----:B------:R-:W2:Y:S04]  /*1537f0*/  LDL.LU R48, [R1+0x50] ;  /* 0x0000500001307983 */ /* 0x000ea80000300800 */
[----:B------:R-:W-:Y:S04]  /*153800*/  STL.64 [R1+0x2ed0], R8 ;  /* 0x002ed00801007387 */ /* 0x000fe80000100a00 */
[----:B------:R-:W-:Y:S04]  /*153810*/  STL.64 [R1+0x2ed8], R10 ;  /* 0x002ed80a01007387 */ /* 0x000fe80000100a00 */
[----:B------:R-:W-:Y:S04]  /*153820*/  STL.64 [R1+0x2eb0], R4 ;  /* 0x002eb00401007387 */ /* 0x000fe80000100a00 */
[----:B------:R0:W-:Y:S04]  /*153830*/  STL.64 [R1+0x2eb8], R6 ;  /* 0x002eb80601007387 */ /* 0x0001e80000100a00 */
[----:B------:R-:W2:Y:S04]  /*153840*/  LDL.LU R49, [R1+0x54] ;  /* 0x0000540001317983 */ /* 0x000ea80000300800 */
[----:B------:R-:W2:Y:S04]  /*153850*/  LDL.LU R50, [R1+0x58] ;  /* 0x0000580001327983 */ /* 0x000ea80000300800 */
[----:B------:R-:W3:Y:S04]  /*153860*/  LDL.LU R0, [R1+0x8438] ;  /* 0x0084380001007983 */ /* 0x000ee80000300800 */
[----:B------:R-:W4:Y:S01]  /*153870*/  LDL.LU R20, [R1+0xe0] ;  /* 0x0000e00001147983 */ /* 0x000f220000300800 */
[----:B0-----:R-:W-:-:S15]  /*153880*/  HMMA.16816.F32 R4, R28, R46, R40 ;  /* 0x0000002e1c04723c */ /* 0x001fde0000001828 */
[----:B------:R-:W-:-:S04]  /*153890*/  NOP ;  /* 0x0000000000007918 */ /* 0x000fc80000000000 */
        /* <DEDUP_REMOVED lines=125> */
[----:B----4-:R-:W-:-:S03]  /*154070*/  IMAD.MOV.U32 R23, RZ, RZ, R0 ;  /* 0x000000ffff177224 */ /* 0x010fc600078e0000 */
[----:B------:R0:W5:Y:S01]  /*154080*/  LDL.LU R0, [R1+0x8370] ;  /* 0x0083700001007983 */ /* 0x0001620000300800 */
[----:B------:R-:W-:-:S03]  /*154090*/  IADD3 R61, P6, PT, R61, UR76, RZ ;  /* 0x0000004c3d3d7c10 */ /* 0x000fc6000ffde0ff */
[----:B--2---:R-:W-:-:S15]  /*1540a0*/  HMMA.16816.F32 R20, R28, R18, R20 ;  /* 0x000000121c14723c */ /* 0x004fde0000001814 */
[----:B------:R-:W-:-:S04]  /*1540b0*/  NOP ;  /* 0x0000000000007918 */ /* 0x000fc80000000000 */
[----:B------:R-:W-:Y:S04]  /*1540c0*/  STL.64 [R1+0x2d50], R20 ;  /* 0x002d501401007387 */ /* 0x000fe80000100a00 */
[----:B------:R1:W-:Y:S02]  /*1540d0*/  STL.64 [R1+0x2d58], R22 ;  /* 0x002d581601007387 */ /* 0x0003e40000100a00 */
[C---:B-1----:R-:W-:Y:S08]  /*1540e0*/  HMMA.16816.F32 R20, R28.reuse, R16, R24 ;  /* 0x000000101c14723c */ /* 0x042ff00000001818 */
[C---:B------:R-:W-:Y:S08]  /*1540f0*/  HMMA.16816.F32 R16, R28.reuse, R14, R32 ;  /* 0x0000000e1c10723c */ /* 0x040ff00000001820 */
[C---:B---3--:R-:W-:Y:S03]  /*154100*/  HMMA.16816.F32 R12, R28.reuse, R12, R36 ;  /* 0x0000000c1c0c723c */ /* 0x048fe60000001824 */
[----:B------:R-:W-:Y:S04]  /*154110*/  STL.64 [R1+0x2d40], R20 ;  /* 0x002d401401007387 */ /* 0x000fe80000100a00 */
[----:B------:R1:W-:Y:S04]  /*154120*/  STL.64 [R1+0x2d48], R22 ;  /* 0x002d481601007387 */ /* 0x0003e80000100a00 */
[----:B------:R-:W-:Y:S04]  /*154130*/  STL.64 [R1+0x2d30], R16 ;  /* 0x002d301001007387 */ /* 0x000fe80000100a00 */
[----:B------:R2:W-:Y:S04]  /*154140*/  STL.64 [R1+0x2d38], R18 ;  /* 0x002d381201007387 */ /* 0x0005e80000100a00 */
[----:B------:R-:W-:Y:S04]  /*154150*/  STL.64 [R1+0x2d20], R12 ;  /* 0x002d200c01007387 */ /* 0x000fe80000100a00 */
[----:B------:R3:W-:Y:S01]  /*154160*/  STL.64 [R1+0x2d28], R14 ;  /* 0x002d280e01007387 */ /* 0x0007e20000100a00 */
[C---:B-1----:R-:W-:Y:S08]  /*154170*/  HMMA.16816.F32 R20, R28.reuse, R10, R40 ;  /* 0x0000000a1c14723c */ /* 0x042ff00000001828 */
[C---:B--2---:R-:W-:Y:S08]  /*154180*/  HMMA.16816.F32 R16, R28.reuse, R8, R44 ;  /* 0x000000081c10723c */ /* 0x044ff0000000182c */
[C---:B---3--:R-:W-:Y:S08]  /*154190*/  HMMA.16816.F32 R12, R28.reuse, R6, R48 ;  /* 0x000000061c0c723c */ /* 0x048ff00000001830 */
        /* <DEDUP_REMOVED lines=10> */
[----:B------:R-:W2:Y:S04]  /*154240*/  LDL.LU R27, [R1+0x39b4] ;  /* 0x0039b400011b7983 */ /* 0x000ea80000300800 */
[----:B------:R-:W-:Y:S04]  /*154250*/  STL.64 [R1+0x2cc0], R4 ;  /* 0x002cc00401007387 */ /* 0x000fe80000100a00 */
[----:B------:R-:W-:Y:S04]  /*154260*/  STL.64 [R1+0x2cc8], R6 ;  /* 0x002cc80601007387 */ /* 0x000fe80000100a00 */
[----:B------:R-:W3:Y:S04]  /*154270*/  LDL.LU R32, [R1+0x39b8] ;  /* 0x0039b80001207983 */ /* 0x000ee80000300800 */
[----:B------:R-:W4:Y:S04]  /*154280*/  LDL.LU R33, [R1+0x39bc] ;  /* 0x0039bc0001217983 */ /* 0x000f280000300800 */
        /* <DEDUP_REMOVED lines=28> */
[----:B-1----:R-:W4:Y:S01]  /*154450*/  LDL.LU R61, [R1+0x4c1c] ;  /* 0x004c1c00013d7983 */ /* 0x002f220000300800 */
[----:B--2---:R-:W-:-:S02]  /*154460*/  IADD3 R27, P5, PT, R27, UR76, RZ ;  /* 0x0000004c1b1b7c10 */ /* 0x004fc4000ffbe0ff */
[----:B---3--:R-:W-:Y:S02]  /*154470*/  IADD3 R32, P2, PT, R32, UR76, RZ ;  /* 0x0000004c20207c10 */ /* 0x008fe4000ff5e0ff */
[----:B----4-:R-:W-:Y:S02]  /*154480*/  IADD3 R33, P1, PT, R33, UR76, RZ ;  /* 0x0000004c21217c10 */ /* 0x010fe4000ff3e0ff */
[----:B------:R-:W-:Y:S02]  /*154490*/  IADD3 R34, P0, PT, R34, UR76, RZ ;  /* 0x0000004c22227c10 */ /* 0x000fe4000ff1e0ff */
[----:B------:R-:W-:Y:S01]  /*1544a0*/  IADD3 R35, P4, PT, R35, UR76, RZ ;  /* 0x0000004c23237c10 */ /* 0x000fe2000ff9e0ff */
[----:B------:R1:W-:Y:S01]  /*1544b0*/  STL [R1+0x39b4], R27 ;  /* 0x0039b41b01007387 */ /* 0x0003e20000100800 */
[----:B------:R-:W-:-:S03]  /*1544c0*/  IADD3 R36, P3, PT, R36, UR76, RZ ;  /* 0x0000004c24247c10 */ /* 0x000fc6000ff7e0ff */
[----:B------:R2:W-:Y:S01]  /*1544d0*/  STL [R1+0x39b8], R32 ;  /* 0x0039b82001007387 */ /* 0x0005e20000100800 */
[----:B------:R-:W-:-:S03]  /*1544e0*/  IADD3.X R37, PT, PT, R37, UR72, RZ, P6, !PT ;  /* 0x0000004825257c10 */ /* 0x000fc6000b7fe4ff */
        /* <DEDUP_REMOVED lines=42> */
[----:B------:R0:W-:Y:S04]  /*154790*/  STL [R1+0x4c08], R54 ;  /* 0x004c083601007387 */ /* 0x0001e80000100800 */
[----:B------:R0:W-:Y:S01]  /*1547a0*/  STL [R1+0x4c34], R55 ;  /* 0x004c343701007387 */ /* 0x0001e20000100800 */
[----:B------:R-:W-:-:S03]  /*1547b0*/  IADD3.X R59, PT, PT, R59, UR72, RZ, P0, !PT ;  /* 0x000000483b3b7c10 */ /* 0x000fc600087fe4ff */
[----:B------:R0:W-:Y:S01]  /*1547c0*/  STL [R1+0x4c00], R56 ;  /* 0x004c003801007387 */ /* 0x0001e20000100800 */
[----:B------:R-:W-:-:S03]  /*1547d0*/  IADD3 R60, P0, PT, R60, UR76, RZ ;  /* 0x0000004c3c3c7c10 */ /* 0x000fc6000ff1e0ff */
[----:B------:R0:W-:Y:S04]  /*1547e0*/  STL [R1+0x4c2c], R57 ;  /* 0x004c2c3901007387 */ /* 0x0001e80000100800 */
[----:B------:R0:W-:Y:S01]  /*1547f0*/  STL [R1+0x4bf8], R58 ;  /* 0x004bf83a01007387 */ /* 0x0001e20000100800 */
[----:B------:R-:W-:-:S03]  /*154800*/  IADD3.X R61, PT, PT, R61, UR72, RZ, P4, !PT ;  /* 0x000000483d3d7c10 */ /* 0x000fc6000a7fe4ff */
[----:B-1----:R-:W4:Y:S04]  /*154810*/  LDL.LU R27, [R1+0x4be8] ;  /* 0x004be800011b7983 */ /* 0x002f280000300800 */
[----:B------:R1:W-:Y:S04]  /*154820*/  STL [R1+0x4c24], R59 ;  /* 0x004c243b01007387 */ /* 0x0003e80000100800 */
[----:B--2---:R-:W2:Y:S04]  /*154830*/  LDL.LU R32, [R1+0x4c14] ;  /* 0x004c140001207983 */ /* 0x004ea80000300800 */
[----:B------:R0:W-:Y:S04]  /*154840*/  STL [R1+0x4bf0], R60 ;  /* 0x004bf03c01007387 */ /* 0x0001e80000100800 */
[----:B---3--:R-:W3:Y:S04]  /*154850*/  LDL.LU R33, [R1+0x4be0] ;  /* 0x004be00001217983 */ /* 0x008ee80000300800 */
[----:B------:R1:W-:Y:S04]  /*154860*/  STL [R1+0x4c1c], R61 ;  /* 0x004c1c3d01007387 */ /* 0x0003e80000100800 */
[----:B----4-:R-:W4:Y:S04]  /*154870*/  LDL.LU R34, [R1+0x4c0c] ;  /* 0x004c0c0001227983 */ /* 0x010f280000300800 */
        /* <DEDUP_REMOVED lines=26> */
[----:B------:R-:W4:Y:S01]  /*154a20*/  LDL.LU R61, [R1+0x4b70] ;  /* 0x004b7000013d7983 */ /* 0x000f220000300800 */
[----:B------:R-:W-:-:S02]  /*154a30*/  IADD3 R27, P4, PT, R27, UR76, RZ ;  /* 0x0000004c1b1b7c10 */ /* 0x000fc4000ff9e0ff */
[----:B--2---:R-:W-:Y:S02]  /*154a40*/  IADD3.X R32, PT, PT, R32, UR72, RZ, P3, !PT ;  /* 0x0000004820207c10 */ /* 0x004fe40009ffe4ff */
[----:B---3--:R-:W-:Y:S02]  /*154a50*/  IADD3 R33, P3, PT, R33, UR76, RZ ;  /* 0x0000004c21217c10 */ /* 0x008fe4000ff7e0ff */
[----:B----4-:R-:W-:Y:S02]  /*154a60*/  IADD3.X R34, PT, PT, R34, UR72, RZ, P6, !PT ;  /* 0x0000004822227c10 */ /* 0x010fe4000b7fe4ff */
[----:B------:R-:W-:Y:S01]  /*154a70*/  IADD3 R35, P6, PT, R35, UR76, RZ ;  /* 0x0000004c23237c10 */ /* 0x000fe2000ffde0ff */
        /* <DEDUP_REMOVED lines=46> */
[----:B------:R0:W-:Y:S04]  /*154d60*/  STL [R1+0x4bbc], R54 ;  /* 0x004bbc3601007387 */ /* 0x0001e80000100800 */
[----:B------:R0:W-:Y:S01]  /*154d70*/  STL [R1+0x4b88], R55 ;  /* 0x004b883701007387 */ /* 0x0001e20000100800 */
[----:B------:R-:W-:-:S03]  /*154d80*/  IADD3 R59, P4, PT, R59, UR76, RZ ;  /* 0x0000004c3b3b7c10 */ /* 0x000fc6000ff9e0ff */
[----:B------:R0:W-:Y:S01]  /*154d90*/  STL [R1+0x4bb4], R56 ;  /* 0x004bb43801007387 */ /* 0x0001e20000100800 */
[----:B------:R-:W-:-:S03]  /*154da0*/  IADD3.X R60, PT, PT, R60, UR72, RZ, P3, !PT ;  /* 0x000000483c3c7c10 */ /* 0x000fc60009ffe4ff */
[----:B------:R1:W-:Y:S04]  /*154db0*/  STL [R1+0x4b80], R57 ;  /* 0x004b803901007387 */ /* 0x0003e80000100800 */
[----:B------:R1:W-:Y:S01]  /*154dc0*/  STL [R1+0x4bac], R58 ;  /* 0x004bac3a01007387 */ /* 0x0003e20000100800 */
[----:B------:R-:W-:-:S03]  /*154dd0*/  IADD3 R61, P3, PT, R61, UR76, RZ ;  /* 0x0000004c3d3d7c10 */ /* 0x000fc6000ff7e0ff */
[----:B0-----:R-:W4:Y:S04]  /*154de0*/  LDL.LU R27, [R1+0x4b9c] ;  /* 0x004b9c00011b7983 */ /* 0x001f280000300800 */
[----:B------:R0:W-:Y:S04]  /*154df0*/  STL [R1+0x4b78], R59 ;  /* 0x004b783b01007387 */ /* 0x0001e80000100800 */
[----:B-1----:R-:W4:Y:S04]  /*154e00*/  LDL.LU R32, [R1+0x4b68] ;  /* 0x004b680001207983 */ /* 0x002f280000300800 */
[----:B------:R1:W-:Y:S04]  /*154e10*/  STL [R1+0x4ba4], R60 ;  /* 0x004ba43c01007387 */ /* 0x0003e80000100800 */
[----:B--2---:R-:W2:Y:S04]  /*154e20*/  LDL.LU R33, [R1+0x4b94] ;  /* 0x004b940001217983 */ /* 0x004ea80000300800 */
[----:B------:R0:W-:Y:S04]  /*154e30*/  STL [R1+0x4b70], R61 ;  /* 0x004b703d01007387 */ /* 0x0001e80000100800 */
[----:B---3--:R-:W3:Y:S04]  /*154e40*/  LDL.LU R34, [R1+0x4b60] ;  /* 0x004b600001227983 */ /* 0x008ee80000300800 */
[----:B----4-:R-:W4:Y:S04]  /*154e50*/  LDL.LU R35, [R1+0x4b8c] ;  /* 0x004b8c0001237983 */ /* 0x010f280000300800 */
        /* <DEDUP_REMOVED lines=24> */
[----:B-1----:R-:W4:Y:S04]  /*154fe0*/  LDL.LU R60, [R1+0x4af8] ;  /* 0x004af800013c7983 */ /* 0x002f280000300800 */
[----:B------:R-:W4:Y:S01]  /*154ff0*/  LDL.LU R61, [R1+0x4b24] ;  /* 0x004b2400013d7983 */ /* 0x000f220000300800 */
[----:B------:R-:W-:-:S02]  /*155000*/  IADD3.X R27, PT, PT, R27, UR72, RZ, P6, !PT ;  /* 0x000000481b1b7c10 */ /* 0x000fc4000b7fe4ff */
[----:B------:R-:W-:Y:S02]  /*155010*/  IADD3 R32, P6, PT, R32, UR76, RZ ;  /* 0x0000004c20207c10 */ /* 0x000fe4000ffde0ff */
[----:B--2---:R-:W-:Y:S02]  /*155020*/  IADD3.X R33, PT, PT, R33, UR72, RZ, P5, !PT ;  /* 0x0000004821217c10 */ /* 0x004fe4000affe4ff */
[----:B---3--:R-:W-:Y:S02]  /*155030*/  IADD3 R34, P5, PT, R34, UR76, RZ ;  /* 0x0000004c22227c10 */ /* 0x008fe4000ffbe0ff */
[----:B----4-:R-:W-:Y:S01]  /*155040*/  IADD3.X R35, PT, PT, R35, UR72, RZ, P2, !PT ;  /* 0x0000004823237c10 */ /* 0x010fe200097fe4ff */
        /* <DEDUP_REMOVED lines=88> */
[----:B------:R-:W-:-:S02]  /*1555d0*/  IADD3 R27, P5, PT, R27, UR76, RZ ;  /* 0x0000004c1b1b7c10 */ /* 0x000fc4000ffbe0ff */
[----:B------:R-:W-:Y:S02]  /*1555e0*/  IADD3.X R32, PT, PT, R32, UR72, RZ, P2, !PT ;  /* 0x0000004820207c10 */ /* 0x000fe400097fe4ff */
[----:B--2---:R-:W-:Y:S02]  /*1555f0*/  IADD3 R33, P2, PT, R33, UR76, RZ ;  /* 0x0000004c21217c10 */ /* 0x004fe4000ff5e0ff */
[----:B---3--:R-:W-:Y:S02]  /*155600*/  IADD3.X R34, PT, PT, R34, UR72, RZ, P1, !PT ;  /* 0x0000004822227c10 */ /* 0x008fe40008ffe4ff */
[----:B----4-:R-:W-:Y:S01]  /*155610*/  IADD3 R35, P1, PT, R35, UR76, RZ ;  /* 0x0000004c23237c10 */ /* 0x010fe2000ff3e0ff */
        /* <DEDUP_REMOVED lines=930> */
[----:B------:R-:W-:Y:S01]  /*159040*/  STL [R1+0x4618], R27 ;  /* 0x0046181b01007387 */ /* 0x000fe20000100800 */
[----:B------:R-:W-:-:S03]  /*159050*/  IADD3.X R36, PT, PT, R36, UR72, RZ, P4, !PT ;  /* 0x0000004824247c10 */ /* 0x000fc6000a7fe4ff */
[----:B------:R-:W-:Y:S01]  /*159060*/  STL [R1+0x4644], R32 ;  /* 0x0046442001007387 */ /* 0x000fe20000100800 */
[----:B------:R-:W-:-:S03]  /*159070*/  IADD3 R37, P4, PT, R37, UR76, RZ ;  /* 0x0000004c25257c10 */ /* 0x000fc6000ff9e0ff */
        /* <DEDUP_REMOVED lines=46> */
[----:B------:R0:W-:Y:S01]  /*159360*/  STL [R1+0x45e4], R56 ;  /* 0x0045e43801007387 */ /* 0x0001e20000100800 */
[----:B------:R-:W-:-:S03]  /*159370*/  IADD3.X R60, PT, PT, R60, UR72, RZ, P4, !PT ;  /* 0x000000483c3c7c10 */ /* 0x000fc6000a7fe4ff */
[----:B------:R1:W-:Y:S04]  /*159380*/  STL [R1+0x45dc], R57 ;  /* 0x0045dc3901007387 */ /* 0x0003e80000100800 */
[----:B------:R2:W-:Y:S04]  /*159390*/  STL [R1+0x45d4], R58 ;  /* 0x0045d43a01007387 */ /* 0x0005e80000100800 */
[----:B------:R-:W-:Y:S04]  /*1593a0*/  STL [R1+0x45bc], R61 ;  /* 0x0045bc3d01007387 */ /* 0x000fe80000100800 */
[----:B------:R3:W-:Y:S04]  /*1593b0*/  STL [R1+0x45cc], R59 ;  /* 0x0045cc3b01007387 */ /* 0x0007e80000100800 */
[----:B------:R4:W-:Y:S04]  /*1593c0*/  STL [R1+0x45c4], R60 ;  /* 0x0045c43c01007387 */ /* 0x0009e80000100800 */
[----:B0-----:R-:W4:Y:S04]  /*1593d0*/  LDL.LU R56, [R1+0x45b4] ;  /* 0x0045b40001387983 */ /* 0x001f280000300800 */
[----:B-1----:R-:W4:Y:S04]  /*1593e0*/  LDL.LU R57, [R1+0x45b0] ;  /* 0x0045b00001397983 */ /* 0x002f280000300800 */
[----:B--2---:R-:W2:Y:S04]  /*1593f0*/  LDL.LU R58, [R1+0x45a8] ;  /* 0x0045a800013a7983 */ /* 0x004ea80000300800 */
[----:B---3--:R-:W3:Y:S04]  /*159400*/  LDL.LU R59, [R1+0x45a0] ;  /* 0x0045a000013b7983 */ /* 0x008ee80000300800 */
[----:B----4-:R-:W4:Y:S04]  /*159410*/  LDL.LU R60, [R1+0x4598] ;  /* 0x00459800013c7983 */ /* 0x010f280000300800 */
[----:B------:R-:W4:Y:S04]  /*159420*/  LDL.LU R61, [R1+0x4590] ;  /* 0x00459000013d7983 */ /* 0x000f280000300800 */
[----:B------:R-:W4:Y:S01]  /*159430*/  LDL.LU R55, [R1+0x3b08] ;  /* 0x003b080001377983 */ /* 0x000f220000300800 */
[----:B------:R-:W-:-:S02]  /*159440*/  IADD3.X R56, PT, PT, R56, UR72, RZ, P6, !PT ;  /* 0x0000004838387c10 */ /* 0x000fc4000b7fe4ff */
[----:B------:R-:W-:-:S03]  /*159450*/  IADD3 R57, P1, PT, R57, UR76, RZ ;  /* 0x0000004c39397c10 */ /* 0x000fc6000ff3e0ff */
[----:B------:R-:W-:Y:S01]  /*159460*/  STL [R1+0x45b4], R56 ;  /* 0x0045b43801007387 */ /* 0x000fe20000100800 */
[----:B--2---:R-:W-:-:S03]  /*159470*/  IADD3 R58, P0, PT, R58, UR76, RZ ;  /* 0x0000004c3a3a7c10 */ /* 0x004fc6000ff1e0ff */
[----:B------:R-:W2:Y:S01]  /*159480*/  LDL.LU R32, [R1+0x4588] ;  /* 0x0045880001207983 */ /* 0x000ea20000300800 */
[----:B---3--:R-:W-:-:S03]  /*159490*/  IADD3 R59, P6, PT, R59, UR76, RZ ;  /* 0x0000004c3b3b7c10 */ /* 0x008fc6000ffde0ff */
[----:B------:R-:W-:Y:S04]  /*1594a0*/  STL [R1+0x45b0], R57 ;  /* 0x0045b03901007387 */ /* 0x000fe80000100800 */
[----:B------:R-:W3:Y:S04]  /*1594b0*/  LDL.LU R33, [R1+0x4580] ;  /* 0x0045800001217983 */ /* 0x000ee80000300800 */
[----:B------:R-:W-:Y:S01]  /*1594c0*/  STL [R1+0x45a8], R58 ;  /* 0x0045a83a01007387 */ /* 0x000fe20000100800 */
[----:B----4-:R-:W-:-:S03]  /*1594d0*/  VIADD R55, R55, 0x1 ;  /* 0x0000000137377836 */ /* 0x010fc60000000000 */
        /* <DEDUP_REMOVED lines=12> */
[----:B0-----:R-:W4:Y:S01]  /*1595a0*/  LDL.LU R59, [R1+0x4550] ;  /* 0x00455000013b7983 */ /* 0x001f220000300800 */
[----:B------:R-:W-:-:S03]  /*1595b0*/  IADD3 R60, P5, PT, R60, UR76, RZ ;  /* 0x0000004c3c3c7c10 */ /* 0x000fc6000ffbe0ff */
[----:B------:R-:W-:Y:S04]  /*1595c0*/  STL [R1+0x3b08], R55 ;  /* 0x003b083701007387 */ /* 0x000fe80000100800 */
[----:B------:R-:W4:Y:S04]  /*1595d0*/  LDL.LU R45, [R1+0x457c] ;  /* 0x00457c00012d7983 */ /* 0x000f280000300800 */
[----:B------:R-:W4:Y:S04]  /*1595e0*/  LDL.LU R46, [R1+0x4548] ;  /* 0x00454800012e7983 */ /* 0x000f280000300800 */
[----:B------:R-:W4:Y:S04]  /*1595f0*/  LDL.LU R47, [R1+0x4574] ;  /* 0x00457400012f7983 */ /* 0x000f280000300800 */
[----:B------:R0:W-:Y:S04]  /*159600*/  STL [R1+0x4598], R60 ;  /* 0x0045983c01007387 */ /* 0x0001e80000100800 */
[----:B------:R-:W4:Y:S04]  /*159610*/  LDL.LU R48, [R1+0x4540] ;  /* 0x0045400001307983 */ /* 0x000f280000300800 */
[----:B------:R-:W4:Y:S01]  /*159620*/  LDL.LU R49, [R1+0x456c] ;  /* 0x00456c0001317983 */ /* 0x000f220000300800 */
[----:B------:R-:W-:-:S03]  /*159630*/  IADD3 R61, P4, PT, R61, UR76, RZ ;  /* 0x0000004c3d3d7c10 */ /* 0x000fc6000ff9e0ff */
[----:B------:R-:W4:Y:S04]  /*159640*/  LDL.LU R50, [R1+0x4538] ;  /* 0x0045380001327983 */ /* 0x000f280000300800 */
[----:B------:R-:W4:Y:S04]  /*159650*/  LDL.LU R51, [R1+0x4564] ;  /* 0x0045640001337983 */ /* 0x000f280000300800 */
[----:B0-----:R-:W4:Y:S04]  /*159660*/  LDL.LU R60, [R1+0x4530] ;  /* 0x00453000013c7983 */ /* 0x001f280000300800 */
[----:B------:R-:W4:Y:S04]  /*159670*/  LDL.LU R52, [R1+0x455c] ;  /* 0x00455c0001347983 */ /* 0x000f280000300800 */
[----:B------:R-:W4:Y:S04]  /*159680*/  LDL.LU R53, [R1+0x4528] ;  /* 0x0045280001357983 */ /* 0x000f280000300800 */
[----:B------:R-:W4:Y:S04]  /*159690*/  LDL.LU R54, [R1+0x4554] ;  /* 0x0045540001367983 */ /* 0x000f280000300800 */
[----:B------:R0:W-:Y:S04]  /*1596a0*/  STL [R1+0x4590], R61 ;  /* 0x0045903d01007387 */ /* 0x0001e80000100800 */
[----:B------:R-:W4:Y:S04]  /*1596b0*/  LDL.LU R56, [R1+0x4520] ;  /* 0x0045200001387983 */ /* 0x000f280000300800 */
[----:B------:R-:W4:Y:S04]  /*1596c0*/  LDL.LU R57, [R1+0x454c] ;  /* 0x00454c0001397983 */ /* 0x000f280000300800 */
[----:B------:R-:W4:Y:S04]  /*1596d0*/  LDL.LU R58, [R1+0x4518] ;  /* 0x00451800013a7983 */ /* 0x000f280000300800 */
[----:B0-----:R-:W4:Y:S01]  /*1596e0*/  LDL.LU R61, [R1+0x4544] ;  /* 0x00454400013d7983 */ /* 0x001f220000300800 */
[----:B--2---:R-:W-:-:S02]  /*1596f0*/  IADD3 R32, P3, PT, R32, UR76, RZ ;  /* 0x0000004c20207c10 */ /* 0x004fc4000ff7e0ff */
[----:B---3--:R-:W-:-:S03]  /*159700*/  IADD3 R33, P2, PT, R33, UR76, RZ ;  /* 0x0000004c21217c10 */ /* 0x008fc6000ff5e0ff */
[----:B------:R-:W-:Y:S01]  /*159710*/  STL [R1+0x4588], R32 ;  /* 0x0045882001007387 */ /* 0x000fe20000100800 */
[----:B----4-:R-:W-:-:S03]  /*159720*/  IADD3.X R34, PT, PT, R34, UR72, RZ, P1, !PT ;  /* 0x0000004822227c10 */ /* 0x010fc60008ffe4ff */
        /* <DEDUP_REMOVED lines=17> */
[----:B------:R-:W-:Y:S02]  /*159840*/  IADD3 R43, P4, PT, R43, UR76, RZ ;  /* 0x0000004c2b2b7c10 */ /* 0x000fe4000ff9e0ff */
[----:B------:R-:W-:Y:S02]  /*159850*/  IADD3.X R44, PT, PT, R44, UR72, RZ, P3, !PT ;  /* 0x000000482c2c7c10 */ /* 0x000fe40009ffe4ff */
[----:B------:R-:W-:Y:S01]  /*159860*/  IADD3 R59, P3, PT, R59, UR76, RZ ;  /* 0x0000004c3b3b7c10 */ /* 0x000fe2000ff7e0ff */
[----:B------:R-:W-:Y:S04]  /*159870*/  STL [R1+0x458c], R42 ;  /* 0x00458c2a01007387 */ /* 0x000fe80000100800 */
[----:B------:R0:W-:Y:S04]  /*159880*/  STL [R1+0x4550], R59 ;  /* 0x0045503b01007387 */ /* 0x0001e80000100800 */
[----:B------:R-:W-:Y:S04]  /*159890*/  STL [R1+0x4558], R43 ;  /* 0x0045582b01007387 */ /* 0x000fe80000100800 */
[----:B0-----:R-:W2:Y:S01]  /*1598a0*/  LDL.LU R59, [R1+0x4510] ;  /* 0x00451000013b7983 */ /* 0x001ea20000300800 */
[----:B------:R-:W-:-:S02]  /*1598b0*/  IADD3.X R45, PT, PT, R45, UR72, RZ, P2, !PT ;  /* 0x000000482d2d7c10 */ /* 0x000fc400097fe4ff */
[----:B------:R-:W-:Y:S02]  /*1598c0*/  IADD3 R46, P2, PT, R46, UR76, RZ ;  /* 0x0000004c2e2e7c10 */ /* 0x000fe4000ff5e0ff */
[----:B------:R-:W-:Y:S01]  /*1598d0*/  IADD3.X R47, PT, PT, R47, UR72, RZ, P1, !PT ;  /* 0x000000482f2f7c10 */ /* 0x000fe20008ffe4ff */
        /* <DEDUP_REMOVED lines=12> */
[----:B------:R0:W-:Y:S01]  /*1599a0*/  STL [R1+0x4530], R60 ;  /* 0x0045303c01007387 */ /* 0x0001e20000100800 */
[----:B------:R-:W-:-:S03]  /*1599b0*/  IADD3 R53, P5, PT, R53, UR76, RZ ;  /* 0x0000004c35357c10 */ /* 0x000fc6000ffbe0ff */
[----:B------:R-:W-:Y:S01]  /*1599c0*/  STL [R1+0x4538], R50 ;  /* 0x0045383201007387 */ /* 0x000fe20000100800 */
[----:B------:R-:W-:-:S03]  /*1599d0*/  IADD3.X R54, PT, PT, R54, UR72, RZ, P4, !PT ;  /* 0x0000004836367c10 */ /* 0x000fc6000a7fe4ff */
[----:B0-----:R-:W3:Y:S04]  /*1599e0*/  LDL.LU R60, [R1+0x453c] ;  /* 0x00453c00013c7983 */ /* 0x001ee80000300800 */
        /* <DEDUP_REMOVED lines=8> */
[----:B------:R-:W-:Y:S04]  /*159a70*/  STL [R1+0x4520], R56 ;  /* 0x0045203801007387 */ /* 0x000fe80000100800 */
[----:B------:R-:W4:Y:S04]  /*159a80*/  LDL.LU R32, [R1+0x4508] ;  /* 0x0045080001207983 */ /* 0x000f280000300800 */
[----:B------:R-:W-:Y:S04]  /*159a90*/  STL [R1+0x454c], R57 ;  /* 0x00454c3901007387 */ /* 0x000fe80000100800 */
[----:B------:R-:W4:Y:S04]  /*159aa0*/  LDL.LU R33, [R1+0x4534] ;  /* 0x0045340001217983 */ /* 0x000f280000300800 */
[----:B------:R-:W-:Y:S04]  /*159ab0*/  STL [R1+0x4518], R58 ;  /* 0x0045183a01007387 */ /* 0x000fe80000100800 */
        /* <DEDUP_REMOVED lines=16> */
[----:B--2---:R-:W-:-:S05]  /*159bc0*/  IADD3 R59, P2, PT, R59, UR76, RZ ;  /* 0x0000004c3b3b7c10 */ /* 0x004fca000ff5e0ff */
[----:B------:R0:W-:Y:S04]  /*159bd0*/  STL [R1+0x4510], R59 ;  /* 0x0045103b01007387 */ /* 0x0001e80000100800 */
[----:B------:R-:W2:Y:S04]  /*159be0*/  LDL.LU R48, [R1+0x44f4] ;  /* 0x0044f40001307983 */ /* 0x000ea80000300800 */
[----:B------:R-:W2:Y:S04]  /*159bf0*/  LDL.LU R49, [R1+0x44c0] ;  /* 0x0044c00001317983 */ /* 0x000ea80000300800 */
[----:B------:R-:W2:Y:S04]  /*159c00*/  LDL.LU R50, [R1+0x44ec] ;  /* 0x0044ec0001327983 */ /* 0x000ea80000300800 */
[----:B------:R-:W2:Y:S04]  /*159c10*/  LDL.LU R51, [R1+0x44b8] ;  /* 0x0044b80001337983 */ /* 0x000ea80000300800 */
[----:B0-----:R-:W2:Y:S04]  /*159c20*/  LDL.LU R59, [R1+0x44e4] ;  /* 0x0044e400013b7983 */ /* 0x001ea80000300800 */
[----:B------:R-:W2:Y:S04]  /*159c30*/  LDL.LU R52, [R1+0x44b0] ;  /* 0x0044b00001347983 */ /* 0x000ea80000300800 */
[----:B------:R-:W2:Y:S04]  /*159c40*/  LDL.LU R53, [R1+0x44dc] ;  /* 0x0044dc0001357983 */ /* 0x000ea80000300800 */
[----:B------:R-:W2:Y:S01]  /*159c50*/  LDL.LU R54, [R1+0x44a8] ;  /* 0x0044a80001367983 */ /* 0x000ea20000300800 */
[----:B---3--:R-:W-:-:S05]  /*159c60*/  IADD3.X R60, PT, PT, R60, UR72, RZ, P1, !PT ;  /* 0x000000483c3c7c10 */ /* 0x008fca0008ffe4ff */
[----:B------:R0:W-:Y:S04]  /*159c70*/  STL [R1+0x453c], R60 ;  /* 0x00453c3c01007387 */ /* 0x0001e80000100800 */
[----:B------:R-:W3:Y:S04]  /*159c80*/  LDL.LU R56, [R1+0x44d4] ;  /* 0x0044d40001387983 */ /* 0x000ee80000300800 */
[----:B------:R-:W3:Y:S04]  /*159c90*/  LDL.LU R57, [R1+0x44a0] ;  /* 0x0044a00001397983 */ /* 0x000ee80000300800 */
[----:B------:R-:W3:Y:S04]  /*159ca0*/  LDL.LU R58, [R1+0x44cc] ;  /* 0x0044cc00013a7983 */ /* 0x000ee80000300800 */
[----:B0-----:R-:W3:Y:S01]  /*159cb0*/  LDL.LU R60, [R1+0x4498] ;  /* 0x00449800013c7983 */ /* 0x001ee20000300800 */
[----:B----4-:R-:W-:-:S02]  /*159cc0*/  IADD3 R32, P1, PT, R32, UR76, RZ ;  /* 0x0000004c20207c10 */ /* 0x010fc4000ff3e0ff */
        /* <DEDUP_REMOVED lines=22> */
[----:B------:R-:W-:-:S05]  /*159e30*/  IADD3.X R61, PT, PT, R61, UR72, RZ, P1, !PT ;  /* 0x000000483d3d7c10 */ /* 0x000fca0008ffe4ff */
[----:B------:R0:W-:Y:S04]  /*159e40*/  STL [R1+0x4504], R61 ;  /* 0x0045043d01007387 */ /* 0x0001e80000100800 */
[----:B------:R-:W-:Y:S04]  /*159e50*/  STL [R1+0x450c], R43 ;  /* 0x00450c2b01007387 */ /* 0x000fe80000100800 */
[----:B0-----:R-:W4:Y:S01]  /*159e60*/  LDL.LU R61, [R1+0x44c4] ;  /* 0x0044c400013d7983 */ /* 0x001f220000300800 */
[----:B------:R-:W-:Y:S02]  /*159e70*/  IADD3 R44, P2, PT, R44, UR76, RZ ;  /* 0x0000004c2c2c7c10 */ /* 0x000fe4000ff5e0ff */
[----:B------:R-:W-:-:S02]  /*159e80*/  IADD3 R45, P1, PT, R45, UR76, RZ ;  /* 0x0000004c2d2d7c10 */ /* 0x000fc4000ff3e0ff */
[----:B------:R-:W-:Y:S02]  /*159e90*/  IADD3.X R46, PT, PT, R46, UR72, RZ, P0, !PT ;  /* 0x000000482e2e7c10 */ /* 0x000fe400087fe4ff */
[----:B------:R-:W-:Y:S01]  /*159ea0*/  IADD3 R47, P0, PT, R47, UR76, RZ ;  /* 0x0000004c2f2f7c10 */ /* 0x000fe2000ff1e0ff */
[----:B------:R-:W-:Y:S04]  /*159eb0*/  STL [R1+0x44d8], R44 ;  /* 0x0044d82c01007387 */ /* 0x000fe80000100800 */
[----:B------:R-:W-:Y:S04]  /*159ec0*/  STL [R1+0x44d0], R45 ;  /* 0x0044d02d01007387 */ /* 0x000fe80000100800 */
[----:B------:R-:W-:Y:S04]  /*159ed0*/  STL [R1+0x44fc], R46 ;  /* 0x0044fc2e01007387 */ /* 0x000fe80000100800 */
[----:B------:R-:W-:Y:S01]  /*159ee0*/  STL [R1+0x44c8], R47 ;  /* 0x0044c82f01007387 */ /* 0x000fe20000100800 */
[----:B--2---:R-:W-:-:S02]  /*159ef0*/  IADD3.X R48, PT, PT, R48, UR72, RZ, P6, !PT ;  /* 0x0000004830307c10 */ /* 0x004fc4000b7fe4ff */
[----:B------:R-:W-:-:S03]  /*159f00*/  IADD3 R49, P6, PT, R49, UR76, RZ ;  /* 0x0000004c31317c10 */ /* 0x000fc6000ffde0ff */
[----:B------:R-:W-:Y:S01]  /*159f10*/  STL [R1+0x44f4], R48 ;  /* 0x0044f43001007387 */ /* 0x000fe20000100800 */
[----:B------:R-:W-:-:S03]  /*159f20*/  IADD3.X R50, PT, PT, R50, UR72, RZ, P5, !PT ;  /* 0x0000004832327c10 */ /* 0x000fc6000affe4ff */
[----:B------:R-:W-:Y:S01]  /*159f30*/  STL [R1+0x44c0], R49 ;  /* 0x0044c03101007387 */ /* 0x000fe20000100800 */
[----:B------:R-:W-:-:S05]  /*159f40*/  IADD3.X R59, PT, PT, R59, UR72, RZ, P4, !PT ;  /* 0x000000483b3b7c10 */ /* 0x000fca000a7fe4ff */
[----:B------:R0:W-:Y:S04]  /*159f50*/  STL [R1+0x44e4], R59 ;  /* 0x0044e43b01007387 */ /* 0x0001e80000100800 */
[----:B------:R-:W-:Y:S04]  /*159f60*/  STL [R1+0x44ec], R50 ;  /* 0x0044ec3201007387 */ /* 0x000fe80000100800 */
[----:B0-----:R-:W2:Y:S01]  /*159f70*/  LDL.LU R59, [R1+0x4490] ;  /* 0x00449000013b7983 */ /* 0x001ea20000300800 */
[----:B------:R-:W-:Y:S02]  /*159f80*/  IADD3 R51, P5, PT, R51, UR76, RZ ;  /* 0x0000004c33337c10 */ /* 0x000fe4000ffbe0ff */
[----:B------:R-:W-:-:S02]  /*159f90*/  IADD3 R52, P4, PT, R52, UR76, RZ ;  /* 0x0000004c34347c10 */ /* 0x000fc4000ff9e0ff */
[----:B------:R-:W-:Y:S02]  /*159fa0*/  IADD3.X R53, PT, PT, R53, UR72, RZ, P3, !PT ;  /* 0x0000004835357c10 */ /* 0x000fe40009ffe4ff */
[----:B------:R-:W-:Y:S01]  /*159fb0*/  IADD3 R54, P3, PT, R54, UR76, RZ ;  /* 0x0000004c36367c10 */ /* 0x000fe2000ff7e0ff */
[----:B------:R-:W-:Y:S01]  /*159fc0*/  STL [R1+0x44b8], R51 ;  /* 0x0044b83301007387 */ /* 0x000fe20000100800 */
[----:B---3--:R-:W-:-:S03]  /*159fd0*/  IADD3.X R56, PT, PT, R56, UR72, RZ, P2, !PT ;  /* 0x0000004838387c10 */ /* 0x008fc600097fe4ff */
[----:B------:R-:W-:Y:S01]  /*159fe0*/  STL [R1+0x44b0], R52 ;  /* 0x0044b03401007387 */ /* 0x000fe20000100800 */
[----:B------:R-:W-:-:S03]  /*159ff0*/  IADD3 R57, P2, PT, R57, UR76, RZ ;  /* 0x0000004c39397c10 */ /* 0x000fc6000ff5e0ff */
[----:B------:R-:W-:Y:S01]  /*15a000*/  STL [R1+0x44dc], R53 ;  /* 0x0044dc3501007387 */ /* 0x000fe20000100800 */
[----:B------:R-:W-:-:S03]  /*15a010*/  IADD3.X R58, PT, PT, R58, UR72, RZ, P1, !PT ;  /* 0x000000483a3a7c10 */ /* 0x000fc60008ffe4ff */
[----:B------:R-:W-:Y:S01]  /*15a020*/  STL [R1+0x44a8], R54 ;  /* 0x0044a83601007387 */ /* 0x000fe20000100800 */
[----:B------:R-:W-:-:S03]  /*15a030*/  IADD3 R60, P1, PT, R60, UR76, RZ ;  /* 0x0000004c3c3c7c10 */ /* 0x000fc6000ff3e0ff */
[----:B------:R-:W-:Y:S04]  /*15a040*/  STL [R1+0x44d4], R56 ;  /* 0x0044d43801007387 */ /* 0x000fe80000100800 */
[----:B------:R-:W3:Y:S04]  /*15a050*/  LDL.LU R32, [R1+0x44bc] ;  /* 0x0044bc0001207983 */ /* 0x000ee80000300800 */
[----:B------:R-:W-:Y:S04]  /*15a060*/  STL [R1+0x44a0], R57 ;  /* 0x0044a03901007387 */ /* 0x000fe80000100800 */
[----:B------:R-:W3:Y:S04]  /*15a070*/  LDL.LU R33, [R1+0x4488] ;  /* 0x0044880001217983 */ /* 0x000ee80000300800 */
[----:B------:R-:W-:Y:S04]  /*15a080*/  STL [R1+0x44cc], R58 ;  /* 0x0044cc3a01007387 */ /* 0x000fe80000100800 */
[----:B------:R-:W3:Y:S04]  /*15a090*/  LDL.LU R34, [R1+0x44b4] ;  /* 0x0044b40001227983 */ /* 0x000ee80000300800 */
[----:B------:R0:W-:Y:S04]  /*15a0a0*/  STL [R1+0x4498], R60 ;  /* 0x0044983c01007387 */ /* 0x0001e80000100800 */
        /* <DEDUP_REMOVED lines=12> */
[----:B------:R-:W3:Y:S01]  /*15a170*/  LDL.LU R46, [R1+0x4450] ;  /* 0x00445000012e7983 */ /* 0x000ee20000300800 */
[----:B----4-:R-:W-:-:S03]  /*15a180*/  IADD3.X R61, PT, PT, R61, UR72, RZ, P0, !PT ;  /* 0x000000483d3d7c10 */ /* 0x010fc600087fe4ff */
[----:B------:R-:W4:Y:S04]  /*15a190*/  LDL.LU R47, [R1+0x447c] ;  /* 0x00447c00012f7983 */ /* 0x000f280000300800 */
[----:B------:R0:W-:Y:S04]  /*15a1a0*/  STL [R1+0x44c4], R61 ;  /* 0x0044c43d01007387 */ /* 0x0001e80000100800 */
        /* <DEDUP_REMOVED lines=13> */
[----:B0-----:R-:W2:Y:S01]  /*15a280*/  LDL.LU R59, [R1+0x444c] ;  /* 0x00444c00013b7983 */ /* 0x001ea20000300800 */
[----:B---3--:R-:W-:-:S02]  /*15a290*/  IADD3.X R32, PT, PT, R32, UR72, RZ, P6, !PT ;  /* 0x0000004820207c10 */ /* 0x008fc4000b7fe4ff */
        /* <DEDUP_REMOVED lines=23> */
[----:B------:R-:W-:Y:S01]  /*15a410*/  STL [R1+0x4494], R42 ;  /* 0x0044942a01007387 */ /* 0x000fe20000100800 */
[----:B------:R-:W-:-:S03]  /*15a420*/  IADD3.X R45, PT, PT, R45, UR72, RZ, P6, !PT ;  /* 0x000000482d2d7c10 */ /* 0x000fc6000b7fe4ff */
[----:B------:R0:W-:Y:S01]  /*15a430*/  STL [R1+0x4458], R60 ;  /* 0x0044583c01007387 */ /* 0x0001e20000100800 */
[----:B------:R-:W-:-:S03]  /*15a440*/  IADD3 R46, P6, PT, R46, UR76, RZ ;  /* 0x0000004c2e2e7c10 */ /* 0x000fc6000ffde0ff */
[----:B------:R-:W-:Y:S01]  /*15a450*/  STL [R1+0x4460], R43 ;  /* 0x0044602b01007387 */ /* 0x000fe20000100800 */
[----:B----4-:R-:W-:-:S03]  /*15a460*/  IADD3.X R47, PT, PT, R47, UR72, RZ, P5, !PT ;  /* 0x000000482f2f7c10 */ /* 0x010fc6000affe4ff */
[----:B0-----:R-:W3:Y:S04]  /*15a470*/  LDL.LU R60, [R1+0x4418] ;  /* 0x00441800013c7983 */ /* 0x001ee80000300800 */
[----:B------:R-:W-:Y:S01]  /*15a480*/  STL [R1+0x448c], R44 ;  /* 0x00448c2c01007387 */ /* 0x000fe20000100800 */
[----:B------:R-:W-:-:S03]  /*15a490*/  IADD3 R48, P5, PT, R48, UR76, RZ ;  /* 0x0000004c30307c10 */ /* 0x000fc6000ffbe0ff */
[----:B------:R-:W-:Y:S01]  /*15a4a0*/  STL [R1+0x4484], R45 ;  /* 0x0044842d01007387 */ /* 0x000fe20000100800 */
[----:B------:R-:W-:-:S03]  /*15a4b0*/  IADD3.X R49, PT, PT, R49, UR72, RZ, P4, !PT ;  /* 0x0000004831317c10 */ /* 0x000fc6000a7fe4ff */
[----:B------:R-:W-:Y:S01]  /*15a4c0*/  STL [R1+0x4450], R46 ;  /* 0x0044502e01007387 */ /* 0x000fe20000100800 */
[----:B------:R-:W-:Y:S02]  /*15a4d0*/  IADD3 R50, P4, PT, R50, UR76, RZ ;  /* 0x0000004c32327c10 */ /* 0x000fe4000ff9e0ff */
[----:B------:R-:W-:Y:S01]  /*15a4e0*/  IADD3.X R51, PT, PT, R51, UR72, RZ, P3, !PT ;  /* 0x0000004833337c10 */ /* 0x000fe20009ffe4ff */
[----:B------:R-:W-:Y:S01]  /*15a4f0*/  STL [R1+0x447c], R47 ;  /* 0x00447c2f01007387 */ /* 0x000fe20000100800 */
[----:B------:R-:W-:-:S03]  /*15a500*/  IADD3 R61, P3, PT, R61, UR76, RZ ;  /* 0x0000004c3d3d7c10 */ /* 0x000fc6000ff7e0ff */
[----:B------:R-:W-:Y:S04]  /*15a510*/  STL [R1+0x4448], R48 ;  /* 0x0044483001007387 */ /* 0x000fe80000100800 */
[----:B------:R-:W-:Y:S04]  /*15a520*/  STL [R1+0x4474], R49 ;  /* 0x0044743101007387 */ /* 0x000fe80000100800 */
[----:B------:R0:W-:Y:S04]  /*15a530*/  STL [R1+0x4438], R61 ;  /* 0x0044383d01007387 */ /* 0x0001e80000100800 */
[----:B------:R-:W-:Y:S04]  /*15a540*/  STL [R1+0x4440], R50 ;  /* 0x0044403201007387 */ /* 0x000fe80000100800 */
[----:B0-----:R-:W4:Y:S01]  /*15a550*/  LDL.LU R61, [R1+0x4444] ;  /* 0x00444400013d7983 */ /* 0x001f220000300800 */
[----:B------:R-:W-:-:S02]  /*15a560*/  IADD3.X R52, PT, PT, R52, UR72, RZ, P2, !PT ;  /* 0x0000004834347c10 */ /* 0x000fc400097fe4ff */
[----:B------:R-:W-:Y:S02]  /*15a570*/  IADD3 R53, P2, PT, R53, UR76, RZ ;  /* 0x0000004c35357c10 */ /* 0x000fe4000ff5e0ff */
[----:B------:R-:W-:Y:S01]  /*15a580*/  IADD3.X R54, PT, PT, R54, UR72, RZ, P1, !PT ;  /* 0x0000004836367c10 */ /* 0x000fe20008ffe4ff */
[----:B------:R-:W-:Y:S04]  /*15a590*/  STL [R1+0x446c], R51 ;  /* 0x00446c3301007387 */ /* 0x000fe80000100800 */
[----:B------:R-:W-:Y:S04]  /*15a5a0*/  STL [R1+0x4464], R52 ;  /* 0x0044643401007387 */ /* 0x000fe80000100800 */
[----:B------:R-:W-:Y:S04]  /*15a5b0*/  STL [R1+0x4430], R53 ;  /* 0x0044303501007387 */ /* 0x000fe80000100800 */
[----:B------:R-:W-:Y:S01]  /*15a5c0*/  STL [R1+0x445c], R54 ;  /* 0x00445c3601007387 */ /* 0x000fe20000100800 */
[----:B--2---:R-:W-:-:S02]  /*15a5d0*/  IADD3 R56, P1, PT, R56, UR76, RZ ;  /* 0x0000004c38387c10 */ /* 0x004fc4000ff3e0ff */
[----:B------:R-:W-:-:S03]  /*15a5e0*/  IADD3.X R57, PT, PT, R57, UR72, RZ, P0, !PT ;  /* 0x0000004839397c10 */ /* 0x000fc600087fe4ff */
[----:B------:R-:W-:Y:S01]  /*15a5f0*/  STL [R1+0x4428], R56 ;  /* 0x0044283801007387 */ /* 0x000fe20000100800 */
[----:B------:R-:W-:-:S03]  /*15a600*/  IADD3 R58, P0, PT, R58, UR76, RZ ;  /* 0x0000004c3a3a7c10 */ /* 0x000fc6000ff1e0ff */
[----:B------:R-:W2:Y:S01]  /*15a610*/  LDL.LU R32, [R1+0x4410] ;  /* 0x0044100001207983 */ /* 0x000ea20000300800 */
[----:B------:R-:W-:-:S03]  /*15a620*/  IADD3.X R59, PT, PT, R59, UR72, RZ, P6, !PT ;  /* 0x000000483b3b7c10 */ /* 0x000fc6000b7fe4ff */
[----:B------:R-:W-:Y:S04]  /*15a630*/  STL [R1+0x4454], R57 ;  /* 0x0044543901007387 */ /* 0x000fe80000100800 */
[----:B------:R-:W2:Y:S04]  /*15a640*/  LDL.LU R33, [R1+0x443c] ;  /* 0x00443c0001217983 */ /* 0x000ea80000300800 */
[----:B------:R-:W-:Y:S04]  /*15a650*/  STL [R1+0x4420], R58 ;  /* 0x0044203a01007387 */ /* 0x000fe80000100800 */
[----:B------:R-:W2:Y:S04]  /*15a660*/  LDL.LU R34, [R1+0x4408] ;  /* 0x0044080001227983 */ /* 0x000ea80000300800 */
[----:B------:R0:W-:Y:S04]  /*15a670*/  STL [R1+0x444c], R59 ;  /* 0x00444c3b01007387 */ /* 0x0001e80000100800 */
        /* <DEDUP_REMOVED lines=14> */
[----:B---3--:R-:W-:-:S05]  /*15a760*/  IADD3 R60, P6, PT, R60, UR76, RZ ;  /* 0x0000004c3c3c7c10 */ /* 0x008fca000ffde0ff */
[----:B------:R0:W-:Y:S04]  /*15a770*/  STL [R1+0x4418], R60 ;  /* 0x0044183c01007387 */ /* 0x0001e80000100800 */
[----:B------:R-:W3:Y:S04]  /*15a780*/  LDL.LU R48, [R1+0x43fc] ;  /* 0x0043fc0001307983 */ /* 0x000ee80000300800 */
[----:B------:R-:W3:Y:S04]  /*15a790*/  LDL.LU R49, [R1+0x43c8] ;  /* 0x0043c80001317983 */ /* 0x000ee80000300800 */
[----:B------:R-:W3:Y:S04]  /*15a7a0*/  LDL.LU R50, [R1+0x43f4] ;  /* 0x0043f40001327983 */ /* 0x000ee80000300800 */
[----:B------:R-:W3:Y:S04]  /*15a7b0*/  LDL.LU R51, [R1+0x43c0] ;  /* 0x0043c00001337983 */ /* 0x000ee80000300800 */
[----:B0-----:R-:W3:Y:S04]  /*15a7c0*/  LDL.LU R60, [R1+0x43ec] ;  /* 0x0043ec00013c7983 */ /* 0x001ee80000300800 */
[----:B------:R-:W3:Y:S04]  /*15a7d0*/  LDL.LU R52, [R1+0x43b8] ;  /* 0x0043b80001347983 */ /* 0x000ee80000300800 */
[----:B------:R-:W3:Y:S04]  /*15a7e0*/  LDL.LU R53, [R1+0x43e4] ;  /* 0x0043e40001357983 */ /* 0x000ee80000300800 */
[----:B------:R-:W3:Y:S01]  /*15a7f0*/  LDL.LU R54, [R1+0x43b0] ;  /* 0x0043b00001367983 */ /* 0x000ee20000300800 */
[----:B----4-:R-:W-:-:S05]  /*15a800*/  IADD3.X R61, PT, PT, R61, UR72, RZ, P5, !PT ;  /* 0x000000483d3d7c10 */ /* 0x010fca000affe4ff */
[----:B------:R0:W-:Y:S04]  /*15a810*/  STL [R1+0x4444], R61 ;  /* 0x0044443d01007387 */ /* 0x0001e80000100800 */
[----:B------:R-:W4:Y:S04]  /*15a820*/  LDL.LU R56, [R1+0x43dc] ;  /* 0x0043dc0001387983 */ /* 0x000f280000300800 */
[----:B------:R-:W4:Y:S04]  /*15a830*/  LDL.LU R57, [R1+0x43a8] ;  /* 0x0043a80001397983 */ /* 0x000f280000300800 */
[----:B------:R-:W4:Y:S04]  /*15a840*/  LDL.LU R58, [R1+0x43d4] ;  /* 0x0043d400013a7983 */ /* 0x000f280000300800 */
[----:B0-----:R-:W4:Y:S01]  /*15a850*/  LDL.LU R61, [R1+0x43a0] ;  /* 0x0043a000013d7983 */ /* 0x001f220000300800 */
[----:B--2---:R-:W-:-:S02]  /*15a860*/  IADD3 R32, P5, PT, R32, UR76, RZ ;  /* 0x0000004c20207c10 */ /* 0x004fc4000ffbe0ff */
        /* <DEDUP_REMOVED lines=30> */
[----:B------:R-:W-:Y:S04]  /*15aa50*/  STL [R1+0x43e0], R44 ;  /* 0x0043e02c01007387 */ /* 0x000fe80000100800 */
[----:B------:R-:W-:Y:S04]  /*15aa60*/  STL [R1+0x43d8], R45 ;  /* 0x0043d82d01007387 */ /* 0x000fe80000100800 */
[----:B------:R-:W-:Y:S01]  /*15aa70*/  STL [R1+0x4404], R46 ;  /* 0x0044042e01007387 */ /* 0x000fe20000100800 */
[----:B---3--:R-:W-:-:S03]  /*15aa80*/  IADD3.X R48, PT, PT, R48, UR72, RZ, P3, !PT ;  /* 0x0000004830307c10 */ /* 0x008fc60009ffe4ff */
[----:B------:R-:W-:Y:S01]  /*15aa90*/  STL [R1+0x43d0], R47 ;  /* 0x0043d02f01007387 */ /* 0x000fe20000100800 */
[----:B------:R-:W-:-:S03]  /*15aaa0*/  IADD3 R49, P3, PT, R49, UR76, RZ ;  /* 0x0000004c31317c10 */ /* 0x000fc6000ff7e0ff */
[----:B------:R-:W-:Y:S01]  /*15aab0*/  STL [R1+0x43fc], R48 ;  /* 0x0043fc3001007387 */ /* 0x000fe20000100800 */
[----:B------:R-:W-:-:S03]  /*15aac0*/  IADD3.X R50, PT, PT, R50, UR72, RZ, P2, !PT ;  /* 0x0000004832327c10 */ /* 0x000fc600097fe4ff */
[----:B------:R-:W-:Y:S01]  /*15aad0*/  STL [R1+0x43c8], R49 ;  /* 0x0043c83101007387 */ /* 0x000fe20000100800 */
[----:B------:R-:W-:Y:S02]  /*15aae0*/  IADD3 R51, P2, PT, R51, UR76, RZ ;  /* 0x0000004c33337c10 */ /* 0x000fe4000ff5e0ff */
[----:B------:R-:W-:Y:S02]  /*15aaf0*/  IADD3.X R60, PT, PT, R60, UR72, RZ, P1, !PT ;  /* 0x000000483c3c7c10 */ /* 0x000fe40008ffe4ff */
[----:B------:R-:W-:-:S03]  /*15ab00*/  IADD3 R52, P1, PT, R52, UR76, RZ ;  /* 0x0000004c34347c10 */ /* 0x000fc6000ff3e0ff */
[----:B------:R0:W-:Y:S01]  /*15ab10*/  STL [R1+0x43ec], R60 ;  /* 0x0043ec3c01007387 */ /* 0x0001e20000100800 */
[----:B------:R-:W-:-:S03]  /*15ab20*/  IADD3.X R53, PT, PT, R53, UR72, RZ, P0, !PT ;  /* 0x0000004835357c10 */ /* 0x000fc600087fe4ff */
[----:B------:R-:W-:Y:S01]  /*15ab30*/  STL [R1+0x43f4], R50 ;  /* 0x0043f43201007387 */ /* 0x000fe20000100800 */
[----:B------:R-:W-:-:S03]  /*15ab40*/  IADD3 R54, P0, PT, R54, UR76, RZ ;  /* 0x0000004c36367c10 */ /* 0x000fc6000ff1e0ff */
[----:B0-----:R-:W3:Y:S04]  /*15ab50*/  LDL.LU R60, [R1+0x4398] ;  /* 0x00439800013c7983 */ /* 0x001ee80000300800 */
        /* <DEDUP_REMOVED lines=29> */
[----:B--2---:R-:W-:-:S05]  /*15ad30*/  IADD3.X R59, PT, PT, R59, UR72, RZ, P4, !PT ;  /* 0x000000483b3b7c10 */ /* 0x004fca000a7fe4ff */
        /* <DEDUP_REMOVED lines=14> */
[----:B0-----:R-:W3:Y:S01]  /*15ae20*/  LDL.LU R60, [R1+0x4354] ;  /* 0x00435400013c7983 */ /* 0x001ee20000300800 */
[----:B----4-:R-:W-:-:S02]  /*15ae30*/  IADD3.X R32, PT, PT, R32, UR72, RZ, P3, !PT ;  /* 0x0000004820207c10 */ /* 0x010fc40009ffe4ff */
        /* <DEDUP_REMOVED lines=47> */
[----:B------:R-:W-:Y:S04]  /*15b130*/  STL [R1+0x4374], R51 ;  /* 0x0043743301007387 */ /* 0x000fe80000100800 */
[----:B------:R-:W-:Y:S04]  /*15b140*/  STL [R1+0x436c], R52 ;  /* 0x00436c3401007387 */ /* 0x000fe80000100800 */
[----:B------:R-:W-:Y:S01]  /*15b150*/  STL [R1+0x4338], R53 ;  /* 0x0043383501007387 */ /* 0x000fe20000100800 */
[----:B---3--:R-:W-:-:S03]  /*15b160*/  IADD3 R56, P5, PT, R56, UR76, RZ ;  /* 0x0000004c38387c10 */ /* 0x008fc6000ffbe0ff */
[----:B------:R-:W-:Y:S01]  /*15b170*/  STL [R1+0x4364], R54 ;  /* 0x0043643601007387 */ /* 0x000fe20000100800 */
[----:B------:R-:W-:-:S03]  /*15b180*/  IADD3.X R57, PT, PT, R57, UR72, RZ, P4, !PT ;  /* 0x0000004839397c10 */ /* 0x000fc6000a7fe4ff */
[----:B------:R-:W-:Y:S01]  /*15b190*/  STL [R1+0x4330], R56 ;  /* 0x0043303801007387 */ /* 0x000fe20000100800 */
[----:B------:R-:W-:-:S03]  /*15b1a0*/  IADD3 R58, P4, PT, R58, UR76, RZ ;  /* 0x0000004c3a3a7c10 */ /* 0x000fc6000ff9e0ff */
[----:B------:R-:W3:Y:S01]  /*15b1b0*/  LDL.LU R32, [R1+0x4318] ;  /* 0x0043180001207983 */ /* 0x000ee20000300800 */
[----:B------:R-:W-:-:S03]  /*15b1c0*/  IADD3.X R60, PT, PT, R60, UR72, RZ, P3, !PT ;  /* 0x000000483c3c7c10 */ /* 0x000fc60009ffe4ff */
        /* <DEDUP_REMOVED lines=19> */
[----:B----4-:R-:W-:-:S05]  /*15b300*/  IADD3 R61, P3, PT, R61, UR76, RZ ;  /* 0x0000004c3d3d7c10 */ /* 0x010fca000ff7e0ff */
        /* <DEDUP_REMOVED lines=14> */
[----:B0-----:R-:W2:Y:S01]  /*15b3f0*/  LDL.LU R59, [R1+0x42a8] ;  /* 0x0042a800013b7983 */ /* 0x001ea20000300800 */
[----:B---3--:R-:W-:-:S02]  /*15b400*/  IADD3 R32, P2, PT, R32, UR76, RZ ;  /* 0x0000004c20207c10 */ /* 0x008fc4000ff5e0ff */
        /* <DEDUP_REMOVED lines=22> */
[----:B------:R-:W-:Y:S02]  /*15b570*/  IADD3.X R60, PT, PT, R60, UR72, RZ, P2, !PT ;  /* 0x000000483c3c7c10 */ /* 0x000fe400097fe4ff */
[----:B------:R-:W-:Y:S02]  /*15b580*/  IADD3 R44, P3, PT, R44, UR76, RZ ;  /* 0x0000004c2c2c7c10 */ /* 0x000fe4000ff7e0ff */
[----:B------:R-:W-:Y:S01]  /*15b590*/  IADD3 R45, P2, PT, R45, UR76, RZ ;  /* 0x0000004c2d2d7c10 */ /* 0x000fe2000ff5e0ff */
[----:B------:R0:W-:Y:S01]  /*15b5a0*/  STL [R1+0x4314], R60 ;  /* 0x0043143c01007387 */ /* 0x0001e20000100800 */
[----:B------:R-:W-:-:S03]  /*15b5b0*/  IADD3.X R46, PT, PT, R46, UR72, RZ, P1, !PT ;  /* 0x000000482e2e7c10 */ /* 0x000fc60008ffe4ff */
[----:B------:R-:W-:Y:S01]  /*15b5c0*/  STL [R1+0x431c], R43 ;  /* 0x00431c2b01007387 */ /* 0x000fe20000100800 */
[----:B------:R-:W-:-:S03]  /*15b5d0*/  IADD3 R47, P1, PT, R47, UR76, RZ ;  /* 0x0000004c2f2f7c10 */ /* 0x000fc6000ff3e0ff */
[----:B0-----:R-:W3:Y:S04]  /*15b5e0*/  LDL.LU R60, [R1+0x42d4] ;  /* 0x0042d400013c7983 */ /* 0x001ee80000300800 */
[----:B------:R-:W-:Y:S04]  /*15b5f0*/  STL [R1+0x42e8], R44 ;  /* 0x0042e82c01007387 */ /* 0x000fe80000100800 */
[----:B------:R-:W-:Y:S04]  /*15b600*/  STL [R1+0x42e0], R45 ;  /* 0x0042e02d01007387 */ /* 0x000fe80000100800 */
[----:B------:R-:W-:Y:S01]  /*15b610*/  STL [R1+0x430c], R46 ;  /* 0x00430c2e01007387 */ /* 0x000fe20000100800 */
[----:B----4-:R-:W-:-:S03]  /*15b620*/  IADD3.X R48, PT, PT, R48, UR72, RZ, P0, !PT ;  /* 0x0000004830307c10 */ /* 0x010fc600087fe4ff */
        /* <DEDUP_REMOVED lines=21> */
[----:B------:R-:W2:Y:S01]  /*15b780*/  LDL.LU R32, [R1+0x42cc] ;  /* 0x0042cc0001207983 */ /* 0x000ea20000300800 */
[----:B------:R-:W-:-:S03]  /*15b790*/  IADD3 R59, P2, PT, R59, UR76, RZ ;  /* 0x0000004c3b3b7c10 */ /* 0x000fc6000ff5e0ff */
        /* <DEDUP_REMOVED lines=34> */
[----:B0-----:R-:W4:Y:S01]  /*15b9c0*/  LDL.LU R61, [R1+0x425c] ;  /* 0x00425c00013d7983 */ /* 0x001f220000300800 */
[----:B--2---:R-:W-:-:S02]  /*15b9d0*/  IADD3.X R32, PT, PT, R32, UR72, RZ, P0, !PT ;  /* 0x0000004820207c10 */ /* 0x004fc400087fe4ff */
        /* <DEDUP_REMOVED lines=45> */
[----:B------:R-:W-:-:S03]  /*15bcb0*/  IADD3.X R54, PT, PT, R54, UR72, RZ, P2, !PT ;  /* 0x0000004836367c10 */ /* 0x000fc600097fe4ff */
[----:B0-----:R-:W3:Y:S04]  /*15bcc0*/  LDL.LU R60, [R1+0x4254] ;  /* 0x00425400013c7983 */ /* 0x001ee80000300800 */
[----:B------:R-:W-:Y:S04]  /*15bcd0*/  STL [R1+0x427c], R51 ;  /* 0x00427c3301007387 */ /* 0x000fe80000100800 */
[----:B------:R-:W-:Y:S04]  /*15bce0*/  STL [R1+0x4274], R52 ;  /* 0x0042743401007387 */ /* 0x000fe80000100800 */
[----:B------:R-:W-:Y:S01]  /*15bcf0*/  STL [R1+0x4240], R53 ;  /* 0x0042403501007387 */ /* 0x000fe20000100800 */
[----:B----4-:R-:W-:-:S03]  /*15bd00*/  IADD3 R56, P2, PT, R56, UR76, RZ ;  /* 0x0000004c38387c10 */ /* 0x010fc6000ff5e0ff */
[----:B------:R-:W-:Y:S01]  /*15bd10*/  STL [R1+0x426c], R54 ;  /* 0x00426c3601007387 */ /* 0x000fe20000100800 */
[----:B------:R-:W-:-:S03]  /*15bd20*/  IADD3.X R57, PT, PT, R57, UR72, RZ, P1, !PT ;  /* 0x0000004839397c10 */ /* 0x000fc60008ffe4ff */
[----:B------:R-:W-:Y:S01]  /*15bd30*/  STL [R1+0x4238], R56 ;  /* 0x0042383801007387 */ /* 0x000fe20000100800 */
[----:B------:R-:W-:-:S03]  /*15bd40*/  IADD3 R58, P1, PT, R58, UR76, RZ ;  /* 0x0000004c3a3a7c10 */ /* 0x000fc6000ff3e0ff */
[----:B------:R-:W4:Y:S01]  /*15bd50*/  LDL.LU R32, [R1+0x4220] ;  /* 0x0042200001207983 */ /* 0x000f220000300800 */
[----:B------:R-:W-:-:S03]  /*15bd60*/  IADD3.X R61, PT, PT, R61, UR72, RZ, P0, !PT ;  /* 0x000000483d3d7c10 */ /* 0x000fc600087fe4ff */
        /* <DEDUP_REMOVED lines=91> */
[----:B------:R-:W3:Y:S01]  /*15c320*/  LDL.LU R32, [R1+0x41d4] ;  /* 0x0041d40001207983 */ /* 0x000ee20000300800 */
[----:B------:R-:W-:-:S03]  /*15c330*/  IADD3 R60, P6, PT, R60, UR76, RZ ;  /* 0x0000004c3c3c7c10 */ /* 0x000fc6000ffde0ff */
        /* <DEDUP_REMOVED lines=184> */
[----:B------:R-:W4:Y:S01]  /*15cec0*/  LDL.LU R32, [R1+0x40dc] ;  /* 0x0040dc0001207983 */ /* 0x000f220000300800 */
[----:B------:R-:W-:-:S03]  /*15ced0*/  IADD3 R61, P3, PT, R61, UR76, RZ ;  /* 0x0000004c3d3d7c10 */ /* 0x000fc6000ff7e0ff */
        /* <DEDUP_REMOVED lines=3798> */
[----:B------:R1:W-:Y:S04]  /*16bc40*/  STL [R1+0x6ce0], R50 ;  /* 0x006ce03201007387 */ /* 0x0003e80000100800 */
[----:B0-----:R-:W4:Y:S01]  /*16bc50*/  LDL.LU R61, [R1+0x6ce4] ;  /* 0x006ce400013d7983 */ /* 0x001f220000300800 */
[----:B------:R-:W-:-:S02]  /*16bc60*/  IADD3.X R52, PT, PT, R52, UR72, RZ, P0, !PT ;  /* 0x0000004834347c10 */ /* 0x000fc400087fe4ff */
[----:B------:R-:W-:Y:S02]  /*16bc70*/  IADD3 R53, P0, PT, R53, UR76, RZ ;  /* 0x0000004c35357c10 */ /* 0x000fe4000ff1e0ff */
[----:B------:R-:W-:Y:S01]  /*16bc80*/  IADD3.X R54, PT, PT, R54, UR72, RZ, P6, !PT ;  /* 0x0000004836367c10 */ /* 0x000fe2000b7fe4ff */
[----:B------:R0:W-:Y:S04]  /*16bc90*/  STL [R1+0x6d0c], R51 ;  /* 0x006d0c3301007387 */ /* 0x0001e80000100800 */
[----:B------:R0:W-:Y:S04]  /*16bca0*/  STL [R1+0x6d04], R52 ;  /* 0x006d043401007387 */ /* 0x0001e80000100800 */
        /* <DEDUP_REMOVED lines=12> */
[----:B------:R-:W-:Y:S04]  /*16bd70*/  STL [R1+0x6cec], R59 ;  /* 0x006cec3b01007387 */ /* 0x000fe80000100800 */
        /* <DEDUP_REMOVED lines=14> */
[----:B---3--:R-:W-:-:S05]  /*16be60*/  IADD3 R60, P4, PT, R60, UR76, RZ ;  /* 0x0000004c3c3c7c10 */ /* 0x008fca000ff9e0ff */
[----:B------:R3:W-:Y:S04]  /*16be70*/  STL [R1+0x6cb8], R60 ;  /* 0x006cb83c01007387 */ /* 0x0007e80000100800 */
[----:B------:R-:W2:Y:S04]  /*16be80*/  LDL.LU R49, [R1+0x6c9c] ;  /* 0x006c9c0001317983 */ /* 0x000ea80000300800 */
[----:B-1----:R-:W2:Y:S04]  /*16be90*/  LDL.LU R50, [R1+0x6c68] ;  /* 0x006c680001327983 */ /* 0x002ea80000300800 */
[----:B0-----:R-:W2:Y:S04]  /*16bea0*/  LDL.LU R51, [R1+0x6c94] ;  /* 0x006c940001337983 */ /* 0x001ea80000300800 */
[----:B------:R-:W2:Y:S04]  /*16beb0*/  LDL.LU R52, [R1+0x6330] ;  /* 0x0063300001347983 */ /* 0x000ea80000300800 */
[----:B---3--:R-:W3:Y:S04]  /*16bec0*/  LDL.LU R60, [R1+0x6c8c] ;  /* 0x006c8c00013c7983 */ /* 0x008ee80000300800 */
        /* <DEDUP_REMOVED lines=29> */
[----:B------:R-:W-:Y:S04]  /*16c0a0*/  STL [R1+0x6cbc], R41 ;  /* 0x006cbc2901007387 */ /* 0x000fe80000100800 */
[----:B------:R-:W-:Y:S01]  /*16c0b0*/  STL [R1+0x6c88], R42 ;  /* 0x006c882a01007387 */ /* 0x000fe20000100800 */
[----:B------:R-:W-:-:S05]  /*16c0c0*/  IADD3.X R48, PT, PT, R48, UR72, RZ, P3, !PT ;  /* 0x0000004830307c10 */ /* 0x000fca0009ffe4ff */
[----:B------:R0:W-:Y:S02]  /*16c0d0*/  STL [R1+0x6cac], R48 ;  /* 0x006cac3001007387 */ /* 0x0001e40000100800 */
[----:B0-----:R-:W0:Y:S01]  /*16c0e0*/  LDC R48, c[0x0][0x3ac] ;  /* 0x0000eb00ff307b82 */ /* 0x001e220000000800 */
[----:B------:R-:W-:Y:S02]  /*16c0f0*/  IADD3.X R43, PT, PT, R43, UR72, RZ, P4, !PT ;  /* 0x000000482b2b7c10 */ /* 0x000fe4000a7fe4ff */
[----:B------:R-:W-:Y:S02]  /*16c100*/  IADD3 R44, P4, PT, R44, UR76, RZ ;  /* 0x0000004c2c2c7c10 */ /* 0x000fe4000ff9e0ff */
[----:B------:R-:W-:Y:S02]  /*16c110*/  IADD3 R45, P3, PT, R45, UR76, RZ ;  /* 0x0000004c2d2d7c10 */ /* 0x000fe4000ff7e0ff */
[----:B------:R-:W-:Y:S01]  /*16c120*/  IADD3.X R46, PT, PT, R46, UR72, RZ, P2, !PT ;  /* 0x000000482e2e7c10 */ /* 0x000fe200097fe4ff */
[----:B------:R-:W-:Y:S01]  /*16c130*/  STL [R1+0x6cb4], R43 ;  /* 0x006cb42b01007387 */ /* 0x000fe20000100800 */
[----:B------:R-:W-:-:S03]  /*16c140*/  IADD3 R47, P2, PT, R47, UR76, RZ ;  /* 0x0000004c2f2f7c10 */ /* 0x000fc6000ff5e0ff */
[----:B------:R-:W-:Y:S04]  /*16c150*/  STL [R1+0x6c80], R44 ;  /* 0x006c802c01007387 */ /* 0x000fe80000100800 */
[----:B------:R-:W-:Y:S01]  /*16c160*/  STL [R1+0x6c78], R45 ;  /* 0x006c782d01007387 */ /* 0x000fe20000100800 */
[----:B------:R-:W-:-:S03]  /*16c170*/  IADD3.X R49, PT, PT, R49, UR72, RZ, P1, !PT ;  /* 0x0000004831317c10 */ /* 0x000fc60008ffe4ff */
[----:B------:R-:W-:Y:S01]  /*16c180*/  STL [R1+0x6ca4], R46 ;  /* 0x006ca42e01007387 */ /* 0x000fe20000100800 */
[----:B------:R-:W-:Y:S01]  /*16c190*/  IADD3 R50, P1, PT, R50, UR76, RZ ;  /* 0x0000004c32327c10 */ /* 0x000fe2000ff3e0ff */
[----:B0-----:R-:W-:Y:S02]  /*16c1a0*/  IMAD.SHL.U32 R3, R48, 0x80, RZ ;  /* 0x0000008030037824 */ /* 0x001fe400078e00ff */
[----:B------:R-:W-:Y:S01]  /*16c1b0*/  STL [R1+0x6c70], R47 ;  /* 0x006c702f01007387 */ /* 0x000fe20000100800 */
[----:B------:R-:W-:-:S03]  /*16c1c0*/  IADD3.X R51, PT, PT, R51, UR72, RZ, P0, !PT ;  /* 0x0000004833337c10 */ /* 0x000fc600087fe4ff */
[----:B------:R-:W-:Y:S01]  /*16c1d0*/  STL [R1+0x6c9c], R49 ;  /* 0x006c9c3101007387 */ /* 0x000fe20000100800 */
[C---:B------:R-:W-:Y:S02]  /*16c1e0*/  IADD3 R52, P0, PT, R3.reuse, R52, RZ ;  /* 0x0000003403347210 */ /* 0x040fe40007f1e0ff */
[----:B---3--:R-:W-:Y:S01]  /*16c1f0*/  IADD3.X R60, PT, PT, R60, UR72, RZ, P6, !PT ;  /* 0x000000483c3c7c10 */ /* 0x008fe2000b7fe4ff */
[----:B------:R-:W-:Y:S01]  /*16c200*/  STL [R1+0x6c68], R50 ;  /* 0x006c683201007387 */ /* 0x000fe20000100800 */
[----:B------:R-:W-:-:S03]  /*16c210*/  IADD3 R53, P6, PT, R3, R53, RZ ;  /* 0x0000003503357210 */ /* 0x000fc60007fde0ff */
[----:B------:R0:W-:Y:S01]  /*16c220*/  STL [R1+0x6c8c], R60 ;  /* 0x006c8c3c01007387 */ /* 0x0001e20000100800 */
[----:B------:R-:W-:-:S03]  /*16c230*/  IADD3.X R54, PT, PT, R54, UR72, RZ, P5, !PT ;  /* 0x0000004836367c10 */ /* 0x000fc6000affe4ff */
[----:B------:R1:W-:Y:S01]  /*16c240*/  STL [R1+0x6c94], R51 ;  /* 0x006c943301007387 */ /* 0x0003e20000100800 */
[----:B------:R-:W-:-:S03]  /*16c250*/  IADD3 R56, P5, PT, R3, R56, RZ ;  /* 0x0000003803387210 */ /* 0x000fc60007fbe0ff */
[----:B0-----:R-:W2:Y:S04]  /*16c260*/  LDL.LU R60, [R1+0x6c6c] ;  /* 0x006c6c00013c7983 */ /* 0x001ea80000300800 */
[----:B------:R0:W-:Y:S04]  /*16c270*/  STL [R1+0x6330], R52 ;  /* 0x0063303401007387 */ /* 0x0001e80000100800 */
[----:B------:R3:W-:Y:S04]  /*16c280*/  STL [R1+0x632c], R53 ;  /* 0x00632c3501007387 */ /* 0x0007e80000100800 */
[----:B------:R-:W-:Y:S01]  /*16c290*/  STL [R1+0x6c84], R54 ;  /* 0x006c843601007387 */ /* 0x000fe20000100800 */
[----:B----4-:R-:W-:-:S03]  /*16c2a0*/  IADD3.X R57, PT, PT, R57, UR72, RZ, P4, !PT ;  /* 0x0000004839397c10 */ /* 0x010fc6000a7fe4ff */
[----:B------:R-:W-:Y:S01]  /*16c2b0*/  STL [R1+0x6328], R56 ;  /* 0x0063283801007387 */ /* 0x000fe20000100800 */
[----:B------:R-:W-:-:S03]  /*16c2c0*/  IADD3 R58, P4, PT, R3, R58, RZ ;  /* 0x0000003a033a7210 */ /* 0x000fc60007f9e0ff */
[----:B------:R-:W-:Y:S01]  /*16c2d0*/  STL [R1+0x6c7c], R57 ;  /* 0x006c7c3901007387 */ /* 0x000fe20000100800 */
[----:B------:R-:W-:-:S03]  /*16c2e0*/  IADD3.X R59, PT, PT, R59, UR72, RZ, P3, !PT ;  /* 0x000000483b3b7c10 */ /* 0x000fc60009ffe4ff */
[----:B------:R-:W4:Y:S01]  /*16c2f0*/  LDL.LU R32, [R1+0x6320] ;  /* 0x0063200001207983 */ /* 0x000f220000300800 */
[----:B------:R-:W-:-:S03]  /*16c300*/  IADD3 R61, P3, PT, R3, R61, RZ ;  /* 0x0000003d033d7210 */ /* 0x000fc60007f7e0ff */
        /* <DEDUP_REMOVED lines=22> */
[----:B0-----:R-:W4:Y:S04]  /*16c470*/  LDL.LU R52, [R1+0x62d0] ;  /* 0x0062d00001347983 */ /* 0x001f280000300800 */
[----:B---3--:R-:W3:Y:S04]  /*16c480*/  LDL.LU R53, [R1+0x62fc] ;  /* 0x0062fc0001357983 */ /* 0x008ee80000300800 */
[----:B------:R-:W3:Y:S04]  /*16c490*/  LDL.LU R61, [R1+0x62c8] ;  /* 0x0062c800013d7983 */ /* 0x000ee80000300800 */
[----:B------:R-:W3:Y:S04]  /*16c4a0*/  LDL.LU R54, [R1+0x62f4] ;  /* 0x0062f40001367983 */ /* 0x000ee80000300800 */
[----:B------:R-:W3:Y:S04]  /*16c4b0*/  LDL.LU R56, [R1+0x62c0] ;  /* 0x0062c00001387983 */ /* 0x000ee80000300800 */
[----:B------:R-:W3:Y:S01]  /*16c4c0*/  LDL.LU R57, [R1+0x62ec] ;  /* 0x0062ec0001397983 */ /* 0x000ee20000300800 */
[----:B------:R-:W-:-:S02]  /*16c4d0*/  SHF.R.S32.HI R2, RZ, 0x1f, R3 ;  /* 0x0000001fff027819 */ /* 0x000fc40000011403 */
[----:B--2---:R-:W-:-:S05]  /*16c4e0*/  IADD3.X R60, PT, PT, R60, UR72, RZ, P2, !PT ;  /* 0x000000483c3c7c10 */ /* 0x004fca00097fe4ff */
[----:B------:R0:W-:Y:S04]  /*16c4f0*/  STL [R1+0x6c6c], R60 ;  /* 0x006c6c3c01007387 */ /* 0x0001e80000100800 */
[----:B------:R-:W2:Y:S04]  /*16c500*/  LDL.LU R58, [R1+0x62b8] ;  /* 0x0062b800013a7983 */ /* 0x000ea80000300800 */
[----:B------:R-:W2:Y:S04]  /*16c510*/  LDL.LU R59, [R1+0x62e4] ;  /* 0x0062e400013b7983 */ /* 0x000ea80000300800 */
[----:B0-----:R-:W2:Y:S01]  /*16c520*/  LDL.LU R60, [R1+0x62b0] ;  /* 0x0062b000013c7983 */ /* 0x001ea20000300800 */
[----:B----4-:R-:W-:-:S02]  /*16c530*/  IADD3 R32, P2, PT, R3, R32, RZ ;  /* 0x0000002003207210 */ /* 0x010fc40007f5e0ff */
[----:B------:R-:W-:-:S03]  /*16c540*/  IADD3.X R33, PT, PT, R33, UR72, RZ, P1, !PT ;  /* 0x0000004821217c10 */ /* 0x000fc60008ffe4ff */
[----:B------:R-:W-:Y:S01]  /*16c550*/  STL [R1+0x6320], R32 ;  /* 0x0063202001007387 */ /* 0x000fe20000100800 */
[----:B------:R-:W-:-:S03]  /*16c560*/  IADD3 R34, P1, PT, R3, R34, RZ ;  /* 0x0000002203227210 */ /* 0x000fc60007f3e0ff */
[----:B------:R-:W-:Y:S01]  /*16c570*/  STL [R1+0x6c64], R33 ;  /* 0x006c642101007387 */ /* 0x000fe20000100800 */
[----:B------:R-:W-:-:S03]  /*16c580*/  IMAD.X R35, R2, 0x1, R35, P0 ;  /* 0x0000000102237824 */ /* 0x000fc600000e0623 */
        /* <DEDUP_REMOVED lines=33> */
[C---:B------:R-:W-:Y:S01]  /*16c7a0*/  IADD3 R52, P6, PT, R3.reuse, R52, RZ ;  /* 0x0000003403347210 */ /* 0x040fe20007fde0ff */
[C---:B---3--:R-:W-:Y:S01]  /*16c7b0*/  IMAD.X R53, R2.reuse, 0x1, R53, P5 ;  /* 0x0000000102357824 */ /* 0x048fe200028e0635 */
[C---:B------:R-:W-:Y:S01]  /*16c7c0*/  IADD3 R61, P5, PT, R3.reuse, R61, RZ ;  /* 0x0000003d033d7210 */ /* 0x040fe20007fbe0ff */
[----:B------:R-:W-:Y:S04]  /*16c7d0*/  STL [R1+0x6304], R51 ;  /* 0x0063043301007387 */ /* 0x000fe80000100800 */
[----:B------:R0:W-:Y:S04]  /*16c7e0*/  STL [R1+0x62c8], R61 ;  /* 0x0062c83d01007387 */ /* 0x0001e80000100800 */
[----:B------:R1:W-:Y:S04]  /*16c7f0*/  STL [R1+0x62d0], R52 ;  /* 0x0062d03401007387 */ /* 0x0003e80000100800 */
[----:B0-----:R-:W3:Y:S01]  /*16c800*/  LDL.LU R61, [R1+0x62dc] ;  /* 0x0062dc00013d7983 */ /* 0x001ee20000300800 */
[C---:B------:R-:W-:Y:S01]  /*16c810*/  IMAD.X R54, R2.reuse, 0x1, R54, P4 ;  /* 0x0000000102367824 */ /* 0x040fe200020e0636 */
[C---:B------:R-:W-:Y:S01]  /*16c820*/  IADD3 R56, P4, PT, R3.reuse, R56, RZ ;  /* 0x0000003803387210 */ /* 0x040fe20007f9e0ff */
[C---:B------:R-:W-:Y:S01]  /*16c830*/  IMAD.X R57, R2.reuse, 0x1, R57, P3 ;  /* 0x0000000102397824 */ /* 0x040fe200018e0639 */
[----:B------:R0:W-:Y:S04]  /*16c840*/  STL [R1+0x62fc], R53 ;  /* 0x0062fc3501007387 */ /* 0x0001e80000100800 */
[----:B------:R-:W-:Y:S04]  /*16c850*/  STL [R1+0x62f4], R54 ;  /* 0x0062f43601007387 */ /* 0x000fe80000100800 */
[----:B------:R-:W-:Y:S04]  /*16c860*/  STL [R1+0x62c0], R56 ;  /* 0x0062c03801007387 */ /* 0x000fe80000100800 */
[----:B------:R-:W-:Y:S04]  /*16c870*/  STL [R1+0x62ec], R57 ;  /* 0x0062ec3901007387 */ /* 0x000fe80000100800 */
[----:B------:R-:W4:Y:S01]  /*16c880*/  LDL.LU R27, [R1+0x62a8] ;  /* 0x0062a800011b7983 */ /* 0x000f220000300800 */
[----:B--2---:R-:W-:Y:S01]  /*16c890*/  IADD3 R58, P3, PT, R3, R58, RZ ;  /* 0x0000003a033a7210 */ /* 0x004fe20007f7e0ff */
[----:B------:R-:W-:-:S04]  /*16c8a0*/  IMAD.X R59, R2, 0x1, R59, P2 ;  /* 0x00000001023b7824 */ /* 0x000fc800010e063b */
[----:B------:R-:W-:Y:S01]  /*16c8b0*/  STL [R1+0x62b8], R58 ;  /* 0x0062b83a01007387 */ /* 0x000fe20000100800 */
[----:B------:R-:W-:-:S03]  /*16c8c0*/  IADD3 R60, P2, PT, R3, R60, RZ ;  /* 0x0000003c033c7210 */ /* 0x000fc60007f5e0ff */
        /* <DEDUP_REMOVED lines=23> */
[----:B0-----:R-:W2:Y:S04]  /*16ca40*/  LDL.LU R53, [R1+0x6270] ;  /* 0x0062700001357983 */ /* 0x001ea80000300800 */
[----:B------:R-:W2:Y:S04]  /*16ca50*/  LDL.LU R60, [R1+0x4c4c] ;  /* 0x004c4c00013c7983 */ /* 0x000ea80000300800 */
[----:B------:R-:W2:Y:S04]  /*16ca60*/  LDL.LU R54, [R1+0x6268] ;  /* 0x0062680001367983 */ /* 0x000ea80000300800 */
[----:B------:R-:W2:Y:S04]  /*16ca70*/  LDL.LU R56, [R1+0x4c54] ;  /* 0x004c540001387983 */ /* 0x000ea80000300800 */
[----:B------:R-:W2:Y:S01]  /*16ca80*/  LDL.LU R57, [R1+0x6260] ;  /* 0x0062600001397983 */ /* 0x000ea20000300800 */
[----:B---3--:R-:W-:-:S05]  /*16ca90*/  IMAD.X R61, R2, 0x1, R61, P1 ;  /* 0x00000001023d7824 */ /* 0x008fca00008e063d */
[----:B------:R0:W-:Y:S04]  /*16caa0*/  STL [R1+0x62dc], R61 ;  /* 0x0062dc3d01007387 */ /* 0x0001e80000100800 */
[----:B------:R-:W3:Y:S04]  /*16cab0*/  LDL.LU R58, [R1+0x4c58] ;  /* 0x004c5800013a7983 */ /* 0x000ee80000300800 */
[----:B------:R-:W3:Y:S04]  /*16cac0*/  LDL.LU R59, [R1+0x6258] ;  /* 0x00625800013b7983 */ /* 0x000ee80000300800 */
[----:B0-----:R-:W3:Y:S01]  /*16cad0*/  LDL.LU R61, [R1+0x6284] ;  /* 0x00628400013d7983 */ /* 0x001ee20000300800 */
[----:B----4-:R-:W-:-:S05]  /*16cae0*/  IADD3 R27, P1, PT, R3, R27, RZ ;  /* 0x0000001b031b7210 */ /* 0x010fca0007f3e0ff */
[----:B------:R-:W-:Y:S01]  /*16caf0*/  STL [R1+0x62a8], R27 ;  /* 0x0062a81b01007387 */ /* 0x000fe20000100800 */
[----:B--2---:R-:W-:Y:S01]  /*16cb00*/  IMAD.X R32, R2, 0x1, R32, P0 ;  /* 0x0000000102207824 */ /* 0x004fe200000e0620 */
[----:B------:R-:W-:-:S04]  /*16cb10*/  IADD3 R33, P0, PT, R3, R33, RZ ;  /* 0x0000002103217210 */ /* 0x000fc80007f1e0ff */
        /* <DEDUP_REMOVED lines=40> */
[----:B------:R-:W-:Y:S01]  /*16cda0*/  IMAD.X R60, R2, 0x1, R60, P3 ;  /* 0x00000001023c7824 */ /* 0x000fe200018e063c */
[----:B------:R-:W-:-:S04]  /*16cdb0*/  IADD3 R54, P3, PT, R3, R54, RZ ;  /* 0x0000003603367210 */ /* 0x000fc80007f7e0ff */
[----:B------:R0:W-:Y:S01]  /*16cdc0*/  STL [R1+0x4c4c], R60 ;  /* 0x004c4c3c01007387 */ /* 0x0001e20000100800 */
[----:B------:R-:W-:-:S03]  /*16cdd0*/  IMAD.X R56, R2, 0x1, R56, P2 ;  /* 0x0000000102387824 */ /* 0x000fc600010e0638 */
[----:B------:R1:W-:Y:S01]  /*16cde0*/  STL [R1+0x4c44], R52 ;  /* 0x004c443401007387 */ /* 0x0003e20000100800 */
[----:B------:R-:W-:-:S03]  /*16cdf0*/  IADD3 R57, P2, PT, R3, R57, RZ ;  /* 0x0000003903397210 */ /* 0x000fc60007f5e0ff */
[----:B0-----:R-:W2:Y:S04]  /*16ce00*/  LDL.LU R60, [R1+0x6250] ;  /* 0x00625000013c7983 */ /* 0x001ea80000300800 */
[----:B------:R0:W-:Y:S04]  /*16ce10*/  STL [R1+0x6270], R53 ;  /* 0x0062703501007387 */ /* 0x0001e80000100800 */
[----:B------:R-:W-:Y:S04]  /*16ce20*/  STL [R1+0x6268], R54 ;  /* 0x0062683601007387 */ /* 0x000fe80000100800 */
[----:B------:R-:W-:Y:S04]  /*16ce30*/  STL [R1+0x4c54], R56 ;  /* 0x004c543801007387 */ /* 0x000fe80000100800 */
[----:B------:R-:W-:Y:S04]  /*16ce40*/  STL [R1+0x6260], R57 ;  /* 0x0062603901007387 */ /* 0x000fe80000100800 */
[----:B------:R-:W4:Y:S01]  /*16ce50*/  LDL.LU R27, [R1+0x627c] ;  /* 0x00627c00011b7983 */ /* 0x000f220000300800 */
[----:B---3--:R-:W-:Y:S01]  /*16ce60*/  IMAD.X R58, R2, 0x1, R58, P1 ;  /* 0x00000001023a7824 */ /* 0x008fe200008e063a */
[----:B------:R-:W-:-:S04]  /*16ce70*/  IADD3 R59, P1, PT, R3, R59, RZ ;  /* 0x0000003b033b7210 */ /* 0x000fc80007f3e0ff */
[----:B------:R-:W-:Y:S01]  /*16ce80*/  STL [R1+0x4c58], R58 ;  /* 0x004c583a01007387 */ /* 0x000fe20000100800 */
[----:B------:R-:W-:-:S03]  /*16ce90*/  IMAD.X R61, R2, 0x1, R61, P0 ;  /* 0x00000001023d7824 */ /* 0x000fc600000e063d */
        /* <DEDUP_REMOVED lines=23> */
[----:B0-----:R-:W3:Y:S04]  /*16d010*/  LDL.LU R53, [R1+0x6224] ;  /* 0x0062240001357983 */ /* 0x001ee80000300800 */
[----:B------:R-:W3:Y:S04]  /*16d020*/  LDL.LU R61, [R1+0x61f0] ;  /* 0x0061f000013d7983 */ /* 0x000ee80000300800 */
[----:B------:R-:W3:Y:S04]  /*16d030*/  LDL.LU R54, [R1+0x621c] ;  /* 0x00621c0001367983 */ /* 0x000ee80000300800 */
[----:B------:R-:W3:Y:S04]  /*16d040*/  LDL.LU R56, [R1+0x61e8] ;  /* 0x0061e80001387983 */ /* 0x000ee80000300800 */
[----:B------:R-:W3:Y:S01]  /*16d050*/  LDL.LU R57, [R1+0x6214] ;  /* 0x0062140001397983 */ /* 0x000ee20000300800 */
[----:B--2---:R-:W-:-:S05]  /*16d060*/  IADD3 R60, P0, PT, R3, R60, RZ ;  /* 0x0000003c033c7210 */ /* 0x004fca0007f1e0ff */
[----:B------:R0:W-:Y:S04]  /*16d070*/  STL [R1+0x6250], R60 ;  /* 0x0062503c01007387 */ /* 0x0001e80000100800 */
[----:B------:R-:W2:Y:S04]  /*16d080*/  LDL.LU R58, [R1+0x61e0] ;  /* 0x0061e000013a7983 */ /* 0x000ea80000300800 */
[----:B------:R-:W2:Y:S04]  /*16d090*/  LDL.LU R59, [R1+0x620c] ;  /* 0x00620c00013b7983 */ /* 0x000ea80000300800 */
[----:B0-----:R-:W2:Y:S01]  /*16d0a0*/  LDL.LU R60, [R1+0x61d8] ;  /* 0x0061d800013c7983 */ /* 0x001ea20000300800 */
[----:B----4-:R-:W-:-:S05]  /*16d0b0*/  IMAD.X R27, R2, 0x1, R27, P6 ;  /* 0x00000001021b7824 */ /* 0x010fca00030e061b */
[----:B------:R-:W-:Y:S01]  /*16d0c0*/  STL [R1+0x627c], R27 ;  /* 0x00627c1b01007387 */ /* 0x000fe20000100800 */
[----:B---3--:R-:W-:Y:S01]  /*16d0d0*/  IADD3 R32, P6, PT, R3, R32, RZ ;  /* 0x0000002003207210 */ /* 0x008fe20007fde0ff */
[----:B------:R-:W-:-:S04]  /*16d0e0*/  IMAD.X R33, R2, 0x1, R33, P5 ;  /* 0x0000000102217824 */ /* 0x000fc800028e0621 */
        /* <DEDUP_REMOVED lines=38> */
[C---:B------:R-:W-:Y:S01]  /*16d350*/  IMAD.X R53, R2.reuse, 0x1, R53, P2 ;  /* 0x0000000102357824 */ /* 0x040fe200010e0635 */
        /* <DEDUP_REMOVED lines=5775> */
[----:B------:R4:W-:Y:S04]  /*183c50*/  STL [R1+0x6ba8], R54 ;  /* 0x006ba83601007387 */ /* 0x0009e80000100800 */
[----:B------:R0:W-:Y:S04]  /*183c60*/  STL [R1+0x6c10], R56 ;  /* 0x006c103801007387 */ /* 0x0001e80000100800 */
[----:B------:R0:W-:Y:S04]  /*183c70*/  STL [R1+0x6ba4], R57 ;  /* 0x006ba43901007387 */ /* 0x0001e80000100800 */
[----:B------:R-:W3:Y:S01]  /*183c80*/  LDL.LU R27, [R1+0x6c18] ;  /* 0x006c1800011b7983 */ /* 0x000ee20000300800 */
[----:B--2---:R-:W-:Y:S01]  /*183c90*/  IADD3 R58, P5, PT, R3, R58, RZ ;  /* 0x0000003a033a7210 */ /* 0x004fe20007fbe0ff */
[----:B------:R-:W-:-:S04]  /*183ca0*/  IMAD.X R59, R2, 0x1, R59, P4 ;  /* 0x00000001023b7824 */ /* 0x000fc800020e063b */
[----:B------:R2:W-:Y:S01]  /*183cb0*/  STL [R1+0x6c0c], R58 ;  /* 0x006c0c3a01007387 */ /* 0x0005e20000100800 */
[----:B------:R-:W-:-:S03]  /*183cc0*/  IADD3 R60, P4, PT, R3, R60, RZ ;  /* 0x0000003c033c7210 */ /* 0x000fc60007f9e0ff */
[----:B------:R-:W3:Y:S04]  /*183cd0*/  LDL.LU R32, [R1+0x6bc8] ;  /* 0x006bc80001207983 */ /* 0x000ee80000300800 */
[----:B------:R0:W-:Y:S04]  /*183ce0*/  STL [R1+0x6ba0], R59 ;  /* 0x006ba03b01007387 */ /* 0x0001e80000100800 */
        /* <DEDUP_REMOVED lines=22> */
[----:B----4-:R-:W4:Y:S04]  /*183e50*/  LDL.LU R54, [R1+0x6c14] ;  /* 0x006c140001367983 */ /* 0x010f280000300800 */
[----:B------:R-:W4:Y:S04]  /*183e60*/  LDL.LU R56, [R1+0x6c28] ;  /* 0x006c280001387983 */ /* 0x000f280000300800 */
[----:B------:R-:W4:Y:S04]  /*183e70*/  LDL.LU R57, [R1+0x6c24] ;  /* 0x006c240001397983 */ /* 0x000f280000300800 */
[----:B--2---:R-:W2:Y:S01]  /*183e80*/  LDL.LU R58, [R1+0x6c20] ;  /* 0x006c2000013a7983 */ /* 0x004ea20000300800 */
[----:B---3--:R-:W-:-:S05]  /*183e90*/  IMAD.X R61, R2, 0x1, R61, P3 ;  /* 0x00000001023d7824 */ /* 0x008fca00018e063d */
[----:B------:R0:W-:Y:S04]  /*183ea0*/  STL [R1+0x6bb4], R61 ;  /* 0x006bb43d01007387 */ /* 0x0001e80000100800 */
[----:B------:R-:W3:Y:S04]  /*183eb0*/  LDL.LU R59, [R1+0x6c34] ;  /* 0x006c3400013b7983 */ /* 0x000ee80000300800 */
[----:B------:R-:W3:Y:S04]  /*183ec0*/  LDL.LU R60, [R1+0x6c44] ;  /* 0x006c4400013c7983 */ /* 0x000ee80000300800 */
[----:B0-----:R-:W3:Y:S01]  /*183ed0*/  LDL.LU R61, [R1+0x6c40] ;  /* 0x006c4000013d7983 */ /* 0x001ee20000300800 */
[----:B------:R-:W-:-:S05]  /*183ee0*/  IADD3 R27, P3, PT, R3, R27, RZ ;  /* 0x0000001b031b7210 */ /* 0x000fca0007f7e0ff */
[----:B------:R0:W-:Y:S01]  /*183ef0*/  STL [R1+0x6c18], R27 ;  /* 0x006c181b01007387 */ /* 0x0001e20000100800 */
[----:B------:R-:W-:Y:S01]  /*183f00*/  IMAD.X R32, R2, 0x1, R32, P2 ;  /* 0x0000000102207824 */ /* 0x000fe200010e0620 */
[----:B------:R-:W-:-:S04]  /*183f10*/  IADD3 R33, P2, PT, R3, R33, RZ ;  /* 0x0000002103217210 */ /* 0x000fc80007f5e0ff */
[----:B------:R0:W-:Y:S01]  /*183f20*/  STL [R1+0x6bc8], R32 ;  /* 0x006bc82001007387 */ /* 0x0001e20000100800 */
[----:B------:R-:W-:-:S03]  /*183f30*/  IMAD.X R34, R2, 0x1, R34, P1 ;  /* 0x0000000102227824 */ /* 0x000fc600008e0622 */
[----:B------:R0:W-:Y:S01]  /*183f40*/  STL [R1+0x6c30], R33 ;  /* 0x006c302101007387 */ /* 0x0001e20000100800 */
[----:B------:R-:W-:-:S03]  /*183f50*/  IADD3 R35, P1, PT, R3, R35, RZ ;  /* 0x0000002303237210 */ /* 0x000fc60007f3e0ff */
        /* <DEDUP_REMOVED lines=37> */
[----:B----4-:R-:W-:-:S03]  /*1841b0*/  IMAD.X R54, R2, 0x1, R54, P5 ;  /* 0x0000000102367824 */ /* 0x010fc600028e0636 */
[----:B------:R0:W-:Y:S01]  /*1841c0*/  STL [R1+0x6c58], R53 ;  /* 0x006c583501007387 */ /* 0x0001e20000100800 */
[----:B------:R-:W-:-:S03]  /*1841d0*/  IMAD.X R56, R2, 0x1, R56, P4 ;  /* 0x0000000102387824 */ /* 0x000fc600020e0638 */
[----:B------:R0:W-:Y:S01]  /*1841e0*/  STL [R1+0x6c14], R54 ;  /* 0x006c143601007387 */ /* 0x0001e20000100800 */
[----:B------:R-:W-:-:S03]  /*1841f0*/  IMAD.X R57, R2, 0x1, R57, P3 ;  /* 0x0000000102397824 */ /* 0x000fc600018e0639 */
[----:B------:R0:W-:Y:S01]  /*184200*/  STL [R1+0x6c28], R56 ;  /* 0x006c283801007387 */ /* 0x0001e20000100800 */
[----:B--2---:R-:W-:-:S03]  /*184210*/  IMAD.X R58, R2, 0x1, R58, P2 ;  /* 0x00000001023a7824 */ /* 0x004fc600010e063a */
[----:B------:R0:W-:Y:S04]  /*184220*/  STL [R1+0x6c24], R57 ;  /* 0x006c243901007387 */ /* 0x0001e80000100800 */
[----:B------:R0:W-:Y:S01]  /*184230*/  STL [R1+0x6c20], R58 ;  /* 0x006c203a01007387 */ /* 0x0001e20000100800 */
[----:B------:R-:W-:Y:S01]  /*184240*/  ISETP.NE.U32.AND P5, PT, R55, UR14, PT ;  /* 0x0000000e37007c0c */ /* 0x000fe2000bfa5070 */
[C---:B---3--:R-:W-:Y:S02]  /*184250*/  IMAD.X R59, R2.reuse, 0x1, R59, P1 ;  /* 0x00000001023b7824 */ /* 0x048fe400008e063b */
[C---:B------:R-:W-:Y:S02]  /*184260*/  IMAD.X R60, R2.reuse, 0x1, R60, P0 ;  /* 0x00000001023c7824 */ /* 0x040fe400000e063c */
[----:B------:R-:W-:-:S05]  /*184270*/  IMAD.X R61, R2, 0x1, R61, P6 ;  /* 0x00000001023d7824 */ /* 0x000fca00030e063d */
[----:B------:R0:W-:Y:S04]  /*184280*/  STL [R1+0x6c40], R61 ;  /* 0x006c403d01007387 */ /* 0x0001e80000100800 */
[----:B------:R0:W-:Y:S04]  /*184290*/  STL [R1+0x6c34], R59 ;  /* 0x006c343b01007387 */ /* 0x0001e80000100800 */
[----:B------:R0:W-:Y:S01]  /*1842a0*/  STL [R1+0x6c44], R60 ;  /* 0x006c443c01007387 */ /* 0x0001e20000100800 */
[----:B------:R-:W-:Y:S05]  /*1842b0*/  @P5 BRA `(.L_x_1) ;  /* 0xffffec7000f85947 */ /* 0x000fea000383ffff */
.L_x_0:
[----:B------:R-:W2:Y:S01]  /*1842c0*/  LDL R13, [R1+0x3750] ;  /* 0x00375000010d7983 */ /* 0x000ea20000100800 */
[----:B------:R-:W3:Y:S03]  /*1842d0*/  S2UR UR64, SR_CgaCtaId ;  /* 0x00000000004079c3 */ /* 0x000ee60000008800 */
[----:B------:R-:W4:Y:S04]  /*1842e0*/  LDL R10, [R1+0x3978] ;  /* 0x00397800010a7983 */ /* 0x000f280000100800 */
[----:B------:R-:W4:Y:S01]  /*1842f0*/  LDL R4, [R1+0x397c] ;  /* 0x00397c0001047983 */ /* 0x000f220000100800 */
[----:B------:R-:W-:Y:S01]  /*184300*/  UMOV UR45, 0x400 ;  /* 0x00000400002d7882 */ /* 0x000fe20000000000 */
[----:B------:R-:W0:Y:S01]  /*184310*/  LDCU.64 UR34, c[0x0][0x398] ;  /* 0x00007300ff2277ac */ /* 0x000e220008000a00 */
[----:B------:R-:W1:Y:S01]  /*184320*/  LDC R21, c[0x0][0x3b4] ;  /* 0x0000ed00ff157b82 */ /* 0x000e620000000800 */
[----:B------:R-:W4:Y:S01]  /*184330*/  LDL R3, [R1+0x3968] ;  /* 0x0039680001037983 */ /* 0x000f220000100800 */
[----:B------:R-:W0:Y:S03]  /*184340*/  LDCU UR6, c[0x0][0x398] ;  /* 0x00007300ff0677ac */ /* 0x000e260008000800 */
[----:B------:R-:W4:Y:S01]  /*184350*/  LDL R2, [R1+0x396c] ;  /* 0x00396c0001027983 */ /* 0x000f220000100800 */
[----:B------:R-:W0:Y:S02]  /*184360*/  LDCU UR7, c[0x0][0x398] ;  /* 0x00007300ff0777ac */ /* 0x000e240008000800 */
[----:B------:R-:W0:Y:S01]  /*184370*/  LDC R9, c[0x0][0x3b4] ;  /* 0x0000ed00ff097b82 */ /* 0x000e220000000800 */
[----:B------:R-:W-:Y:S01]  /*184380*/  STL [R1+0x838c], R8 ;  /* 0x00838c0801007387 */ /* 0x000fe20000100800 */
[----:B------:R-:W0:Y:S03]  /*184390*/  LDCU UR65, c[0x0][0x398] ;  /* 0x00007300ff4177ac */ /* 0x000e260008000800 */
[----:B------:R3:W-:Y:S02]  /*1843a0*/  STL [R1+0x8388], R6 ;  /* 0x0083880601007387 */ /* 0x0007e40000100800 */
[----:B---3--:R-:W-:Y:S01]  /*1843b0*/  ULEA UR64, UR64, UR45, 0x18 ;  /* 0x0000002d40407291 */ /* 0x008fe2000f8ec0ff */
[----:B0-----:R-:W-:Y:S01]  /*1843c0*/  LOP3.LUT R61, R61, 0xffff7fff, RZ, 0xc0, !PT ;  /* 0xffff7fff3d3d7812 */ /* 0x001fe200078ec0ff */
[----:B------:R-:W0:Y:S01]  /*1843d0*/  LDCU UR72, c[0x0][0x398] ;  /* 0x00007300ff4877ac */ /* 0x000e220008000800 */
[----:B------:R-:W4:Y:S01]  /*1843e0*/  LDCU UR66, c[0x0][0x3b4] ;  /* 0x00007680ff4277ac */ /* 0x000f220008000800 */
[----:B------:R-:W3:Y:S01]  /*1843f0*/  LDL R6, [R1+0x3980] ;  /* 0x0039800001067983 */ /* 0x000ee20000100800 */
[----:B------:R-:W0:Y:S03]  /*184400*/  LDCU UR39, c[0x0][0x398] ;  /* 0x00007300ff2777ac */ /* 0x000e260008000800 */
[----:B------:R1:W-:Y:S01]  /*184410*/  STL [R1+0x8384], R5 ;  /* 0x0083840501007387 */ /* 0x0003e20000100800 */
[----:B------:R-:W0:Y:S01]  /*184420*/  LDCU UR38, c[0x0][0x398] ;  /* 0x00007300ff2677ac */ /* 0x000e220008000800 */
[----:B------:R-:W0:Y:S01]  /*184430*/  LDCU UR10, c[0x0][0x398] ;  /* 0x00007300ff0a77ac */ /* 0x000e220008000800 */
[----:B-1----:R-:W-:Y:S01]  /*184440*/  IMAD.U32 R5, RZ, RZ, UR64 ;  /* 0x00000040ff057e24 */ /* 0x002fe2000f8e00ff */
[----:B------:R-:W1:Y:S04]  /*184450*/  LDCU UR11, c[0x0][0x398] ;  /* 0x00007300ff0b77ac */ /* 0x000e680008000800 */
[----:B------:R0:W-:Y:S01]  /*184460*/  STL [R1+0x5724], R5 ;  /* 0x0057240501007387 */ /* 0x0001e20000100800 */
[----:B------:R-:W1:Y:S03]  /*184470*/  LDCU UR36, c[0x0][0x398] ;  /* 0x00007300ff2477ac */ /* 0x000e660008000800 */
[----:B------:R-:W3:Y:S01]  /*184480*/  LDL R8, [R1+0x3984] ;  /* 0x0039840001087983 */ /* 0x000ee20000100800 */
[----:B------:R-:W1:Y:S01]  /*184490*/  LDCU UR37, c[0x0][0x398] ;  /* 0x00007300ff2577ac */ /* 0x000e620008000800 */
[----:B------:R-:W1:Y:S02]  /*1844a0*/  LDCU UR74, c[0x0][0x398] ;  /* 0x00007300ff4a77ac */ /* 0x000e640008000800 */
[----:B0-----:R-:W3:Y:S01]  /*1844b0*/  LDL R5, [R1+0x3970] ;  /* 0x0039700001057983 */ /* 0x001ee20000100800 */
[----:B------:R-:W0:Y:S01]  /*1844c0*/  LDCU UR63, c[0x0][0x398] ;  /* 0x00007300ff3f77ac */ /* 0x000e220008000800 */
[----:B------:R-:W0:Y:S01]  /*1844d0*/  LDCU UR62, c[0x0][0x398] ;  /* 0x00007300ff3e77ac */ /* 0x000e220008000800 */
[----:B------:R-:W0:Y:S01]  /*1844e0*/  LDCU UR76, c[0x0][0x398] ;  /* 0x00007300ff4c77ac */ /* 0x000e220008000800 */
[----:B------:R-:W0:Y:S01]  /*1844f0*/  LDCU UR77, c[0x0][0x398] ;  /* 0x00007300ff4d77ac */ /* 0x000e220008000800 */
[----:B------:R-:W0:Y:S01]  /*184500*/  LDCU UR8, c[0x0][0x398] ;  /* 0x00007300ff0877ac */ /* 0x000e220008000800 */
[----:B------:R-:W0:Y:S01]  /*184510*/  LDCU UR57, c[0x0][0x398] ;  /* 0x00007300ff3977ac */ /* 0x000e220008000800 */
[----:B------:R-:W-:Y:S01]  /*184520*/  LOP3.LUT R60, R60, 0xefffffff, RZ, 0xc0, !PT ;  /* 0xefffffff3c3c7812 */ /* 0x000fe200078ec0ff */
        /* <DEDUP_REMOVED lines=53> */
[----:B--2--5:R-:W-:-:S05]  /*184880*/  VIADD R0, R13, 0xd5 ;  /* 0x000000d50d007836 */ /* 0x024fca0000000000 */
[----:B------:R-:W-:Y:S01]  /*184890*/  ISETP.GE.AND P0, PT, R0, UR35, PT ;  /* 0x0000002300007c0c */ /* 0x000fe2000bf06270 */
[----:B----4-:R-:W-:-:S03]  /*1848a0*/  IMAD R19, R3, UR66, RZ ;  /* 0x0000004203137c24 */ /* 0x010fc6000f8e02ff */
[----:B------:R-:W-:Y:S01]  /*1848b0*/  ISETP.LT.AND P1, PT, R10, UR6, !P0 ;  /* 0x000000060a007c0c */ /* 0x000fe2000c721270 */
[----:B------:R-:W-:Y:S01]  /*1848c0*/  VIADD R0, R13, 0xd4 ;  /* 0x000000d40d007836 */ /* 0x000fe20000000000 */
[----:B------:R-:W-:Y:S01]  /*1848d0*/  ISETP.LT.AND P2, PT, R4, UR7, !P0 ;  /* 0x0000000704007c0c */ /* 0x000fe2000c741270 */
[----:B------:R-:W2:Y:S01]  /*1848e0*/  LDCU.64 UR6, c[0x0][0x390] ;  /* 0x00007200ff0677ac */ /* 0x000ea20008000a00 */
[----:B------:R-:W4:Y:S01]  /*1848f0*/  LDCU UR66, c[0x0][0x398] ;  /* 0x00007300ff4277ac */ /* 0x000f220008000800 */
[----:B------:R-:W-:Y:S02]  /*184900*/  LOP3.LUT R58, R58, 0xefffffff, RZ, 0xc0, !PT ;  /* 0xefffffff3a3a7812 */ /* 0x000fe400078ec0ff */
[----:B------:R-:W-:Y:S01]  /*184910*/  LOP3.LUT R57, R57, 0xefffffff, RZ, 0xc0, !PT ;  /* 0xefffffff39397812 */ /* 0x000fe200078ec0ff */
[----:B------:R-:W0:Y:S05]  /*184920*/  LDCU UR35, c[0x0][0x398] ;  /* 0x00007300ff2377ac */ /* 0x000e2a0008000800 */
[----:B------:R-:W-:-:S04]  /*184930*/  @P1 LOP3.LUT R61, R61, 0x8000, RZ, 0xfc, !PT ;  /* 0x000080003d3d1812 */ /* 0x000fc800078efcff */
[----:B------:R-:W-:Y:S02]  /*184940*/  LOP3.LUT R61, R61, 0xffffbfff, RZ, 0xc0, !PT ;  /* 0xffffbfff3d3d7812 */ /* 0x000fe400078ec0ff */
[----:B---3--:R-:W-:Y:S01]  /*184950*/  ISETP.LT.AND P1, PT, R6, UR65, !P0 ;  /* 0x0000004106007c0c */ /* 0x008fe2000c721270 */
[----:B------:R-:W-:Y:S01]  /*184960*/  IMAD R21, R21, 0x80, R19 ;  /* 0x0000008015157824 */ /* 0x000fe200078e0213 */
[----:B------:R-:W-:Y:S01]  /*184970*/  @P2 LOP3.LUT R61, R61, 0x4000, RZ, 0xfc, !PT ;  /* 0x000040003d3d2812 */ /* 0x000fe200078efcff */
[----:B------:R3:W-:Y:S01]  /*184980*/  STL [R1+0x8370], R19 ;  /* 0x0083701301007387 */ /* 0x0007e20000100800 */
[----:B------:R-:W0:Y:S02]  /*184990*/  LDCU UR65, c[0x0][0x398] ;  /* 0x00007300ff4177ac */ /* 0x000e240008000800 */
[----:B------:R-:W-:-:S07]  /*1849a0*/  LOP3.LUT R61, R61, 0xffffdfff, RZ, 0xc0, !PT ;  /* 0xffffdfff3d3d7812 */ /* 0x000fce00078ec0ff */
[----:B------:R-:W-:Y:S01]  /*1849b0*/  @P1 LOP3.LUT R61, R61, 0x2000, RZ, 0xfc, !PT ;  /* 0x000020003d3d1812 */ /* 0x000fe200078efcff */
[----:B------:R-:W-:Y:S01]  /*1849c0*/  IMAD R9, R9, 0x20, R21 ;  /* 0x0000002009097824 */ /* 0x000fe200078e0215 */
[----:B---3--:R-:W3:Y:S01]  /*1849d0*/  LDL R19, [R1+0x397c] ;  /* 0x00397c0001137983 */ /* 0x008ee20000100800 */
[----:B------:R-:W-:Y:S02]  /*1849e0*/  ISETP.LT.AND P1, PT, R8, UR72, !P0 ;  /* 0x0000004808007c0c */ /* 0x000fe4000c721270 */
[----:B------:R-:W-:Y:S01]  /*1849f0*/  LOP3.LUT R61, R61, 0xffffefff, RZ, 0xc0, !PT ;  /* 0xffffefff3d3d7812 */ /* 0x000fe200078ec0ff */
[----:B------:R0:W-:Y:S01]  /*184a00*/  STL [R1+0x8374], R21 ;  /* 0x0083741501007387 */ /* 0x0001e20000100800 */
[----:B------:R-:W-:Y:S01]  /*184a10*/  ISETP.LT.AND P2, PT, R2, UR39, !P0 ;  /* 0x0000002702007c0c */ /* 0x000fe2000c741270 */
[----:B------:R-:W1:Y:S08]  /*184a20*/  LDCU UR72, c[0x0][0x398] ;  /* 0x00007300ff4877ac */ /* 0x000e700008000800 */
[----:B------:R-:W-:Y:S01]  /*184a30*/  @P1 LOP3.LUT R61, R61, 0x1000, RZ, 0xfc, !PT ;  /* 0x000010003d3d1812 */ /* 0x000fe200078efcff */
[----:B0-----:R-:W3:Y:S01]  /*184a40*/  LDL R21, [R1+0x3978] ;  /* 0x0039780001157983 */ /* 0x001ee20000100800 */
[----:B--2---:R-:W-:-:S04]  /*184a50*/  IADD3 R24, P1, PT, R9, UR6, RZ ;  /* 0x0000000609187c10 */ /* 0x004fc8000ff3e0ff */
[----:B------:R-:W-:Y:S01]  /*184a60*/  LEA.HI.X.SX32 R23, R9, UR7, 0x1, P1 ;  /* 0x0000000709177c11 */ /* 0x000fe200088f0eff */
[----:B------:R0:W-:Y:S01]  /*184a70*/  STL [R1+0x8378], R24 ;  /* 0x0083781801007387 */ /* 0x0001e20000100800 */
[----:B------:R-:W-:Y:S01]  /*184a80*/  LOP3.LUT R61, R61, 0xfffff7ff, RZ, 0xc0, !PT ;  /* 0xfffff7ff3d3d7812 */ /* 0x000fe200078ec0ff */
[----:B------:R-:W2:Y:S02]  /*184a90*/  LDCU.64 UR6, c[0x0][0x398] ;  /* 0x00007300ff0677ac */ /* 0x000ea40008000a00 */
[----:B0-----:R-:W1:Y:S04]  /*184aa0*/  LDL R24, [R1+0x3968] ;  /* 0x0039680001187983 */ /* 0x001e680000100800 */
[----:B------:R0:W-:Y:S04]  /*184ab0*/  STL [R1+0x8380], R23 ;  /* 0x0083801701007387 */ /* 0x0001e80000100800 */
[----:B0-----:R-:W2:Y:S04]  /*184ac0*/  LDL R23, [R1+0x3974] ;  /* 0x0039740001177983 */ /* 0x001ea80000100800 */
[----:B------:R0:W-:Y:S04]  /*184ad0*/  STL [R1+0x837c], R9 ;  /* 0x00837c0901007387 */ /* 0x0001e80000100800 */
[----:B0-----:R-:W3:Y:S01]  /*184ae0*/  LDL R9, [R1+0x396c] ;  /* 0x00396c0001097983 */ /* 0x001ee20000100800 */
[----:B------:R-:W-:-:S02]  /*184af0*/  @P2 LOP3.LUT R61, R61, 0x800, RZ, 0xfc, !PT ;  /* 0x000008003d3d2812 */ /* 0x000fc400078efcff */
[----:B------:R-:W-:Y:S01]  /*184b00*/  ISETP.LT.AND P2, PT, R5, UR38, !P0 ;  /* 0x0000002605007c0c */ /* 0x000fe2000c741270 */
[----:B------:R-:W0:Y:S01]  /*184b10*/  LDCU.64 UR38, c[0x0][0x398] ;  /* 0x00007300ff2677ac */ /* 0x000e220008000a00 */
[----:B------:R-:W-:-:S11]  /*184b20*/  LOP3.LUT R61, R61, 0xfffffbff, RZ, 0xc0, !PT ;  /* 0xfffffbff3d3d7812 */ /* 0x000fd600078ec0ff */
[----:B------:R-:W-:-:S04]  /*184b30*/  @P2 LOP3.LUT R61, R61, 0x400, RZ, 0xfc, !PT ;  /* 0x000004003d3d2812 */ /* 0x000fc800078efcff */
[----:B------:R-:W-:Y:S02]  /*184b40*/  LOP3.LUT R61, R61, 0xfffffdff, RZ, 0xc0, !PT ;  /* 0xfffffdff3d3d7812 */ /* 0x000fe400078ec0ff */
[----:B--2---:R-:W-:Y:S02]  /*184b50*/  ISETP.LT.AND P1, PT, R23, UR10, !P0 ;  /* 0x0000000a17007c0c */ /* 0x004fe4000c721270 */
[----:B-1----:R-:W-:Y:S01]  /*184b60*/  ISETP.LT.AND P0, PT, R24, UR11, !P0 ;  /* 0x0000000b18007c0c */ /* 0x002fe2000c701270 */
[----:B------:R-:W1:Y:S10]  /*184b70*/  LDCU.64 UR10, c[0x0][0x398] ;  /* 0x00007300ff0a77ac */ /* 0x000e740008000a00 */
[----:B------:R-:W-:-:S04]  /*184b80*/  @P1 LOP3.LUT R61, R61, 0x200, RZ, 0xfc, !PT ;  /* 0x000002003d3d1812 */ /* 0x000fc800078efcff */
[----:B------:R-:W-:-:S04]  /*184b90*/  LOP3.LUT R61, R61, 0xfffffeff, RZ, 0xc0, !PT ;  /* 0xfffffeff3d3d7812 */ /* 0x000fc800078ec0ff */
[----:B------:R-:W-:Y:S02]  /*184ba0*/  @P0 LOP3.LUT R61, R61, 0x100, RZ, 0xfc, !PT ;  /* 0x000001003d3d0812 */ /* 0x000fe400078efcff */
[----:B0-----:R-:W-:Y:S02]  /*184bb0*/  ISETP.GE.AND P0, PT, R0, UR39, PT ;  /* 0x0000002700007c0c */ /* 0x001fe4000bf06270 */
[----:B------:R-:W-:Y:S01]  /*184bc0*/  LOP3.LUT R61, R61, 0xffffffef, RZ, 0xc0, !PT ;  /* 0xffffffef3d3d7812 */ /* 0x000fe200078ec0ff */
[----:B------:R-:W-:Y:S01]  /*184bd0*/  VIADD R0, R13, 0xd3 ;  /* 0x000000d30d007836 */ /* 0x000fe20000000000 */
[----:B-1----:R-:W-:Y:S01]  /*184be0*/  ISETP.LT.AND P1, PT, R8, UR10, !P0 ;  /* 0x0000000a08007c0c */ /* 0x002fe2000c721270 */
[----:B------:R-:W0:Y:S01]  /*184bf0*/  LDCU UR39, c[0x0][0x398] ;  /* 0x00007300ff2777ac */ /* 0x000e220008000800 */
[----:B---3--:R-:W-:Y:S02]  /*184c00*/  ISETP.LT.AND P3, PT, R21, UR36, !P0 ;  /* 0x0000002415007c0c */ /* 0x008fe4000c761270 */
[----:B------:R-:W-:Y:S01]  /*184c10*/  ISETP.LT.AND P2, PT, R19, UR37, !P0 ;  /* 0x0000002513007c0c */ /* 0x000fe2000c741270 */
[----:B------:R-:W1:Y:S08]  /*184c20*/  LDCU.64 UR36, c[0x0][0x398] ;  /* 0x00007300ff2477ac */ /* 0x000e700008000a00 */
[----:B------:R-:W-:-:S04]  /*184c30*/  @P1 LOP3.LUT R61, R61, 0x10, RZ, 0xfc, !PT ;  /* 0x000000103d3d1812 */ /* 0x000fc800078efcff */
[----:B------:R-:W-:-:S04]  /*184c40*/  LOP3.LUT R61, R61, 0xffffff7f, RZ, 0xc0, !PT ;  /* 0xffffff7f3d3d7812 */ /* 0x000fc800078ec0ff */
[----:B------:R-:W-:Y:S02]  /*184c50*/  @P3 LOP3.LUT R61, R61, 0x80, RZ, 0xfc, !PT ;  /* 0x000000803d3d3812 */ /* 0x000fe400078efcff */
[----:B------:R-:W-:Y:S01]  /*184c60*/  ISETP.LT.AND P1, PT, R6, UR74, !P0 ;  /* 0x0000004a06007c0c */ /* 0x000fe2000c721270 */
[----:B------:R-:W2:Y:S01]  /*184c70*/  LDCU UR74, c[0x0][0x398] ;  /* 0x00007300ff4a77ac */ /* 0x000ea20008000800 */
[----:B------:R-:W-:-:S04]  /*184c80*/  LOP3.LUT R61, R61, 0xffffffbf, RZ, 0xc0, !PT ;  /* 0xffffffbf3d3d7812 */ /* 0x000fc800078ec0ff */
[----:B------:R-:W-:Y:S02]  /*184c90*/  @P2 LOP3.LUT R61, R61, 0x40, RZ, 0xfc, !PT ;  /* 0x000000403d3d2812 */ /* 0x000fe400078efcff */
[----:B------:R-:W-:Y:S01]  /*184ca0*/  ISETP.LT.AND P3, PT, R9, UR63, !P0 ;  /* 0x0000003f09007c0c */ /* 0x000fe2000c761270 */
[----:B------:R-:W3:Y:S01]  /*184cb0*/  LDCU UR63, c[0x0][0x398] ;  /* 0x00007300ff3f77ac */ /* 0x000ee20008000800 */
[----:B------:R-:W-:-:S04]  /*184cc0*/  LOP3.LUT R61, R61, 0xffffffdf, RZ, 0xc0, !PT ;  /* 0xffffffdf3d3d7812 */ /* 0x000fc800078ec0ff */
[----:B------:R-:W-:Y:S02]  /*184cd0*/  @P1 LOP3.LUT R61, R61, 0x20, RZ, 0xfc, !PT ;  /* 0x000000203d3d1812 */ /* 0x000fe400078efcff */
[----:B------:R-:W-:Y:S01]  /*184ce0*/  ISETP.LT.AND P2, PT, R5, UR62, !P0 ;  /* 0x0000003e05007c0c */ /* 0x000fe2000c741270 */
[----:B------:R-:W0:Y:S01]  /*184cf0*/  LDCU UR62, c[0x0][0x398] ;  /* 0x00007300ff3e77ac */ /* 0x000e220008000800 */
        /* <DEDUP_REMOVED lines=9> */
[----:B------:R-:W-:-:S04]  /*184d90*/  @P1 LOP3.LUT R61, R61, 0x2, RZ, 0xfc, !PT ;  /* 0x000000023d3d1812 */ /* 0x000fc800078efcff */
[----:B------:R-:W-:-:S04]  /*184da0*/  LOP3.LUT R61, R61, 0xfffffffe, RZ, 0xc0, !PT ;  /* 0xfffffffe3d3d7812 */ /* 0x000fc800078ec0ff */
[----:B------:R-:W-:Y:S02]  /*184db0*/  @P0 LOP3.LUT R61, R61, 0x1, RZ, 0xfc, !PT ;  /* 0x000000013d3d0812 */ /* 0x000fe400078efcff */
[----:B-1----:R-:W-:Y:S01]  /*184dc0*/  ISETP.GE.AND P0, PT, R0, UR37, PT ;  /* 0x0000002500007c0c */ /* 0x002fe2000bf06270 */
[----:B------:R-:W-:Y:S01]  /*184dd0*/  VIADD R0, R13, 0xd2 ;  /* 0x000000d20d007836 */ /* 0x000fe20000000000 */
[----:B------:R-:W-:Y:S01]  /*184de0*/  LOP3.LUT R56, R56, 0xefffffff, RZ, 0xc0, !PT ;  /* 0xefffffff38387812 */ /* 0x000fe200078ec0ff */
[----:B------:R-:W1:Y:S01]  /*184df0*/  LDCU UR37, c[0x0][0x398] ;  /* 0x00007300ff2577ac */ /* 0x000e620008000800 */
[----:B------:R-:W-:Y:S02]  /*184e00*/  ISETP.LT.AND P1, PT, R8, UR6, !P0 ;  /* 0x0000000608007c0c */ /* 0x000fe4000c721270 */
[----:B------:R-:W-:Y:S02]  /*184e10*/  ISETP.LT.AND P3, PT, R21, UR8, !P0 ;  /* 0x0000000815007c0c */ /* 0x000fe4000c761270 */
[----:B------:R-:W-:Y:S01]  /*184e20*/  ISETP.LT.AND P2, PT, R19, UR57, !P0 ;  /* 0x0000003913007c0c */ /* 0x000fe2000c741270 */
[----:B------:R-:W0:Y:S08]  /*184e30*/  LDCU UR57, c[0x0][0x398] ;  /* 0x00007300ff3977ac */ /* 0x000e300008000800 */
[----:B------:R-:W-:-:S04]  /*184e40*/  @P1 LOP3.LUT R60, R60, 0x10000000, RZ, 0xfc, !PT ;  /* 0x100000003c3c1812 */ /* 0x000fc800078efcff */
[----:B------:R-:W-:-:S04]  /*184e50*/  LOP3.LUT R60, R60, 0x7fffffff, RZ, 0xc0, !PT ;  /* 0x7fffffff3c3c7812 */ /* 0x000fc800078ec0ff */
[----:B------:R-:W-:Y:S02]  /*184e60*/  @P3 LOP3.LUT R60, R60, 0x80000000, RZ, 0xfc, !PT ;  /* 0x800000003c3c3812 */ /* 0x000fe400078efcff */
[----:B------:R-:W-:Y:S01]  /*184e70*/  ISETP.LT.AND P1, PT, R6, UR9, !P0 ;  /* 0x0000000906007c0c */ /* 0x000fe2000c721270 */
[----:B------:R-:W0:Y:S01]  /*184e80*/  LDCU.64 UR8, c[0x0][0x398] ;  /* 0x00007300ff0877ac */ /* 0x000e220008000a00 */
        /* <DEDUP_REMOVED lines=20> */
[----:B------:R-:W-:Y:S01]  /*184fd0*/  ISETP.GE.AND P0, PT, R0, UR11, PT ;  /* 0x0000000b00007c0c */ /* 0x000fe2000bf06270 */
[----:B------:R-:W1:Y:S03]  /*184fe0*/  LDCU.64 UR10, c[0x0][0x398] ;  /* 0x00007300ff0a77ac */ /* 0x000e660008000a00 */
[----:B0-----:R-:W-:Y:S02]  /*184ff0*/  ISETP.LT.AND P1, PT, R8, UR8, !P0 ;  /* 0x0000000808007c0c */ /* 0x001fe4000c721270 */
[----:B------:R-:W-:Y:S02]  /*185000*/  ISETP.LT.AND P3, PT, R21, UR52, !P0 ;  /* 0x0000003415007c0c */ /* 0x000fe4000c761270 */
[----:B------:R-:W-:Y:S01]  /*185010*/  LOP3.LUT R60, R60, 0xffefffff, RZ, 0xc0, !PT ;  /* 0xffefffff3c3c7812 */ /* 0x000fe200078ec0ff */
[----:B------:R-:W-:Y:S01]  /*185020*/  VIADD R0, R13, 0xd1 ;  /* 0x000000d10d007836 */ /* 0x000fe20000000000 */
[----:B------:R-:W-:Y:S01]  /*185030*/  ISETP.LT.AND P2, PT, R19, UR56, !P0 ;  /* 0x0000003813007c0c */ /* 0x000fe2000c741270 */
[----:B------:R-:W0:Y:S01]  /*185040*/  LDCU UR52, c[0x0][0x398] ;  /* 0x00007300ff3477ac */ /* 0x000e220008000800 */
[----:B------:R-:W0:Y:S05]  /*185050*/  LDCU UR56, c[0x0][0x398] ;  /* 0x00007300ff3877ac */ /* 0x000e2a0008000800 */
[----:B------:R-:W-:-:S04]  /*185060*/  @P1 LOP3.LUT R60, R60, 0x100000, RZ, 0xfc, !PT ;  /* 0x001000003c3c1812 */ /* 0x000fc800078efcff */
        /* <DEDUP_REMOVED lines=25> */
[----:B------:R-:W0:Y:S03]  /*185200*/  LDCU.64 UR6, c[0x0][0x398] ;  /* 0x00007300ff0677ac */ /* 0x000e260008000a00 */
[----:B-1----:R-:W-:Y:S02]  /*185210*/  ISETP.LT.AND P1, PT, R8, UR10, !P0 ;  /* 0x0000000a08007c0c */ /* 0x002fe4000c721270 */
[----:B------:R-:W-:Y:S02]  /*185220*/  ISETP.LT.AND P3, PT, R21, UR73, !P0 ;  /* 0x0000004915007c0c */ /* 0x000fe4000c761270 */
[----:B------:R-:W-:Y:S01]  /*185230*/  LOP3.LUT R60, R60, 0xffffefff, RZ, 0xc0, !PT ;  /* 0xffffefff3c3c7812 */ /* 0x000fe200078ec0ff */
[----:B------:R-:W-:Y:S01]  /*185240*/  VIADD R0, R13, 0xd0 ;  /* 0x000000d00d007836 */ /* 0x000fe20000000000 */
[----:B------:R-:W-:Y:S01]  /*185250*/  ISETP.LT.AND P2, PT, R19, UR50, !P0 ;  /* 0x0000003213007c0c */ /* 0x000fe2000c741270 */
[----:B------:R-:W1:Y:S01]  /*185260*/  LDCU UR73, c[0x0][0x398] ;  /* 0x00007300ff4977ac */ /* 0x000e620008000800 */
        /* <DEDUP_REMOVED lines=63> */
[----:B------:R-:W-:Y:S01]  /*185660*/  ISETP.LT.AND P3, PT, R21, UR14, !P0 ;  /* 0x0000000e15007c0c */ /* 0x000fe2000c761270 */
[----:B------:R-:W-:Y:S01]  /*185670*/  VIADD R0, R13, 0xce ;  /* 0x000000ce0d007836 */ /* 0x000fe20000000000 */
[----:B------:R-:W-:Y:S01]  /*185680*/  ISETP.LT.AND P2, PT, R19, UR15, !P0 ;  /* 0x0000000f13007c0c */ /* 0x000fe2000c741270 */
[----:B------:R-:W1:Y:S01]  /*185690*/  LDCU UR14, c[0x0][0x398] ;  /* 0x00007300ff0e77ac */ /* 0x000e620008000800 */
[----:B------:R-:W0:Y:S07]  /*1856a0*/  LDCU UR15, c[0x0][0x398] ;  /* 0x00007300ff0f77ac */ /* 0x000e2e0008000800 */
        /* <DEDUP_REMOVED lines=121> */
[----:B----4-:R-:W-:Y:S01]  /*185e40*/  ISETP.LT.AND P0, PT, R24, UR66, !P0 ;  /* 0x0000004218007c0c */ /* 0x010fe2000c701270 */
[----:B------:R-:W4:Y:S01]  /*185e50*/  LDCU UR66, c[0x0][0x398] ;  /* 0x00007300ff4277ac */ /* 0x000f220008000800 */
        /* <DEDUP_REMOVED lines=8> */
[----:B------:R-:W1:Y:S01]  /*185ee0*/  LDCU UR75, c[0x0][0x398] ;  /* 0x00007300ff4b77ac */ /* 0x000e620008000800 */
[----:B------:R-:W-:Y:S01]  /*185ef0*/  ISETP.LT.AND P1, PT, R19, UR77, !P0 ;  /* 0x0000004d13007c0c */ /* 0x000fe2000c721270 */
[----:B------:R-:W0:Y:S08]  /*185f00*/  LDCU UR77, c[0x0][0x398] ;  /* 0x00007300ff4d77ac */ /* 0x000e300008000800 */
[----:B------:R-:W-:-:S04]  /*185f10*/  @P3 LOP3.LUT R58, R58, 0x10000000, RZ, 0xfc, !PT ;  /* 0x100000003a3a3812 */ /* 0x000fc800078efcff */
[----:B------:R-:W-:-:S04]  /*185f20*/  LOP3.LUT R58, R58, 0x7fffffff, RZ, 0xc0, !PT ;  /* 0x7fffffff3a3a7812 */ /* 0x000fc800078ec0ff */
[----:B------:R-:W-:-:S04]  /*185f30*/  @P2 LOP3.LUT R58, R58, 0x80000000, RZ, 0xfc, !PT ;  /* 0x800000003a3a2812 */ /* 0x000fc800078efcff */
[----:B------:R-:W-:-:S04]  /*185f40*/  LOP3.LUT R58, R58, 0xbfffffff, RZ, 0xc0, !PT ;  /* 0xbfffffff3a3a7812 */ /* 0x000fc800078ec0ff */
[----:B------:R-:W-:Y:S02]  /*185f50*/  @P1 LOP3.LUT R58, R58, 0x40000000, RZ, 0xfc, !PT ;  /* 0x400000003a3a1812 */ /* 0x000fe400078efcff */
[----:B------:R-:W-:Y:S01]  /*185f60*/  ISETP.LT.AND P1, PT, R6, UR70, !P0 ;  /* 0x0000004606007c0c */ /* 0x000fe2000c721270 */
[----:B------:R-:W-:Y:S01]  /*185f70*/  VIADD R0, R13, 0xca ;  /* 0x000000ca0d007836 */ /* 0x000fe20000000000 */
[----:B------:R-:W-:Y:S01]  /*185f80*/  ISETP.LT.AND P3, PT, R9, UR73, !P0 ;  /* 0x0000004909007c0c */ /* 0x000fe2000c761270 */
[----:B------:R-:W0:Y:S01]  /*185f90*/  LDCU UR73, c[0x0][0x398] ;  /* 0x00007300ff4977ac */ /* 0x000e220008000800 */
[----:B------:R-:W-:Y:S02]  /*185fa0*/  LOP3.LUT R58, R58, 0xdfffffff, RZ, 0xc0, !PT ;  /* 0xdfffffff3a3a7812 */ /* 0x000fe400078ec0ff */
[----:B-1----:R-:W-:Y:S01]  /*185fb0*/  ISETP.LT.AND P2, PT, R5, UR75, !P0 ;  /* 0x0000004b05007c0c */ /* 0x002fe2000c741270 */
[----:B------:R-:W1:Y:S01]  /*185fc0*/  LDCU UR75, c[0x0][0x398] ;  /* 0x00007300ff4b77ac */ /* 0x000e620008000800 */
[----:B------:R-:W1:Y:S05]  /*185fd0*/  LDCU UR70, c[0x0][0x398] ;  /* 0x00007300ff4677ac */ /* 0x000e6a0008000800 */
[----:B------:R-:W-:-:S04]  /*185fe0*/  @P1 LOP3.LUT R58, R58, 0x20000000, RZ, 0xfc, !PT ;  /* 0x200000003a3a1812 */ /* 0x000fc800078efcff */
[----:B------:R-:W-:-:S04]  /*185ff0*/  LOP3.LUT R58, R58, 0xf7ffffff, RZ, 0xc0, !PT ;  /* 0xf7ffffff3a3a7812 */ /* 0x000fc800078ec0ff */
[----:B------:R-:W-:Y:S02]  /*186000*/  @P3 LOP3.LUT R58, R58, 0x8000000, RZ, 0xfc, !PT ;  /* 0x080000003a3a3812 */ /* 0x000fe400078efcff */
[----:B0-----:R-:W-:Y:S01]  /*186010*/  ISETP.LT.AND P1, PT, R23, UR77, !P0 ;  /* 0x0000004d17007c0c */ /* 0x001fe2000c721270 */
        /* <DEDUP_REMOVED lines=11> */
[----:B------:R-:W-:Y:S02]  /*1860d0*/  ISETP.LT.AND P1, PT, R8, UR6, !P0 ;  /* 0x0000000608007c0c */ /* 0x000fe4000c721270 */
[----:B------:R-:W-:Y:S02]  /*1860e0*/  ISETP.LT.AND P3, PT, R21, UR67, !P0 ;  /* 0x0000004315007c0c */ /* 0x000fe4000c761270 */
[----:B------:R-:W-:Y:S01]  /*1860f0*/  LOP3.LUT R58, R58, 0xffefffff, RZ, 0xc0, !PT ;  /* 0xffefffff3a3a7812 */ /* 0x000fe200078ec0ff */
[----:B------:R-:W-:Y:S01]  /*186100*/  VIADD R0, R13, 0xc9 ;  /* 0x000000c90d007836 */ /* 0x000fe20000000000 */
        /* <DEDUP_REMOVED lines=13> */
[----:B------:R-:W-:Y:S02]  /*1861e0*/  @P1 LOP3.LUT R58, R58, 0x200000, RZ, 0xfc, !PT ;  /* 0x002000003a3a1812 */ /* 0x000fe400078efcff */
[----:B--2---:R-:W-:Y:S01]  /*1861f0*/  ISETP.LT.AND P2, PT, R5, UR74, !P0 ;  /* 0x0000004a05007c0c */ /* 0x004fe2000c741270 */
[----:B------:R-:W2:Y:S01]  /*186200*/  LDCU UR74, c[0x0][0x398] ;  /* 0x00007300ff4a77ac */ /* 0x000ea20008000800 */
[----:B------:R-:W-:-:S04]  /*186210*/  LOP3.LUT R58, R58, 0xfff7ffff, RZ, 0xc0, !PT ;  /* 0xfff7ffff3a3a7812 */ /* 0x000fc800078ec0ff */
[----:B------:R-:W-:Y:S02]  /*186220*/  @P3 LOP3.LUT R58, R58, 0x80000, RZ, 0xfc, !PT ;  /* 0x000800003a3a3812 */ /* 0x000fe400078efcff */
[----:B------:R-:W-:Y:S01]  /*186230*/  ISETP.LT.AND P1, PT, R23, UR62, !P0 ;  /* 0x0000003e17007c0c */ /* 0x000fe2000c721270 */
[----:B------:R-:W0:Y:S01]  /*186240*/  LDCU UR62, c[0x0][0x398] ;  /* 0x00007300ff3e77ac */ /* 0x000e220008000800 */
[----:B------:R-:W-:-:S04]  /*186250*/  LOP3.LUT R58, R58, 0xfffbffff, RZ, 0xc0, !PT ;  /* 0xfffbffff3a3a7812 */ /* 0x000fc800078ec0ff */
[----:B------:R-:W-:Y:S02]  /*186260*/  @P2 LOP3.LUT R58, R58, 0x40000, RZ, 0xfc, !PT ;  /* 0x000400003a3a2812 */ /* 0x000fe400078efcff */
[----:B---3--:R-:W-:Y:S01]  /*186270*/  ISETP.LT.AND P0, PT, R24, UR63, !P0 ;  /* 0x0000003f18007c0c */ /* 0x008fe2000c701270 */
[----:B------:R-:W3:Y:S01]  /*186280*/  LDCU UR63, c[0x0][0x398] ;  /* 0x00007300ff3f77ac */ /* 0x000ee20008000800 */
        /* <DEDUP_REMOVED lines=12> */
[----:B------:R-:W-:Y:S01]  /*186350*/  LOP3.LUT R55, R55, 0xefffffff, RZ, 0xc0, !PT ;  /* 0xefffffff37377812 */ /* 0x000fe200078ec0ff */
[----:B------:R-:W0:Y:S04]  /*186360*/  LDCU UR64, c[0x0][0x398] ;  /* 0x00007300ff4077ac */ /* 0x000e280008000800 */
        /* <DEDUP_REMOVED lines=26> */
[----:B------:R-:W2:Y:S03]  /*186510*/  LDCU.64 UR6, c[0x0][0x398] ;  /* 0x00007300ff0677ac */ /* 0x000ea60008000a00 */
[----:B0-----:R-:W-:Y:S02]  /*186520*/  ISETP.LT.AND P1, PT, R8, UR10, !P0 ;  /* 0x0000000a08007c0c */ /* 0x001fe4000c721270 */
[----:B-1----:R-:W-:Y:S01]  /*186530*/  ISETP.LT.AND P3, PT, R21, UR67, !P0 ;  /* 0x0000004315007c0c */ /* 0x002fe2000c761270 */
[----:B------:R-:W0:Y:S01]  /*186540*/  LDCU UR67, c[0x0][0x398] ;  /* 0x00007300ff4377ac */ /* 0x000e220008000800 */
[----:B------:R-:W-:-:S02]  /*186550*/  LOP3.LUT R58, R58, 0xffffffef, RZ, 0xc0, !PT ;  /* 0xffffffef3a3a7812 */ /* 0x000fc400078ec0ff */
[----:B------:R-:W-:Y:S01]  /*186560*/  ISETP.LT.AND P2, PT, R19, UR51, !P0 ;  /* 0x0000003313007c0c */ /* 0x000fe2000c741270 */
[----:B------:R-:W-:Y:S01]  /*186570*/  VIADD R0, R13, 0xc7 ;  /* 0x000000c70d007836 */ /* 0x000fe20000000000 */
[----:B------:R-:W1:Y:S05]  /*186580*/  LDCU UR51, c[0x0][0x398] ;  /* 0x00007300ff3377ac */ /* 0x000e6a0008000800 */
        /* <DEDUP_REMOVED lines=27> */
[----:B--2---:R-:W-:Y:S02]  /*186740*/  ISETP.LT.AND P1, PT, R8, UR6, !P0 ;  /* 0x0000000608007c0c */ /* 0x004fe4000c721270 */
[----:B0-----:R-:W-:Y:S01]  /*186750*/  ISETP.LT.AND P3, PT, R21, UR67, !P0 ;  /* 0x0000004315007c0c */ /* 0x001fe2000c761270 */
[----:B------:R-:W-:Y:S01]  /*186760*/  VIADD R0, R13, 0xc6 ;  /* 0x000000c60d007836 */ /* 0x000fe20000000000 */
[----:B------:R-:W-:Y:S01]  /*186770*/  ISETP.LT.AND P2, PT, R19, UR12, !P0 ;  /* 0x0000000c13007c0c */ /* 0x000fe2000c741270 */
[----:B------:R-:W0:Y:S01]  /*186780*/  LDCU UR67, c[0x0][0x398] ;  /* 0x00007300ff4377ac */ /* 0x000e220008000800 */
[----:B------:R-:W2:Y:S07]  /*186790*/  LDCU UR12, c[0x0][0x398] ;  /* 0x00007300ff0c77ac */ /* 0x000eae0008000800 */
        /* <DEDUP_REMOVED lines=62> */
[----:B------:R-:W-:Y:S01]  /*186b80*/  ISETP.LT.AND P3, PT, R21, UR57, !P0 ;  /* 0x0000003915007c0c */ /* 0x000fe2000c761270 */
[----:B------:R-:W0:Y:S01]  /*186b90*/  LDCU UR57, c[0x0][0x398] ;  /* 0x00007300ff3977ac */ /* 0x000e220008000800 */
[----:B------:R-:W-:-:S02]  /*186ba0*/  LOP3.LUT R57, R57, 0xffffefff, RZ, 0xc0, !PT ;  /* 0xffffefff39397812 */ /* 0x000fc400078ec0ff */
[----:B------:R-:W-:Y:S01]  /*186bb0*/  ISETP.LT.AND P2, PT, R19, UR14, !P0 ;  /* 0x0000000e13007c0c */ /* 0x000fe2000c741270 */
[----:B------:R-:W-:Y:S01]  /*186bc0*/  VIADD R0, R13, 0xc4 ;  /* 0x000000c40d007836 */ /* 0x000fe20000000000 */
        /* <DEDUP_REMOVED lines=28> */
[----:B-1----:R-:W-:Y:S02]  /*186d90*/  ISETP.LT.AND P1, PT, R8, UR6, !P0 ;  /* 0x0000000608007c0c */ /* 0x002fe4000c721270 */
[----:B0-----:R-:W-:Y:S01]  /*186da0*/  ISETP.LT.AND P3, PT, R21, UR57, !P0 ;  /* 0x0000003915007c0c */ /* 0x001fe2000c761270 */
[----:B------:R-:W0:Y:S01]  /*186db0*/  LDCU UR57, c[0x0][0x398] ;  /* 0x00007300ff3977ac */ /* 0x000e220008000800 */
[----:B------:R-:W-:-:S02]  /*186dc0*/  LOP3.LUT R57, R57, 0xffffffef, RZ, 0xc0, !PT ;  /* 0xffffffef39397812 */ /* 0x000fc400078ec0ff */
[----:B------:R-:W-:Y:S01]  /*186dd0*/  ISETP.LT.AND P2, PT, R19, UR25, !P0 ;  /* 0x0000001913007c0c */ /* 0x000fe2000c741270 */
[----:B------:R-:W-:Y:S01]  /*186de0*/  VIADD R0, R13, 0xc3 ;  /* 0x000000c30d007836 */ /* 0x000fe20000000000 */
[----:B------:R-:W-:Y:S01]  /*186df0*/  LOP3.LUT R54, R54, 0xefffffff, RZ, 0xc0, !PT ;  /* 0xefffffff36367812 */ /* 0x000fe200078ec0ff */
[----:B------:R-:W1:Y:S04]  /*186e00*/  LDCU UR25, c[0x0][0x398] ;  /* 0x00007300ff1977ac */ /* 0x000e680008000800 */
        /* <DEDUP_REMOVED lines=29> */
[----:B------:R-:W0:Y:S01]  /*186fe0*/  LDCU UR57, c[0x0][0x398] ;  /* 0x00007300ff3977ac */ /* 0x000e220008000800 */
[----:B------:R-:W-:Y:S01]  /*186ff0*/  ISETP.LT.AND P2, PT, R19, UR28, !P0 ;  /* 0x0000001c13007c0c */ /* 0x000fe2000c741270 */
[----:B------:R-:W-:Y:S01]  /*187000*/  VIADD R0, R13, 0xc2 ;  /* 0x000000c20d007836 */ /* 0x000fe20000000000 */
        /* <DEDUP_REMOVED lines=29> */
[----:B------:R-:W-:Y:S01]  /*1871e0*/  LOP3.LUT R56, R56, 0xffefffff, RZ, 0xc0, !PT ;  /* 0xffefffff38387812 */ /* 0x000fe200078ec0ff */
[----:B------:R-:W-:Y:S01]  /*1871f0*/  VIADD R0, R13, 0xc1 ;  /* 0x000000c10d007836 */ /* 0x000fe20000000000 */
[----:B0-----:R-:W-:Y:S01]  /*187200*/  ISETP.LT.AND P3, PT, R21, UR57, !P0 ;  /* 0x0000003915007c0c */ /* 0x001fe2000c761270 */
[----:B------:R-:W0:Y:S01]  /*187210*/  LDCU UR10, c[0x0][0x398] ;  /* 0x00007300ff0a77ac */ /* 0x000e220008000800 */
[----:B------:R-:W-:Y:S01]  /*187220*/  ISETP.LT.AND P2, PT, R19, UR37, !P0 ;  /* 0x0000002513007c0c */ /* 0x000fe2000c741270 */
[----:B------:R-:W1:Y:S06]  /*187230*/  LDCU UR37, c[0x0][0x398] ;  /* 0x00007300ff2577ac */ /* 0x000e6c0008000800 */
[----:B------:R-:W-:Y:S01]  /*187240*/  @P1 LOP3.LUT R56, R56, 0x100000, RZ, 0xfc, !PT ;  /* 0x0010000038381812 */ /* 0x000fe200078efcff */
[----:B------:R-:W0:Y:S03]  /*187250*/  LDCU UR57, c[0x0][0x398] ;  /* 0x00007300ff3977ac */ /* 0x000e260008000800 */
        /* <DEDUP_REMOVED lines=26> */
[----:B--2---:R-:W-:Y:S02]  /*187400*/  ISETP.LT.AND P1, PT, R8, UR6, !P0 ;  /* 0x0000000608007c0c */ /* 0x004fe4000c721270 */
[----:B------:R-:W-:Y:S02]  /*187410*/  ISETP.LT.AND P3, PT, R21, UR51, !P0 ;  /* 0x0000003315007c0c */ /* 0x000fe4000c761270 */
[----:B------:R-:W-:Y:S01]  /*187420*/  LOP3.LUT R56, R56, 0xffffefff, RZ, 0xc0, !PT ;  /* 0xffffefff38387812 */ /* 0x000fe200078ec0ff */
[----:B------:R-:W-:Y:S01]  /*187430*/  VIADD R0, R13, 0xc0 ;  /* 0x000000c00d007836 */ /* 0x000fe20000000000 */
[----:B------:R-:W-:Y:S01]  /*187440*/  ISETP.LT.AND P2, PT, R19, UR73, !P0 ;  /* 0x0000004913007c0c */ /* 0x000fe2000c741270 */
[----:B------:R-:W2:Y:S01]  /*187450*/  LDCU UR51, c[0x0][0x398] ;  /* 0x00007300ff3377ac */ /* 0x000ea20008000800 */
        /* <DEDUP_REMOVED lines=27> */
[----:B------:R-:W-:-:S04]  /*187610*/  ISETP.GE.AND P0, PT, R0, UR11, PT ;  /* 0x0000000b00007c0c */ /* 0x000fc8000bf06270 */
[----:B0-----:R-:W-:Y:S02]  /*187620*/  ISETP.LT.AND P1, PT, R8, UR8, !P0 ;  /* 0x0000000808007c0c */ /* 0x001fe4000c721270 */
[----:B------:R-:W-:Y:S01]  /*187630*/  LOP3.LUT R56, R56, 0xffffffef, RZ, 0xc0, !PT ;  /* 0xffffffef38387812 */ /* 0x000fe200078ec0ff */
[----:B------:R-:W-:Y:S01]  /*187640*/  VIADD R0, R13, 0xbf ;  /* 0x000000bf0d007836 */ /* 0x000fe20000000000 */
[----:B------:R-:W-:Y:S01]  /*187650*/  ISETP.LT.AND P3, PT, R21, UR42, !P0 ;  /* 0x0000002a15007c0c */ /* 0x000fe2000c761270 */
[----:B------:R-:W0:Y:S01]  /*187660*/  LDCU UR42, c[0x0][0x398] ;  /* 0x00007300ff2a77ac */ /* 0x000e220008000800 */
[----:B------:R-:W-:Y:S01]  /*187670*/  ISETP.LT.AND P2, PT, R19, UR10, !P0 ;  /* 0x0000000a13007c0c */ /* 0x000fe2000c741270 */
[----:B------:R-:W0:Y:S06]  /*187680*/  LDCU.64 UR10, c[0x0][0x398] ;  /* 0x00007300ff0a77ac */ /* 0x000e2c0008000a00 */
        /* <DEDUP_REMOVED lines=28> */
[----:B0-----:R-:W-:Y:S01]  /*187850*/  ISETP.LT.AND P1, PT, R8, UR10, !P0 ;  /* 0x0000000a08007c0c */ /* 0x001fe2000c721270 */
[----:B------:R-:W-:Y:S01]  /*187860*/  VIADD R0, R13, 0xbe ;  /* 0x000000be0d007836 */ /* 0x000fe20000000000 */
[----:B------:R-:W-:Y:S01]  /*187870*/  ISETP.LT.AND P3, PT, R21, UR43, !P0 ;  /* 0x0000002b15007c0c */ /* 0x000fe2000c761270 */
[----:B------:R-:W0:Y:S01]  /*187880*/  LDCU UR43, c[0x0][0x398] ;  /* 0x00007300ff2b77ac */ /* 0x000e220008000800 */
[----:B------:R-:W-:Y:S01]  /*187890*/  ISETP.LT.AND P2, PT, R19, UR42, !P0 ;  /* 0x0000002a13007c0c */ /* 0x000fe2000c741270 */
[----:B------:R-:W0:Y:S01]  /*1878a0*/  LDCU UR42, c[0x0][0x398] ;  /* 0x00007300ff2a77ac */ /* 0x000e220008000800 */
[----:B------:R-:W0:Y:S07]  /*1878b0*/  LDCU UR10, c[0x0][0x398] ;  /* 0x00007300ff0a77ac */ /* 0x000e2e0008000800 */
[----:B------:R-:W-:-:S04]  /*1878c0*/  @P1 LOP3.LUT R55, R55, 0x10000000, RZ, 0xfc, !PT ;  /* 0x1000000037371812 */ /* 0x000fc800078efcff */
[----:B------:R-:W-:-:S04]  /*1878d0*/  LOP3.LUT R55, R55, 0x7fffffff, RZ, 0xc0, !PT ;  /* 0x7fffffff37377812 */ /* 0x000fc800078ec0ff */
[----:B------:R-:W-:Y:S02]  /*1878e0*/  @P3 LOP3.LUT R55, R55, 0x80000000, RZ, 0xfc, !PT ;  /* 0x8000000037373812 */ /* 0x000fe400078efcff */
[----:B------:R-:W-:Y:S01]  /*1878f0*/  ISETP.LT.AND P1, PT, R6, UR46, !P0 ;  /* 0x0000002e06007c0c */ /* 0x000fe2000c721270 */
[----:B------:R-:W1:Y:S01]  /*187900*/  LDCU UR46, c[0x0][0x398] ;  /* 0x00007300ff2e77ac */ /* 0x000e620008000800 */
[----:B------:R-:W-:-:S04]  /*187910*/  LOP3.LUT R55, R55, 0xbfffffff, RZ, 0xc0, !PT ;  /* 0xbfffffff37377812 */ /* 0x000fc800078ec0ff */
[----:B------:R-:W-:Y:S02]  /*187920*/  @P2 LOP3.LUT R55, R55, 0x40000000, RZ, 0xfc, !PT ;  /* 0x4000000037372812 */ /* 0x000fe400078efcff */
[----:B------:R-:W-:Y:S01]  /*187930*/  ISETP.LT.AND P3, PT, R9, UR44, !P0 ;  /* 0x0000002c09007c0c */ /* 0x000fe2000c761270 */
[----:B------:R-:W1:Y:S01]  /*187940*/  LDCU UR44, c[0x0][0x398] ;  /* 0x00007300ff2c77ac */ /* 0x000e620008000800 */
        /* <DEDUP_REMOVED lines=10> */
[----:B-1----:R-:W-:Y:S01]  /*1879f0*/  ISETP.LT.AND P0, PT, R24, UR46, !P0 ;  /* 0x0000002e18007c0c */ /* 0x002fe2000c701270 */
[----:B------:R-:W1:Y:S01]  /*187a00*/  LDCU UR46, c[0x0][0x398] ;  /* 0x00007300ff2e77ac */ /* 0x000e620008000800 */
[----:B------:R-:W-:-:S04]  /*187a10*/  LOP3.LUT R55, R55, 0xfdffffff, RZ, 0xc0, !PT ;  /* 0xfdffffff37377812 */ /* 0x000fc800078ec0ff */
[----:B------:R-:W-:-:S04]  /*187a20*/  @P1 LOP3.LUT R55, R55, 0x2000000, RZ, 0xfc, !PT ;  /* 0x0200000037371812 */ /* 0x000fc800078efcff */
[----:B------:R-:W-:-:S04]  /*187a30*/  LOP3.LUT R55, R55, 0xfeffffff, RZ, 0xc0, !PT ;  /* 0xfeffffff37377812 */ /* 0x000fc800078ec0ff */
[----:B------:R-:W-:Y:S02]  /*187a40*/  @P0 LOP3.LUT R55, R55, 0x1000000, RZ, 0xfc, !PT ;  /* 0x0100000037370812 */ /* 0x000fe400078efcff */
[----:B------:R-:W-:Y:S01]  /*187a50*/  ISETP.GE.AND P0, PT, R0, UR9, PT ;  /* 0x0000000900007c0c */ /* 0x000fe2000bf06270 */
[----:B------:R-:W0:Y:S03]  /*187a60*/  LDCU UR9, c[0x0][0x398] ;  /* 0x00007300ff0977ac */ /* 0x000e260008000800 */
[----:B------:R-:W-:Y:S01]  /*187a70*/  ISETP.LT.AND P1, PT, R23, UR6, !P0 ;  /* 0x0000000617007c0c */ /* 0x000fe2000c721270 */
[----:B------:R-:W1:Y:S01]  /*187a80*/  LDCU UR6, c[0x0][0x398] ;  /* 0x00007300ff0677ac */ /* 0x000e620008000800 */
[----:B------:R-:W-:Y:S02]  /*187a90*/  LOP3.LUT R55, R55, 0xfffdffff, RZ, 0xc0, !PT ;  /* 0xfffdffff37377812 */ /* 0x000fe400078ec0ff */
[----:B------:R-:W-:Y:S01]  /*187aa0*/  ISETP.LT.AND P2, PT, R19, UR10, !P0 ;  /* 0x0000000a13007c0c */ /* 0x000fe2000c741270 */
[----:B------:R-:W1:Y:S01]  /*187ab0*/  LDCU UR10, c[0x0][0x398] ;  /* 0x00007300ff0a77ac */ /* 0x000e620008000800 */
[----:B0-----:R-:W-:Y:S01]  /*187ac0*/  ISETP.LT.AND P3, PT, R21, UR9, !P0 ;  /* 0x0000000915007c0c */ /* 0x001fe2000c761270 */
[----:B------:R-:W0:Y:S06]  /*187ad0*/  LDCU UR9, c[0x0][0x398] ;  /* 0x00007300ff0977ac */ /* 0x000e2c0008000800 */
[----:B------:R-:W-:-:S04]  /*187ae0*/  @P1 LOP3.LUT R55, R55, 0x20000, RZ, 0xfc, !PT ;  /* 0x0002000037371812 */ /* 0x000fc800078efcff */
[----:B------:R-:W-:Y:S02]  /*187af0*/  LOP3.LUT R55, R55, 0xff7fffff, RZ, 0xc0, !PT ;  /* 0xff7fffff37377812 */ /* 0x000fe400078ec0ff */
[----:B------:R-:W-:Y:S01]  /*187b00*/  ISETP.LT.AND P1, PT, R6, UR8, !P0 ;  /* 0x0000000806007c0c */ /* 0x000fe2000c721270 */
[----:B------:R-:W0:Y:S01]  /*187b10*/  LDCU UR8, c[0x0][0x398] ;  /* 0x00007300ff0877ac */ /* 0x000e220008000800 */
[----:B------:R-:W-:-:S04]  /*187b20*/  @P3 LOP3.LUT R55, R55, 0x800000, RZ, 0xfc, !PT ;  /* 0x0080000037373812 */ /* 0x000fc800078efcff */
[----:B------:R-:W-:-:S04]  /*187b30*/  LOP3.LUT R55, R55, 0xffbfffff, RZ, 0xc0, !PT ;  /* 0xffbfffff37377812 */ /* 0x000fc800078ec0ff */
[----:B------:R-:W-:Y:S02]  /*187b40*/  @P2 LOP3.LUT R55, R55, 0x400000, RZ, 0xfc, !PT ;  /* 0x0040000037372812 */ /* 0x000fe400078efcff */
[----:B-1----:R-:W-:Y:S01]  /*187b50*/  ISETP.LT.AND P3, PT, R8, UR6, !P0 ;  /* 0x0000000608007c0c */ /* 0x002fe2000c761270 */
[----:B------:R-:W-:Y:S01]  /*187b60*/  VIADD R0, R13, 0xbd ;  /* 0x000000bd0d007836 */ /* 0x000fe20000000000 */
[----:B------:R-:W-:Y:S02]  /*187b70*/  LOP3.LUT R55, R55, 0xffdfffff, RZ, 0xc0, !PT ;  /* 0xffdfffff37377812 */ /* 0x000fe400078ec0ff */
[----:B------:R-:W-:Y:S01]  /*187b80*/  LOP3.LUT R52, R52, 0xefffffff, RZ, 0xc0, !PT ;  /* 0xefffffff34347812 */ /* 0x000fe200078ec0ff */
[----:B------:R-:W-:Y:S01]  /*187b90*/  VIADD R3, R13, 0xb2 ;  /* 0x000000b20d037836 */ /* 0x000fe20000000000 */
[----:B------:R-:W-:Y:S01]  /*187ba0*/  @P1 LOP3.LUT R55, R55, 0x200000, RZ, 0xfc, !PT ;  /* 0x0020000037371812 */ /* 0x000fe200078efcff */
[----:B------:R-:W1:Y:S01]  /*187bb0*/  LDCU UR6, c[0x0][0x398] ;  /* 0x00007300ff0677ac */ /* 0x000e620008000800 */
[----:B0-----:R-:W-:-:S02]  /*187bc0*/  ISETP.LT.AND P2, PT, R9, UR9, !P0 ;  /* 0x0000000909007c0c */ /* 0x001fc4000c741270 */
[----:B------:R-:W-:Y:S01]  /*187bd0*/  LOP3.LUT R55, R55, 0xffefffff, RZ, 0xc0, !PT ;  /* 0xffefffff37377812 */ /* 0x000fe200078ec0ff */
[----:B------:R-:W0:Y:S03]  /*187be0*/  LDCU UR9, c[0x0][0x398] ;  /* 0x00007300ff0977ac */ /* 0x000e260008000800 */
[----:B------:R-:W-:Y:S02]  /*187bf0*/  @P3 LOP3.LUT R55, R55, 0x100000, RZ, 0xfc, !PT ;  /* 0x0010000037373812 */ /* 0x000fe400078efcff */
[----:B------:R-:W-:Y:S01]  /*187c00*/  ISETP.LT.AND P1, PT, R5, UR10, !P0 ;  /* 0x0000000a05007c0c */ /* 0x000fe2000c721270 */
[----:B------:R-:W0:Y:S01]  /*187c10*/  LDCU UR10, c[0x0][0x398] ;  /* 0x00007300ff0a77ac */ /* 0x000e220008000800 */
[----:B------:R-:W-:Y:S02]  /*187c20*/  LOP3.LUT R55, R55, 0xfff7ffff, RZ, 0xc0, !PT ;  /* 0xfff7ffff37377812 */ /* 0x000fe400078ec0ff */
[----:B------:R-:W-:Y:S01]  /*187c30*/  ISETP.LT.AND P0, PT, R24, UR8, !P0 ;  /* 0x0000000818007c0c */ /* 0x000fe2000c701270 */
[----:B------:R-:W0:Y:S01]  /*187c40*/  LDCU UR8, c[0x0][0x398] ;  /* 0x00007300ff0877ac */ /* 0x000e220008000800 */
[----:B------:R-:W-:-:S04]  /*187c50*/  @P2 LOP3.LUT R55, R55, 0x80000, RZ, 0xfc, !PT ;  /* 0x0008000037372812 */ /* 0x000fc800078efcff */
[----:B------:R-:W-:-:S04]  /*187c60*/  LOP3.LUT R55, R55, 0xfffbffff, RZ, 0xc0, !PT ;  /* 0xfffbffff37377812 */ /* 0x000fc800078ec0ff */
[----:B------:R-:W-:-:S04]  /*187c70*/  @P1 LOP3.LUT R55, R55, 0x40000, RZ, 0xfc, !PT ;  /* 0x0004000037371812 */ /* 0x000fc800078efcff */
[----:B------:R-:W-:-:S04]  /*187c80*/  LOP3.LUT R55, R55, 0xfffeffff, RZ, 0xc0, !PT ;  /* 0xfffeffff37377812 */ /* 0x000fc800078ec0ff */
[----:B------:R-:W-:Y:S02]  /*187c90*/  @P0 LOP3.LUT R55, R55, 0x10000, RZ, 0xfc, !PT ;  /* 0x0001000037370812 */ /* 0x000fe400078efcff */
[----:B------:R-:W-:Y:S02]  /*187ca0*/  ISETP.GE.AND P0, PT, R0, UR11, PT ;  /* 0x0000000b00007c0c */ /* 0x000fe4000bf06270 */
[----:B------:R-:W-:Y:S01]  /*187cb0*/  LOP3.LUT R55, R55, 0xffff7fff, RZ, 0xc0, !PT ;  /* 0xffff7fff37377812 */ /* 0x000fe200078ec0ff */
[----:B------:R-:W-:Y:S01]  /*187cc0*/  VIADD R0, R13, 0xbc ;  /* 0x000000bc0d007836 */ /* 0x000fe20000000000 */
[----:B0-----:R-:W-:Y:S01]  /*187cd0*/  ISETP.LT.AND P1, PT, R21, UR8, !P0 ;  /* 0x0000000815007c0c */ /* 0x001fe2000c721270 */
[----:B------:R-:W0:Y:S01]  /*187ce0*/  LDCU UR8, c[0x0][0x398] ;  /* 0x00007300ff0877ac */ /* 0x000e220008000800 */
[----:B------:R-:W-:Y:S02]  /*187cf0*/  ISETP.LT.AND P3, PT, R19, UR13, !P0 ;  /* 0x0000000d13007c0c */ /* 0x000fe4000c761270 */
[----:B------:R-:W-:Y:S01]  /*187d00*/  ISETP.LT.AND P2, PT, R6, UR67, !P0 ;  /* 0x0000004306007c0c */ /* 0x000fe2000c741270 */
[C---:B------:R-:W-:Y:S01]  /*187d10*/  VIADD R4, R13.reuse, 0xb1 ;  /* 0x000000b10d047836 */ /* 0x040fe20000000000 */
[----:B------:R-:W0:Y:S01]  /*187d20*/  LDCU UR11, c[0x0][0x398] ;  /* 0x00007300ff0b77ac */ /* 0x000e220008000800 */
[----:B------:R-:W-:Y:S01]  /*187d30*/  VIADD R10, R13, 0xb0 ;  /* 0x000000b00d0a7836 */ /* 0x000fe20000000000 */
[----:B------:R-:W-:Y:S01]  /*187d40*/  LOP3.LUT R7, R7, 0xefffffff, RZ, 0xc0, !PT ;  /* 0xefffffff07077812 */ /* 0x000fe200078ec0ff */
[----:B------:R-:W-:Y:S01]  /*187d50*/  VIADD R11, R13, 0xae ;  /* 0x000000ae0d0b7836 */ /* 0x000fe20000000000 */
[----:B------:R-:W0:Y:S03]  /*187d60*/  LDCU UR67, c[0x0][0x398] ;  /* 0x00007300ff4377ac */ /* 0x000e260008000800 */
[----:B------:R-:W-:-:S04]  /*187d70*/  @P1 LOP3.LUT R55, R55, 0x8000, RZ, 0xfc, !PT ;  /* 0x0000800037371812 */ /* 0x000fc800078efcff */
[----:B------:R-:W-:-:S04]  /*187d80*/  LOP3.LUT R55, R55, 0xffffbfff, RZ, 0xc0, !PT ;  /* 0xffffbfff37377812 */ /* 0x000fc800078ec0ff */
[----:B------:R-:W-:Y:S02]  /*187d90*/  @P3 LOP3.LUT R55, R55, 0x4000, RZ, 0xfc, !PT ;  /* 0x0000400037373812 */ /* 0x000fe400078efcff */
[----:B----4-:R-:W-:Y:S01]  /*187da0*/  ISETP.LT.AND P1, PT, R8, UR66, !P0 ;  /* 0x0000004208007c0c */ /* 0x010fe2000c721270 */
[----:B------:R-:W-:Y:S01]  /*187db0*/  VIADD R12, R13, 0xad ;  /* 0x000000ad0d0c7836 */ /* 0x000fe20000000000 */
[----:B------:R-:W-:Y:S01]  /*187dc0*/  LOP3.LUT R55, R55, 0xffffdfff, RZ, 0xc0, !PT ;  /* 0xffffdfff37377812 */ /* 0x000fe200078ec0ff */
[----:B------:R-:W-:Y:S01]  /*187dd0*/  VIADD R14, R13, 0xd6 ;  /* 0x000000d60d0e7836 */ /* 0x000fe20000000000 */
[----:B------:R-:W-:Y:S01]  /*187de0*/  ISETP.LT.AND P3, PT, R9, UR64, !P0 ;  /* 0x0000004009007c0c */ /* 0x000fe2000c761270 */
[----:B------:R-:W4:Y:S01]  /*187df0*/  LDCU UR64, c[0x0][0x398] ;  /* 0x00007300ff4077ac */ /* 0x000f220008000800 */
[----:B------:R-:W-:Y:S01]  /*187e00*/  @P2 LOP3.LUT R55, R55, 0x2000, RZ, 0xfc, !PT ;  /* 0x0000200037372812 */ /* 0x000fe200078efcff */
[----:B------:R-:W0:Y:S03]  /*187e10*/  LDCU UR66, c[0x0][0x398] ;  /* 0x00007300ff4277ac */ /* 0x000e260008000800 */
[----:B------:R-:W-:-:S04]  /*187e20*/  LOP3.LUT R55, R55, 0xffffefff, RZ, 0xc0, !PT ;  /* 0xffffefff37377812 */ /* 0x000fc800078ec0ff */
[----:B------:R-:W-:Y:S02]  /*187e30*/  @P1 LOP3.LUT R55, R55, 0x1000, RZ, 0xfc, !PT ;  /* 0x0000100037371812 */ /* 0x000fe400078efcff */
[----:B---3--:R-:W-:Y:S01]  /*187e40*/  ISETP.LT.AND P2, PT, R5, UR63, !P0 ;  /* 0x0000003f05007c0c */ /* 0x008fe2000c741270 */
[----:B------:R-:W3:Y:S01]  /*187e50*/  LDCU UR63, c[0x0][0x398] ;  /* 0x00007300ff3f77ac */ /* 0x000ee20008000800 */
[----:B------:R-:W-:-:S04]  /*187e60*/  LOP3.LUT R55, R55, 0xfffff7ff, RZ, 0xc0, !PT ;  /* 0xfffff7ff37377812 */ /* 0x000fc800078ec0ff */
[----:B------:R-:W-:Y:S02]  /*187e70*/  @P3 LOP3.LUT R55, R55, 0x800, RZ, 0xfc, !PT ;  /* 0x0000080037373812 */ /* 0x000fe400078efcff */
[----:B------:R-:W-:Y:S01]  /*187e80*/  ISETP.LT.AND P1, PT, R23, UR65, !P0 ;  /* 0x0000004117007c0c */ /* 0x000fe2000c721270 */
[----:B------:R-:W0:Y:S01]  /*187e90*/  LDCU UR65, c[0x0][0x398] ;  /* 0x00007300ff4177ac */ /* 0x000e220008000800 */
[----:B------:R-:W-:Y:S02]  /*187ea0*/  LOP3.LUT R55, R55, 0xfffffbff, RZ, 0xc0, !PT ;  /* 0xfffffbff37377812 */ /* 0x000fe400078ec0ff */
[----:B------:R-:W-:Y:S01]  /*187eb0*/  ISETP.LT.AND P0, PT, R24, UR12, !P0 ;  /* 0x0000000c18007c0c */ /* 0x000fe2000c701270 */
[----:B------:R-:W0:Y:S01]  /*187ec0*/  LDCU.64 UR12, c[0x0][0x398] ;  /* 0x00007300ff0c77ac */ /* 0x000e220008000a00 */
        /* <DEDUP_REMOVED lines=12> */
[----:B------:R-:W0:Y:S01]  /*187f90*/  LDCU.64 UR18, c[0x0][0x398] ;  /* 0x00007300ff1277ac */ /* 0x000e220008000a00 */
        /* <DEDUP_REMOVED lines=27> */
[----:B------:R-:W-:Y:S01]  /*188150*/  VIADD R0, R13, 0xba ;  /* 0x000000ba0d007836 */ /* 0x000fe20000000000 */
[----:B------:R-:W1:Y:S02]  /*188160*/  LDCU UR13, c[0x0][0x398] ;  /* 0x00007300ff0d77ac */ /* 0x000e640008000800 */
[----:B0-----:R-:W-:Y:S02]  /*188170*/  ISETP.LT.AND P1, PT, R8, UR18, !P0 ;  /* 0x0000001208007c0c */ /* 0x001fe4000c721270 */
        /* <DEDUP_REMOVED lines=16> */
[----:B------:R-:W-:Y:S02]  /*188280*/  ISETP.LT.AND P2, PT, R5, UR26, !P0 ;  /* 0x0000001a05007c0c */ /* 0x000fe4000c741270 */
[----:B------:R-:W-:-:S04]  /*188290*/  LOP3.LUT R54, R54, 0xf7ffffff, RZ, 0xc0, !PT ;  /* 0xf7ffffff36367812 */ /* 0x000fc800078ec0ff */
[----:B------:R-:W-:Y:S02]  /*1882a0*/  @P3 LOP3.LUT R54, R54, 0x8000000, RZ, 0xfc, !PT ;  /* 0x0800000036363812 */ /* 0x000fe400078efcff */
[----:B------:R-:W-:Y:S01]  /*1882b0*/  ISETP.LT.AND P1, PT, R23, UR27, !P0 ;  /* 0x0000001b17007c0c */ /* 0x000fe2000c721270 */
[----:B------:R-:W0:Y:S01]  /*1882c0*/  LDCU.64 UR26, c[0x0][0x398] ;  /* 0x00007300ff1a77ac */ /* 0x000e220008000a00 */
[----:B------:R-:W-:-:S04]  /*1882d0*/  LOP3.LUT R54, R54, 0xfbffffff, RZ, 0xc0, !PT ;  /* 0xfbffffff36367812 */ /* 0x000fc800078ec0ff */
[----:B------:R-:W-:Y:S02]  /*1882e0*/  @P2 LOP3.LUT R54, R54, 0x4000000, RZ, 0xfc, !PT ;  /* 0x0400000036362812 */ /* 0x000fe400078efcff */
[----:B------:R-:W-:Y:S02]  /*1882f0*/  ISETP.LT.AND P0, PT, R24, UR41, !P0 ;  /* 0x0000002918007c0c */ /* 0x000fe4000c701270 */
        /* <DEDUP_REMOVED lines=11> */
[----:B------:R-:W0:Y:S01]  /*1883b0*/  LDCU UR20, c[0x0][0x398] ;  /* 0x00007300ff1477ac */ /* 0x000e220008000800 */
[----:B------:R-:W0:Y:S07]  /*1883c0*/  LDCU UR21, c[0x0][0x398] ;  /* 0x00007300ff1577ac */ /* 0x000e2e0008000800 */
        /* <DEDUP_REMOVED lines=71> */
[----:B------:R-:W-:Y:S02]  /*188840*/  ISETP.LT.AND P1, PT, R6, UR53, !P0 ;  /* 0x0000003506007c0c */ /* 0x000fe4000c721270 */
        /* <DEDUP_REMOVED lines=56> */
[----:B------:R-:W-:Y:S01]  /*188bd0*/  LOP3.LUT R53, R53, 0xffefffff, RZ, 0xc0, !PT ;  /* 0xffefffff35357812 */ /* 0x000fe200078ec0ff */
[----:B------:R-:W-:Y:S01]  /*188be0*/  VIADD R0, R13, 0xb5 ;  /* 0x000000b50d007836 */ /* 0x000fe20000000000 */
[----:B------:R-:W-:Y:S01]  /*188bf0*/  ISETP.LT.AND P3, PT, R21, UR77, !P0 ;  /* 0x0000004d15007c0c */ /* 0x000fe2000c761270 */
[----:B------:R-:W-:Y:S01]  /*188c00*/  IMAD R2, R13, UR52, RZ ;  /* 0x000000340d027c24 */ /* 0x000fe2000f8e02ff */
[----:B------:R-:W-:Y:S01]  /*188c10*/  ISETP.LT.AND P2, PT, R19, UR76, !P0 ;  /* 0x0000004c13007c0c */ /* 0x000fe2000c741270 */
[----:B------:R-:W0:Y:S06]  /*188c20*/  LDCU UR32, c[0x0][0x3b8] ;  /* 0x00007700ff2077ac */ /* 0x000e2c0008000800 */
[----:B------:R-:W-:Y:S01]  /*188c30*/  @P1 LOP3.LUT R53, R53, 0x100000, RZ, 0xfc, !PT ;  /* 0x0010000035351812 */ /* 0x000fe200078efcff */
[----:B------:R0:W-:Y:S01]  /*188c40*/  STL [R1+0x480], R2 ;  /* 0x0004800201007387 */ /* 0x0001e20000100800 */
[----:B------:R-:W0:Y:S02]  /*188c50*/  LDCU.64 UR52, c[0x0][0x398] ;  /* 0x00007300ff3477ac */ /* 0x000e240008000a00 */
[----:B------:R-:W-:Y:S01]  /*188c60*/  LOP3.LUT R53, R53, 0xff7fffff, RZ, 0xc0, !PT ;  /* 0xff7fffff35357812 */ /* 0x000fe200078ec0ff */
[----:B------:R-:W0:Y:S03]  /*188c70*/  LDCU UR76, c[0x0][0x398] ;  /* 0x00007300ff4c77ac */ /* 0x000e260008000800 */
[----:B------:R-:W-:-:S02]  /*188c80*/  @P3 LOP3.LUT R53, R53, 0x800000, RZ, 0xfc, !PT ;  /* 0x0080000035353812 */ /* 0x000fc400078efcff */
[----:B------:R-:W-:Y:S01]  /*188c90*/  ISETP.LT.AND P1, PT, R6, UR75, !P0 ;  /* 0x0000004b06007c0c */ /* 0x000fe2000c721270 */
[----:B------:R-:W0:Y:S01]  /*188ca0*/  LDCU UR75, c[0x0][0x398] ;  /* 0x00007300ff4b77ac */ /* 0x000e220008000800 */
[----:B------:R-:W-:Y:S01]  /*188cb0*/  LOP3.LUT R53, R53, 0xffbfffff, RZ, 0xc0, !PT ;  /* 0xffbfffff35357812 */ /* 0x000fe200078ec0ff */
[----:B------:R-:W0:Y:S03]  /*188cc0*/  LDCU UR77, c[0x0][0x398] ;  /* 0x00007300ff4d77ac */ /* 0x000e260008000800 */
        /* <DEDUP_REMOVED lines=19> */
[----:B------:R-:W-:Y:S02]  /*188e00*/  ISETP.GE.AND P0, PT, R0, UR33, PT ;  /* 0x0000002100007c0c */ /* 0x000fe4000bf06270 */
[----:B------:R-:W-:Y:S01]  /*188e10*/  LOP3.LUT R53, R53, 0xffffefff, RZ, 0xc0, !PT ;  /* 0xffffefff35357812 */ /* 0x000fe200078ec0ff */
[----:B------:R-:W-:Y:S01]  /*188e20*/  VIADD R0, R2, UR50 ;  /* 0x0000003202007c36 */ /* 0x000fe20008000000 */
[----:B-1----:R-:W-:Y:S01]  /*188e30*/  ISETP.LT.AND P1, PT, R8, UR40, !P0 ;  /* 0x0000002808007c0c */ /* 0x002fe2000c721270 */
[----:B------:R-:W1:Y:S01]  /*188e40*/  LDCU UR33, c[0x0][0x3b8] ;  /* 0x00007700ff2177ac */ /* 0x000e620008000800 */
[----:B------:R-:W-:Y:S02]  /*188e50*/  ISETP.LT.AND P3, PT, R21, UR70, !P0 ;  /* 0x0000004615007c0c */ /* 0x000fe4000c761270 */
[----:B------:R-:W-:Y:S01]  /*188e60*/  ISETP.LT.AND P2, PT, R19, UR69, !P0 ;  /* 0x0000004513007c0c */ /* 0x000fe2000c741270 */
[----:B------:R2:W-:Y:S01]  /*188e70*/  STL [R1+0x47c], R0 ;  /* 0x00047c0001007387 */ /* 0x0005e20000100800 */
[----:B------:R-:W1:Y:S01]  /*188e80*/  LDCU UR40, c[0x0][0x3b8] ;  /* 0x00007700ff2877ac */ /* 0x000e620008000800 */
[----:B------:R-:W1:Y:S06]  /*188e90*/  LDCU UR50, c[0x0][0x3b8] ;  /* 0x00007700ff3277ac */ /* 0x000e6c0008000800 */
[----:B------:R-:W-:Y:S01]  /*188ea0*/  @P1 LOP3.LUT R53, R53, 0x1000, RZ, 0xfc, !PT ;  /* 0x0000100035351812 */ /* 0x000fe200078efcff */
[----:B0-----:R-:W-:Y:S01]  /*188eb0*/  VIADD R2, R13, 0xb3 ;  /* 0x000000b30d027836 */ /* 0x001fe20000000000 */
[----:B------:R-:W0:Y:S02]  /*188ec0*/  LDCU UR69, c[0x0][0x3b8] ;  /* 0x00007700ff4577ac */ /* 0x000e240008000800 */
[----:B------:R-:W-:Y:S01]  /*188ed0*/  LOP3.LUT R53, R53, 0xffff7fff, RZ, 0xc0, !PT ;  /* 0xffff7fff35357812 */ /* 0x000fe200078ec0ff */
[----:B--2---:R-:W-:Y:S01]  /*188ee0*/  VIADD R0, R0, UR49 ;  /* 0x0000003100007c36 */ /* 0x004fe20008000000 */
[----:B------:R-:W-:Y:S01]  /*188ef0*/  ISETP.LT.AND P1, PT, R6, UR42, !P0 ;  /* 0x0000002a06007c0c */ /* 0x000fe2000c721270 */
[----:B------:R-:W2:Y:S01]  /*188f00*/  LDCU UR42, c[0x0][0x3b8] ;  /* 0x00007700ff2a77ac */ /* 0x000ea20008000800 */
[----:B------:R-:W-:-:S02]  /*188f10*/  @P3 LOP3.LUT R53, R53, 0x8000, RZ, 0xfc, !PT ;  /* 0x0000800035353812 */ /* 0x000fc400078efcff */
[----:B------:R0:W-:Y:S01]  /*188f20*/  STL [R1+0x478], R0 ;  /* 0x0004780001007387 */ /* 0x0001e20000100800 */
[----:B------:R-:W1:Y:S01]  /*188f30*/  LDCU UR49, c[0x0][0x3b8] ;  /* 0x00007700ff3177ac */ /* 0x000e620008000800 */
[----:B------:R-:W-:Y:S01]  /*188f40*/  LOP3.LUT R53, R53, 0xffffbfff, RZ, 0xc0, !PT ;  /* 0xffffbfff35357812 */ /* 0x000fe200078ec0ff */
[----:B------:R-:W1:Y:S03]  /*188f50*/  LDCU UR70, c[0x0][0x3b8] ;  /* 0x00007700ff4677ac */ /* 0x000e660008000800 */
[----:B------:R-:W-:Y:S01]  /*188f60*/  @P2 LOP3.LUT R53, R53, 0x4000, RZ, 0xfc, !PT ;  /* 0x0000400035352812 */ /* 0x000fe200078efcff */
[----:B0-----:R-:W-:Y:S01]  /*188f70*/  VIADD R0, R0, UR47 ;  /* 0x0000002f00007c36 */ /* 0x001fe20008000000 */
[----:B------:R-:W-:Y:S01]  /*188f80*/  ISETP.LT.AND P2, PT, R5, UR44, !P0 ;  /* 0x0000002c05007c0c */ /* 0x000fe2000c741270 */
[----:B------:R-:W0:Y:S03]  /*188f90*/  LDCU UR44, c[0x0][0x3b8] ;  /* 0x00007700ff2c77ac */ /* 0x000e260008000800 */
[----:B------:R1:W-:Y:S01]  /*188fa0*/  STL [R1+0x474], R0 ;  /* 0x0004740001007387 */ /* 0x0003e20000100800 */
[----:B------:R-:W-:Y:S01]  /*188fb0*/  ISETP.LT.AND P3, PT, R9, UR43, !P0 ;  /* 0x0000002b09007c0c */ /* 0x000fe2000c761270 */
[----:B------:R-:W0:Y:S01]  /*188fc0*/  LDCU UR43, c[0x0][0x3b8] ;  /* 0x00007700ff2b77ac */ /* 0x000e220008000800 */
[----:B------:R-:W-:Y:S01]  /*188fd0*/  LOP3.LUT R53, R53, 0xffffdfff, RZ, 0xc0, !PT ;  /* 0xffffdfff35357812 */ /* 0x000fe200078ec0ff */
[----:B------:R-:W0:Y:S01]  /*188fe0*/  LDCU UR47, c[0x0][0x3b8] ;  /* 0x00007700ff2f77ac */ /* 0x000e220008000800 */
[----:B-1----:R-:W-:-:S02]  /*188ff0*/  VIADD R0, R0, UR51 ;  /* 0x0000003300007c36 */ /* 0x002fc40008000000 */
[----:B------:R-:W-:Y:S01]  /*189000*/  @P1 LOP3.LUT R53, R53, 0x2000, RZ, 0xfc, !PT ;  /* 0x0000200035351812 */ /* 0x000fe200078efcff */
[----:B------:R-:W1:Y:S02]  /*189010*/  LDCU UR51, c[0x0][0x398] ;  /* 0x00007300ff3377ac */ /* 0x000e640008000800 */
[----:B------:R0:W-:Y:S02]  /*189020*/  STL [R1+0x470], R0 ;  /* 0x0004700001007387 */ /* 0x0001e40000100800 */
[----:B0-----:R-:W-:Y:S01]  /*189030*/  VIADD R0, R0, UR32 ;  /* 0x0000002000007c36 */ /* 0x001fe20008000000 */
[----:B------:R-:W-:Y:S01]  /*189040*/  ISETP.LT.AND P1, PT, R23, UR45, !P0 ;  /* 0x0000002d17007c0c */ /* 0x000fe2000c721270 */
[----:B------:R-:W0:Y:S03]  /*189050*/  LDCU UR45, c[0x0][0x3b8] ;  /* 0x00007700ff2d77ac */ /* 0x000e260008000800 */
[----:B------:R1:W-:Y:S01]  /*189060*/  STL [R1+0x220], R0 ;  /* 0x0002200001007387 */ /* 0x0003e20000100800 */
[----:B------:R-:W0:Y:S01]  /*189070*/  LDCU UR32, c[0x0][0x3b8] ;  /* 0x00007700ff2077ac */ /* 0x000e220008000800 */
[----:B-1----:R-:W-:Y:S01]  /*189080*/  VIADD R0, R0, UR48 ;  /* 0x0000003000007c36 */ /* 0x002fe20008000000 */
[----:B------:R-:W1:Y:S04]  /*189090*/  LDCU UR48, c[0x0][0x3b8] ;  /* 0x00007700ff3077ac */ /* 0x000e680008000800 */
[----:B------:R0:W-:Y:S02]  /*1890a0*/  STL [R1+0x218], R0 ;  /* 0x0002180001007387 */ /* 0x0001e40000100800 */
[----:B0-----:R-:W-:Y:S01]  /*1890b0*/  VIADD R0, R0, UR44 ;  /* 0x0000002c00007c36 */ /* 0x001fe20008000000 */
[----:B------:R-:W0:Y:S04]  /*1890c0*/  LDCU UR44, c[0x0][0x3b8] ;  /* 0x00007700ff2c77ac */ /* 0x000e280008000800 */
[----:B------:R1:W-:Y:S02]  /*1890d0*/  STL [R1+0x214], R0 ;  /* 0x0002140001007387 */ /* 0x0003e40000100800 */
[----:B-1----:R-:W-:Y:S01]  /*1890e0*/  VIADD R0, R0, UR33 ;  /* 0x0000002100007c36 */ /* 0x002fe20008000000 */
[----:B------:R-:W1:Y:S04]  /*1890f0*/  LDCU UR33, c[0x0][0x3b8] ;  /* 0x00007700ff2177ac */ /* 0x000e680008000800 */
[----:B------:R0:W-:Y:S02]  /*189100*/  STL [R1+0x210], R0 ;  /* 0x0002100001007387 */ /* 0x0001e40000100800 */
[----:B0-----:R-:W-:Y:S01]  /*189110*/  VIADD R0, R0, UR40 ;  /* 0x0000002800007c36 */ /* 0x001fe20008000000 */
[----:B------:R-:W0:Y:S04]  /*189120*/  LDCU UR40, c[0x0][0x3b8] ;  /* 0x00007700ff2877ac */ /* 0x000e280008000800 */
[----:B------:R2:W-:Y:S02]  /*189130*/  STL [R1+0x20c], R0 ;  /* 0x00020c0001007387 */ /* 0x0005e40000100800 */
[----:B--2---:R-:W-:Y:S01]  /*189140*/  VIADD R0, R0, UR42 ;  /* 0x0000002a00007c36 */ /* 0x004fe20008000000 */
[----:B------:R-:W-:Y:S01]  /*189150*/  ISETP.LT.AND P0, PT, R24, UR46, !P0 ;  /* 0x0000002e18007c0c */ /* 0x000fe2000c701270 */
[----:B------:R-:W2:Y:S03]  /*189160*/  LDCU UR46, c[0x0][0x3b8] ;  /* 0x00007700ff2e77ac */ /* 0x000ea60008000800 */
[----:B------:R0:W-:Y:S01]  /*189170*/  STL [R1+0x208], R0 ;  /* 0x0002080001007387 */ /* 0x0001e20000100800 */
[----:B------:R-:W1:Y:S01]  /*189180*/  LDCU UR42, c[0x0][0x3b8] ;  /* 0x00007700ff2a77ac */ /* 0x000e620008000800 */
[----:B0-----:R-:W-:Y:S01]  /*189190*/  VIADD R0, R0, UR43 ;  /* 0x0000002b00007c36 */ /* 0x001fe20008000000 */
[----:B------:R-:W0:Y:S04]  /*1891a0*/  LDCU UR43, c[0x0][0x3b8] ;  /* 0x00007700ff2b77ac */ /* 0x000e280008000800 */
[----:B------:R1:W-:Y:S02]  /*1891b0*/  STL [R1+0x204], R0 ;  /* 0x0002040001007387 */ /* 0x0003e40000100800 */
[----:B-1----:R-:W-:Y:S01]  /*1891c0*/  VIADD R0, R0, UR45 ;  /* 0x0000002d00007c36 */ /* 0x002fe20008000000 */
[----:B------:R-:W1:Y:S04]  /*1891d0*/  LDCU UR45, c[0x0][0x3b8] ;  /* 0x00007700ff2d77ac */ /* 0x000e680008000800 */
[----:B------:R0:W-:Y:S02]  /*1891e0*/  STL [R1+0x200], R0 ;  /* 0x0002000001007387 */ /* 0x0001e40000100800 */
[----:B0-----:R-:W-:-:S05]  /*1891f0*/  VIADD R0, R0, UR49 ;  /* 0x0000003100007c36 */ /* 0x001fca0008000000 */
[----:B------:R0:W-:Y:S02]  /*189200*/  STL [R1+0x1fc], R0 ;  /* 0x0001fc0001007387 */ /* 0x0001e40000100800 */
[----:B0-----:R-:W-:-:S05]  /*189210*/  VIADD R0, R0, UR50 ;  /* 0x0000003200007c36 */ /* 0x001fca0008000000 */
[----:B------:R0:W-:Y:S02]  /*189220*/  STL [R1+0x1f8], R0 ;  /* 0x0001f80001007387 */ /* 0x0001e40000100800 */
[----:B0-----:R-:W-:Y:S01]  /*189230*/  VIADD R0, R0, UR48 ;  /* 0x0000003000007c36 */ /* 0x001fe20008000000 */
[----:B------:R-:W-:Y:S01]  /*189240*/  LOP3.LUT R53, R53, 0xfffff7ff, RZ, 0xc0, !PT ;  /* 0xfffff7ff35357812 */ /* 0x000fe200078ec0ff */
[----:B------:R-:W0:Y:S03]  /*189250*/  LDCU.64 UR48, c[0x0][0x398] ;  /* 0x00007300ff3077ac */ /* 0x000e260008000a00 */
[----:B------:R1:W-:Y:S02]  /*189260*/  STL [R1+0x1f4], R0 ;  /* 0x0001f40001007387 */ /* 0x0003e40000100800 */
        /* <DEDUP_REMOVED lines=15> */
[----:B--2---:R-:W-:Y:S01]  /*189360*/  VIADD R0, R0, UR46 ;  /* 0x0000002e00007c36 */ /* 0x004fe20008000000 */
[----:B------:R-:W2:Y:S04]  /*189370*/  LDCU UR46, c[0x0][0x3b8] ;  /* 0x00007700ff2e77ac */ /* 0x000ea80008000800 */
        /* <DEDUP_REMOVED lines=32> */
[----:B------:R-:W1:Y:S03]  /*189580*/  LDCU UR42, c[0x0][0x3b8] ;  /* 0x00007700ff2a77ac */ /* 0x000e660008000800 */
[----:B------:R-:W-:Y:S01]  /*189590*/  VIADD R17, R0, UR45 ;  /* 0x0000002d00117c36 */ /* 0x000fe20008000000 */
[----:B------:R0:W-:Y:S01]  /*1895a0*/  STL [R1+0x1b0], R0 ;  /* 0x0001b00001007387 */ /* 0x0001e20000100800 */
[----:B------:R-:W1:Y:S03]  /*1895b0*/  LDCU UR45, c[0x0][0x3b8] ;  /* 0x00007700ff2d77ac */ /* 0x000e660008000800 */
[----:B------:R-:W-:Y:S01]  /*1895c0*/  STL [R1+0x1ac], R17 ;  /* 0x0001ac1101007387 */ /* 0x000fe20000100800 */
        /* <DEDUP_REMOVED lines=16> */
[----:B------:R-:W2:Y:S03]  /*1896d0*/  LDCU UR46, c[0x0][0x3b8] ;  /* 0x00007700ff2e77ac */ /* 0x000ea60008000800 */
        /* <DEDUP_REMOVED lines=203> */
[----:B------:R-:W0:Y:S03]  /*18a390*/  LDCU UR33, c[0x0][0x3b8] ;  /* 0x00007700ff2177ac */ /* 0x000e260008000800 */
[----:B------:R-:W-:Y:S01]  /*18a3a0*/  VIADD R16, R0, UR32 ;  /* 0x0000002000107c36 */ /* 0x000fe20008000000 */
[----:B------:R1:W-:Y:S01]  /*18a3b0*/  STL [R1+0x84], R0 ;  /* 0x0000840001007387 */ /* 0x0003e20000100800 */
[----:B------:R-:W0:Y:S02]  /*18a3c0*/  LDCU UR32, c[0x0][0x3b8] ;  /* 0x00007700ff2077ac */ /* 0x000e240008000800 */
        /* <DEDUP_REMOVED lines=20> */
[----:B------:R-:W-:Y:S01]  /*18a510*/  VIADD R18, R22, UR33 ;  /* 0x0000002116127c36 */ /* 0x000fe20008000000 */
[----:B------:R-:W0:Y:S03]  /*18a520*/  LDCU UR33, c[0x0][0x3b8] ;  /* 0x00007700ff2177ac */ /* 0x000e260008000800 */
[----:B-1----:R-:W-:Y:S01]  /*18a530*/  VIADD R0, R18, UR32 ;  /* 0x0000002012007c36 */ /* 0x002fe20008000000 */
[----:B------:R-:W1:Y:S04]  /*18a540*/  LDCU UR32, c[0x0][0x3b8] ;  /* 0x00007700ff2077ac */ /* 0x000e680008000800 */
[----:B------:R0:W-:Y:S02]  /*18a550*/  STL [R1+0x5c], R0 ;  /* 0x00005c0001007387 */ /* 0x0001e40000100800 */
[----:B0-----:R-:W-:Y:S01]  /*18a560*/  VIADD R0, R0, UR47 ;  /* 0x0000002f00007c36 */ /* 0x001fe20008000000 */
[----:B------:R-:W0:Y:S04]  /*18a570*/  LDCU UR47, c[0x0][0x3b8] ;  /* 0x00007700ff2f77ac */ /* 0x000e280008000800 */
[----:B------:R1:W-:Y:S02]  /*18a580*/  STL [R1+0x58], R0 ;  /* 0x0000580001007387 */ /* 0x0003e40000100800 */
[----:B-1----:R-:W-:Y:S01]  /*18a590*/  VIADD R0, R0, UR40 ;  /* 0x0000002800007c36 */ /* 0x002fe20008000000 */
[----:B------:R-:W1:Y:S03]  /*18a5a0*/  LDCU UR40, c[0x0][0x3b8] ;  /* 0x00007700ff2877ac */ /* 0x000e660008000800 */
[----:B--2---:R-:W-:Y:S01]  /*18a5b0*/  VIADD R20, R0, UR46 ;  /* 0x0000002e00147c36 */ /* 0x004fe20008000000 */
[----:B------:R2:W-:Y:S01]  /*18a5c0*/  STL [R1+0x54], R0 ;  /* 0x0000540001007387 */ /* 0x0005e20000100800 */
[----:B------:R-:W0:Y:S03]  /*18a5d0*/  LDCU UR46, c[0x0][0x3b8] ;  /* 0x00007700ff2e77ac */ /* 0x000e260008000800 */
[----:B------:R-:W-:Y:S01]  /*18a5e0*/  STL [R1+0x50], R20 ;  /* 0x0000501401007387 */ /* 0x000fe20000100800 */
        /* <DEDUP_REMOVED lines=49> */
[----:B------:R-:W-:Y:S01]  /*18a900*/  @P3 LOP3.LUT R53, R53, 0x800, RZ, 0xfc, !PT ;  /* 0x0000080035353812 */ /* 0x000fe200078efcff */
[----:B------:R-:W0:Y:S03]  /*18a910*/  LDCU UR40, c[0x0][0x3b8] ;  /* 0x00007700ff2877ac */ /* 0x000e260008000800 */
[----:B------:R1:W-:Y:S02]  /*18a920*/  STL [R1+0xc], R0 ;  /* 0x00000c0001007387 */ /* 0x0003e40000100800 */
[----:B-1----:R-:W-:Y:S01]  /*18a930*/  VIADD R0, R0, UR46 ;  /* 0x0000002e00007c36 */ /* 0x002fe20008000000 */
[----:B------:R-:W-:Y:S01]  /*18a940*/  LOP3.LUT R53, R53, 0xfffffbff, RZ, 0xc0, !PT ;  /* 0xfffffbff35357812 */ /* 0x000fe200078ec0ff */
[----:B------:R-:W1:Y:S03]  /*18a950*/  LDCU UR46, c[0x0][0x3b8] ;  /* 0x00007700ff2e77ac */ /* 0x000e660008000800 */
[----:B------:R2:W-:Y:S02]  /*18a960*/  STL [R1+0x8], R0 ;  /* 0x0000080001007387 */ /* 0x0005e40000100800 */
[----:B--2---:R-:W-:Y:S01]  /*18a970*/  VIADD R0, R0, UR43 ;  /* 0x0000002b00007c36 */ /* 0x004fe20008000000 */
[----:B------:R-:W-:Y:S01]  /*18a980*/  @P2 LOP3.LUT R53, R53, 0x400, RZ, 0xfc, !PT ;  /* 0x0000040035352812 */ /* 0x000fe200078efcff */
[----:B------:R-:W2:Y:S03]  /*18a990*/  LDCU UR43, c[0x0][0x3b8] ;  /* 0x00007700ff2b77ac */ /* 0x000ea60008000800 */
[----:B------:R0:W-:Y:S02]  /*18a9a0*/  STL [R1+0x4], R0 ;  /* 0x0000040001007387 */ /* 0x0001e40000100800 */
[----:B0-----:R-:W-:Y:S01]  /*18a9b0*/  VIADD R0, R0, UR42 ;  /* 0x0000002a00007c36 */ /* 0x001fe20008000000 */
[----:B------:R-:W-:Y:S01]  /*18a9c0*/  LOP3.LUT R53, R53, 0xfffffdff, RZ, 0xc0, !PT ;  /* 0xfffffdff35357812 */ /* 0x000fe200078ec0ff */
[----:B------:R-:W0:Y:S02]  /*18a9d0*/  LDCU UR42, c[0x0][0x3b8] ;  /* 0x00007700ff2a77ac */ /* 0x000e240008000800 */
[----:B------:R-:W-:Y:S01]  /*18a9e0*/  VIADD R51, R0, UR45 ;  /* 0x0000002d00337c36 */ /* 0x000fe20008000000 */
[----:B------:R-:W-:Y:S01]  /*18a9f0*/  @P1 LOP3.LUT R53, R53, 0x200, RZ, 0xfc, !PT ;  /* 0x0000020035351812 */ /* 0x000fe200078efcff */
[----:B------:R-:W0:Y:S02]  /*18aa00*/  LDCU UR45, c[0x0][0x3b8] ;  /* 0x00007700ff2d77ac */ /* 0x000e240008000800 */
[----:B------:R-:W-:Y:S01]  /*18aa10*/  VIADD R50, R51, UR44 ;  /* 0x0000002c33327c36 */ /* 0x000fe20008000000 */
[----:B------:R1:W-:Y:S01]  /*18aa20*/  STL [R1], R0 ;  /* 0x0000000001007387 */ /* 0x0003e20000100800 */
[----:B------:R-:W-:Y:S01]  /*18aa30*/  LOP3.LUT R53, R53, 0xfffffeff, RZ, 0xc0, !PT ;  /* 0xfffffeff35357812 */ /* 0x000fe200078ec0ff */
[----:B------:R-:W0:Y:S01]  /*18aa40*/  LDCU UR44, c[0x0][0x3b8] ;  /* 0x00007700ff2c77ac */ /* 0x000e220008000800 */
[----:B------:R-:W-:-:S02]  /*18aa50*/  VIADD R49, R50, UR33 ;  /* 0x0000002132317c36 */ /* 0x000fc40008000000 */
[----:B------:R-:W-:Y:S01]  /*18aa60*/  @P0 LOP3.LUT R53, R53, 0x100, RZ, 0xfc, !PT ;  /* 0x0000010035350812 */ /* 0x000fe200078efcff */
[----:B------:R-:W0:Y:S01]  /*18aa70*/  LDCU UR33, c[0x0][0x3b8] ;  /* 0x00007700ff2177ac */ /* 0x000e220008000800 */
[----:B------:R-:W-:Y:S02]  /*18aa80*/  VIADD R48, R49, UR32 ;  /* 0x0000002031307c36 */ /* 0x000fe40008000000 */
[----:B-1----:R-:W-:Y:S01]  /*18aa90*/  VIADD R0, R13, 0xb4 ;  /* 0x000000b40d007836 */ /* 0x002fe20000000000 */
[----:B------:R-:W1:Y:S01]  /*18aaa0*/  LDCU UR32, c[0x0][0x3b8] ;  /* 0x00007700ff2077ac */ /* 0x000e620008000800 */
[----:B------:R-:W-:-:S03]  /*18aab0*/  VIADD R47, R48, UR47 ;  /* 0x0000002f302f7c36 */ /* 0x000fc60008000000 */
[----:B------:R-:W-:Y:S01]  /*18aac0*/  ISETP.GE.AND P0, PT, R0, UR41, PT ;  /* 0x0000002900007c0c */ /* 0x000fe2000bf06270 */
[----:B------:R-:W-:Y:S01]  /*18aad0*/  VIADD R46, R47, UR40 ;  /* 0x000000282f2e7c36 */ /* 0x000fe20008000000 */
[----:B------:R-:W1:Y:S03]  /*18aae0*/  LDCU UR47, c[0x0][0x3b8] ;  /* 0x00007700ff2f77ac */ /* 0x000e660008000800 */
[----:B------:R-:W-:Y:S01]  /*18aaf0*/  VIADD R45, R46, UR46 ;  /* 0x0000002e2e2d7c36 */ /* 0x000fe20008000000 */
[----:B------:R-:W-:Y:S01]  /*18ab00*/  ISETP.LT.AND P1, PT, R8, UR52, !P0 ;  /* 0x0000003408007c0c */ /* 0x000fe2000c721270 */
[----:B------:R-:W1:Y:S02]  /*18ab10*/  LDCU UR40, c[0x0][0x3b8] ;  /* 0x00007700ff2877ac */ /* 0x000e640008000800 */
[----:B--2---:R-:W-:Y:S01]  /*18ab20*/  VIADD R44, R45, UR43 ;  /* 0x0000002b2d2c7c36 */ /* 0x004fe20008000000 */
[----:B------:R-:W-:Y:S01]  /*18ab30*/  ISETP.LT.AND P3, PT, R21, UR75, !P0 ;  /* 0x0000004b15007c0c */ /* 0x000fe2000c761270 */
[----:B------:R-:W2:Y:S02]  /*18ab40*/  LDCU UR46, c[0x0][0x3b8] ;  /* 0x00007700ff2e77ac */ /* 0x000ea40008000800 */
[----:B0-----:R-:W-:Y:S01]  /*18ab50*/  VIADD R43, R44, UR42 ;  /* 0x0000002a2c2b7c36 */ /* 0x001fe20008000000 */
[----:B------:R-:W-:Y:S01]  /*18ab60*/  LOP3.LUT R53, R53, 0xffffffef, RZ, 0xc0, !PT ;  /* 0xffffffef35357812 */ /* 0x000fe200078ec0ff */
[----:B------:R-:W0:Y:S02]  /*18ab70*/  LDCU UR43, c[0x0][0x3b8] ;  /* 0x00007700ff2b77ac */ /* 0x000e240008000800 */
[----:B------:R-:W-:-:S02]  /*18ab80*/  VIADD R42, R43, UR45 ;  /* 0x0000002d2b2a7c36 */ /* 0x000fc40008000000 */
[----:B------:R-:W-:Y:S01]  /*18ab90*/  @P1 LOP3.LUT R53, R53, 0x10, RZ, 0xfc, !PT ;  /* 0x0000001035351812 */ /* 0x000fe200078efcff */
[----:B------:R-:W0:Y:S01]  /*18aba0*/  LDCU UR42, c[0x0][0x3b8] ;  /* 0x00007700ff2a77ac */ /* 0x000e220008000800 */
[----:B------:R-:W-:Y:S01]  /*18abb0*/  VIADD R41, R42, UR44 ;  /* 0x0000002c2a297c36 */ /* 0x000fe20008000000 */
[----:B------:R-:W-:Y:S02]  /*18abc0*/  ISETP.LT.AND P2, PT, R19, UR76, !P0 ;  /* 0x0000004c13007c0c */ /* 0x000fe4000c741270 */
[----:B------:R-:W-:Y:S01]  /*18abd0*/  LOP3.LUT R53, R53, 0xffffff7f, RZ, 0xc0, !PT ;  /* 0xffffff7f35357812 */ /* 0x000fe200078ec0ff */
[----:B------:R-:W-:Y:S01]  /*18abe0*/  VIADD R40, R41, UR33 ;  /* 0x0000002129287c36 */ /* 0x000fe20008000000 */
[----:B------:R-:W0:Y:S03]  /*18abf0*/  LDCU UR75, c[0x0][0x398] ;  /* 0x00007300ff4b77ac */ /* 0x000e260008000800 */
[----:B-1----:R-:W-:Y:S01]  /*18ac00*/  VIADD R39, R40, UR32 ;  /* 0x0000002028277c36 */ /* 0x002fe20008000000 */
[----:B------:R-:W-:Y:S01]  /*18ac10*/  @P3 LOP3.LUT R53, R53, 0x80, RZ, 0xfc, !PT ;  /* 0x0000008035353812 */ /* 0x000fe200078efcff */
[----:B------:R-:W1:Y:S01]  /*18ac20*/  LDCU UR45, c[0x0][0x3b8] ;  /* 0x00007700ff2d77ac */ /* 0x000e620008000800 */
[----:B------:R-:W-:Y:S01]  /*18ac30*/  ISETP.LT.AND P1, PT, R6, UR77, !P0 ;  /* 0x0000004d06007c0c */ /* 0x000fe2000c721270 */
[----:B------:R-:W-:Y:S01]  /*18ac40*/  VIADD R38, R39, UR47 ;  /* 0x0000002f27267c36 */ /* 0x000fe20008000000 */
[----:B------:R-:W-:Y:S01]  /*18ac50*/  LOP3.LUT R53, R53, 0xffffffbf, RZ, 0xc0, !PT ;  /* 0xffffffbf35357812 */ /* 0x000fe200078ec0ff */
[----:B------:R-:W1:Y:S02]  /*18ac60*/  LDCU UR44, c[0x0][0x3b8] ;  /* 0x00007700ff2c77ac */ /* 0x000e640008000800 */
[----:B------:R-:W-:Y:S01]  /*18ac70*/  VIADD R37, R38, UR40 ;  /* 0x0000002826257c36 */ /* 0x000fe20008000000 */
[----:B------:R-:W-:Y:S01]  /*18ac80*/  @P2 LOP3.LUT R53, R53, 0x40, RZ, 0xfc, !PT ;  /* 0x0000004035352812 */ /* 0x000fe200078efcff */
[----:B------:R-:W3:Y:S01]  /*18ac90*/  LDCU UR76, c[0x0][0x398] ;  /* 0x00007300ff4c77ac */ /* 0x000ee20008000800 */
[----:B------:R-:W-:Y:S01]  /*18aca0*/  ISETP.LT.AND P3, PT, R9, UR51, !P0 ;  /* 0x0000003309007c0c */ /* 0x000fe2000c761270 */
[----:B--2---:R-:W-:Y:S01]  /*18acb0*/  VIADD R36, R37, UR46 ;  /* 0x0000002e25247c36 */ /* 0x004fe20008000000 */
[----:B------:R-:W-:Y:S01]  /*18acc0*/  LOP3.LUT R53, R53, 0xffffffdf, RZ, 0xc0, !PT ;  /* 0xffffffdf35357812 */ /* 0x000fe200078ec0ff */
[----:B------:R-:W2:Y:S02]  /*18acd0*/  LDCU UR33, c[0x0][0x3b8] ;  /* 0x00007700ff2177ac */ /* 0x000ea40008000800 */
[----:B0-----:R-:W-:Y:S01]  /*18ace0*/  VIADD R35, R36, UR43 ;  /* 0x0000002b24237c36 */ /* 0x001fe20008000000 */
[----:B------:R-:W-:Y:S01]  /*18acf0*/  @P1 LOP3.LUT R53, R53, 0x20, RZ, 0xfc, !PT ;  /* 0x0000002035351812 */ /* 0x000fe200078efcff */
[----:B------:R-:W0:Y:S01]  /*18ad00*/  LDCU UR32, c[0x0][0x3b8] ;  /* 0x00007700ff2077ac */ /* 0x000e220008000800 */
[----:B------:R-:W-:Y:S01]  /*18ad10*/  ISETP.LT.AND P2, PT, R5, UR75, !P0 ;  /* 0x0000004b05007c0c */ /* 0x000fe2000c741270 */
[----:B------:R-:W-:Y:S01]  /*18ad20*/  VIADD R34, R35, UR42 ;  /* 0x0000002a23227c36 */ /* 0x000fe20008000000 */
[----:B------:R-:W4:Y:S01]  /*18ad30*/  LDCU UR77, c[0x0][0x398] ;  /* 0x00007300ff4d77ac */ /* 0x000f220008000800 */
[----:B------:R-:W-:-:S02]  /*18ad40*/  LOP3.LUT R53, R53, 0xfffffff7, RZ, 0xc0, !PT ;  /* 0xfffffff735357812 */ /* 0x000fc400078ec0ff */
[----:B-1----:R-:W-:Y:S01]  /*18ad50*/  VIADD R33, R34, UR45 ;  /* 0x0000002d22217c36 */ /* 0x002fe20008000000 */
[----:B------:R-:W1:Y:S01]  /*18ad60*/  LDCU UR75, c[0x0][0x398] ;  /* 0x00007300ff4b77ac */ /* 0x000e620008000800 */
[----:B------:R-:W-:Y:S02]  /*18ad70*/  @P3 LOP3.LUT R53, R53, 0x8, RZ, 0xfc, !PT ;  /* 0x0000000835353812 */ /* 0x000fe400078efcff */
[----:B------:R-:W-:Y:S01]  /*18ad80*/  VIADD R32, R33, UR44 ;  /* 0x0000002c21207c36 */ /* 0x000fe20008000000 */
[----:B---3--:R-:W-:Y:S01]  /*18ad90*/  ISETP.LT.AND P1, PT, R23, UR76, !P0 ;  /* 0x0000004c17007c0c */ /* 0x008fe2000c721270 */
[----:B------:R-:W3:Y:S01]  /*18ada0*/  LDCU UR76, c[0x0][0x398] ;  /* 0x00007300ff4c77ac */ /* 0x000ee20008000800 */
[----:B------:R-:W-:Y:S01]  /*18adb0*/  LOP3.LUT R53, R53, 0xfffffffb, RZ, 0xc0, !PT ;  /* 0xfffffffb35357812 */ /* 0x000fe200078ec0ff */
[----:B--2---:R-:W-:Y:S01]  /*18adc0*/  VIADD R31, R32, UR33 ;  /* 0x00000021201f7c36 */ /* 0x004fe20008000000 */
[----:B------:R-:W2:Y:S02]  /*18add0*/  LDCU UR52, c[0x0][0x398] ;  /* 0x00007300ff3477ac */ /* 0x000ea40008000800 */
[----:B------:R-:W-:Y:S01]  /*18ade0*/  @P2 LOP3.LUT R53, R53, 0x4, RZ, 0xfc, !PT ;  /* 0x0000000435352812 */ /* 0x000fe200078efcff */
[----:B0-----:R-:W-:Y:S01]  /*18adf0*/  VIADD R30, R31, UR32 ;  /* 0x000000201f1e7c36 */ /* 0x001fe20008000000 */
[----:B------:R-:W0:Y:S02]  /*18ae00*/  LDCU.64 UR32, c[0x0][0x398] ;  /* 0x00007300ff2077ac */ /* 0x000e240008000a00 */
[----:B------:R-:W-:-:S02]  /*18ae10*/  LOP3.LUT R53, R53, 0xfffffffd, RZ, 0xc0, !PT ;  /* 0xfffffffd35357812 */ /* 0x000fc400078ec0ff */
[----:B----4-:R-:W-:Y:S01]  /*18ae20*/  ISETP.LT.AND P0, PT, R24, UR77, !P0 ;  /* 0x0000004d18007c0c */ /* 0x010fe2000c701270 */
[----:B------:R-:W4:Y:S01]  /*18ae30*/  LDCU UR77, c[0x0][0x398] ;  /* 0x00007300ff4d77ac */ /* 0x000f220008000800 */
[----:B------:R-:W-:Y:S01]  /*18ae40*/  @P1 LOP3.LUT R53, R53, 0x2, RZ, 0xfc, !PT ;  /* 0x0000000235351812 */ /* 0x000fe200078efcff */
[----:B------:R-:W1:Y:S03]  /*18ae50*/  LDCU.64 UR50, c[0x0][0x398] ;  /* 0x00007300ff3277ac */ /* 0x000e660008000a00 */
[----:B------:R-:W-:Y:S01]  /*18ae60*/  LOP3.LUT R53, R53, 0xfffffffe, RZ, 0xc0, !PT ;  /* 0xfffffffe35357812 */ /* 0x000fe200078ec0ff */
[----:B------:R-:W2:Y:S06]  /*18ae70*/  LDCU.64 UR46, c[0x0][0x398] ;  /* 0x00007300ff2e77ac */ /* 0x000eac0008000a00 */
[----:B------:R-:W-:Y:S01]  /*18ae80*/  @P0 LOP3.LUT R53, R53, 0x1, RZ, 0xfc, !PT ;  /* 0x0000000135350812 */ /* 0x000fe200078efcff */
[----:B------:R-:W2:Y:S01]  /*18ae90*/  LDCU.64 UR44, c[0x0][0x398] ;  /* 0x00007300ff2c77ac */ /* 0x000ea20008000a00 */
[----:B------:R-:W-:Y:S01]  /*18aea0*/  ISETP.GE.AND P0, PT, R2, UR53, PT ;  /* 0x0000003502007c0c */ /* 0x000fe2000bf06270 */
[----:B------:R-:W-:Y:S01]  /*18aeb0*/  VIADD R0, R13, 0xaf ;  /* 0x000000af0d007836 */ /* 0x000fe20000000000 */
[----:B------:R-:W2:Y:S02]  /*18aec0*/  LDCU UR40, c[0x0][0x3b8] ;  /* 0x00007700ff2877ac */ /* 0x000ea40008000800 */
[----:B0-----:R-:W-:-:S02]  /*18aed0*/  ISETP.LT.AND P1, PT, R8, UR32, !P0 ;  /* 0x0000002008007c0c */ /* 0x001fc4000c721270 */
[----:B-1----:R-:W-:Y:S01]  /*18aee0*/  ISETP.LT.AND P3, PT, R21, UR75, !P0 ;  /* 0x0000004b15007c0c */ /* 0x002fe2000c761270 */
[----:B------:R-:W0:Y:S01]  /*18aef0*/  LDCU UR75, c[0x0][0x398] ;  /* 0x00007300ff4b77ac */ /* 0x000e220008000800 */
[----:B---3--:R-:W-:Y:S01]  /*18af00*/  ISETP.LT.AND P2, PT, R19, UR76, !P0 ;  /* 0x0000004c13007c0c */ /* 0x008fe2000c741270 */
[----:B------:R-:W1:Y:S01]  /*18af10*/  LDCU UR76, c[0x0][0x398] ;  /* 0x00007300ff4c77ac */ /* 0x000e620008000800 */
[----:B------:R-:W3:Y:S07]  /*18af20*/  LDCU UR43, c[0x0][0x3b8] ;  /* 0x00007700ff2b77ac */ /* 0x000eee0008000800 */
[----:B------:R-:W-:Y:S01]  /*18af30*/  @P1 LOP3.LUT R52, R52, 0x10000000, RZ, 0xfc, !PT ;  /* 0x1000000034341812 */ /* 0x000fe200078efcff */
[----:B------:R-:W0:Y:S03]  /*18af40*/  LDCU UR42, c[0x0][0x3b8] ;  /* 0x00007700ff2a77ac */ /* 0x000e260008000800 */
[----:B------:R-:W-:-:S04]  /*18af50*/  LOP3.LUT R52, R52, 0x7fffffff, RZ, 0xc0, !PT ;  /* 0x7fffffff34347812 */ /* 0x000fc800078ec0ff */
[----:B------:R-:W-:Y:S02]  /*18af60*/  @P3 LOP3.LUT R52, R52, 0x80000000, RZ, 0xfc, !PT ;  /* 0x8000000034343812 */ /* 0x000fe400078efcff */
[----:B----4-:R-:W-:Y:S01]  /*18af70*/  ISETP.LT.AND P1, PT, R6, UR77, !P0 ;  /* 0x0000004d06007c0c */ /* 0x010fe2000c721270 */
[----:B------:R-:W4:Y:S01]  /*18af80*/  LDCU UR77, c[0x0][0x398] ;  /* 0x00007300ff4d77ac */ /* 0x000f220008000800 */
[----:B------:R-:W-:-:S04]  /*18af90*/  LOP3.LUT R52, R52, 0xbfffffff, RZ, 0xc0, !PT ;  /* 0xbfffffff34347812 */ /* 0x000fc800078ec0ff */
[----:B------:R-:W-:Y:S02]  /*18afa0*/  @P2 LOP3.LUT R52, R52, 0x40000000, RZ, 0xfc, !PT ;  /* 0x4000000034342812 */ /* 0x000fe400078efcff */
[----:B--2---:R-:W-:Y:S01]  /*18afb0*/  ISETP.LT.AND P3, PT, R9, UR52, !P0 ;  /* 0x0000003409007c0c */ /* 0x004fe2000c761270 */
[----:B------:R-:W-:Y:S01]  /*18afc0*/  VIADD R29, R30, UR40 ;  /* 0x000000281e1d7c36 */ /* 0x000fe20008000000 */
[----:B------:R-:W-:Y:S01]  /*18afd0*/  LOP3.LUT R52, R52, 0xdfffffff, RZ, 0xc0, !PT ;  /* 0xdfffffff34347812 */ /* 0x000fe200078ec0ff */
[----:B------:R-:W2:Y:S03]  /*18afe0*/  LDCU.64 UR52, c[0x0][0x398] ;  /* 0x00007300ff3477ac */ /* 0x000ea60008000a00 */
[----:B------:R-:W-:Y:S01]  /*18aff0*/  @P1 LOP3.LUT R52, R52, 0x20000000, RZ, 0xfc, !PT ;  /* 0x2000000034341812 */ /* 0x000fe200078efcff */
[----:B------:R-:W2:Y:S01]  /*18b000*/  LDCU.64 UR40, c[0x0][0x398] ;  /* 0x00007300ff2877ac */ /* 0x000ea20008000a00 */
[----:B0-----:R-:W-:-:S02]  /*18b010*/  ISETP.LT.AND P2, PT, R5, UR75, !P0 ;  /* 0x0000004b05007c0c */ /* 0x001fc4000c741270 */
[----:B------:R-:W-:Y:S01]  /*18b020*/  LOP3.LUT R52, R52, 0xf7ffffff, RZ, 0xc0, !PT ;  /* 0xf7ffffff34347812 */ /* 0x000fe200078ec0ff */
[----:B------:R-:W0:Y:S03]  /*18b030*/  LDCU UR75, c[0x0][0x398] ;  /* 0x00007300ff4b77ac */ /* 0x000e260008000800 */
[----:B------:R-:W-:Y:S02]  /*18b040*/  @P3 LOP3.LUT R52, R52, 0x8000000, RZ, 0xfc, !PT ;  /* 0x0800000034343812 */ /* 0x000fe400078efcff */
[----:B-1----:R-:W-:Y:S01]  /*18b050*/  ISETP.LT.AND P1, PT, R23, UR76, !P0 ;  /* 0x0000004c17007c0c */ /* 0x002fe2000c721270 */
[----:B------:R-:W1:Y:S01]  /*18b060*/  LDCU UR76, c[0x0][0x398] ;  /* 0x00007300ff4c77ac */ /* 0x000e620008000800 */
        /* <DEDUP_REMOVED lines=8> */
[----:B------:R-:W-:-:S04]  /*18b0f0*/  ISETP.GE.AND P0, PT, R3, UR33, PT ;  /* 0x0000002103007c0c */ /* 0x000fc8000bf06270 */
[----:B------:R-:W-:Y:S02]  /*18b100*/  ISETP.LT.AND P2, PT, R8, UR50, !P0 ;  /* 0x0000003208007c0c */ /* 0x000fe4000c741270 */
[----:B0-----:R-:W-:Y:S02]  /*18b110*/  ISETP.LT.AND P1, PT, R21, UR75, !P0 ;  /* 0x0000004b15007c0c */ /* 0x001fe4000c721270 */
[----:B------:R-:W-:Y:S02]  /*18b120*/  LOP3.LUT R52, R52, 0xffefffff, RZ, 0xc0, !PT ;  /* 0xffefffff34347812 */ /* 0x000fe400078ec0ff */
[----:B-1----:R-:W-:-:S07]  /*18b130*/  ISETP.LT.AND P3, PT, R19, UR76, !P0 ;  /* 0x0000004c13007c0c */ /* 0x002fce000c761270 */
[----:B------:R-:W-:-:S04]  /*18b140*/  @P2 LOP3.LUT R52, R52, 0x100000, RZ, 0xfc, !PT ;  /* 0x0010000034342812 */ /* 0x000fc800078efcff */
[----:B------:R-:W-:-:S04]  /*18b150*/  LOP3.LUT R52, R52, 0xff7fffff, RZ, 0xc0, !PT ;  /* 0xff7fffff34347812 */ /* 0x000fc800078ec0ff */
[----:B------:R-:W-:Y:S02]  /*18b160*/  @P1 LOP3.LUT R52, R52, 0x800000, RZ, 0xfc, !PT ;  /* 0x0080000034341812 */ /* 0x000fe400078efcff */
[----:B----4-:R-:W-:Y:S02]  /*18b170*/  ISETP.LT.AND P2, PT, R6, UR77, !P0 ;  /* 0x0000004d06007c0c */ /* 0x010fe4000c741270 */
[----:B------:R-:W-:-:S04]  /*18b180*/  LOP3.LUT R52, R52, 0xffbfffff, RZ, 0xc0, !PT ;  /* 0xffbfffff34347812 */ /* 0x000fc800078ec0ff */
[----:B------:R-:W-:Y:S02]  /*18b190*/  @P3 LOP3.LUT R52, R52, 0x400000, RZ, 0xfc, !PT ;  /* 0x0040000034343812 */ /* 0x000fe400078efcff */
[----:B------:R-:W-:Y:S02]  /*18b1a0*/  ISETP.LT.AND P1, PT, R9, UR6, !P0 ;  /* 0x0000000609007c0c */ /* 0x000fe4000c721270 */
        /* <DEDUP_REMOVED lines=9> */
[----:B------:R-:W-:Y:S02]  /*18b240*/  LOP3.LUT R52, R52, 0xfffdffff, RZ, 0xc0, !PT ;  /* 0xfffdffff34347812 */ /* 0x000fe400078ec0ff */
[----:B------:R-:W-:Y:S02]  /*18b250*/  ISETP.GE.AND P0, PT, R4, UR51, PT ;  /* 0x0000003304007c0c */ /* 0x000fe4000bf06270 */
[----:B------:R-:W-:Y:S02]  /*18b260*/  @P2 LOP3.LUT R52, R52, 0x20000, RZ, 0xfc, !PT ;  /* 0x0002000034342812 */ /* 0x000fe400078efcff */
[----:B------:R-:W-:-:S02]  /*18b270*/  ISETP.LT.AND P2, PT, R8, UR48, !P0 ;  /* 0x0000003008007c0c */ /* 0x000fc4000c741270 */
        /* <DEDUP_REMOVED lines=53> */
[----:B------:R-:W-:-:S03]  /*18b5d0*/  ISETP.LT.AND P3, PT, R19, UR25, !P0 ;  /* 0x0000001913007c0c */ /* 0x000fc6000c761270 */
[----:B------:R-:W-:-:S04]  /*18b5e0*/  @P2 LOP3.LUT R7, R7, 0x10000000, RZ, 0xfc, !PT ;  /* 0x1000000007072812 */ /* 0x000fc800078efcff */
[----:B------:R-:W-:-:S04]  /*18b5f0*/  LOP3.LUT R7, R7, 0x7fffffff, RZ, 0xc0, !PT ;  /* 0x7fffffff07077812 */ /* 0x000fc800078ec0ff */
[----:B------:R-:W-:Y:S02]  /*18b600*/  @P1 LOP3.LUT R7, R7, 0x80000000, RZ, 0xfc, !PT ;  /* 0x8000000007071812 */ /* 0x000fe400078efcff */
[----:B------:R-:W-:Y:S02]  /*18b610*/  ISETP.LT.AND P2, PT, R6, UR26, !P0 ;  /* 0x0000001a06007c0c */ /* 0x000fe4000c741270 */
[----:B------:R-:W-:-:S04]  /*18b620*/  LOP3.LUT R7, R7, 0xbfffffff, RZ, 0xc0, !PT ;  /* 0xbfffffff07077812 */ /* 0x000fc800078ec0ff */
[----:B------:R-:W-:Y:S02]  /*18b630*/  @P3 LOP3.LUT R7, R7, 0x40000000, RZ, 0xfc, !PT ;  /* 0x4000000007073812 */ /* 0x000fe400078efcff */
[----:B------:R-:W-:Y:S02]  /*18b640*/  ISETP.LT.AND P1, PT, R9, UR27, !P0 ;  /* 0x0000001b09007c0c */ /* 0x000fe4000c721270 */
[----:B------:R-:W-:-:S04]  /*18b650*/  LOP3.LUT R7, R7, 0xdfffffff, RZ, 0xc0, !PT ;  /* 0xdfffffff07077812 */ /* 0x000fc800078ec0ff */
[----:B------:R-:W-:Y:S01]  /*18b660*/  @P2 LOP3.LUT R7, R7, 0x20000000, RZ, 0xfc, !PT ;  /* 0x2000000007072812 */ /* 0x000fe200078efcff */
[----:B---3--:R-:W-:Y:S01]  /*18b670*/  VIADD R28, R29, UR43 ;  /* 0x0000002b1d1c7c36 */ /* 0x008fe20008000000 */
[----:B------:R-:W-:Y:S02]  /*18b680*/  ISETP.LT.AND P3, PT, R5, UR28, !P0 ;  /* 0x0000001c05007c0c */ /* 0x000fe4000c761270 */
[----:B------:R-:W-:Y:S01]  /*18b690*/  LOP3.LUT R7, R7, 0xf7ffffff, RZ, 0xc0, !PT ;  /* 0xf7ffffff07077812 */ /* 0x000fe200078ec0ff */
[----:B------:R-:W-:Y:S01]  /*18b6a0*/  VIADD R27, R28, UR42 ;  /* 0x0000002a1c1b7c36 */ /* 0x000fe20008000000 */
[----:B------:R-:W0:Y:S02]  /*18b6b0*/  LDCU.64 UR42, c[0x0][0x398] ;  /* 0x00007300ff2a77ac */ /* 0x000e240008000a00 */
[----:B------:R-:W-:Y:S02]  /*18b6c0*/  @P1 LOP3.LUT R7, R7, 0x8000000, RZ, 0xfc, !PT ;  /* 0x0800000007071812 */ /* 0x000fe400078efcff */
[----:B------:R-:W-:-:S02]  /*18b6d0*/  ISETP.LT.AND P2, PT, R23, UR29, !P0 ;  /* 0x0000001d17007c0c */ /* 0x000fc4000c741270 */
[----:B------:R-:W-:-:S04]  /*18b6e0*/  LOP3.LUT R7, R7, 0xfbffffff, RZ, 0xc0, !PT ;  /* 0xfbffffff07077812 */ /* 0x000fc800078ec0ff */
[----:B------:R-:W-:Y:S02]  /*18b6f0*/  @P3 LOP3.LUT R7, R7, 0x4000000, RZ, 0xfc, !PT ;  /* 0x0400000007073812 */ /* 0x000fe400078efcff */
[----:B------:R-:W-:Y:S02]  /*18b700*/  ISETP.LT.AND P1, PT, R24, UR30, !P0 ;  /* 0x0000001e18007c0c */ /* 0x000fe4000c721270 */
[----:B------:R-:W-:Y:S02]  /*18b710*/  LOP3.LUT R7, R7, 0xfdffffff, RZ, 0xc0, !PT ;  /* 0xfdffffff07077812 */ /* 0x000fe400078ec0ff */
[----:B------:R-:W-:Y:S02]  /*18b720*/  ISETP.GE.AND P0, PT, R11, UR45, PT ;  /* 0x0000002d0b007c0c */ /* 0x000fe4000bf06270 */
[----:B------:R-:W-:Y:S02]  /*18b730*/  @P2 LOP3.LUT R7, R7, 0x2000000, RZ, 0xfc, !PT ;  /* 0x0200000007072812 */ /* 0x000fe400078efcff */
[----:B0-----:R-:W-:-:S02]  /*18b740*/  ISETP.LT.AND P2, PT, R8, UR42, !P0 ;  /* 0x0000002a08007c0c */ /* 0x001fc4000c741270 */
        /* <DEDUP_REMOVED lines=23> */
[----:B------:R-:W-:Y:S02]  /*18b8c0*/  ISETP.GE.AND P0, PT, R12, UR43, PT ;  /* 0x0000002b0c007c0c */ /* 0x000fe4000bf06270 */
[----:B------:R-:W-:-:S04]  /*18b8d0*/  LOP3.LUT R7, R7, 0xfffeffff, RZ, 0xc0, !PT ;  /* 0xfffeffff07077812 */ /* 0x000fc800078ec0ff */
[----:B------:R-:W-:Y:S02]  /*18b8e0*/  @P1 LOP3.LUT R7, R7, 0x10000, RZ, 0xfc, !PT ;  /* 0x0001000007071812 */ /* 0x000fe400078efcff */
[----:B--2---:R-:W-:Y:S02]  /*18b8f0*/  ISETP.LT.AND P1, PT, R8, UR52, !P0 ;  /* 0x0000003408007c0c */ /* 0x004fe4000c721270 */
[----:B------:R-:W-:Y:S01]  /*18b900*/  ISETP.LT.AND P3, PT, R21, UR57, !P0 ;  /* 0x0000003915007c0c */ /* 0x000fe2000c761270 */
[----:B------:R-:W-:Y:S01]  /*18b910*/  VIADD R26, R27, UR68 ;  /* 0x000000441b1a7c36 */ /* 0x000fe20008000000 */
[----:B------:R-:W-:Y:S01]  /*18b920*/  LOP3.LUT R7, R7, 0xfffffbff, RZ, 0xc0, !PT ;  /* 0xfffffbff07077812 */ /* 0x000fe200078ec0ff */
[----:B------:R-:W2:Y:S01]  /*18b930*/  LDL.LU R8, [R1+0x838c] ;  /* 0x00838c0001087983 */ /* 0x000ea20000300800 */
[----:B------:R-:W-:-:S07]  /*18b940*/  ISETP.LT.AND P2, PT, R19, UR58, !P0 ;  /* 0x0000003a13007c0c */ /* 0x000fce000c741270 */
[----:B------:R-:W-:-:S04]  /*18b950*/  @P1 LOP3.LUT R7, R7, 0x400, RZ, 0xfc, !PT ;  /* 0x0000040007071812 */ /* 0x000fc800078efcff */
[----:B------:R-:W-:-:S04]  /*18b960*/  LOP3.LUT R7, R7, 0xffff7fff, RZ, 0xc0, !PT ;  /* 0xffff7fff07077812 */ /* 0x000fc800078ec0ff */
[----:B------:R-:W-:Y:S02]  /*18b970*/  @P3 LOP3.LUT R7, R7, 0x8000, RZ, 0xfc, !PT ;  /* 0x0000800007073812 */ /* 0x000fe400078efcff */
[----:B------:R-:W-:Y:S02]  /*18b980*/  ISETP.LT.AND P1, PT, R6, UR59, !P0 ;  /* 0x0000003b06007c0c */ /* 0x000fe4000c721270 */
[----:B------:R-:W-:Y:S01]  /*18b990*/  LOP3.LUT R7, R7, 0xffffefff, RZ, 0xc0, !PT ;  /* 0xffffefff07077812 */ /* 0x000fe200078ec0ff */
[----:B------:R-:W-:Y:S01]  /*18b9a0*/  VIADD R25, R26, UR69 ;  /* 0x000000451a197c36 */ /* 0x000fe20008000000 */
[----:B------:R-:W-:Y:S01]  /*18b9b0*/  ISETP.LT.AND P3, PT, R9, UR60, !P0 ;  /* 0x0000003c09007c0c */ /* 0x000fe2000c761270 */
[----:B------:R-:W3:Y:S01]  /*18b9c0*/  LDL.LU R6, [R1+0x8388] ;  /* 0x0083880001067983 */ /* 0x000ee20000300800 */
        /* <DEDUP_REMOVED lines=10> */
[----:B------:R-:W-:Y:S01]  /*18ba70*/  LOP3.LUT R7, R7, 0xffffff7f, RZ, 0xc0, !PT ;  /* 0xffffff7f07077812 */ /* 0x000fe200078ec0ff */
[----:B------:R-:W-:-:S03]  /*18ba80*/  VIADD R4, R25, UR70 ;  /* 0x0000004619047c36 */ /* 0x000fc60008000000 */
[----:B------:R-:W-:Y:S01]  /*18ba90*/  @P1 LOP3.LUT R7, R7, 0x80, RZ, 0xfc, !PT ;  /* 0x0000008007071812 */ /* 0x000fe200078efcff */
[----:B------:R-:W-:-:S03]  /*18baa0*/  VIADD R3, R4, UR71 ;  /* 0x0000004704037c36 */ /* 0x000fc60008000000 */
[----:B------:R-:W-:Y:S01]  /*18bab0*/  LOP3.LUT R7, R7, 0xffffffbf, RZ, 0xc0, !PT ;  /* 0xffffffbf07077812 */ /* 0x000fe200078ec0ff */
[----:B------:R-:W-:-:S03]  /*18bac0*/  VIADD R2, R3, UR72 ;  /* 0x0000004803027c36 */ /* 0x000fc60008000000 */
[----:B------:R-:W-:Y:S02]  /*18bad0*/  @P0 LOP3.LUT R7, R7, 0x40, RZ, 0xfc, !PT ;  /* 0x0000004007070812 */ /* 0x000fe400078efcff */
[----:B------:R-:W-:Y:S01]  /*18bae0*/  ISETP.GE.AND P0, PT, R24, UR38, PT ;  /* 0x0000002618007c0c */ /* 0x000fe2000bf06270 */
[----:B------:R-:W-:Y:S01]  /*18baf0*/  VIADD R0, R2, UR73 ;  /* 0x0000004902007c36 */ /* 0x000fe20008000000 */
[----:B------:R-:W-:-:S03]  /*18bb00*/  LOP3.LUT R7, R7, 0xfffffff7, RZ, 0xc0, !PT ;  /* 0xfffffff707077812 */ /* 0x000fc600078ec0ff */
[----:B------:R-:W-:-:S05]  /*18bb10*/  VIADD R10, R0, UR74 ;  /* 0x0000004a000a7c36 */ /* 0x000fca0008000000 */
[----:B------:R-:W-:Y:S03]  /*18bb20*/  STL [R1+0x21c], R10 ;  /* 0x00021c0a01007387 */ /* 0x000fe60000100800 */
[----:B------:R-:W-:Y:S02]  /*18bb30*/  @P0 LOP3.LUT R7, R7, 0x8, RZ, 0xfc, !PT ;  /* 0x0000000807070812 */ /* 0x000fe400078efcff */
[----:B------:R-:W-:Y:S02]  /*18bb40*/  ISETP.GE.AND P0, PT, R5, UR36, PT ;  /* 0x0000002405007c0c */ /* 0x000fe4000bf06270 */
[----:B------:R-:W4:Y:S01]  /*18bb50*/  LDL.LU R5, [R1+0x8384] ;  /* 0x0083840001057983 */ /* 0x000f220000300800 */
[----:B------:R-:W-:Y:S02]  /*18bb60*/  ISETP.GE.AND P3, PT, R23, UR40, PT ;  /* 0x0000002817007c0c */ /* 0x000fe4000bf66270 */
[----:B------:R-:W-:Y:S01]  /*18bb70*/  ISETP.GE.AND P2, PT, R14, UR41, PT ;  /* 0x000000290e007c0c */ /* 0x000fe2000bf46270 */
[----:B------:R-:W-:-:S03]  /*18bb80*/  VIADD R13, R13, 0xac ;  /* 0x000000ac0d0d7836 */ /* 0x000fc60000000000 */
[----:B------:R-:W-:Y:S02]  /*18bb90*/  ISETP.LT.AND P4, PT, R23, UR34, !P2 ;  /* 0x0000002217007c0c */ /* 0x000fe4000d781270 */
[----:B------:R-:W-:Y:S01]  /*18bba0*/  ISETP.GE.AND P1, PT, R13, UR53, PT ;  /* 0x000000350d007c0c */ /* 0x000fe2000bf26270 */
[----:B------:R-:W4:Y:S01]  /*18bbb0*/  LDL.LU R23, [R1+0x8380] ;  /* 0x0083800001177983 */ /* 0x000f220000300800 */
[----:B--2---:R-:W-:Y:S02]  /*18bbc0*/  LOP3.LUT R8, R8, 0xfffdffff, RZ, 0xc0, !PT ;  /* 0xfffdffff08087812 */ /* 0x004fe400078ec0ff */
[----:B---3--:R-:W-:-:S04]  /*18bbd0*/  LOP3.LUT R6, R6, 0xffdfffff, RZ, 0xc0, !PT ;  /* 0xffdfffff06067812 */ /* 0x008fc800078ec0ff */
[----:B------:R-:W-:-:S04]  /*18bbe0*/  @P3 LOP3.LUT R6, R6, 0x200000, RZ, 0xfc, !PT ;  /* 0x0020000006063812 */ /* 0x000fc800078efcff */
[----:B------:R-:W-:-:S04]  /*18bbf0*/  LOP3.LUT R6, R6, 0xffffefff, RZ, 0xc0, !PT ;  /* 0xffffefff06067812 */ /* 0x000fc800078ec0ff */
[----:B------:R-:W-:Y:S02]  /*18bc00*/  @P0 LOP3.LUT R6, R6, 0x1000, RZ, 0xfc, !PT ;  /* 0x0000100006060812 */ /* 0x000fe400078efcff */
[----:B------:R-:W-:Y:S02]  /*18bc10*/  ISETP.GE.AND P0, PT, R9, UR65, PT ;  /* 0x0000004109007c0c */ /* 0x000fe4000bf06270 */
[----:B------:R-:W-:Y:S01]  /*18bc20*/  @P2 LOP3.LUT R8, R8, 0x20000, RZ, 0xfc, !PT ;  /* 0x0002000008082812 */ /* 0x000fe200078efcff */
[----:B------:R-:W2:Y:S01]  /*18bc30*/  LDL.LU R9, [R1+0x837c] ;  /* 0x00837c0001097983 */ /* 0x000ea20000300800 */
[----:B------:R-:W-:Y:S02]  /*18bc40*/  ISETP.LT.AND P3, PT, R24, UR64, !P2 ;  /* 0x0000004018007c0c */ /* 0x000fe4000d761270 */
[----:B------:R-:W-:Y:S01]  /*18bc50*/  ISETP.LT.AND P2, PT, R21, UR66, !P1 ;  /* 0x0000004215007c0c */ /* 0x000fe2000cf41270 */
[----:B------:R-:W3:Y:S04]  /*18bc60*/  LDL.LU R24, [R1+0x8378] ;  /* 0x0083780001187983 */ /* 0x000ee80000300800 */
[----:B------:R-:W2:Y:S01]  /*18bc70*/  LDL.LU R21, [R1+0x8374] ;  /* 0x0083740001157983 */ /* 0x000ea20000300800 */
[----:B----4-:R-:W-:-:S04]  /*18bc80*/  LOP3.LUT R5, R5, 0xf7ffffff, RZ, 0xc0, !PT ;  /* 0xf7ffffff05057812 */ /* 0x010fc800078ec0ff */
[----:B------:R-:W-:Y:S02]  /*18bc90*/  @P0 LOP3.LUT R5, R5, 0x8000000, RZ, 0xfc, !PT ;  /* 0x0800000005050812 */ /* 0x000fe400078efcff */
[----:B------:R-:W-:Y:S02]  /*18bca0*/  ISETP.LT.AND P0, PT, R19, UR67, !P1 ;  /* 0x0000004313007c0c */ /* 0x000fe4000cf01270 */
[----:B------:R-:W4:Y:S01]  /*18bcb0*/  LDL.LU R19, [R1+0x8370] ;  /* 0x0083700001137983 */ /* 0x000f220000300800 */
[----:B------:R-:W-:-:S04]  /*18bcc0*/  LOP3.LUT R7, R7, 0xffffbfff, RZ, 0xc0, !PT ;  /* 0xffffbfff07077812 */ /* 0x000fc800078ec0ff */
[----:B------:R-:W-:-:S04]  /*18bcd0*/  @P4 LOP3.LUT R7, R7, 0x4000, RZ, 0xfc, !PT ;  /* 0x0000400007074812 */ /* 0x000fc800078efcff */
[----:B------:R-:W-:-:S04]  /*18bce0*/  LOP3.LUT R7, R7, 0xffffdfff, RZ, 0xc0, !PT ;  /* 0xffffdfff07077812 */ /* 0x000fc800078ec0ff */
[----:B------:R-:W-:-:S04]  /*18bcf0*/  @P3 LOP3.LUT R7, R7, 0x2000, RZ, 0xfc, !PT ;  /* 0x0000200007073812 */ /* 0x000fc800078efcff */
[----:B------:R-:W-:-:S04]  /*18bd00*/  LOP3.LUT R7, R7, 0xffffffef, RZ, 0xc0, !PT ;  /* 0xffffffef07077812 */ /* 0x000fc800078ec0ff */
[----:B------:R-:W-:Y:S02]  /*18bd10*/  LOP3.LUT R7, R7, 0xffffffdf, RZ, 0xc0, !PT ;  /* 0xffffffdf07077812 */ /* 0x000fe400078ec0ff */
[----:B------:R-:W-:Y:S02]  /*18bd20*/  LOP3.LUT R8, R8, 0xfffeffff, RZ, 0xc0, !PT ;  /* 0xfffeffff08087812 */ /* 0x000fe400078ec0ff */
[----:B------:R-:W-:Y:S02]  /*18bd30*/  @P2 LOP3.LUT R7, R7, 0x20, RZ, 0xfc, !PT ;  /* 0x0000002007072812 */ /* 0x000fe400078efcff */
[----:B------:R-:W-:Y:S02]  /*18bd40*/  @P1 LOP3.LUT R8, R8, 0x10000, RZ, 0xfc, !PT ;  /* 0x0001000008081812 */ /* 0x000fe400078efcff */
[----:B------:R-:W-:Y:S01]  /*18bd50*/  @P0 LOP3.LUT R7, R7, 0x10, RZ, 0xfc, !PT ;  /* 0x0000001007070812 */ /* 0x000fe200078efcff */
[----:B------:R-:W3:Y:S01]  /*18bd60*/  LDL.LU R14, [R1+0x58] ;  /* 0x00005800010e7983 */ /* 0x000ee20000300800 */
[----:B------:R-:W2:Y:S03]  /*18bd70*/  LDCU.64 UR6, c[0x0][0x390] ;  /* 0x00007200ff0677ac */ /* 0x000ea60008000a00 */
[----:B------:R-:W3:Y:S01]  /*18bd80*/  LDL.LU R13, [R1+0x11c] ;  /* 0x00011c00010d7983 */ /* 0x000ee20000300800 */
[----:B------:R-:W0:Y:S03]  /*18bd90*/  LDCU.64 UR8, c[0x0][0x390] ;  /* 0x00007200ff0877ac */ /* 0x000e260008000a00 */
[----:B------:R-:W4:Y:S01]  /*18bda0*/  LDL.LU R11, [R1+0x70] ;  /* 0x00007000010b7983 */ /* 0x000f220000300800 */
[----:B------:R-:W1:Y:S03]  /*18bdb0*/  LDCU.128 UR12, c[0x0][0x390] ;  /* 0x00007200ff0c77ac */ /* 0x000e660008000c00 */
[----:B------:R0:W-:Y:S01]  /*18bdc0*/  STL.64 [R1+0x8b10], R38 ;  /* 0x008b102601007387 */ /* 0x0001e20000100a00 */
[----:B------:R-:W1:Y:S01]  /*18bdd0*/  LDCU.64 UR16, c[0x0][0x398] ;  /* 0x00007300ff1077ac */ /* 0x000e620008000a00 */
[----:B------:R-:W1:Y:S01]  /*18bde0*/  LDCU.64 UR22, c[0x0][0x398] ;  /* 0x00007300ff1677ac */ /* 0x000e620008000a00 */
[----:B------:R-:W1:Y:S01]  /*18bdf0*/  LDCU.64 UR36, c[0x0][0x398] ;  /* 0x00007300ff2477ac */ /* 0x000e620008000a00 */
[----:B0-----:R-:W4:Y:S01]  /*18be00*/  LDL R38, [R1+0x74] ;  /* 0x0000740001267983 */ /* 0x001f220000100800 */
[----:B------:R-:W0:Y:S03]  /*18be10*/  LDCU.64 UR56, c[0x0][0x398] ;  /* 0x00007300ff3877ac */ /* 0x000e260008000a00 */
[----:B------:R1:W-:Y:S01]  /*18be20*/  STL.64 [R1+0x8b08], R36 ;  /* 0x008b082401007387 */ /* 0x0003e20000100a00 */
[----:B------:R-:W0:Y:S03]  /*18be30*/  LDCU.64 UR58, c[0x0][0x398] ;  /* 0x00007300ff3a77ac */ /* 0x000e260008000a00 */
[----:B-1----:R-:W4:Y:S04]  /*18be40*/  LDL.LU R37, [R1+0x128] ;  /* 0x0001280001257983 */ /* 0x002f280000300800 */
[----:B------:R-:W4:Y:S04]  /*18be50*/  LDL.LU R36, [R1+0x5c] ;  /* 0x00005c0001247983 */ /* 0x000f280000300800 */
[----:B------:R1:W-:Y:S04]  /*18be60*/  STL.64 [R1+0x8b00], R34 ;  /* 0x008b002201007387 */ /* 0x0003e80000100a00 */
[----:B-1----:R-:W4:Y:S04]  /*18be70*/  LDL.LU R34, [R1+0x88] ;  /* 0x0000880001227983 */ /* 0x002f280000300800 */
[----:B------:R1:W-:Y:S04]  /*18be80*/  STL.64 [R1+0x8af8], R32 ;  /* 0x008af82001007387 */ /* 0x0003e80000100a00 */
[----:B-1----:R-:W4:Y:S04]  /*18be90*/  LDL.LU R32, [R1+0x68] ;  /* 0x0000680001207983 */ /* 0x002f280000300800 */
[----:B------:R-:W4:Y:S04]  /*18bea0*/  LDL.LU R33, [R1+0x7c] ;  /* 0x00007c0001217983 */ /* 0x000f280000300800 */
[----:B------:R1:W-:Y:S04]  /*18beb0*/  STL.64 [R1+0x8af0], R30 ;  /* 0x008af01e01007387 */ /* 0x0003e80000100a00 */
[----:B-1----:R-:W4:Y:S04]  /*18bec0*/  LDL R31, [R1+0x18c] ;  /* 0x00018c00011f7983 */ /* 0x002f280000100800 */
[----:B------:R1:W-:Y:S04]  /*18bed0*/  STL.64 [R1+0x8ae8], R28 ;  /* 0x008ae81c01007387 */ /* 0x0003e80000100a00 */
[----:B-1----:R-:W4:Y:S04]  /*18bee0*/  LDL.LU R29, [R1+0x184] ;  /* 0x00018400011d7983 */ /* 0x002f280000300800 */
[----:B------:R-:W4:Y:S04]  /*18bef0*/  LDL.LU R28, [R1+0x1c4] ;  /* 0x0001c400011c7983 */ /* 0x000f280000300800 */
[----:B------:R-:W4:Y:S04]  /*18bf00*/  LDL.LU R39, [R1+0x1bc] ;  /* 0x0001bc0001277983 */ /* 0x000f280000300800 */
[----:B------:R-:W4:Y:S04]  /*18bf10*/  LDL R12, [R1+0x19c] ;  /* 0x00019c00010c7983 */ /* 0x000f280000100800 */
[----:B------:R-:W4:Y:S04]  /*18bf20*/  LDL R35, [R1+0x188] ;  /* 0x0001880001237983 */ /* 0x000f280000100800 */
[----:B------:R-:W4:Y:S04]  /*18bf30*/  LDL R30, [R1+0x180] ;  /* 0x00018000011e7983 */ /* 0x000f280000100800 */
[----:B------:R1:W-:Y:S04]  /*18bf40*/  STL.64 [R1+0x8ae0], R26 ;  /* 0x008ae01a01007387 */ /* 0x0003e80000100a00 */
[----:B-1----:R-:W4:Y:S04]  /*18bf50*/  LDL.LU R26, [R1+0x1a8] ;  /* 0x0001a800011a7983 */ /* 0x002f280000300800 */
[----:B------:R-:W4:Y:S04]  /*18bf60*/  LDL.LU R27, [R1+0x1c0] ;  /* 0x0001c000011b7983 */ /* 0x000f280000300800 */
[----:B------:R-:W-:Y:S04]  /*18bf70*/  STL.64 [R1+0x8ad8], R2 ;  /* 0x008ad80201007387 */ /* 0x000fe80000100a00 */
        /* <DEDUP_REMOVED lines=10> */
[----:B-1----:R-:W4:Y:S04]  /*18c020*/  LDL.LU R57, [R1+0x1c8] ;  /* 0x0001c80001397983 */ /* 0x002f280000300800 */
[----:B------:R-:W4:Y:S04]  /*18c030*/  LDL.LU R8, [R1+0x1b0] ;  /* 0x0001b00001087983 */ /* 0x000f280000300800 */
[----:B------:R-:W-:Y:S04]  /*18c040*/  STL [R1+0x8380], R56 ;  /* 0x0083803801007387 */ /* 0x000fe80000100800 */
[----:B------:R-:W-:Y:S04]  /*18c050*/  STL [R1+0x837c], R55 ;  /* 0x00837c3701007387 */ /* 0x000fe80000100800 */
[----:B------:R-:W-:Y:S04]  /*18c060*/  STL [R1+0x8378], R54 ;  /* 0x0083783601007387 */ /* 0x000fe80000100800 */
[----:B------:R1:W-:Y:S04]  /*18c070*/  STL [R1+0x8374], R53 ;  /* 0x0083743501007387 */ /* 0x0003e80000100800 */
[----:B-1----:R-:W4:Y:S01]  /*18c080*/  LDL R53, [R1+0x3970] ;  /* 0x0039700001357983 */ /* 0x002f220000100800 */
[----:B------:R-:W-:Y:S01]  /*18c090*/  IMAD.MOV.U32 R60, RZ, RZ, R22 ;  /* 0x000000ffff3c7224 */ /* 0x000fe200078e0016 */
[C---:B--2---:R-:W-:Y:S01]  /*18c0a0*/  IADD3 R22, P0, PT, R21.reuse, UR6, RZ ;  /* 0x0000000615167c10 */ /* 0x044fe2000ff1e0ff */
[----:B------:R-:W-:Y:S01]  /*18c0b0*/  IMAD.MOV.U32 R58, RZ, RZ, R17 ;  /* 0x000000ffff3a7224 */ /* 0x000fe200078e0011 */
[----:B------:R-:W-:Y:S01]  /*18c0c0*/  MOV.SPILL R6, UR5 ;  /* 0x0000000500067c02 */ /* 0x000fe20009000f00 */
[----:B------:R-:W-:Y:S01]  /*18c0d0*/  STL [R1+0x8370], R52 ;  /* 0x0083703401007387 */ /* 0x000fe20000100800 */
[----:B------:R-:W-:Y:S01]  /*18c0e0*/  LEA.HI.X.SX32 R21, R21, UR7, 0x1, P0 ;  /* 0x0000000715157c11 */ /* 0x000fe200080f0eff */
[----:B------:R-:W1:Y:S01]  /*18c0f0*/  LDCU.64 UR6, c[0x0][0x390] ;  /* 0x00007200ff0677ac */ /* 0x000e620008000a00 */
[----:B------:R-:W-:Y:S01]  /*18c100*/  MOV.SPILL R61, UR4 ;  /* 0x00000004003d7c02 */ /* 0x000fe20009000f00 */
[----:B------:R-:W-:Y:S01]  /*18c110*/  STL [R1+0x83a0], R6 ;  /* 0x0083a00601007387 */ /* 0x000fe20000100800 */
[----:B------:R-:W-:Y:S01]  /*18c120*/  IMAD.MOV.U32 R59, RZ, RZ, R18 ;  /* 0x000000ffff3b7224 */ /* 0x000fe200078e0012 */
[----:B------:R-:W2:Y:S01]  /*18c130*/  LDCU.64 UR4, c[0x0][0x398] ;  /* 0x00007300ff0477ac */ /* 0x000ea20008000a00 */
[----:B------:R-:W-:Y:S01]  /*18c140*/  IMAD.MOV.U32 R55, RZ, RZ, R58 ;  /* 0x000000ffff377224 */ /* 0x000fe200078e003a */
[----:B------:R0:W-:Y:S01]  /*18c150*/  STL [R1+0x83a4], R61 ;  /* 0x0083a43d01007387 */ /* 0x0001e20000100800 */
[----:B---3--:R-:W-:-:S02]  /*18c160*/  IMAD.MOV.U32 R5, RZ, RZ, R13 ;  /* 0x000000ffff057224 */ /* 0x008fc400078e000d */
[----:B----4-:R-:W-:Y:S02]  /*18c170*/  IMAD.MOV.U32 R3, RZ, RZ, R37 ;  /* 0x000000ffff037224 */ /* 0x010fe400078e0025 */
[----:B------:R-:W-:Y:S02]  /*18c180*/  IMAD.MOV.U32 R37, RZ, RZ, R10 ;  /* 0x000000ffff257224 */ /* 0x000fe400078e000a */
[----:B------:R-:W3:Y:S02]  /*18c190*/  LDC R10, c[0x0][0x3b4] ;  /* 0x0000ed00ff0a7b82 */ /* 0x000ee40000000800 */
[----:B---3--:R-:W-:-:S06]  /*18c1a0*/  IMAD R9, R10, 0x20, R9 ;  /* 0x000000200a097824 */ /* 0x008fcc00078e0209 */
[----:B------:R-:W3:Y:S01]  /*18c1b0*/  LDC R10, c[0x0][0x3b4] ;  /* 0x0000ed00ff0a7b82 */ /* 0x000ee20000000800 */
[----:B------:R-:W-:Y:S02]  /*18c1c0*/  IMAD.MOV.U32 R7, RZ, RZ, R32 ;  /* 0x000000ffff077224 */ /* 0x000fe400078e0020 */
[----:B------:R-:W-:Y:S02]  /*18c1d0*/  IMAD.MOV.U32 R32, RZ, RZ, R15 ;  /* 0x000000ffff207224 */ /* 0x000fe400078e000f */
[----:B------:R-:W-:Y:S02]  /*18c1e0*/  IMAD.MOV.U32 R2, RZ, RZ, R31 ;  /* 0x000000ffff027224 */ /* 0x000fe400078e001f */
[----:B------:R-:W-:Y:S02]  /*18c1f0*/  IMAD.MOV.U32 R31, RZ, RZ, R36 ;  /* 0x000000ffff1f7224 */ /* 0x000fe400078e0024 */
[----:B------:R-:W-:Y:S02]  /*18c200*/  IMAD.MOV.U32 R36, RZ, RZ, R16 ;  /* 0x000000ffff247224 */ /* 0x000fe400078e0010 */
[----:B------:R-:W-:-:S02]  /*18c210*/  IMAD.MOV.U32 R0, RZ, RZ, R28 ;  /* 0x000000ffff007224 */ /* 0x000fc400078e001c */
[----:B------:R-:W-:Y:S02]  /*18c220*/  IMAD.MOV.U32 R28, RZ, RZ, R14 ;  /* 0x000000ffff1c7224 */ /* 0x000fe400078e000e */
[----:B0-----:R-:W-:Y:S02]  /*18c230*/  IMAD.MOV.U32 R61, RZ, RZ, R26 ;  /* 0x000000ffff3d7224 */ /* 0x001fe400078e001a */
[----:B------:R-:W-:Y:S02]  /*18c240*/  IMAD.MOV.U32 R26, RZ, RZ, R27 ;  /* 0x000000ffff1a7224 */ /* 0x000fe400078e001b */
[----:B------:R-:W-:Y:S02]  /*18c250*/  IMAD.MOV.U32 R27, RZ, RZ, R34 ;  /* 0x000000ffff1b7224 */ /* 0x000fe400078e0022 */
[----:B------:R-:W-:Y:S02]  /*18c260*/  IMAD.MOV.U32 R34, RZ, RZ, R38 ;  /* 0x000000ffff227224 */ /* 0x000fe400078e0026 */
[----:B------:R-:W-:Y:S01]  /*18c270*/  IMAD.MOV.U32 R38, RZ, RZ, R20 ;  /* 0x000000ffff267224 */ /* 0x000fe200078e0014 */
[C---:B-1----:R-:W-:Y:S01]  /*18c280*/  IADD3 R20, P0, PT, R19.reuse, UR6, RZ ;  /* 0x0000000613147c10 */ /* 0x042fe2000ff1e0ff */
[----:B------:R-:W0:Y:S03]  /*18c290*/  LDCU UR6, c[0x0][0x3b4] ;  /* 0x00007680ff0677ac */ /* 0x000e260008000800 */
[----:B------:R-:W-:Y:S01]  /*18c2a0*/  LEA.HI.X.SX32 R19, R19, UR7, 0x1, P0 ;  /* 0x0000000713137c11 */ /* 0x000fe200080f0eff */
[----:B------:R-:W-:Y:S01]  /*18c2b0*/  STL [R1+0x8ac0], R20 ;  /* 0x008ac01401007387 */ /* 0x000fe20000100800 */
[----:B------:R-:W-:Y:S01]  /*18c2c0*/  SHF.R.S32.HI R6, RZ, 0x1f, R57 ;  /* 0x0000001fff067819 */ /* 0x000fe20000011439 */
[----:B0-----:R-:W-:Y:S01]  /*18c2d0*/  IMAD R17, R53, UR6, RZ ;  /* 0x0000000635117c24 */ /* 0x001fe2000f8e02ff */
[----:B------:R-:W0:Y:S04]  /*18c2e0*/  LDCU.64 UR6, c[0x0][0x390] ;  /* 0x00007200ff0677ac */ /* 0x000e280008000a00 */
[----:B------:R-:W-:-:S04]  /*18c2f0*/  IADD3 R18, P0, PT, R17, UR8, RZ ;  /* 0x0000000811127c10 */ /* 0x000fc8000ff1e0ff */
[----:B------:R-:W-:Y:S01]  /*18c300*/  LEA.HI.X.SX32 R17, R17, UR9, 0x1, P0 ;  /* 0x0000000911117c11 */ /* 0x000fe200080f0eff */
[----:B------:R1:W-:Y:S01]  /*18c310*/  STL [R1+0x8560], R18 ;  /* 0x0085601201007387 */ /* 0x0003e20000100800 */
[----:B------:R-:W-:Y:S01]  /*18c320*/  IMAD.MOV.U32 R56, RZ, RZ, R2 ;  /* 0x000000ffff387224 */ /* 0x000fe200078e0002 */
[----:B------:R-:W4:Y:S02]  /*18c330*/  LDCU.128 UR8, c[0x0][0x390] ;  /* 0x00007200ff0877ac */ /* 0x000f240008000c00 */
[----:B------:R-:W-:Y:S01]  /*18c340*/  STL [R1+0x8564], R17 ;  /* 0x0085641101007387 */ /* 0x000fe20000100800 */
[----:B0-----:R-:W-:-:S04]  /*18c350*/  IADD3 R16, P0, PT, R9, UR6, RZ ;  /* 0x0000000609107c10 */ /* 0x001fc8000ff1e0ff */
[----:B------:R-:W-:Y:S01]  /*18c360*/  LEA.HI.X.SX32 R15, R9, UR7, 0x1, P0 ;  /* 0x00000007090f7c11 */ /* 0x000fe200080f0eff */
[----:B------:R-:W0:Y:S01]  /*18c370*/  LDCU.64 UR6, c[0x0][0x390] ;  /* 0x00007200ff0677ac */ /* 0x000e220008000a00 */
[----:B---3--:R-:W-:Y:S01]  /*18c380*/  IMAD R9, R10, 0x20, R9 ;  /* 0x000000200a097824 */ /* 0x008fe200078e0209 */
[----:B------:R-:W-:Y:S04]  /*18c390*/  STL [R1+0x8708], R16 ;  /* 0x0087081001007387 */ /* 0x000fe80000100800 */
[----:B------:R-:W-:Y:S01]  /*18c3a0*/  STL [R1+0x870c], R15 ;  /* 0x00870c0f01007387 */ /* 0x000fe20000100800 */
[C---:B0-----:R-:W-:Y:S02]  /*18c3b0*/  IADD3 R14, P0, PT, R9.reuse, UR6, RZ ;  /* 0x00000006090e7c10 */ /* 0x041fe4000ff1e0ff */
[----:B-1----:R-:W-:Y:S01]  /*18c3c0*/  SHF.R.S32.HI R18, RZ, 0x1f, R0 ;  /* 0x0000001fff127819 */ /* 0x002fe20000011400 */
[----:B------:R-:W-:Y:S01]  /*18c3d0*/  IMAD.MOV.U32 R2, RZ, RZ, R29 ;  /* 0x000000ffff027224 */ /* 0x000fe200078e001d */
[----:B------:R-:W-:Y:S01]  /*18c3e0*/  LEA.HI.X.SX32 R13, R9, UR7, 0x1, P0 ;  /* 0x00000007090d7c11 */ /* 0x000fe200080f0eff */
[----:B------:R0:W-:Y:S01]  /*18c3f0*/  STL [R1+0x8638], R14 ;  /* 0x0086380e01007387 */ /* 0x0001e20000100800 */
[----:B------:R-:W-:Y:S01]  /*18c400*/  IMAD.MOV.U32 R52, RZ, RZ, R55 ;  /* 0x000000ffff347224 */ /* 0x000fe200078e0037 */
[----:B------:R-:W1:Y:S02]  /*18c410*/  LDCU UR6, c[0x0][0x3b4] ;  /* 0x00007680ff0677ac */ /* 0x000e640008000800 */
[----:B------:R-:W-:Y:S01]  /*18c420*/  STL [R1+0x863c], R13 ;  /* 0x00863c0d01007387 */ /* 0x000fe20000100800 */
[----:B0-----:R-:W-:-:S05]  /*18c430*/  IADD3 R14, P0, PT, R57, R24, RZ ;  /* 0x00000018390e7210 */ /* 0x001fca0007f1e0ff */
[----:B------:R-:W-:-:S05]  /*18c440*/  IMAD.X R15, R6, 0x1, R23, P0 ;  /* 0x00000001060f7824 */ /* 0x000fca00000e0617 */
[----:B------:R0:W-:Y:S04]  /*18c450*/  STL.64 [R1+0x3780], R14 ;  /* 0x0037800e01007387 */ /* 0x0001e80000100a00 */
[----:B------:R3:W-:Y:S01]  /*18c460*/  STL [R1+0x84ac], R57 ;  /* 0x0084ac3901007387 */ /* 0x0007e20000100800 */
[----:B0-----:R-:W-:-:S03]  /*18c470*/  IADD3 R14, P0, PT, R0, R24, RZ ;  /* 0x00000018000e7210 */ /* 0x001fc60007f1e0ff */
[----:B---3--:R-:W3:Y:S02]  /*18c480*/  LDL.LU R57, [R1+0x1a4] ;  /* 0x0001a40001397983 */ /* 0x008ee40000300800 */
[----:B------:R-:W-:Y:S02]  /*18c490*/  IMAD.X R15, R18, 0x1, R23, P0 ;  /* 0x00000001120f7824 */ /* 0x000fe400000e0617 */
[----:B------:R-:W2:Y:S01]  /*18c4a0*/  LDL R58, [R1+0x1b8] ;  /* 0x0001b800013a7983 */ /* 0x000ea20000100800 */
[----:B------:R-:W-:Y:S02]  /*18c4b0*/  IMAD.MOV.U32 R29, RZ, RZ, R30 ;  /* 0x000000ffff1d7224 */ /* 0x000fe400078e001e */
[----:B------:R-:W-:Y:S01]  /*18c4c0*/  IMAD.MOV.U32 R30, RZ, RZ, R35 ;  /* 0x000000ffff1e7224 */ /* 0x000fe200078e0023 */
[----:B------:R0:W-:Y:S01]  /*18c4d0*/  STL.64 [R1+0x3778], R14 ;  /* 0x0037780e01007387 */ /* 0x0001e20000100a00 */
[----:B------:R-:W-:-:S03]  /*18c4e0*/  IMAD.MOV.U32 R35, RZ, RZ, R12 ;  /* 0x000000ffff237224 */ /* 0x000fc600078e000c */
[----:B------:R-:W3:Y:S01]  /*18c4f0*/  LDL R6, [R1+0x1b4] ;  /* 0x0001b40001067983 */ /* 0x000ee20000100800 */
[----:B------:R-:W-:Y:S01]  /*18c500*/  SHF.R.S32.HI R12, RZ, 0x1f, R26 ;  /* 0x0000001fff0c7819 */ /* 0x000fe2000001141a */
[----:B------:R-:W-:Y:S02]  /*18c510*/  IMAD.MOV.U32 R55, RZ, RZ, R60 ;  /* 0x000000ffff377224 */ /* 0x000fe400078e003c */
[----:B------:R-:W-:Y:S01]  /*18c520*/  STL [R1+0x8730], R18 ;  /* 0x0087301201007387 */ /* 0x000fe20000100800 */
[----:B------:R-:W-:Y:S01]  /*18c530*/  IMAD.MOV.U32 R60, RZ, RZ, R7 ;  /* 0x000000ffff3c7224 */ /* 0x000fe200078e0007 */
[----:B------:R-:W-:Y:S01]  /*18c540*/  SHF.R.S32.HI R7, RZ, 0x1f, R39 ;  /* 0x0000001fff077819 */ /* 0x000fe20000011427 */
[----:B------:R-:W-:Y:S01]  /*18c550*/  IMAD.MOV.U32 R54, RZ, RZ, R59 ;  /* 0x000000ffff367224 */ /* 0x000fe200078e003b */
[----:B0-----:R-:W-:-:S05]  /*18c560*/  IADD3 R14, P0, PT, R26, R24, RZ ;  /* 0x000000181a0e7210 */ /* 0x001fca0007f1e0ff */
[----:B------:R-:W-:-:S05]  /*18c570*/  IMAD.X R15, R12, 0x1, R23, P0 ;  /* 0x000000010c0f7824 */ /* 0x000fca00000e0617 */
[----:B------:R0:W-:Y:S04]  /*18c580*/  STL.64 [R1+0x3770], R14 ;  /* 0x0037700e01007387 */ /* 0x0001e80000100a00 */
[----:B------:R-:W-:Y:S01]  /*18c590*/  STL [R1+0x8734], R7 ;  /* 0x0087340701007387 */ /* 0x000fe20000100800 */
[----:B0-----:R-:W-:-:S05]  /*18c5a0*/  IADD3 R14, P0, PT, R39, R24, RZ ;  /* 0x00000018270e7210 */ /* 0x001fca0007f1e0ff */
[----:B------:R-:W-:-:S05]  /*18c5b0*/  IMAD.X R15, R7, 0x1, R23, P0 ;  /* 0x00000001070f7824 */ /* 0x000fca00000e0617 */
[----:B------:R0:W-:Y:S01]  /*18c5c0*/  STL.64 [R1+0x3768], R14 ;  /* 0x0037680e01007387 */ /* 0x0001e20000100a00 */
[----:B--2---:R-:W-:Y:S02]  /*18c5d0*/  SHF.R.S32.HI R59, RZ, 0x1f, R58 ;  /* 0x0000001fff3b7819 */ /* 0x004fe4000001143a */
[----:B0-----:R-:W-:-:S05]  /*18c5e0*/  IADD3 R14, P0, PT, R58, R24, RZ ;  /* 0x000000183a0e7210 */ /* 0x001fca0007f1e0ff */
[--C-:B------:R-:W-:Y:S01]  /*18c5f0*/  IMAD.X R15, R59, 0x1, R23.reuse, P0 ;  /* 0x000000013b0f7824 */ /* 0x100fe200000e0617 */
[----:B---3--:R-:W-:Y:S02]  /*18c600*/  SHF.R.S32.HI R58, RZ, 0x1f, R6 ;  /* 0x0000001fff3a7819 */ /* 0x008fe40000011406 */
[-C--:B------:R-:W-:Y:S02]  /*18c610*/  IADD3 R6, P0, PT, R6, R24.reuse, RZ ;  /* 0x0000001806067210 */ /* 0x080fe40007f1e0ff */
[----:B------:R0:W-:Y:S03]  /*18c620*/  STL.64 [R1+0x38f8], R14 ;  /* 0x0038f80e01007387 */ /* 0x0001e60000100a00 */
[----:B------:R-:W-:Y:S01]  /*18c630*/  IMAD.X R7, R58, 0x1, R23, P0 ;  /* 0x000000013a077824 */ /* 0x000fe200000e0617 */
[----:B------:R2:W-:Y:S04]  /*18c640*/  STL.64 [R1+0x8738], R58 ;  /* 0x0087383a01007387 */ /* 0x0005e80000100a00 */
[----:B------:R3:W-:Y:S01]  /*18c650*/  STL.64 [R1+0x38f0], R6 ;  /* 0x0038f00601007387 */ /* 0x0007e20000100a00 */
[----:B0-----:R-:W-:-:S03]  /*18c660*/  IADD3 R14, P0, PT, R8, R24, RZ ;  /* 0x00000018080e7210 */ /* 0x001fc60007f1e0ff */
[----:B------:R0:W-:Y:S01]  /*18c670*/  STL [R1+0x8980], R8 ;  /* 0x0089800801007387 */ /* 0x0001e20000100800 */
[----:B--2---:R-:W-:Y:S02]  /*18c680*/  IMAD.MOV.U32 R59, RZ, RZ, R52 ;  /* 0x000000ffff3b7224 */ /* 0x004fe400078e0034 */
[----:B------:R-:W-:Y:S01]  /*18c690*/  IMAD.MOV.U32 R52, RZ, RZ, R54 ;  /* 0x000000ffff347224 */ /* 0x000fe200078e0036 */
[----:B---3--:R-:W-:Y:S01]  /*18c6a0*/  SHF.R.S32.HI R7, RZ, 0x1f, R8 ;  /* 0x0000001fff077819 */ /* 0x008fe20000011408 */
[----:B------:R-:W-:Y:S02]  /*18c6b0*/  IMAD.MOV.U32 R54, RZ, RZ, R55 ;  /* 0x000000ffff367224 */ /* 0x000fe400078e0037 */
[----:B------:R-:W-:Y:S02]  /*18c6c0*/  IMAD.MOV.U32 R55, RZ, RZ, R2 ;  /* 0x000000ffff377224 */ /* 0x000fe400078e0002 */
[----:B------:R-:W-:Y:S01]  /*18c6d0*/  IMAD.X R15, R7, 0x1, R23, P0 ;  /* 0x00000001070f7824 */ /* 0x000fe200000e0617 */
[----:B------:R2:W-:Y:S01]  /*18c6e0*/  STL [R1+0x8790], R7 ;  /* 0x0087900701007387 */ /* 0x0005e20000100800 */
[----:B------:R-:W-:-:S03]  /*18c6f0*/  IMAD.MOV.U32 R2, RZ, RZ, R29 ;  /* 0x000000ffff027224 */ /* 0x000fc600078e001d */
[----:B------:R-:W-:Y:S04]  /*18c700*/  STL.64 [R1+0x38e8], R14 ;  /* 0x0038e80e01007387 */ /* 0x000fe80000100a00 */
[----:B------:R-:W3:Y:S01]  /*18c710*/  LDL R29, [R1+0x1a0] ;  /* 0x0001a000011d7983 */ /* 0x000ee20000100800 */
[----:B0-----:R-:W-:Y:S01]  /*18c720*/  SHF.R.S32.HI R8, RZ, 0x1f, R59 ;  /* 0x0000001fff087819 */ /* 0x001fe2000001143b */
[----:B------:R-:W-:Y:S01]  /*18c730*/  IMAD.MOV.U32 R58, RZ, RZ, R56 ;  /* 0x000000ffff3a7224 */ /* 0x000fe200078e0038 */
[----:B------:R-:W-:Y:S01]  /*18c740*/  IADD3 R6, P0, PT, R59, R24, RZ ;  /* 0x000000183b067210 */ /* 0x000fe20007f1e0ff */
[----:B------:R-:W4:Y:S04]  /*18c750*/  LDL R56, [R1+0x198] ;  /* 0x0001980001387983 */ /* 0x000f280000100800 */
[----:B--2---:R-:W-:Y:S01]  /*18c760*/  IMAD.X R7, R8, 0x1, R23, P0 ;  /* 0x0000000108077824 */ /* 0x004fe200000e0617 */
[----:B------:R-:W-:-:S04]  /*18c770*/  SHF.R.S32.HI R8, RZ, 0x1f, R61 ;  /* 0x0000001fff087819 */ /* 0x000fc8000001143d */
[----:B------:R0:W-:Y:S02]  /*18c780*/  STL.64 [R1+0x38e0], R6 ;  /* 0x0038e00601007387 */ /* 0x0001e40000100a00 */
[----:B0-----:R-:W-:Y:S02]  /*18c790*/  IADD3 R6, P0, PT, R61, R24, RZ ;  /* 0x000000183d067210 */ /* 0x001fe40007f1e0ff */
[----:B------:R-:W-:Y:S03]  /*18c7a0*/  STL [R1+0x8794], R59 ;  /* 0x0087943b01007387 */ /* 0x000fe60000100800 */
[----:B------:R-:W-:-:S05]  /*18c7b0*/  IMAD.X R7, R8, 0x1, R23, P0 ;  /* 0x0000000108077824 */ /* 0x000fca00000e0617 */
[----:B------:R0:W-:Y:S04]  /*18c7c0*/  STL.64 [R1+0x38d8], R6 ;  /* 0x0038d80601007387 */ /* 0x0001e80000100a00 */
[----:B0-----:R-:W2:Y:S01]  /*18c7d0*/  LDL R6, [R1+0x194] ;  /* 0x0001940001067983 */ /* 0x001ea20000100800 */
[----:B------:R-:W-:Y:S02]  /*18c7e0*/  SHF.R.S32.HI R7, RZ, 0x1f, R57 ;  /* 0x0000001fff077819 */ /* 0x000fe40000011439 */
[----:B------:R-:W-:Y:S01]  /*18c7f0*/  IADD3 R8, P0, PT, R57, R24, RZ ;  /* 0x0000001839087210 */ /* 0x000fe20007f1e0ff */
[----:B------:R-:W-:Y:S04]  /*18c800*/  STL [R1+0x8798], R61 ;  /* 0x0087983d01007387 */ /* 0x000fe80000100800 */
[----:B------:R-:W-:Y:S01]  /*18c810*/  IMAD.X R9, R7, 0x1, R23, P0 ;  /* 0x0000000107097824 */ /* 0x000fe200000e0617 */
[----:B------:R-:W-:Y:S04]  /*18c820*/  STL [R1+0x879c], R57 ;  /* 0x00879c3901007387 */ /* 0x000fe80000100800 */
[----:B------:R-:W2:Y:S04]  /*18c830*/  LDL R59, [R1+0x178] ;  /* 0x00017800013b7983 */ /* 0x000ea80000100800 */
[----:B------:R0:W-:Y:S01]  /*18c840*/  STL.64 [R1+0x38d0], R8 ;  /* 0x0038d00801007387 */ /* 0x0001e20000100a00 */
[----:B------:R-:W-:Y:S01]  /*18c850*/  IMAD.MOV.U32 R17, RZ, RZ, R54 ;  /* 0x000000ffff117224 */ /* 0x000fe200078e0036 */
[----:B------:R-:W-:Y:S01]  /*18c860*/  SHF.R.S32.HI R54, RZ, 0x1f, R32 ;  /* 0x0000001fff367819 */ /* 0x000fe20000011420 */
[----:B------:R-:W-:Y:S01]  /*18c870*/  IMAD.MOV.U32 R20, RZ, RZ, R38 ;  /* 0x000000ffff147224 */ /* 0x000fe200078e0026 */
[----:B------:R-:W-:-:S02]  /*18c880*/  SHF.R.S32.HI R38, RZ, 0x1f, R58 ;  /* 0x0000001fff267819 */ /* 0x000fc4000001143a */
[----:B------:R-:W-:Y:S02]  /*18c890*/  SHF.R.S32.HI R10, RZ, 0x1f, R30 ;  /* 0x0000001fff0a7819 */ /* 0x000fe4000001141e */
[----:B---3--:R-:W-:Y:S02]  /*18c8a0*/  SHF.R.S32.HI R7, RZ, 0x1f, R29 ;  /* 0x0000001fff077819 */ /* 0x008fe4000001141d */
[----:B0-----:R-:W-:-:S05]  /*18c8b0*/  IADD3 R8, P0, PT, R29, R24, RZ ;  /* 0x000000181d087210 */ /* 0x001fca0007f1e0ff */
[----:B------:R-:W-:Y:S01]  /*18c8c0*/  IMAD.X R9, R7, 0x1, R23, P0 ;  /* 0x0000000107097824 */ /* 0x000fe200000e0617 */
[----:B------:R0:W-:Y:S04]  /*18c8d0*/  STL [R1+0x24c], R7 ;  /* 0x00024c0701007387 */ /* 0x0001e80000100800 */
[----:B------:R-:W3:Y:S04]  /*18c8e0*/  LDL R61, [R1+0x174] ;  /* 0x00017400013d7983 */ /* 0x000ee80000100800 */
[----:B------:R1:W-:Y:S01]  /*18c8f0*/  STL.64 [R1+0x38c8], R8 ;  /* 0x0038c80801007387 */ /* 0x0003e20000100a00 */
[----:B0-----:R-:W-:-:S02]  /*18c900*/  SHF.R.S32.HI R7, RZ, 0x1f, R35 ;  /* 0x0000001fff077819 */ /* 0x001fc40000011423 */
[----:B-1----:R-:W-:-:S03]  /*18c910*/  IADD3 R8, P0, PT, R35, R24, RZ ;  /* 0x0000001823087210 */ /* 0x002fc60007f1e0ff */
[----:B------:R-:W-:Y:S02]  /*18c920*/  STL [R1+0x250], R7 ;  /* 0x0002500701007387 */ /* 0x000fe40000100800 */
[----:B------:R-:W-:Y:S01]  /*18c930*/  IMAD.X R9, R7, 0x1, R23, P0 ;  /* 0x0000000107097824 */ /* 0x000fe200000e0617 */
[----:B----4-:R-:W-:-:S04]  /*18c940*/  SHF.R.S32.HI R29, RZ, 0x1f, R56 ;  /* 0x0000001fff1d7819 */ /* 0x010fc80000011438 */
[----:B------:R0:W-:Y:S02]  /*18c950*/  STL.64 [R1+0x38c0], R8 ;  /* 0x0038c00801007387 */ /* 0x0001e40000100a00 */
[-C--:B0-----:R-:W-:Y:S01]  /*18c960*/  IADD3 R8, P0, PT, R56, R24.reuse, RZ ;  /* 0x0000001838087210 */ /* 0x081fe20007f1e0ff */
[----:B------:R-:W-:Y:S02]  /*18c970*/  IMAD.MOV.U32 R56, RZ, RZ, R5 ;  /* 0x000000ffff387224 */ /* 0x000fe400078e0005 */
[----:B------:R-:W-:Y:S01]  /*18c980*/  IMAD.MOV.U32 R5, RZ, RZ, R3 ;  /* 0x000000ffff057224 */ /* 0x000fe200078e0003 */
[----:B--2---:R-:W-:Y:S01]  /*18c990*/  SHF.R.S32.HI R3, RZ, 0x1f, R6 ;  /* 0x0000001fff037819 */ /* 0x004fe20000011406 */
[--C-:B------:R-:W-:Y:S01]  /*18c9a0*/  IMAD.X R9, R29, 0x1, R23.reuse, P0 ;  /* 0x000000011d097824 */ /* 0x100fe200000e0617 */
[-C--:B------:R-:W-:Y:S01]  /*18c9b0*/  IADD3 R6, P0, PT, R6, R24.reuse, RZ ;  /* 0x0000001806067210 */ /* 0x080fe20007f1e0ff */
[----:B------:R-:W-:Y:S04]  /*18c9c0*/  STL [R1+0x254], R29 ;  /* 0x0002541d01007387 */ /* 0x000fe80000100800 */
[----:B------:R-:W-:Y:S01]  /*18c9d0*/  IMAD.X R7, R3, 0x1, R23, P0 ;  /* 0x0000000103077824 */ /* 0x000fe200000e0617 */
[----:B------:R-:W-:Y:S04]  /*18c9e0*/  STL.64 [R1+0x38b8], R8 ;  /* 0x0038b80801007387 */ /* 0x000fe80000100a00 */
[----:B------:R-:W-:Y:S04]  /*18c9f0*/  STL [R1+0x258], R3 ;  /* 0x0002580301007387 */ /* 0x000fe80000100800 */
[----:B------:R0:W-:Y:S02]  /*18ca00*/  STL.64 [R1+0x38b0], R6 ;  /* 0x0038b00601007387 */ /* 0x0001e40000100a00 */
[----:B0-----:R-:W-:-:S02]  /*18ca10*/  IADD3 R6, P0, PT, R32, R24, RZ ;  /* 0x0000001820067210 */ /* 0x001fc40007f1e0ff */
[----:B------:R-:W-:Y:S03]  /*18ca20*/  STL [R1+0x25c], R54 ;  /* 0x00025c3601007387 */ /* 0x000fe60000100800 */
[----:B------:R-:W-:-:S05]  /*18ca30*/  IMAD.X R7, R54, 0x1, R23, P0 ;  /* 0x0000000136077824 */ /* 0x000fca00000e0617 */
[----:B------:R0:W-:Y:S04]  /*18ca40*/  STL.64 [R1+0x3a38], R6 ;  /* 0x003a380601007387 */ /* 0x0001e80000100a00 */
[----:B0-----:R-:W2:Y:S01]  /*18ca50*/  LDL R6, [R1+0x17c] ;  /* 0x00017c0001067983 */ /* 0x001ea20000100800 */
[----:B------:R-:W-:-:S05]  /*18ca60*/  IADD3 R8, P0, PT, R58, R24, RZ ;  /* 0x000000183a087210 */ /* 0x000fca0007f1e0ff */
[----:B------:R-:W-:Y:S01]  /*18ca70*/  IMAD.X R9, R38, 0x1, R23, P0 ;  /* 0x0000000126097824 */ /* 0x000fe200000e0617 */
[----:B------:R-:W-:Y:S04]  /*18ca80*/  STL [R1+0x260], R38 ;  /* 0x0002602601007387 */ /* 0x000fe80000100800 */
[----:B------:R0:W-:Y:S01]  /*18ca90*/  STL.64 [R1+0x3a30], R8 ;  /* 0x003a300801007387 */ /* 0x0001e20000100a00 */
[----:B------:R-:W-:Y:S02]  /*18caa0*/  SHF.R.S32.HI R7, RZ, 0x1f, R55 ;  /* 0x0000001fff077819 */ /* 0x000fe40000011437 */
[----:B0-----:R-:W-:Y:S01]  /*18cab0*/  IADD3 R8, P0, PT, R30, R24, RZ ;  /* 0x000000181e087210 */ /* 0x001fe20007f1e0ff */
[----:B------:R-:W-:Y:S04]  /*18cac0*/  STL [R1+0x264], R10 ;  /* 0x0002640a01007387 */ /* 0x000fe80000100800 */
[----:B------:R-:W-:-:S05]  /*18cad0*/  IMAD.X R9, R10, 0x1, R23, P0 ;  /* 0x000000010a097824 */ /* 0x000fca00000e0617 */
[----:B------:R0:W-:Y:S02]  /*18cae0*/  STL.64 [R1+0x3a28], R8 ;  /* 0x003a280801007387 */ /* 0x0001e40000100a00 */
[----:B0-----:R-:W-:-:S05]  /*18caf0*/  IADD3 R8, P0, PT, R55, R24, RZ ;  /* 0x0000001837087210 */ /* 0x001fca0007f1e0ff */
[----:B------:R-:W-:-:S05]  /*18cb00*/  IMAD.X R9, R7, 0x1, R23, P0 ;  /* 0x0000000107097824 */ /* 0x000fca00000e0617 */
[----:B------:R-:W-:Y:S04]  /*18cb10*/  STL.64 [R1+0x3a20], R8 ;  /* 0x003a200801007387 */ /* 0x000fe80000100a00 */
[----:B------:R0:W-:Y:S04]  /*18cb20*/  STL [R1+0x87a0], R55 ;  /* 0x0087a03701007387 */ /* 0x0001e80000100800 */
[----:B0-----:R-:W4:Y:S01]  /*18cb30*/  LDL R55, [R1+0x170] ;  /* 0x0001700001377983 */ /* 0x001f220000100800 */
[----:B------:R-:W-:Y:S02]  /*18cb40*/  SHF.R.S32.HI R7, RZ, 0x1f, R2 ;  /* 0x0000001fff077819 */ /* 0x000fe40000011402 */
[----:B------:R-:W-:Y:S01]  /*18cb50*/  IADD3 R8, P0, PT, R2, R24, RZ ;  /* 0x0000001802087210 */ /* 0x000fe20007f1e0ff */
[----:B------:R-:W-:-:S04]  /*18cb60*/  IMAD.MOV.U32 R16, RZ, RZ, R36 ;  /* 0x000000ffff107224 */ /* 0x000fc800078e0024 */
[----:B------:R-:W-:Y:S01]  /*18cb70*/  IMAD.X R9, R7, 0x1, R23, P0 ;  /* 0x0000000107097824 */ /* 0x000fe200000e0617 */
[----:B------:R0:W-:Y:S01]  /*18cb80*/  STL [R1+0x26c], R7 ;  /* 0x00026c0701007387 */ /* 0x0001e20000100800 */
[----:B--2---:R-:W-:Y:S02]  /*18cb90*/  SHF.R.S32.HI R36, RZ, 0x1f, R6 ;  /* 0x0000001fff247819 */ /* 0x004fe40000011406 */
[----:B------:R-:W-:-:S05]  /*18cba0*/  IADD3 R6, P0, PT, R6, R24, RZ ;  /* 0x0000001806067210 */ /* 0x000fca0007f1e0ff */
[----:B0-----:R-:W-:Y:S01]  /*18cbb0*/  IMAD.X R7, R36, 0x1, R23, P0 ;  /* 0x0000000124077824 */ /* 0x001fe200000e0617 */
[----:B------:R-:W-:Y:S04]  /*18cbc0*/  STL [R1+0x270], R36 ;  /* 0x0002702401007387 */ /* 0x000fe80000100800 */
[----:B------:R0:W-:Y:S04]  /*18cbd0*/  STL.64 [R1+0x3a18], R8 ;  /* 0x003a180801007387 */ /* 0x0001e80000100a00 */
[----:B------:R1:W-:Y:S04]  /*18cbe0*/  STL.64 [R1+0x3a10], R6 ;  /* 0x003a100601007387 */ /* 0x0003e80000100a00 */
[----:B------:R2:W-:Y:S01]  /*18cbf0*/  STL [R1+0x87a4], R59 ;  /* 0x0087a43b01007387 */ /* 0x0005e20000100800 */
[----:B0-----:R-:W-:-:S02]  /*18cc00*/  IADD3 R8, P0, PT, R59, R24, RZ ;  /* 0x000000183b087210 */ /* 0x001fc40007f1e0ff */
[----:B-1----:R-:W-:Y:S02]  /*18cc10*/  SHF.R.S32.HI R7, RZ, 0x1f, R59 ;  /* 0x0000001fff077819 */ /* 0x002fe4000001143b */
[----:B--2---:R-:W2:Y:S03]  /*18cc20*/  LDL R59, [R1+0x16c] ;  /* 0x00016c00013b7983 */ /* 0x004ea60000100800 */
[----:B------:R-:W-:Y:S01]  /*18cc30*/  IMAD.X R9, R7, 0x1, R23, P0 ;  /* 0x0000000107097824 */ /* 0x000fe200000e0617 */
[----:B------:R-:W-:Y:S01]  /*18cc40*/  STL [R1+0x274], R7 ;  /* 0x0002740701007387 */ /* 0x000fe20000100800 */
[----:B------:R-:W-:Y:S02]  /*18cc50*/  IMAD.MOV.U32 R6, RZ, RZ, R56 ;  /* 0x000000ffff067224 */ /* 0x000fe400078e0038 */
[----:B------:R-:W-:Y:S01]  /*18cc60*/  IMAD.MOV.U32 R56, RZ, RZ, R5 ;  /* 0x000000ffff387224 */ /* 0x000fe200078e0005 */
[----:B------:R0:W-:Y:S01]  /*18cc70*/  STL.64 [R1+0x3a08], R8 ;  /* 0x003a080801007387 */ /* 0x0001e20000100a00 */
[----:B---3--:R-:W-:-:S03]  /*18cc80*/  SHF.R.S32.HI R5, RZ, 0x1f, R61 ;  /* 0x0000001fff057819 */ /* 0x008fc6000001143d */
[----:B------:R-:W-:Y:S04]  /*18cc90*/  STL [R1+0x87a8], R7 ;  /* 0x0087a80701007387 */ /* 0x000fe80000100800 */
[----:B------:R1:W-:Y:S01]  /*18cca0*/  STL [R1+0x87ac], R61 ;  /* 0x0087ac3d01007387 */ /* 0x0003e20000100800 */
[----:B0-----:R-:W-:-:S03]  /*18ccb0*/  IADD3 R8, P0, PT, R61, R24, RZ ;  /* 0x000000183d087210 */ /* 0x001fc60007f1e0ff */
[----:B-1----:R-:W3:Y:S02]  /*18ccc0*/  LDL R61, [R1+0x168] ;  /* 0x00016800013d7983 */ /* 0x002ee40000100800 */
[----:B------:R-:W-:-:S05]  /*18ccd0*/  IMAD.X R9, R5, 0x1, R23, P0 ;  /* 0x0000000105097824 */ /* 0x000fca00000e0617 */
[----:B------:R0:W-:Y:S04]  /*18cce0*/  STL.64 [R1+0x3bb8], R8 ;  /* 0x003bb80801007387 */ /* 0x0001e80000100a00 */
[----:B------:R-:W-:Y:S01]  /*18ccf0*/  STL [R1+0x87b0], R5 ;  /* 0x0087b00501007387 */ /* 0x000fe20000100800 */
[----:B----4-:R-:W-:-:S03]  /*18cd00*/  SHF.R.S32.HI R57, RZ, 0x1f, R55 ;  /* 0x0000001fff397819 */ /* 0x010fc60000011437 */
[----:B------:R1:W-:Y:S01]  /*18cd10*/  STL [R1+0x87b4], R55 ;  /* 0x0087b43701007387 */ /* 0x0003e20000100800 */
[----:B0-----:R-:W-:-:S03]  /*18cd20*/  IADD3 R8, P0, PT, R55, R24, RZ ;  /* 0x0000001837087210 */ /* 0x001fc60007f1e0ff */
[----:B-1----:R-:W4:Y:S02]  /*18cd30*/  LDL R55, [R1+0x164] ;  /* 0x0001640001377983 */ /* 0x002f240000100800 */
[----:B------:R-:W-:Y:S02]  /*18cd40*/  IMAD.X R9, R57, 0x1, R23, P0 ;  /* 0x0000000139097824 */ /* 0x000fe400000e0617 */
[----:B------:R-:W-:Y:S01]  /*18cd50*/  IMAD.MOV.U32 R15, RZ, RZ, R16 ;  /* 0x000000ffff0f7224 */ /* 0x000fe200078e0010 */
[----:B------:R-:W-:Y:S01]  /*18cd60*/  STL [R1+0x27c], R57 ;  /* 0x00027c3901007387 */ /* 0x000fe20000100800 */
[----:B------:R-:W-:-:S03]  /*18cd70*/  IMAD.MOV.U32 R16, RZ, RZ, R60 ;  /* 0x000000ffff107224 */ /* 0x000fc600078e003c */
[----:B------:R-:W-:Y:S04]  /*18cd80*/  STL [R1+0x87b8], R57 ;  /* 0x0087b83901007387 */ /* 0x000fe80000100800 */
[----:B------:R0:W-:Y:S01]  /*18cd90*/  STL.64 [R1+0x3bb0], R8 ;  /* 0x003bb00801007387 */ /* 0x0001e20000100a00 */
[----:B--2---:R-:W-:-:S03]  /*18cda0*/  SHF.R.S32.HI R60, RZ, 0x1f, R59 ;  /* 0x0000001fff3c7819 */ /* 0x004fc6000001143b */
[----:B------:R1:W-:Y:S01]  /*18cdb0*/  STL [R1+0x87bc], R59 ;  /* 0x0087bc3b01007387 */ /* 0x0003e20000100800 */
[----:B0-----:R-:W-:-:S03]  /*18cdc0*/  IADD3 R8, P0, PT, R59, R24, RZ ;  /* 0x000000183b087210 */ /* 0x001fc60007f1e0ff */
[----:B-1----:R-:W2:Y:S02]  /*18cdd0*/  LDL R59, [R1+0x160] ;  /* 0x00016000013b7983 */ /* 0x002ea40000100800 */
[----:B------:R-:W-:-:S05]  /*18cde0*/  IMAD.X R9, R60, 0x1, R23, P0 ;  /* 0x000000013c097824 */ /* 0x000fca00000e0617 */
[----:B------:R0:W-:Y:S04]  /*18cdf0*/  STL.64 [R1+0x3ba8], R8 ;  /* 0x003ba80801007387 */ /* 0x0001e80000100a00 */
[----:B------:R-:W-:Y:S01]  /*18ce00*/  STL [R1+0x87c0], R60 ;  /* 0x0087c03c01007387 */ /* 0x000fe20000100800 */
[----:B---3--:R-:W-:-:S03]  /*18ce10*/  SHF.R.S32.HI R7, RZ, 0x1f, R61 ;  /* 0x0000001fff077819 */ /* 0x008fc6000001143d */
[----:B------:R1:W-:Y:S01]  /*18ce20*/  STL [R1+0x87c4], R61 ;  /* 0x0087c43d01007387 */ /* 0x0003e20000100800 */
[----:B0-----:R-:W-:-:S03]  /*18ce30*/  IADD3 R8, P0, PT, R61, R24, RZ ;  /* 0x000000183d087210 */ /* 0x001fc60007f1e0ff */
[----:B-1----:R-:W3:Y:S02]  /*18ce40*/  LDL R61, [R1+0x15c] ;  /* 0x00015c00013d7983 */ /* 0x002ee40000100800 */
[----:B------:R-:W-:Y:S02]  /*18ce50*/  IMAD.X R9, R7, 0x1, R23, P0 ;  /* 0x0000000107097824 */ /* 0x000fe400000e0617 */
[----:B------:R-:W-:Y:S04]  /*18ce60*/  STL [R1+0x284], R7 ;  /* 0x0002840701007387 */ /* 0x000fe80000100800 */
[----:B------:R0:W-:Y:S04]  /*18ce70*/  STL.64 [R1+0x3ba0], R8 ;  /* 0x003ba00801007387 */ /* 0x0001e80000100a00 */
[----:B------:R-:W-:Y:S01]  /*18ce80*/  STL [R1+0x87c8], R7 ;  /* 0x0087c80701007387 */ /* 0x000fe20000100800 */
[----:B----4-:R-:W-:-:S03]  /*18ce90*/  SHF.R.S32.HI R5, RZ, 0x1f, R55 ;  /* 0x0000001fff057819 */ /* 0x010fc60000011437 */
[----:B------:R1:W-:Y:S01]  /*18cea0*/  STL [R1+0x87cc], R55 ;  /* 0x0087cc3701007387 */ /* 0x0003e20000100800 */
[----:B0-----:R-:W-:-:S03]  /*18ceb0*/  IADD3 R8, P0, PT, R55, R24, RZ ;  /* 0x0000001837087210 */ /* 0x001fc60007f1e0ff */
[----:B-1----:R-:W4:Y:S02]  /*18cec0*/  LDL R55, [R1+0x158] ;  /* 0x0001580001377983 */ /* 0x002f240000100800 */
[----:B------:R-:W-:Y:S02]  /*18ced0*/  IMAD.X R9, R5, 0x1, R23, P0 ;  /* 0x0000000105097824 */ /* 0x000fe400000e0617 */
[----:B------:R-:W-:Y:S04]  /*18cee0*/  STL [R1+0x288], R5 ;  /* 0x0002880501007387 */ /* 0x000fe80000100800 */
[----:B------:R-:W-:Y:S04]  /*18cef0*/  STL [R1+0x87d0], R5 ;  /* 0x0087d00501007387 */ /* 0x000fe80000100800 */
[----:B------:R0:W-:Y:S01]  /*18cf00*/  STL.64 [R1+0x3b98], R8 ;  /* 0x003b980801007387 */ /* 0x0001e20000100a00 */
[----:B--2---:R-:W-:-:S03]  /*18cf10*/  SHF.R.S32.HI R57, RZ, 0x1f, R59 ;  /* 0x0000001fff397819 */ /* 0x004fc6000001143b */
[----:B------:R1:W-:Y:S01]  /*18cf20*/  STL [R1+0x87d4], R59 ;  /* 0x0087d43b01007387 */ /* 0x0003e20000100800 */
[----:B0-----:R-:W-:-:S03]  /*18cf30*/  IADD3 R8, P0, PT, R59, R24, RZ ;  /* 0x000000183b087210 */ /* 0x001fc60007f1e0ff */
[----:B-1----:R-:W2:Y:S02]  /*18cf40*/  LDL R59, [R1+0x154] ;  /* 0x00015400013b7983 */ /* 0x002ea40000100800 */
[----:B------:R-:W-:Y:S02]  /*18cf50*/  IMAD.X R9, R57, 0x1, R23, P0 ;  /* 0x0000000139097824 */ /* 0x000fe400000e0617 */
[----:B------:R-:W-:Y:S04]  /*18cf60*/  STL [R1+0x28c], R57 ;  /* 0x00028c3901007387 */ /* 0x000fe80000100800 */
        /* <DEDUP_REMOVED lines=24> */
[----:B------:R-:W-:Y:S04]  /*18d0f0*/  STL [R1+0x87f0], R5 ;  /* 0x0087f00501007387 */ /* 0x000fe80000100800 */
[----:B------:R0:W-:Y:S01]  /*18d100*/  STL.64 [R1+0x3b78], R8 ;  /* 0x003b780801007387 */ /* 0x0001e20000100a00 */
        /* <DEDUP_REMOVED lines=57> */
[----:B------:R-:W-:Y:S01]  /*18d4a0*/  STL [R1+0x882c], R55 ;  /* 0x00882c3701007387 */ /* 0x000fe20000100800 */
[----:B0-----:R-:W-:-:S03]  /*18d4b0*/  IADD3 R8, P0, PT, R55, R24, RZ ;  /* 0x0000001837087210 */ /* 0x001fc60007f1e0ff */
[----:B------:R-:W-:Y:S02]  /*18d4c0*/  STL [R1+0x2b8], R5 ;  /* 0x0002b80501007387 */ /* 0x000fe40000100800 */
[----:B------:R-:W-:Y:S02]  /*18d4d0*/  IMAD.X R9, R5, 0x1, R23, P0 ;  /* 0x0000000105097824 */ /* 0x000fe400000e0617 */
[----:B------:R0:W-:Y:S04]  /*18d4e0*/  STL [R1+0x8830], R5 ;  /* 0x0088300501007387 */ /* 0x0001e80000100800 */
[----:B0-----:R-:W4:Y:S04]  /*18d4f0*/  LDL R5, [R1+0x124] ;  /* 0x0001240001057983 */ /* 0x001f280000100800 */
[----:B------:R0:W-:Y:S01]  /*18d500*/  STL.64 [R1+0x3bf8], R8 ;  /* 0x003bf80801007387 */ /* 0x0001e20000100a00 */
[----:B------:R-:W-:-:S02]  /*18d510*/  SHF.R.S32.HI R7, RZ, 0x1f, R56 ;  /* 0x0000001fff077819 */ /* 0x000fc40000011438 */
[----:B--2---:R-:W-:Y:S02]  /*18d520*/  SHF.R.S32.HI R57, RZ, 0x1f, R59 ;  /* 0x0000001fff397819 */ /* 0x004fe4000001143b */
[----:B0-----:R-:W-:Y:S01]  /*18d530*/  IADD3 R8, P0, PT, R59, R24, RZ ;  /* 0x000000183b087210 */ /* 0x001fe20007f1e0ff */
[----:B------:R-:W-:Y:S04]  /*18d540*/  STL [R1+0x8834], R59 ;  /* 0x0088343b01007387 */ /* 0x000fe80000100800 */
[----:B------:R-:W-:Y:S01]  /*18d550*/  IMAD.X R9, R57, 0x1, R23, P0 ;  /* 0x0000000139097824 */ /* 0x000fe200000e0617 */
[----:B------:R-:W-:Y:S04]  /*18d560*/  STL [R1+0x2bc], R57 ;  /* 0x0002bc3901007387 */ /* 0x000fe80000100800 */
[----:B------:R-:W-:Y:S04]  /*18d570*/  STL.64 [R1+0x3c80], R8 ;  /* 0x003c800801007387 */ /* 0x000fe80000100a00 */
[----:B------:R0:W-:Y:S04]  /*18d580*/  STL [R1+0x8838], R57 ;  /* 0x0088383901007387 */ /* 0x0001e80000100800 */
[----:B0-----:R-:W2:Y:S01]  /*18d590*/  LDL R57, [R1+0x120] ;  /* 0x0001200001397983 */ /* 0x001ea20000100800 */
[----:B---3--:R-:W-:-:S02]  /*18d5a0*/  SHF.R.S32.HI R60, RZ, 0x1f, R61 ;  /* 0x0000001fff3c7819 */ /* 0x008fc4000001143d */
[-C--:B------:R-:W-:Y:S01]  /*18d5b0*/  IADD3 R8, P0, PT, R61, R24.reuse, RZ ;  /* 0x000000183d087210 */ /* 0x080fe20007f1e0ff */
[----:B------:R-:W-:Y:S04]  /*18d5c0*/  STL [R1+0x883c], R61 ;  /* 0x00883c3d01007387 */ /* 0x000fe80000100800 */
[----:B------:R-:W-:Y:S01]  /*18d5d0*/  IMAD.X R9, R60, 0x1, R23, P0 ;  /* 0x000000013c097824 */ /* 0x000fe200000e0617 */
[----:B------:R-:W-:Y:S04]  /*18d5e0*/  STL [R1+0x2c0], R60 ;  /* 0x0002c03c01007387 */ /* 0x000fe80000100800 */
[----:B------:R0:W-:Y:S04]  /*18d5f0*/  STL.64 [R1+0x3c78], R8 ;  /* 0x003c780801007387 */ /* 0x0001e80000100a00 */
[----:B------:R-:W-:Y:S04]  /*18d600*/  STL [R1+0x8840], R60 ;  /* 0x0088403c01007387 */ /* 0x000fe80000100800 */
[----:B------:R1:W-:Y:S01]  /*18d610*/  STL [R1+0x8844], R56 ;  /* 0x0088443801007387 */ /* 0x0003e20000100800 */
[----:B0-----:R-:W-:-:S03]  /*18d620*/  IADD3 R8, P0, PT, R56, R24, RZ ;  /* 0x0000001838087210 */ /* 0x001fc60007f1e0ff */
[----:B-1----:R-:W3:Y:S02]  /*18d630*/  LDL R56, [R1+0x118] ;  /* 0x0001180001387983 */ /* 0x002ee40000100800 */
[----:B------:R-:W-:Y:S02]  /*18d640*/  IMAD.X R9, R7, 0x1, R23, P0 ;  /* 0x0000000107097824 */ /* 0x000fe400000e0617 */
[----:B------:R-:W-:Y:S01]  /*18d650*/  STL [R1+0x8848], R7 ;  /* 0x0088480701007387 */ /* 0x000fe20000100800 */
[----:B----4-:R-:W-:-:S03]  /*18d660*/  SHF.R.S32.HI R55, RZ, 0x1f, R5 ;  /* 0x0000001fff377819 */ /* 0x010fc60000011405 */
[----:B------:R0:W-:Y:S04]  /*18d670*/  STL.64 [R1+0x3c70], R8 ;  /* 0x003c700801007387 */ /* 0x0001e80000100a00 */
[----:B------:R1:W-:Y:S01]  /*18d680*/  STL [R1+0x884c], R5 ;  /* 0x00884c0501007387 */ /* 0x0003e20000100800 */
[----:B0-----:R-:W-:-:S03]  /*18d690*/  IADD3 R8, P0, PT, R5, R24, RZ ;  /* 0x0000001805087210 */ /* 0x001fc60007f1e0ff */
[----:B-1----:R-:W4:Y:S02]  /*18d6a0*/  LDL R5, [R1+0x114] ;  /* 0x0001140001057983 */ /* 0x002f240000100800 */
[----:B------:R-:W-:Y:S02]  /*18d6b0*/  IMAD.X R9, R55, 0x1, R23, P0 ;  /* 0x0000000137097824 */ /* 0x000fe400000e0617 */
[----:B------:R-:W-:Y:S04]  /*18d6c0*/  STL [R1+0x2c8], R55 ;  /* 0x0002c83701007387 */ /* 0x000fe80000100800 */
[----:B------:R0:W-:Y:S04]  /*18d6d0*/  STL.64 [R1+0x3c68], R8 ;  /* 0x003c680801007387 */ /* 0x0001e80000100a00 */
[----:B------:R-:W-:Y:S01]  /*18d6e0*/  STL [R1+0x8850], R55 ;  /* 0x0088503701007387 */ /* 0x000fe20000100800 */
[----:B------:R-:W-:-:S02]  /*18d6f0*/  SHF.R.S32.HI R61, RZ, 0x1f, R6 ;  /* 0x0000001fff3d7819 */ /* 0x000fc40000011406 */
[----:B--2---:R-:W-:Y:S01]  /*18d700*/  SHF.R.S32.HI R59, RZ, 0x1f, R57 ;  /* 0x0000001fff3b7819 */ /* 0x004fe20000011439 */
[----:B------:R1:W-:Y:S01]  /*18d710*/  STL [R1+0x8854], R57 ;  /* 0x0088543901007387 */ /* 0x0003e20000100800 */
[----:B0-----:R-:W-:-:S05]  /*18d720*/  IADD3 R8, P0, PT, R57, R24, RZ ;  /* 0x0000001839087210 */ /* 0x001fca0007f1e0ff */
[----:B------:R-:W-:Y:S01]  /*18d730*/  IMAD.X R9, R59, 0x1, R23, P0 ;  /* 0x000000013b097824 */ /* 0x000fe200000e0617 */
[----:B-1----:R-:W2:Y:S04]  /*18d740*/  LDL R57, [R1+0x110] ;  /* 0x0001100001397983 */ /* 0x002ea80000100800 */
[----:B------:R-:W-:Y:S04]  /*18d750*/  STL [R1+0x2cc], R59 ;  /* 0x0002cc3b01007387 */ /* 0x000fe80000100800 */
[----:B------:R0:W-:Y:S04]  /*18d760*/  STL.64 [R1+0x3c60], R8 ;  /* 0x003c600801007387 */ /* 0x0001e80000100a00 */
[----:B------:R-:W-:Y:S04]  /*18d770*/  STL [R1+0x8858], R59 ;  /* 0x0088583b01007387 */ /* 0x000fe80000100800 */
[----:B------:R1:W-:Y:S01]  /*18d780*/  STL [R1+0x885c], R6 ;  /* 0x00885c0601007387 */ /* 0x0003e20000100800 */
[----:B0-----:R-:W-:-:S03]  /*18d790*/  IADD3 R8, P0, PT, R6, R24, RZ ;  /* 0x0000001806087210 */ /* 0x001fc60007f1e0ff */
[----:B-1----:R-:W2:Y:S02]  /*18d7a0*/  LDL R6, [R1+0x10c] ;  /* 0x00010c0001067983 */ /* 0x002ea40000100800 */
[----:B------:R-:W-:Y:S01]  /*18d7b0*/  IMAD.X R9, R61, 0x1, R23, P0 ;  /* 0x000000013d097824 */ /* 0x000fe200000e0617 */
[----:B---3--:R-:W-:Y:S01]  /*18d7c0*/  SHF.R.S32.HI R60, RZ, 0x1f, R56 ;  /* 0x0000001fff3c7819 */ /* 0x008fe20000011438 */
[----:B------:R-:W-:Y:S04]  /*18d7d0*/  STL [R1+0x8860], R61 ;  /* 0x0088603d01007387 */ /* 0x000fe80000100800 */
[----:B------:R0:W-:Y:S04]  /*18d7e0*/  STL.64 [R1+0x3c58], R8 ;  /* 0x003c580801007387 */ /* 0x0001e80000100a00 */
[----:B------:R1:W-:Y:S01]  /*18d7f0*/  STL [R1+0x8864], R56 ;  /* 0x0088643801007387 */ /* 0x0003e20000100800 */
[----:B0-----:R-:W-:-:S03]  /*18d800*/  IADD3 R8, P0, PT, R56, R24, RZ ;  /* 0x0000001838087210 */ /* 0x001fc60007f1e0ff */
[----:B-1----:R-:W3:Y:S02]  /*18d810*/  LDL R56, [R1+0x108] ;  /* 0x0001080001387983 */ /* 0x002ee40000100800 */
[----:B------:R-:W-:Y:S02]  /*18d820*/  IMAD.X R9, R60, 0x1, R23, P0 ;  /* 0x000000013c097824 */ /* 0x000fe400000e0617 */
[----:B------:R-:W-:Y:S01]  /*18d830*/  STL [R1+0x2d4], R60 ;  /* 0x0002d43c01007387 */ /* 0x000fe20000100800 */
[----:B----4-:R-:W-:-:S03]  /*18d840*/  SHF.R.S32.HI R7, RZ, 0x1f, R5 ;  /* 0x0000001fff077819 */ /* 0x010fc60000011405 */
[----:B------:R0:W-:Y:S04]  /*18d850*/  STL.64 [R1+0x3c50], R8 ;  /* 0x003c500801007387 */ /* 0x0001e80000100a00 */
[----:B------:R-:W-:Y:S04]  /*18d860*/  STL [R1+0x8868], R60 ;  /* 0x0088683c01007387 */ /* 0x000fe80000100800 */
[----:B------:R1:W-:Y:S01]  /*18d870*/  STL [R1+0x886c], R5 ;  /* 0x00886c0501007387 */ /* 0x0003e20000100800 */
[----:B0-----:R-:W-:-:S03]  /*18d880*/  IADD3 R8, P0, PT, R5, R24, RZ ;  /* 0x0000001805087210 */ /* 0x001fc60007f1e0ff */
[----:B-1----:R-:W4:Y:S02]  /*18d890*/  LDL R5, [R1+0x104] ;  /* 0x0001040001057983 */ /* 0x002f240000100800 */
[----:B------:R-:W-:Y:S02]  /*18d8a0*/  IMAD.X R9, R7, 0x1, R23, P0 ;  /* 0x0000000107097824 */ /* 0x000fe400000e0617 */
[----:B------:R-:W-:Y:S04]  /*18d8b0*/  STL [R1+0x2d8], R7 ;  /* 0x0002d80701007387 */ /* 0x000fe80000100800 */
[----:B------:R0:W-:Y:S04]  /*18d8c0*/  STL.64 [R1+0x3c48], R8 ;  /* 0x003c480801007387 */ /* 0x0001e80000100a00 */
[----:B------:R-:W-:Y:S01]  /*18d8d0*/  STL [R1+0x8870], R7 ;  /* 0x0088700701007387 */ /* 0x000fe20000100800 */
        /* <DEDUP_REMOVED lines=8> */
[----:B------:R-:W-:-:S03]  /*18d960*/  SHF.R.S32.HI R59, RZ, 0x1f, R6 ;  /* 0x0000001fff3b7819 */ /* 0x000fc60000011406 */
[----:B------:R1:W-:Y:S01]  /*18d970*/  STL [R1+0x887c], R6 ;  /* 0x00887c0601007387 */ /* 0x0003e20000100800 */
[----:B0-----:R-:W-:-:S03]  /*18d980*/  IADD3 R8, P0, PT, R6, R24, RZ ;  /* 0x0000001806087210 */ /* 0x001fc60007f1e0ff */
[----:B-1----:R-:W2:Y:S02]  /*18d990*/  LDL R6, [R1+0xfc] ;  /* 0x0000fc0001067983 */ /* 0x002ea40000100800 */
[----:B------:R-:W-:Y:S02]  /*18d9a0*/  IMAD.X R9, R59, 0x1, R23, P0 ;  /* 0x000000013b097824 */ /* 0x000fe400000e0617 */
[----:B------:R-:W-:Y:S04]  /*18d9b0*/  STL [R1+0x2e0], R59 ;  /* 0x0002e03b01007387 */ /* 0x000fe80000100800 */
[----:B------:R0:W-:Y:S01]  /*18d9c0*/  STL.64 [R1+0x3c90], R8 ;  /* 0x003c900801007387 */ /* 0x0001e20000100a00 */
[----:B---3--:R-:W-:-:S03]  /*18d9d0*/  SHF.R.S32.HI R61, RZ, 0x1f, R56 ;  /* 0x0000001fff3d7819 */ /* 0x008fc60000011438 */
[----:B------:R-:W-:Y:S04]  /*18d9e0*/  STL [R1+0x8880], R59 ;  /* 0x0088803b01007387 */ /* 0x000fe80000100800 */
[----:B------:R1:W-:Y:S01]  /*18d9f0*/  STL [R1+0x8884], R56 ;  /* 0x0088843801007387 */ /* 0x0003e20000100800 */
[----:B0-----:R-:W-:-:S03]  /*18da00*/  IADD3 R8, P0, PT, R56, R24, RZ ;  /* 0x0000001838087210 */ /* 0x001fc60007f1e0ff */
[----:B-1----:R-:W3:Y:S02]  /*18da10*/  LDL R56, [R1+0xf8] ;  /* 0x0000f80001387983 */ /* 0x002ee40000100800 */
[----:B------:R-:W-:Y:S02]  /*18da20*/  IMAD.X R9, R61, 0x1, R23, P0 ;  /* 0x000000013d097824 */ /* 0x000fe400000e0617 */
[----:B------:R-:W-:Y:S04]  /*18da30*/  STL [R1+0x2e4], R61 ;  /* 0x0002e43d01007387 */ /* 0x000fe80000100800 */
[----:B------:R0:W-:Y:S01]  /*18da40*/  STL.64 [R1+0x3c88], R8 ;  /* 0x003c880801007387 */ /* 0x0001e20000100a00 */
[----:B----4-:R-:W-:-:S03]  /*18da50*/  SHF.R.S32.HI R60, RZ, 0x1f, R5 ;  /* 0x0000001fff3c7819 */ /* 0x010fc60000011405 */
[----:B------:R-:W-:Y:S04]  /*18da60*/  STL [R1+0x8888], R61 ;  /* 0x0088883d01007387 */ /* 0x000fe80000100800 */
        /* <DEDUP_REMOVED lines=9> */
[----:B0-----:R-:W-:-:S05]  /*18db00*/  IADD3 R8, P0, PT, R57, R24, RZ ;  /* 0x0000001839087210 */ /* 0x001fca0007f1e0ff */
[----:B------:R-:W-:Y:S01]  /*18db10*/  IMAD.X R9, R7, 0x1, R23, P0 ;  /* 0x0000000107097824 */ /* 0x000fe200000e0617 */
[----:B-1----:R-:W2:Y:S04]  /*18db20*/  LDL R57, [R1+0xf0] ;  /* 0x0000f00001397983 */ /* 0x002ea80000100800 */
[----:B------:R-:W-:Y:S04]  /*18db30*/  STL [R1+0x2ec], R7 ;  /* 0x0002ec0701007387 */ /* 0x000fe80000100800 */
[----:B------:R0:W-:Y:S04]  /*18db40*/  STL.64 [R1+0x3d00], R8 ;  /* 0x003d000801007387 */ /* 0x0001e80000100a00 */
[----:B------:R-:W-:Y:S01]  /*18db50*/  STL [R1+0x8898], R7 ;  /* 0x0088980701007387 */ /* 0x000fe20000100800 */
[----:B------:R-:W-:-:S03]  /*18db60*/  SHF.R.S32.HI R55, RZ, 0x1f, R6 ;  /* 0x0000001fff377819 */ /* 0x000fc60000011406 */
        /* <DEDUP_REMOVED lines=13> */
[----:B------:R-:W-:Y:S04]  /*18dc40*/  STL [R1+0x88a8], R59 ;  /* 0x0088a83b01007387 */ /* 0x000fe80000100800 */
[----:B------:R0:W-:Y:S01]  /*18dc50*/  STL.64 [R1+0x3d70], R8 ;  /* 0x003d700801007387 */ /* 0x0001e20000100a00 */
[----:B----4-:R-:W-:-:S03]  /*18dc60*/  SHF.R.S32.HI R61, RZ, 0x1f, R5 ;  /* 0x0000001fff3d7819 */ /* 0x010fc60000011405 */
        /* <DEDUP_REMOVED lines=117> */
[----:B------:R0:W-:Y:S01]  /*18e3c0*/  STL [R1+0x8920], R59 ;  /* 0x0089203b01007387 */ /* 0x0001e20000100800 */
[----:B---3--:R-:W-:-:S03]  /*18e3d0*/  SHF.R.S32.HI R61, RZ, 0x1f, R56 ;  /* 0x0000001fff3d7819 */ /* 0x008fc60000011438 */
[----:B0-----:R-:W3:Y:S04]  /*18e3e0*/  LDL R59, [R1+0xa8] ;  /* 0x0000a800013b7983 */ /* 0x001ee80000100800 */
[----:B------:R0:W-:Y:S04]  /*18e3f0*/  STL.64 [R1+0x40e8], R8 ;  /* 0x0040e80801007387 */ /* 0x0001e80000100a00 */
[----:B------:R-:W-:Y:S01]  /*18e400*/  STL [R1+0x8924], R56 ;  /* 0x0089243801007387 */ /* 0x000fe20000100800 */
[----:B0-----:R-:W-:-:S03]  /*18e410*/  IADD3 R8, P0, PT, R56, R24, RZ ;  /* 0x0000001838087210 */ /* 0x001fc60007f1e0ff */
[----:B------:R-:W-:Y:S02]  /*18e420*/  STL [R1+0x334], R61 ;  /* 0x0003343d01007387 */ /* 0x000fe40000100800 */
[----:B------:R-:W-:Y:S01]  /*18e430*/  IMAD.X R9, R61, 0x1, R23, P0 ;  /* 0x000000013d097824 */ /* 0x000fe200000e0617 */
[----:B----4-:R-:W-:-:S04]  /*18e440*/  SHF.R.S32.HI R60, RZ, 0x1f, R5 ;  /* 0x0000001fff3c7819 */ /* 0x010fc80000011405 */
[----:B------:R0:W-:Y:S04]  /*18e450*/  STL.64 [R1+0x4120], R8 ;  /* 0x0041200801007387 */ /* 0x0001e80000100a00 */
[----:B------:R1:W-:Y:S01]  /*18e460*/  STL [R1+0x8928], R61 ;  /* 0x0089283d01007387 */ /* 0x0003e20000100800 */
[----:B0-----:R-:W-:-:S03]  /*18e470*/  IADD3 R8, P0, PT, R5, R24, RZ ;  /* 0x0000001805087210 */ /* 0x001fc60007f1e0ff */
[----:B-1----:R-:W4:Y:S02]  /*18e480*/  LDL R61, [R1+0xa4] ;  /* 0x0000a400013d7983 */ /* 0x002f240000100800 */
[----:B------:R-:W-:Y:S02]  /*18e490*/  IMAD.X R9, R60, 0x1, R23, P0 ;  /* 0x000000013c097824 */ /* 0x000fe400000e0617 */
[----:B------:R-:W-:Y:S04]  /*18e4a0*/  STL [R1+0x892c], R5 ;  /* 0x00892c0501007387 */ /* 0x000fe80000100800 */
[----:B------:R-:W-:Y:S04]  /*18e4b0*/  STL [R1+0x338], R60 ;  /* 0x0003383c01007387 */ /* 0x000fe80000100800 */
[----:B------:R-:W-:Y:S04]  /*18e4c0*/  STL.64 [R1+0x4160], R8 ;  /* 0x0041600801007387 */ /* 0x000fe80000100a00 */
[----:B------:R0:W-:Y:S04]  /*18e4d0*/  STL [R1+0x8930], R60 ;  /* 0x0089303c01007387 */ /* 0x0001e80000100800 */
[----:B0-----:R-:W4:Y:S01]  /*18e4e0*/  LDL R60, [R1+0xa0] ;  /* 0x0000a000013c7983 */ /* 0x001f220000100800 */
[----:B--2---:R-:W-:-:S03]  /*18e4f0*/  SHF.R.S32.HI R7, RZ, 0x1f, R57 ;  /* 0x0000001fff077819 */ /* 0x004fc60000011439 */
[----:B------:R0:W-:Y:S01]  /*18e500*/  STL [R1+0x8934], R57 ;  /* 0x0089343901007387 */ /* 0x0001e20000100800 */
[----:B------:R-:W-:-:S05]  /*18e510*/  IADD3 R8, P0, PT, R57, R24, RZ ;  /* 0x0000001839087210 */ /* 0x000fca0007f1e0ff */
[----:B------:R-:W-:Y:S01]  /*18e520*/  IMAD.X R9, R7, 0x1, R23, P0 ;  /* 0x0000000107097824 */ /* 0x000fe200000e0617 */
[----:B0-----:R-:W2:Y:S04]  /*18e530*/  LDL R57, [R1+0x9c] ;  /* 0x00009c0001397983 */ /* 0x001ea80000100800 */
        /* <DEDUP_REMOVED lines=16> */
[----:B------:R0:W-:Y:S01]  /*18e640*/  STL.64 [R1+0x4210], R8 ;  /* 0x0042100801007387 */ /* 0x0001e20000100a00 */
[----:B----4-:R-:W-:Y:S02]  /*18e650*/  SHF.R.S32.HI R56, RZ, 0x1f, R61 ;  /* 0x0000001fff387819 */ /* 0x010fe4000001143d */
[----:B0-----:R-:W-:Y:S01]  /*18e660*/  IADD3 R8, P0, PT, R61, R24, RZ ;  /* 0x000000183d087210 */ /* 0x001fe20007f1e0ff */
[----:B------:R-:W-:Y:S04]  /*18e670*/  STL [R1+0x8944], R61 ;  /* 0x0089443d01007387 */ /* 0x000fe80000100800 */
[----:B------:R-:W-:Y:S01]  /*18e680*/  IMAD.X R9, R56, 0x1, R23, P0 ;  /* 0x0000000138097824 */ /* 0x000fe200000e0617 */
[----:B------:R-:W-:Y:S04]  /*18e690*/  STL [R1+0x348], R56 ;  /* 0x0003483801007387 */ /* 0x000fe80000100800 */
[----:B------:R0:W-:Y:S04]  /*18e6a0*/  STL.64 [R1+0x4250], R8 ;  /* 0x0042500801007387 */ /* 0x0001e80000100a00 */
[----:B------:R-:W4:Y:S04]  /*18e6b0*/  LDL R59, [R1+0x84] ;  /* 0x00008400013b7983 */ /* 0x000f280000100800 */
[----:B------:R1:W-:Y:S01]  /*18e6c0*/  STL [R1+0x8948], R56 ;  /* 0x0089483801007387 */ /* 0x0003e20000100800 */
[----:B------:R-:W-:-:S02]  /*18e6d0*/  SHF.R.S32.HI R5, RZ, 0x1f, R60 ;  /* 0x0000001fff057819 */ /* 0x000fc4000001143c */
[----:B0-----:R-:W-:Y:S01]  /*18e6e0*/  IADD3 R8, P0, PT, R60, R24, RZ ;  /* 0x000000183c087210 */ /* 0x001fe20007f1e0ff */
[----:B-1----:R-:W4:Y:S04]  /*18e6f0*/  LDL R56, [R1+0x90] ;  /* 0x0000900001387983 */ /* 0x002f280000100800 */
[----:B------:R-:W-:Y:S01]  /*18e700*/  IMAD.X R9, R5, 0x1, R23, P0 ;  /* 0x0000000105097824 */ /* 0x000fe200000e0617 */
[----:B------:R-:W-:Y:S04]  /*18e710*/  STL [R1+0x894c], R60 ;  /* 0x00894c3c01007387 */ /* 0x000fe80000100800 */
[----:B------:R-:W-:Y:S04]  /*18e720*/  STL [R1+0x34c], R5 ;  /* 0x00034c0501007387 */ /* 0x000fe80000100800 */
[----:B------:R-:W-:Y:S04]  /*18e730*/  STL.64 [R1+0x4288], R8 ;  /* 0x0042880801007387 */ /* 0x000fe80000100a00 */
[----:B------:R0:W-:Y:S04]  /*18e740*/  STL [R1+0x8950], R5 ;  /* 0x0089500501007387 */ /* 0x0001e80000100800 */
[----:B0-----:R-:W4:Y:S01]  /*18e750*/  LDL R5, [R1+0x8c] ;  /* 0x00008c0001057983 */ /* 0x001f220000100800 */
[----:B--2---:R-:W-:-:S02]  /*18e760*/  SHF.R.S32.HI R7, RZ, 0x1f, R57 ;  /* 0x0000001fff077819 */ /* 0x004fc40000011439 */
[----:B------:R-:W-:Y:S01]  /*18e770*/  IADD3 R8, P0, PT, R57, R24, RZ ;  /* 0x0000001839087210 */ /* 0x000fe20007f1e0ff */
[----:B------:R-:W-:Y:S04]  /*18e780*/  STL [R1+0x8960], R57 ;  /* 0x0089603901007387 */ /* 0x000fe80000100800 */
[----:B------:R-:W-:-:S05]  /*18e790*/  IMAD.X R9, R7, 0x1, R23, P0 ;  /* 0x0000000107097824 */ /* 0x000fca00000e0617 */
[----:B------:R0:W-:Y:S01]  /*18e7a0*/  STL.64 [R1+0x42c8], R8 ;  /* 0x0042c80801007387 */ /* 0x0001e20000100a00 */
[----:B------:R-:W-:Y:S02]  /*18e7b0*/  SHF.R.S32.HI R7, RZ, 0x1f, R6 ;  /* 0x0000001fff077819 */ /* 0x000fe40000011406 */
[----:B0-----:R-:W-:Y:S01]  /*18e7c0*/  IADD3 R8, P0, PT, R6, R24, RZ ;  /* 0x0000001806087210 */ /* 0x001fe20007f1e0ff */
[----:B------:R-:W-:Y:S04]  /*18e7d0*/  STL [R1+0x8958], R6 ;  /* 0x0089580601007387 */ /* 0x000fe80000100800 */
[----:B------:R-:W-:Y:S01]  /*18e7e0*/  IMAD.X R9, R7, 0x1, R23, P0 ;  /* 0x0000000107097824 */ /* 0x000fe200000e0617 */
[----:B------:R-:W-:Y:S04]  /*18e7f0*/  STL [R1+0x354], R7 ;  /* 0x0003540701007387 */ /* 0x000fe80000100800 */
[----:B------:R-:W-:Y:S04]  /*18e800*/  STL.64 [R1+0x4308], R8 ;  /* 0x0043080801007387 */ /* 0x000fe80000100a00 */
[----:B------:R0:W-:Y:S04]  /*18e810*/  STL [R1+0x895c], R7 ;  /* 0x00895c0701007387 */ /* 0x0001e80000100800 */
[----:B0-----:R-:W2:Y:S04]  /*18e820*/  LDL R7, [R1+0x78] ;  /* 0x0000780001077983 */ /* 0x001ea80000100800 */
[----:B---3--:R-:W-:Y:S04]  /*18e830*/  STL [R1+0x8978], R55 ;  /* 0x0089783701007387 */ /* 0x008fe80000100800 */
[----:B------:R-:W3:Y:S01]  /*18e840*/  LDL R57, [R1+0x6c] ;  /* 0x00006c0001397983 */ /* 0x000ee20000100800 */
[----:B------:R-:W-:-:S02]  /*18e850*/  SHF.R.S32.HI R6, RZ, 0x1f, R55 ;  /* 0x0000001fff067819 */ /* 0x000fc40000011437 */
[----:B------:R-:W-:-:S05]  /*18e860*/  IADD3 R8, P0, PT, R55, R24, RZ ;  /* 0x0000001837087210 */ /* 0x000fca0007f1e0ff */
[----:B------:R-:W-:-:S05]  /*18e870*/  IMAD.X R9, R6, 0x1, R23, P0 ;  /* 0x0000000106097824 */ /* 0x000fca00000e0617 */
[----:B------:R0:W-:Y:S01]  /*18e880*/  STL.64 [R1+0x4338], R8 ;  /* 0x0043380801007387 */ /* 0x0001e20000100a00 */
[----:B----4-:R-:W-:Y:S02]  /*18e890*/  SHF.R.S32.HI R61, RZ, 0x1f, R56 ;  /* 0x0000001fff3d7819 */ /* 0x010fe40000011438 */
[----:B0-----:R-:W-:Y:S01]  /*18e8a0*/  IADD3 R8, P0, PT, R56, R24, RZ ;  /* 0x0000001838087210 */ /* 0x001fe20007f1e0ff */
[----:B------:R-:W-:Y:S04]  /*18e8b0*/  STL [R1+0x897c], R56 ;  /* 0x00897c3801007387 */ /* 0x000fe80000100800 */
[----:B------:R-:W-:Y:S01]  /*18e8c0*/  IMAD.X R9, R61, 0x1, R23, P0 ;  /* 0x000000013d097824 */ /* 0x000fe200000e0617 */
[----:B------:R-:W-:Y:S04]  /*18e8d0*/  STL [R1+0x35c], R61 ;  /* 0x00035c3d01007387 */ /* 0x000fe80000100800 */
[----:B------:R0:W-:Y:S01]  /*18e8e0*/  STL.64 [R1+0x4370], R8 ;  /* 0x0043700801007387 */ /* 0x0001e20000100a00 */
[----:B------:R-:W-:-:S02]  /*18e8f0*/  SHF.R.S32.HI R60, RZ, 0x1f, R5 ;  /* 0x0000001fff3c7819 */ /* 0x000fc40000011405 */
[----:B0-----:R-:W-:Y:S01]  /*18e900*/  IADD3 R8, P0, PT, R5, R24, RZ ;  /* 0x0000001805087210 */ /* 0x001fe20007f1e0ff */
[----:B------:R0:W-:Y:S04]  /*18e910*/  STL [R1+0x8984], R5 ;  /* 0x0089840501007387 */ /* 0x0001e80000100800 */
[----:B------:R-:W-:Y:S01]  /*18e920*/  IMAD.X R9, R60, 0x1, R23, P0 ;  /* 0x000000013c097824 */ /* 0x000fe200000e0617 */
[----:B------:R-:W-:Y:S04]  /*18e930*/  STL [R1+0x360], R60 ;  /* 0x0003603c01007387 */ /* 0x000fe80000100800 */
[----:B------:R-:W-:Y:S01]  /*18e940*/  STL.64 [R1+0x8968], R60 ;  /* 0x0089683c01007387 */ /* 0x000fe20000100a00 */
[----:B0-----:R-:W-:-:S03]  /*18e950*/  SHF.R.S32.HI R5, RZ, 0x1f, R27 ;  /* 0x0000001fff057819 */ /* 0x001fc6000001141b */
[----:B------:R0:W-:Y:S02]  /*18e960*/  STL.64 [R1+0x43b0], R8 ;  /* 0x0043b00801007387 */ /* 0x0001e40000100a00 */
[----:B0-----:R-:W-:Y:S01]  /*18e970*/  IADD3 R8, P0, PT, R27, R24, RZ ;  /* 0x000000181b087210 */ /* 0x001fe20007f1e0ff */
[----:B------:R-:W-:-:S04]  /*18e980*/  IMAD.MOV.U32 R61, RZ, RZ, R15 ;  /* 0x000000ffff3d7224 */ /* 0x000fc800078e000f */
[----:B------:R-:W-:Y:S01]  /*18e990*/  IMAD.X R9, R5, 0x1, R23, P0 ;  /* 0x0000000105097824 */ /* 0x000fe200000e0617 */
[----:B------:R-:W-:Y:S02]  /*18e9a0*/  SHF.R.S32.HI R5, RZ, 0x1f, R59 ;  /* 0x0000001fff057819 */ /* 0x000fe4000001143b */
[----:B------:R-:W-:Y:S02]  /*18e9b0*/  IADD3 R14, P0, PT, R59, R24, RZ ;  /* 0x000000183b0e7210 */ /* 0x000fe40007f1e0ff */
[----:B------:R-:W-:-:S03]  /*18e9c0*/  SHF.R.S32.HI R6, RZ, 0x1f, R61 ;  /* 0x0000001fff067819 */ /* 0x000fc6000001143d */
[----:B------:R-:W-:Y:S01]  /*18e9d0*/  IMAD.X R15, R5, 0x1, R23, P0 ;  /* 0x00000001050f7824 */ /* 0x000fe200000e0617 */
[----:B------:R-:W-:Y:S04]  /*18e9e0*/  STL.64 [R1+0x43f0], R8 ;  /* 0x0043f00801007387 */ /* 0x000fe80000100a00 */
[----:B------:R0:W-:Y:S04]  /*18e9f0*/  STL.64 [R1+0x4430], R14 ;  /* 0x0044300e01007387 */ /* 0x0001e80000100a00 */
[----:B------:R-:W-:Y:S04]  /*18ea00*/  STL [R1+0x8988], R59 ;  /* 0x0089883b01007387 */ /* 0x000fe80000100800 */
[----:B------:R-:W-:Y:S04]  /*18ea10*/  STL [R1+0x36c], R6 ;  /* 0x00036c0601007387 */ /* 0x000fe80000100800 */
[----:B------:R-:W4:Y:S01]  /*18ea20*/  LDL R56, [R1+0x54] ;  /* 0x0000540001387983 */ /* 0x000f220000100800 */
[----:B0-----:R-:W-:-:S05]  /*18ea30*/  IADD3 R14, P0, PT, R61, R24, RZ ;  /* 0x000000183d0e7210 */ /* 0x001fca0007f1e0ff */
[----:B------:R-:W-:Y:S01]  /*18ea40*/  IMAD.X R15, R6, 0x1, R23, P0 ;  /* 0x00000001060f7824 */ /* 0x000fe200000e0617 */
[----:B------:R-:W-:-:S04]  /*18ea50*/  SHF.R.S32.HI R5, RZ, 0x1f, R33 ;  /* 0x0000001fff057819 */ /* 0x000fc80000011421 */
[----:B------:R0:W-:Y:S02]  /*18ea60*/  STL.64 [R1+0x4468], R14 ;  /* 0x0044680e01007387 */ /* 0x0001e40000100a00 */
[----:B0-----:R-:W-:Y:S02]  /*18ea70*/  IADD3 R14, P0, PT, R33, R24, RZ ;  /* 0x00000018210e7210 */ /* 0x001fe40007f1e0ff */
[----:B------:R-:W-:Y:S03]  /*18ea80*/  STL [R1+0x370], R5 ;  /* 0x0003700501007387 */ /* 0x000fe60000100800 */
[----:B------:R-:W-:-:S05]  /*18ea90*/  IMAD.X R15, R5, 0x1, R23, P0 ;  /* 0x00000001050f7824 */ /* 0x000fca00000e0617 */
[----:B------:R0:W-:Y:S01]  /*18eaa0*/  STL.64 [R1+0x44a0], R14 ;  /* 0x0044a00e01007387 */ /* 0x0001e20000100a00 */
[----:B------:R-:W-:-:S05]  /*18eab0*/  IMAD.MOV.U32 R9, RZ, RZ, R16 ;  /* 0x000000ffff097224 */ /* 0x000fca00078e0010 */
[----:B------:R-:W-:Y:S02]  /*18eac0*/  SHF.R.S32.HI R59, RZ, 0x1f, R9 ;  /* 0x0000001fff3b7819 */ /* 0x000fe40000011409 */
[----:B------:R-:W-:Y:S02]  /*18ead0*/  SHF.R.S32.HI R13, RZ, 0x1f, R31 ;  /* 0x0000001fff0d7819 */ /* 0x000fe4000001141f */
[----:B--2---:R-:W-:Y:S02]  /*18eae0*/  SHF.R.S32.HI R18, RZ, 0x1f, R7 ;  /* 0x0000001fff127819 */ /* 0x004fe40000011407 */
[-C--:B0-----:R-:W-:Y:S01]  /*18eaf0*/  IADD3 R14, P0, PT, R7, R24.reuse, RZ ;  /* 0x00000018070e7210 */ /* 0x081fe20007f1e0ff */
[----:B------:R0:W-:Y:S04]  /*18eb00*/  STL.64 [R1+0x8970], R6 ;  /* 0x0089700601007387 */ /* 0x0001e80000100a00 */
[----:B------:R-:W-:Y:S01]  /*18eb10*/  IMAD.X R15, R18, 0x1, R23, P0 ;  /* 0x00000001120f7824 */ /* 0x000fe200000e0617 */
[----:B------:R-:W-:Y:S04]  /*18eb20*/  STL [R1+0x898c], R18 ;  /* 0x00898c1201007387 */ /* 0x000fe80000100800 */
[----:B------:R-:W2:Y:S01]  /*18eb30*/  LDL R5, [R1+0x4c] ;  /* 0x00004c0001057983 */ /* 0x000ea20000100800 */
[----:B0-----:R-:W-:-:S03]  /*18eb40*/  IADD3 R6, P0, PT, R34, R24, RZ ;  /* 0x0000001822067210 */ /* 0x001fc60007f1e0ff */
[----:B------:R0:W-:Y:S02]  /*18eb50*/  STL.64 [R1+0x44d8], R14 ;  /* 0x0044d80e01007387 */ /* 0x0001e40000100a00 */
[----:B0-----:R-:W-:-:S05]  /*18eb60*/  SHF.R.S32.HI R15, RZ, 0x1f, R34 ;  /* 0x0000001fff0f7819 */ /* 0x001fca0000011422 */
[----:B------:R-:W-:Y:S01]  /*18eb70*/  IMAD.X R7, R15, 0x1, R23, P0 ;  /* 0x000000010f077824 */ /* 0x000fe200000e0617 */
[----:B------:R0:W-:Y:S01]  /*18eb80*/  STL [R1+0x8990], R15 ;  /* 0x0089900f01007387 */ /* 0x0001e20000100800 */
[----:B------:R-:W-:-:S03]  /*18eb90*/  SHF.R.S32.HI R14, RZ, 0x1f, R11 ;  /* 0x0000001fff0e7819 */ /* 0x000fc6000001140b */
[----:B0-----:R-:W2:Y:S04]  /*18eba0*/  LDL R15, [R1+0x48] ;  /* 0x00004800010f7983 */ /* 0x001ea80000100800 */
[----:B------:R0:W-:Y:S01]  /*18ebb0*/  STL.64 [R1+0x4518], R6 ;  /* 0x0045180601007387 */ /* 0x0001e20000100a00 */
[----:B---3--:R-:W-:-:S03]  /*18ebc0*/  SHF.R.S32.HI R8, RZ, 0x1f, R57 ;  /* 0x0000001fff087819 */ /* 0x008fc60000011439 */
[----:B------:R-:W-:Y:S01]  /*18ebd0*/  STL.64 [R1+0x8ac8], R10 ;  /* 0x008ac80a01007387 */ /* 0x000fe20000100a00 */
[----:B0-----:R-:W-:-:S03]  /*18ebe0*/  IADD3 R6, P0, PT, R11, R24, RZ ;  /* 0x000000180b067210 */ /* 0x001fc60007f1e0ff */
[----:B------:R-:W-:Y:S02]  /*18ebf0*/  STL [R1+0x8994], R14 ;  /* 0x0089940e01007387 */ /* 0x000fe40000100800 */
[----:B------:R-:W-:-:S05]  /*18ec00*/  IMAD.X R7, R14, 0x1, R23, P0 ;  /* 0x000000010e077824 */ /* 0x000fca00000e0617 */
[----:B------:R0:W-:Y:S02]  /*18ec10*/  STL.64 [R1+0x4558], R6 ;  /* 0x0045580601007387 */ /* 0x0001e40000100a00 */
[----:B0-----:R-:W-:Y:S02]  /*18ec20*/  IADD3 R6, P0, PT, R57, R24, RZ ;  /* 0x0000001839067210 */ /* 0x001fe40007f1e0ff */
[----:B------:R0:W-:Y:S03]  /*18ec30*/  STL [R1+0x8998], R57 ;  /* 0x0089983901007387 */ /* 0x0001e60000100800 */
[----:B------:R-:W-:-:S05]  /*18ec40*/  IMAD.X R7, R8, 0x1, R23, P0 ;  /* 0x0000000108077824 */ /* 0x000fca00000e0617 */
[----:B------:R1:W-:Y:S01]  /*18ec50*/  STL.64 [R1+0x4588], R6 ;  /* 0x0045880601007387 */ /* 0x0003e20000100a00 */
[----:B------:R-:W-:-:S03]  /*18ec60*/  SHF.R.S32.HI R10, RZ, 0x1f, R17 ;  /* 0x0000001fff0a7819 */ /* 0x000fc60000011411 */
[----:B0-----:R-:W3:Y:S01]  /*18ec70*/  LDL R57, [R1+0x44] ;  /* 0x0000440001397983 */ /* 0x001ee20000100800 */
[----:B-1----:R-:W-:-:S03]  /*18ec80*/  IADD3 R6, P0, PT, R9, R24, RZ ;  /* 0x0000001809067210 */ /* 0x002fc60007f1e0ff */
[----:B------:R-:W-:Y:S02]  /*18ec90*/  STL [R1+0x899c], R59 ;  /* 0x00899c3b01007387 */ /* 0x000fe40000100800 */
[----:B------:R-:W-:-:S05]  /*18eca0*/  IMAD.X R7, R59, 0x1, R23, P0 ;  /* 0x000000013b077824 */ /* 0x000fca00000e0617 */
[----:B------:R0:W-:Y:S01]  /*18ecb0*/  STL.64 [R1+0x45c0], R6 ;  /* 0x0045c00601007387 */ /* 0x0001e20000100a00 */
[----:B------:R-:W-:Y:S01]  /*18ecc0*/  IMAD.MOV.U32 R8, RZ, RZ, R20 ;  /* 0x000000ffff087224 */ /* 0x000fe200078e0014 */
[----:B0-----:R-:W-:Y:S02]  /*18ecd0*/  IADD3 R6, P0, PT, R17, R24, RZ ;  /* 0x0000001811067210 */ /* 0x001fe40007f1e0ff */
[----:B------:R-:W-:Y:S03]  /*18ece0*/  STL [R1+0x388], R10 ;  /* 0x0003880a01007387 */ /* 0x000fe60000100800 */
[----:B------:R-:W-:Y:S01]  /*18ecf0*/  IMAD.X R7, R10, 0x1, R23, P0 ;  /* 0x000000010a077824 */ /* 0x000fe200000e0617 */
[----:B------:R-:W-:-:S04]  /*18ed00*/  SHF.R.S32.HI R20, RZ, 0x1f, R52 ;  /* 0x0000001fff147819 */ /* 0x000fc80000011434 */
[----:B------:R0:W-:Y:S02]  /*18ed10*/  STL.64 [R1+0x4600], R6 ;  /* 0x0046000601007387 */ /* 0x0001e40000100a00 */
[----:B0-----:R-:W-:Y:S02]  /*18ed20*/  IADD3 R6, P0, PT, R52, R24, RZ ;  /* 0x0000001834067210 */ /* 0x001fe40007f1e0ff */
[----:B------:R-:W-:Y:S03]  /*18ed30*/  STL [R1+0x38c], R20 ;  /* 0x00038c1401007387 */ /* 0x000fe60000100800 */
[----:B------:R-:W-:-:S05]  /*18ed40*/  IMAD.X R7, R20, 0x1, R23, P0 ;  /* 0x0000000114077824 */ /* 0x000fca00000e0617 */
[----:B------:R0:W-:Y:S01]  /*18ed50*/  STL.64 [R1+0x4640], R6 ;  /* 0x0046400601007387 */ /* 0x0001e20000100a00 */
[----:B------:R-:W-:-:S03]  /*18ed60*/  SHF.R.S32.HI R10, RZ, 0x1f, R28 ;  /* 0x0000001fff0a7819 */ /* 0x000fc6000001141c */
[----:B------:R1:W-:Y:S01]  /*18ed70*/  STL [R1+0x89a0], R13 ;  /* 0x0089a00d01007387 */ /* 0x0003e20000100800 */
[----:B0-----:R-:W-:-:S05]  /*18ed80*/  IADD3 R6, P0, PT, R31, R24, RZ ;  /* 0x000000181f067210 */ /* 0x001fca0007f1e0ff */
[--C-:B------:R-:W-:Y:S02]  /*18ed90*/  IMAD.X R7, R13, 0x1, R23.reuse, P0 ;  /* 0x000000010d077824 */ /* 0x100fe400000e0617 */
[----:B-1----:R-:W3:Y:S04]  /*18eda0*/  LDL R13, [R1+0x40] ;  /* 0x00004000010d7983 */ /* 0x002ee80000100800 */
[----:B------:R0:W-:Y:S01]  /*18edb0*/  STL.64 [R1+0x4680], R6 ;  /* 0x0046800601007387 */ /* 0x0001e20000100a00 */
[----:B----4-:R-:W-:Y:S02]  /*18edc0*/  SHF.R.S32.HI R55, RZ, 0x1f, R56 ;  /* 0x0000001fff377819 */ /* 0x010fe40000011438 */
[----:B0-----:R-:W-:Y:S01]  /*18edd0*/  IADD3 R6, P0, PT, R28, R24, RZ ;  /* 0x000000181c067210 */ /* 0x001fe20007f1e0ff */
[----:B------:R-:W-:Y:S04]  /*18ede0*/  STL [R1+0x394], R10 ;  /* 0x0003940a01007387 */ /* 0x000fe80000100800 */
[----:B------:R-:W-:-:S05]  /*18edf0*/  IMAD.X R7, R10, 0x1, R23, P0 ;  /* 0x000000010a077824 */ /* 0x000fca00000e0617 */
[----:B------:R0:W-:Y:S04]  /*18ee00*/  STL.64 [R1+0x46b8], R6 ;  /* 0x0046b80601007387 */ /* 0x0001e80000100a00 */
[----:B------:R-:W-:Y:S04]  /*18ee10*/  STL [R1+0x89a4], R56 ;  /* 0x0089a43801007387 */ /* 0x000fe80000100800 */
[----:B------:R-:W-:Y:S01]  /*18ee20*/  STL [R1+0x398], R55 ;  /* 0x0003983701007387 */ /* 0x000fe20000100800 */
[----:B0-----:R-:W-:-:S03]  /*18ee30*/  IADD3 R6, P0, PT, R56, R24, RZ ;  /* 0x0000001838067210 */ /* 0x001fc60007f1e0ff */
[----:B------:R0:W-:Y:S02]  /*18ee40*/  STL [R1+0x89a8], R55 ;  /* 0x0089a83701007387 */ /* 0x0001e40000100800 */
[----:B------:R-:W-:Y:S02]  /*18ee50*/  IMAD.X R7, R55, 0x1, R23, P0 ;  /* 0x0000000137077824 */ /* 0x000fe400000e0617 */
[----:B0-----:R-:W4:Y:S01]  /*18ee60*/  LDL R55, [R1+0x3c] ;  /* 0x00003c0001377983 */ /* 0x001f220000100800 */
[----:B------:R-:W-:-:S03]  /*18ee70*/  SHF.R.S32.HI R16, RZ, 0x1f, R8 ;  /* 0x0000001fff107819 */ /* 0x000fc60000011408 */
[----:B------:R0:W-:Y:S02]  /*18ee80*/  STL.64 [R1+0x46f0], R6 ;  /* 0x0046f00601007387 */ /* 0x0001e40000100a00 */
[----:B0-----:R-:W-:Y:S02]  /*18ee90*/  IADD3 R6, P0, PT, R8, R24, RZ ;  /* 0x0000001808067210 */ /* 0x001fe40007f1e0ff */
[----:B------:R-:W-:Y:S03]  /*18eea0*/  STL [R1+0x89ac], R16 ;  /* 0x0089ac1001007387 */ /* 0x000fe60000100800 */
[----:B------:R-:W-:-:S05]  /*18eeb0*/  IMAD.X R7, R16, 0x1, R23, P0 ;  /* 0x0000000110077824 */ /* 0x000fca00000e0617 */
        /* <DEDUP_REMOVED lines=19> */
[----:B0-----:R-:W-:-:S05]  /*18eff0*/  IADD3 R6, P0, PT, R57, R24, RZ ;  /* 0x0000001839067210 */ /* 0x001fca0007f1e0ff */
[----:B------:R-:W-:Y:S01]  /*18f000*/  IMAD.X R7, R14, 0x1, R23, P0 ;  /* 0x000000010e077824 */ /* 0x000fe200000e0617 */
[----:B-1----:R-:W3:Y:S04]  /*18f010*/  LDL R57, [R1+0x30] ;  /* 0x0000300001397983 */ /* 0x002ee80000100800 */
[----:B------:R-:W-:Y:S04]  /*18f020*/  STL [R1+0x3a8], R14 ;  /* 0x0003a80e01007387 */ /* 0x000fe80000100800 */
[----:B------:R-:W-:Y:S04]  /*18f030*/  STL [R1+0x89c4], R14 ;  /* 0x0089c40e01007387 */ /* 0x000fe80000100800 */
[----:B------:R0:W-:Y:S01]  /*18f040*/  STL.64 [R1+0x47e0], R6 ;  /* 0x0047e00601007387 */ /* 0x0001e20000100a00 */
[----:B------:R-:W-:-:S03]  /*18f050*/  SHF.R.S32.HI R59, RZ, 0x1f, R13 ;  /* 0x0000001fff3b7819 */ /* 0x000fc6000001140d */
        /* <DEDUP_REMOVED lines=55> */
[----:B------:R-:W-:-:S02]  /*18f3d0*/  IMAD.MOV.U32 R60, RZ, RZ, R58 ;  /* 0x000000ffff3c7224 */ /* 0x000fc400078e003a */
[----:B------:R-:W-:Y:S01]  /*18f3e0*/  IMAD.MOV.U32 R58, RZ, RZ, R39 ;  /* 0x000000ffff3a7224 */ /* 0x000fe200078e0027 */
[----:B--2---:R-:W-:Y:S02]  /*18f3f0*/  SHF.R.S32.HI R56, RZ, 0x1f, R5 ;  /* 0x0000001fff387819 */ /* 0x004fe40000011405 */
[-C--:B0-----:R-:W-:Y:S01]  /*18f400*/  IADD3 R6, P0, PT, R5, R24.reuse, RZ ;  /* 0x0000001805067210 */ /* 0x081fe20007f1e0ff */
[----:B------:R0:W-:Y:S04]  /*18f410*/  STL [R1+0x8a00], R5 ;  /* 0x008a000501007387 */ /* 0x0001e80000100800 */
[----:B------:R-:W-:Y:S01]  /*18f420*/  IMAD.X R7, R56, 0x1, R23, P0 ;  /* 0x0000000138077824 */ /* 0x000fe200000e0617 */
[----:B0-----:R-:W2:Y:S04]  /*18f430*/  LDL R5, [R1+0x10] ;  /* 0x0000100001057983 */ /* 0x001ea80000100800 */
[----:B------:R-:W-:Y:S04]  /*18f440*/  STL [R1+0x3c8], R56 ;  /* 0x0003c83801007387 */ /* 0x000fe80000100800 */
[----:B------:R0:W-:Y:S04]  /*18f450*/  STL.64 [R1+0x49b8], R6 ;  /* 0x0049b80601007387 */ /* 0x0001e80000100a00 */
[----:B------:R-:W-:Y:S01]  /*18f460*/  STL [R1+0x8a04], R56 ;  /* 0x008a043801007387 */ /* 0x000fe20000100800 */
[----:B0-----:R-:W-:Y:S01]  /*18f470*/  IMAD.MOV.U32 R7, RZ, RZ, R61 ;  /* 0x000000ffff077224 */ /* 0x001fe200078e003d */
[----:B------:R-:W-:Y:S01]  /*18f480*/  SHF.R.S32.HI R16, RZ, 0x1f, R15 ;  /* 0x0000001fff107819 */ /* 0x000fe2000001140f */
[----:B------:R-:W-:Y:S01]  /*18f490*/  IMAD.MOV.U32 R61, RZ, RZ, R38 ;  /* 0x000000ffff3d7224 */ /* 0x000fe200078e0026 */
[----:B------:R-:W-:Y:S01]  /*18f4a0*/  IADD3 R38, P0, PT, R15, R24, RZ ;  /* 0x000000180f267210 */ /* 0x000fe20007f1e0ff */
[----:B------:R0:W-:Y:S04]  /*18f4b0*/  STL [R1+0x8a08], R15 ;  /* 0x008a080f01007387 */ /* 0x0001e80000100800 */
[----:B------:R-:W-:Y:S01]  /*18f4c0*/  IMAD.X R39, R16, 0x1, R23, P0 ;  /* 0x0000000110277824 */ /* 0x000fe200000e0617 */
[----:B0-----:R-:W2:Y:S04]  /*18f4d0*/  LDL R15, [R1+0xc] ;  /* 0x00000c00010f7983 */ /* 0x001ea80000100800 */
[----:B------:R-:W-:Y:S04]  /*18f4e0*/  STL [R1+0x3cc], R16 ;  /* 0x0003cc1001007387 */ /* 0x000fe80000100800 */
[----:B------:R-:W-:Y:S04]  /*18f4f0*/  STL [R1+0x8a0c], R16 ;  /* 0x008a0c1001007387 */ /* 0x000fe80000100800 */
[----:B------:R0:W-:Y:S01]  /*18f500*/  STL.64 [R1+0x49f0], R38 ;  /* 0x0049f02601007387 */ /* 0x0001e20000100a00 */
[----:B------:R-:W-:Y:S01]  /*18f510*/  IMAD.MOV.U32 R6, RZ, RZ, R36 ;  /* 0x000000ffff067224 */ /* 0x000fe200078e0024 */
[----:B---3--:R-:W-:-:S02]  /*18f520*/  SHF.R.S32.HI R8, RZ, 0x1f, R57 ;  /* 0x0000001fff087819 */ /* 0x008fc40000011439 */
[----:B0-----:R-:W-:Y:S01]  /*18f530*/  IADD3 R38, P0, PT, R57, R24, RZ ;  /* 0x0000001839267210 */ /* 0x001fe20007f1e0ff */
[----:B------:R0:W-:Y:S04]  /*18f540*/  STL [R1+0x8a10], R57 ;  /* 0x008a103901007387 */ /* 0x0001e80000100800 */
[----:B------:R-:W-:Y:S01]  /*18f550*/  IMAD.X R39, R8, 0x1, R23, P0 ;  /* 0x0000000108277824 */ /* 0x000fe200000e0617 */
[----:B0-----:R-:W3:Y:S04]  /*18f560*/  LDL R57, [R1+0x8] ;  /* 0x0000080001397983 */ /* 0x001ee80000100800 */
        /* <DEDUP_REMOVED lines=9> */
[----:B------:R0:W-:Y:S04]  /*18f600*/  STL.64 [R1+0x4a68], R38 ;  /* 0x004a682601007387 */ /* 0x0001e80000100a00 */
[----:B0-----:R-:W3:Y:S04]  /*18f610*/  LDL.LU.64 R38, [R1+0x8b10] ;  /* 0x008b100001267983 */ /* 0x001ee80000300a00 */
[----:B------:R-:W-:Y:S01]  /*18f620*/  STL [R1+0x8a1c], R18 ;  /* 0x008a1c1201007387 */ /* 0x000fe20000100800 */
[----:B----4-:R-:W-:-:S03]  /*18f630*/  SHF.R.S32.HI R14, RZ, 0x1f, R55 ;  /* 0x0000001fff0e7819 */ /* 0x010fc60000011437 */
[----:B------:R0:W-:Y:S01]  /*18f640*/  STL [R1+0x8a20], R55 ;  /* 0x008a203701007387 */ /* 0x0001e20000100800 */
[----:B------:R-:W-:-:S03]  /*18f650*/  IADD3 R36, P0, PT, R55, R24, RZ ;  /* 0x0000001837247210 */ /* 0x000fc60007f1e0ff */
[----:B0-----:R-:W4:Y:S01]  /*18f660*/  LDL R55, [R1] ;  /* 0x0000000001377983 */ /* 0x001f220000100800 */
[----:B------:R-:W-:Y:S02]  /*18f670*/  IMAD.MOV.U32 R16, RZ, RZ, R29 ;  /* 0x000000ffff107224 */ /* 0x000fe400078e001d */
[----:B------:R-:W-:Y:S02]  /*18f680*/  IMAD.MOV.U32 R29, RZ, RZ, R37 ;  /* 0x000000ffff1d7224 */ /* 0x000fe400078e0025 */
[----:B------:R-:W-:Y:S01]  /*18f690*/  IMAD.X R37, R14, 0x1, R23, P0 ;  /* 0x000000010e257824 */ /* 0x000fe200000e0617 */
[----:B------:R-:W-:Y:S01]  /*18f6a0*/  STL [R1+0x3d8], R14 ;  /* 0x0003d80e01007387 */ /* 0x000fe20000100800 */
[----:B------:R-:W-:-:S03]  /*18f6b0*/  IMAD.MOV.U32 R18, RZ, RZ, R34 ;  /* 0x000000ffff127224 */ /* 0x000fc600078e0022 */
[----:B------:R0:W-:Y:S01]  /*18f6c0*/  STL.64 [R1+0x4aa0], R36 ;  /* 0x004aa02401007387 */ /* 0x0001e20000100a00 */
[----:B------:R-:W-:-:S03]  /*18f6d0*/  IMAD.MOV.U32 R11, RZ, RZ, R35 ;  /* 0x000000ffff0b7224 */ /* 0x000fc600078e0023 */
[----:B0-----:R-:W4:Y:S01]  /*18f6e0*/  LDL.LU.64 R36, [R1+0x8b08] ;  /* 0x008b080001247983 */ /* 0x001f220000300a00 */
[----:B--2---:R-:W-:Y:S02]  /*18f6f0*/  SHF.R.S32.HI R59, RZ, 0x1f, R5 ;  /* 0x0000001fff3b7819 */ /* 0x004fe40000011405 */
[----:B------:R-:W-:Y:S01]  /*18f700*/  IADD3 R34, P0, PT, R5, R24, RZ ;  /* 0x0000001805227210 */ /* 0x000fe20007f1e0ff */
[----:B------:R0:W-:Y:S04]  /*18f710*/  STL [R1+0x8a30], R5 ;  /* 0x008a300501007387 */ /* 0x0001e80000100800 */
[----:B------:R-:W-:Y:S01]  /*18f720*/  IMAD.X R35, R59, 0x1, R23, P0 ;  /* 0x000000013b237824 */ /* 0x000fe200000e0617 */
[----:B------:R-:W-:Y:S01]  /*18f730*/  STL [R1+0x3dc], R59 ;  /* 0x0003dc3b01007387 */ /* 0x000fe20000100800 */
[----:B0-----:R-:W-:-:S03]  /*18f740*/  IMAD.MOV.U32 R5, RZ, RZ, R32 ;  /* 0x000000ffff057224 */ /* 0x001fc600078e0020 */
[----:B------:R0:W-:Y:S04]  /*18f750*/  STL.64 [R1+0x4ae0], R34 ;  /* 0x004ae02201007387 */ /* 0x0001e80000100a00 */
[----:B0-----:R-:W2:Y:S04]  /*18f760*/  LDL.LU.64 R34, [R1+0x8b00] ;  /* 0x008b000001227983 */ /* 0x001ea80000300a00 */
[----:B------:R0:W-:Y:S01]  /*18f770*/  STL [R1+0x8a40], R59 ;  /* 0x008a403b01007387 */ /* 0x0001e20000100800 */
[----:B------:R-:W-:Y:S02]  /*18f780*/  SHF.R.S32.HI R56, RZ, 0x1f, R15 ;  /* 0x0000001fff387819 */ /* 0x000fe4000001140f */
[----:B------:R-:W-:Y:S01]  /*18f790*/  IADD3 R32, P0, PT, R15, R24, RZ ;  /* 0x000000180f207210 */ /* 0x000fe20007f1e0ff */
[----:B0-----:R-:W-:-:S04]  /*18f7a0*/  IMAD.MOV.U32 R59, RZ, RZ, R33 ;  /* 0x000000ffff3b7224 */ /* 0x001fc800078e0021 */
[----:B------:R-:W-:Y:S01]  /*18f7b0*/  IMAD.X R33, R56, 0x1, R23, P0 ;  /* 0x0000000138217824 */ /* 0x000fe200000e0617 */
[----:B------:R0:W-:Y:S04]  /*18f7c0*/  STL.64 [R1+0x8a28], R14 ;  /* 0x008a280e01007387 */ /* 0x0001e80000100a00 */
[----:B------:R-:W-:Y:S04]  /*18f7d0*/  STL [R1+0x3e0], R56 ;  /* 0x0003e03801007387 */ /* 0x000fe80000100800 */
[----:B------:R1:W-:Y:S01]  /*18f7e0*/  STL.64 [R1+0x4b20], R32 ;  /* 0x004b202001007387 */ /* 0x0003e20000100a00 */
[----:B0-----:R-:W-:Y:S01]  /*18f7f0*/  IMAD.MOV.U32 R15, RZ, RZ, R16 ;  /* 0x000000ffff0f7224 */ /* 0x001fe200078e0010 */
[----:B---3--:R-:W-:-:S02]  /*18f800*/  SHF.R.S32.HI R16, RZ, 0x1f, R57 ;  /* 0x0000001fff107819 */ /* 0x008fc40000011439 */
[----:B-1----:R-:W-:Y:S01]  /*18f810*/  IADD3 R32, P0, PT, R57, R24, RZ ;  /* 0x0000001839207210 */ /* 0x002fe20007f1e0ff */
[----:B------:R-:W-:Y:S04]  /*18f820*/  STL.64 [R1+0x8a38], R56 ;  /* 0x008a383801007387 */ /* 0x000fe80000100a00 */
[----:B------:R-:W-:Y:S01]  /*18f830*/  IMAD.X R33, R16, 0x1, R23, P0 ;  /* 0x0000000110217824 */ /* 0x000fe200000e0617 */
[----:B------:R-:W-:Y:S04]  /*18f840*/  STL [R1+0x3e4], R16 ;  /* 0x0003e41001007387 */ /* 0x000fe80000100800 */
[----:B------:R0:W-:Y:S04]  /*18f850*/  STL.64 [R1+0x4b58], R32 ;  /* 0x004b582001007387 */ /* 0x0001e80000100a00 */
[----:B0-----:R-:W3:Y:S04]  /*18f860*/  LDL.LU.64 R32, [R1+0x8af8] ;  /* 0x008af80001207983 */ /* 0x001ee80000300a00 */
[----:B------:R-:W-:Y:S01]  /*18f870*/  STL [R1+0x8a50], R16 ;  /* 0x008a501001007387 */ /* 0x000fe20000100800 */
[----:B------:R-:W-:-:S02]  /*18f880*/  SHF.R.S32.HI R8, RZ, 0x1f, R13 ;  /* 0x0000001fff087819 */ /* 0x000fc4000001140d */
[----:B------:R-:W-:Y:S01]  /*18f890*/  IADD3 R56, P0, PT, R13, R24, RZ ;  /* 0x000000180d387210 */ /* 0x000fe20007f1e0ff */
[----:B------:R0:W-:Y:S04]  /*18f8a0*/  STL [R1+0x8a60], R13 ;  /* 0x008a600d01007387 */ /* 0x0001e80000100800 */
[----:B------:R-:W-:Y:S01]  /*18f8b0*/  IMAD.X R57, R8, 0x1, R23, P0 ;  /* 0x0000000108397824 */ /* 0x000fe200000e0617 */
[----:B------:R-:W-:Y:S04]  /*18f8c0*/  STL [R1+0x3e8], R8 ;  /* 0x0003e80801007387 */ /* 0x000fe80000100800 */
[----:B------:R1:W-:Y:S04]  /*18f8d0*/  STL.64 [R1+0x4b88], R56 ;  /* 0x004b883801007387 */ /* 0x0003e80000100a00 */
[----:B------:R1:W-:Y:S01]  /*18f8e0*/  STL [R1+0x8a70], R8 ;  /* 0x008a700801007387 */ /* 0x0003e20000100800 */
[----:B0-----:R-:W-:-:S02]  /*18f8f0*/  IMAD.MOV.U32 R13, RZ, RZ, R15 ;  /* 0x000000ffff0d7224 */ /* 0x001fc400078e000f */
[----:B------:R-:W-:Y:S02]  /*18f900*/  IMAD.MOV.U32 R15, RZ, RZ, R31 ;  /* 0x000000ffff0f7224 */ /* 0x000fe400078e001f */
[----:B-1----:R-:W-:Y:S02]  /*18f910*/  IMAD.MOV.U32 R56, RZ, RZ, R18 ;  /* 0x000000ffff387224 */ /* 0x002fe400078e0012 */
[----:B------:R-:W-:Y:S02]  /*18f920*/  IMAD.MOV.U32 R8, RZ, RZ, R11 ;  /* 0x000000ffff087224 */ /* 0x000fe400078e000b */
[----:B------:R-:W-:Y:S02]  /*18f930*/  IMAD.MOV.U32 R11, RZ, RZ, R30 ;  /* 0x000000ffff0b7224 */ /* 0x000fe400078e001e */
[----:B------:R-:W-:Y:S02]  /*18f940*/  IMAD.MOV.U32 R57, RZ, RZ, R6 ;  /* 0x000000ffff397224 */ /* 0x000fe400078e0006 */
[----:B------:R-:W-:Y:S01]  /*18f950*/  IMAD.MOV.U32 R6, RZ, RZ, R3 ;  /* 0x000000ffff067224 */ /* 0x000fe200078e0003 */
[----:B------:R-:W-:-:S02]  /*18f960*/  SHF.R.S32.HI R3, RZ, 0x1f, R51 ;  /* 0x0000001fff037819 */ /* 0x000fc40000011433 */
[----:B----4-:R-:W-:Y:S02]  /*18f970*/  SHF.R.S32.HI R18, RZ, 0x1f, R55 ;  /* 0x0000001fff127819 */ /* 0x010fe40000011437 */
[-C--:B------:R-:W-:Y:S01]  /*18f980*/  IADD3 R30, P0, PT, R55, R24.reuse, RZ ;  /* 0x00000018371e7210 */ /* 0x080fe20007f1e0ff */
[----:B------:R-:W-:Y:S04]  /*18f990*/  STL [R1+0x8a80], R55 ;  /* 0x008a803701007387 */ /* 0x000fe80000100800 */
[----:B------:R-:W-:Y:S01]  /*18f9a0*/  IMAD.X R31, R18, 0x1, R23, P0 ;  /* 0x00000001121f7824 */ /* 0x000fe200000e0617 */
[----:B------:R-:W-:Y:S04]  /*18f9b0*/  STL [R1+0x3ec], R18 ;  /* 0x0003ec1201007387 */ /* 0x000fe80000100800 */
[----:B------:R-:W-:Y:S04]  /*18f9c0*/  STL [R1+0x8a90], R18 ;  /* 0x008a901201007387 */ /* 0x000fe80000100800 */
[----:B------:R0:W-:Y:S02]  /*18f9d0*/  STL.64 [R1+0x4bc8], R30 ;  /* 0x004bc81e01007387 */ /* 0x0001e40000100a00 */
[----:B0-----:R-:W-:-:S05]  /*18f9e0*/  IADD3 R30, P0, PT, R51, R24, RZ ;  /* 0x00000018331e7210 */ /* 0x001fca0007f1e0ff */
[----:B------:R-:W-:-:S05]  /*18f9f0*/  IMAD.X R31, R3, 0x1, R23, P0 ;  /* 0x00000001031f7824 */ /* 0x000fca00000e0617 */
[----:B------:R0:W-:Y:S01]  /*18fa00*/  STL.64 [R1+0x4c08], R30 ;  /* 0x004c081e01007387 */ /* 0x0001e20000100a00 */
[----:B------:R-:W-:-:S03]  /*18fa10*/  IMAD.MOV.U32 R55, RZ, RZ, R28 ;  /* 0x000000ffff377224 */ /* 0x000fc600078e001c */
[----:B0-----:R-:W4:Y:S01]  /*18fa20*/  LDL.LU.64 R30, [R1+0x8af0] ;  /* 0x008af000011e7983 */ /* 0x001f220000300a00 */
[----:B------:R-:W-:Y:S02]  /*18fa30*/  SHF.R.S32.HI R16, RZ, 0x1f, R50 ;  /* 0x0000001fff107819 */ /* 0x000fe40000011432 */
[----:B------:R-:W-:Y:S01]  /*18fa40*/  IADD3 R28, P0, PT, R50, R24, RZ ;  /* 0x00000018321c7210 */ /* 0x000fe20007f1e0ff */
[----:B------:R-:W-:Y:S01]  /*18fa50*/  IMAD.MOV.U32 R3, RZ, RZ, R29 ;  /* 0x000000ffff037224 */ /* 0x000fe200078e001d */
[----:B------:R0:W-:Y:S03]  /*18fa60*/  STL.64 [R1+0x8a48], R50 ;  /* 0x008a483201007387 */ /* 0x0001e60000100a00 */
[----:B------:R-:W-:Y:S01]  /*18fa70*/  IMAD.X R29, R16, 0x1, R23, P0 ;  /* 0x00000001101d7824 */ /* 0x000fe200000e0617 */
[----:B------:R-:W-:-:S04]  /*18fa80*/  SHF.R.S32.HI R16, RZ, 0x1f, R49 ;  /* 0x0000001fff107819 */ /* 0x000fc80000011431 */
[----:B------:R1:W-:Y:S01]  /*18fa90*/  STL.64 [R1+0x4c48], R28 ;  /* 0x004c481c01007387 */ /* 0x0003e20000100a00 */
[----:B0-----:R-:W-:-:S05]  /*18faa0*/  IADD3 R50, P0, PT, R49, R24, RZ ;  /* 0x0000001831327210 */ /* 0x001fca0007f1e0ff */
[----:B------:R-:W-:Y:S01]  /*18fab0*/  IMAD.X R51, R16, 0x1, R23, P0 ;  /* 0x0000000110337824 */ /* 0x000fe200000e0617 */
[----:B-1----:R-:W3:Y:S04]  /*18fac0*/  LDL.LU.64 R28, [R1+0x8ae8] ;  /* 0x008ae800011c7983 */ /* 0x002ee80000300a00 */
[----:B------:R0:W-:Y:S01]  /*18fad0*/  STL.64 [R1+0x4c98], R50 ;  /* 0x004c983201007387 */ /* 0x0001e20000100a00 */
[----:B------:R-:W-:Y:S02]  /*18fae0*/  IMAD.MOV.U32 R14, RZ, RZ, R59 ;  /* 0x000000ffff0e7224 */ /* 0x000fe400078e003b */
[----:B------:R-:W-:Y:S01]  /*18faf0*/  IMAD.MOV.U32 R59, RZ, RZ, R7 ;  /* 0x000000ffff3b7224 */ /* 0x000fe200078e0007 */
[----:B------:R-:W-:Y:S01]  /*18fb00*/  SHF.R.S32.HI R7, RZ, 0x1f, R27 ;  /* 0x0000001fff077819 */ /* 0x000fe2000001141b */
[----:B------:R-:W-:-:S02]  /*18fb10*/  IMAD.MOV.U32 R18, RZ, RZ, R13 ;  /* 0x000000ffff127224 */ /* 0x000fc400078e000d */
[----:B0-----:R-:W-:Y:S02]  /*18fb20*/  IMAD.MOV.U32 R51, RZ, RZ, R55 ;  /* 0x000000ffff337224 */ /* 0x001fe400078e0037 */
[----:B------:R-:W-:Y:S02]  /*18fb30*/  IMAD.MOV.U32 R50, RZ, RZ, R8 ;  /* 0x000000ffff327224 */ /* 0x000fe400078e0008 */
[----:B------:R-:W-:Y:S01]  /*18fb40*/  IMAD.MOV.U32 R55, RZ, RZ, R0 ;  /* 0x000000ffff377224 */ /* 0x000fe200078e0000 */
[----:B------:R-:W-:Y:S01]  /*18fb50*/  SHF.R.S32.HI R0, RZ, 0x1f, R48 ;  /* 0x0000001fff007819 */ /* 0x000fe20000011430 */
[----:B------:R-:W-:Y:S01]  /*18fb60*/  IMAD.MOV.U32 R8, RZ, RZ, R26 ;  /* 0x000000ffff087224 */ /* 0x000fe200078e001a */
[----:B------:R-:W-:Y:S01]  /*18fb70*/  IADD3 R26, P0, PT, R48, R24, RZ ;  /* 0x00000018301a7210 */ /* 0x000fe20007f1e0ff */
[----:B------:R-:W-:-:S04]  /*18fb80*/  IMAD.MOV.U32 R13, RZ, RZ, R27 ;  /* 0x000000ffff0d7224 */ /* 0x000fc800078e001b */
[----:B------:R-:W-:Y:S01]  /*18fb90*/  IMAD.X R27, R0, 0x1, R23, P0 ;  /* 0x00000001001b7824 */ /* 0x000fe200000e0617 */
[----:B------:R-:W-:Y:S04]  /*18fba0*/  STL.64 [R1+0x8a58], R48 ;  /* 0x008a583001007387 */ /* 0x000fe80000100a00 */
[----:B------:R0:W-:Y:S04]  /*18fbb0*/  STL.64 [R1+0x4cd0], R26 ;  /* 0x004cd01a01007387 */ /* 0x0001e80000100a00 */
[----:B0-----:R-:W4:Y:S01]  /*18fbc0*/  LDL.LU.64 R26, [R1+0x8ae0] ;  /* 0x008ae000011a7983 */ /* 0x001f220000300a00 */
[----:B------:R-:W-:-:S02]  /*18fbd0*/  IMAD.MOV.U32 R16, RZ, RZ, R56 ;  /* 0x000000ffff107224 */ /* 0x000fc400078e0038 */
[----:B------:R-:W-:Y:S01]  /*18fbe0*/  IMAD.MOV.U32 R56, RZ, RZ, R14 ;  /* 0x000000ffff387224 */ /* 0x000fe200078e000e */
[--C-:B------:R-:W-:Y:S01]  /*18fbf0*/  SHF.R.S32.HI R14, RZ, 0x1f, R2.reuse ;  /* 0x0000001fff0e7819 */ /* 0x100fe20000011402 */
[----:B------:R-:W-:Y:S01]  /*18fc00*/  IMAD.MOV.U32 R49, RZ, RZ, R2 ;  /* 0x000000ffff317224 */ /* 0x000fe200078e0002 */
[----:B------:R-:W-:Y:S02]  /*18fc10*/  SHF.R.S32.HI R48, RZ, 0x1f, R47 ;  /* 0x0000001fff307819 */ /* 0x000fe4000001142f */
[----:B------:R-:W-:Y:S01]  /*18fc20*/  IADD3 R2, P0, PT, R47, R24, RZ ;  /* 0x000000182f027210 */ /* 0x000fe20007f1e0ff */
[----:B------:R-:W-:-:S04]  /*18fc30*/  IMAD.MOV.U32 R0, RZ, RZ, R3 ;  /* 0x000000ffff007224 */ /* 0x000fc800078e0003 */
[----:B------:R-:W-:Y:S01]  /*18fc40*/  IMAD.X R3, R48, 0x1, R23, P0 ;  /* 0x0000000130037824 */ /* 0x000fe200000e0617 */
[----:B------:R-:W-:-:S04]  /*18fc50*/  SHF.R.S32.HI R48, RZ, 0x1f, R46 ;  /* 0x0000001fff307819 */ /* 0x000fc8000001142e */
[----:B------:R0:W-:Y:S02]  /*18fc60*/  STL.64 [R1+0x4d08], R2 ;  /* 0x004d080201007387 */ /* 0x0001e40000100a00 */
[----:B0-----:R-:W-:Y:S02]  /*18fc70*/  IADD3 R2, P0, PT, R46, R24, RZ ;  /* 0x000000182e027210 */ /* 0x001fe40007f1e0ff */
[----:B------:R-:W-:Y:S03]  /*18fc80*/  STL.64 [R1+0x8a68], R46 ;  /* 0x008a682e01007387 */ /* 0x000fe60000100a00 */
[----:B------:R-:W-:Y:S02]  /*18fc90*/  IMAD.X R3, R48, 0x1, R23, P0 ;  /* 0x0000000130037824 */ /* 0x000fe400000e0617 */
[----:B------:R-:W-:-:S03]  /*18fca0*/  IMAD.MOV.U32 R48, RZ, RZ, R49 ;  /* 0x000000ffff307224 */ /* 0x000fc600078e0031 */
[----:B------:R0:W-:Y:S01]  /*18fcb0*/  STL.64 [R1+0x4d48], R2 ;  /* 0x004d480201007387 */ /* 0x0001e20000100a00 */
[----:B------:R-:W-:Y:S02]  /*18fcc0*/  IMAD.MOV.U32 R49, RZ, RZ, R18 ;  /* 0x000000ffff317224 */ /* 0x000fe400078e0012 */
[----:B------:R-:W-:Y:S02]  /*18fcd0*/  IMAD.MOV.U32 R18, RZ, RZ, R55 ;  /* 0x000000ffff127224 */ /* 0x000fe400078e0037 */
[----:B------:R-:W-:Y:S02]  /*18fce0*/  IMAD.MOV.U32 R55, RZ, RZ, R8 ;  /* 0x000000ffff377224 */ /* 0x000fe400078e0008 */
[----:B------:R-:W-:Y:S01]  /*18fcf0*/  IMAD.MOV.U32 R8, RZ, RZ, R13 ;  /* 0x000000ffff087224 */ /* 0x000fe200078e000d */
[----:B0-----:R-:W4:Y:S01]  /*18fd00*/  LDL.LU.64 R2, [R1+0x8ad8] ;  /* 0x008ad80001027983 */ /* 0x001f220000300a00 */
[----:B------:R-:W-:Y:S01]  /*18fd10*/  IMAD.MOV.U32 R13, RZ, RZ, R5 ;  /* 0x000000ffff0d7224 */ /* 0x000fe200078e0005 */
[----:B------:R-:W-:Y:S01]  /*18fd20*/  IADD3 R46, P0, PT, R45, R24, RZ ;  /* 0x000000182d2e7210 */ /* 0x000fe20007f1e0ff */
[----:B------:R-:W-:Y:S01]  /*18fd30*/  IMAD.MOV.U32 R5, RZ, RZ, R54 ;  /* 0x000000ffff057224 */ /* 0x000fe200078e0036 */
[----:B------:R-:W-:-:S05]  /*18fd40*/  SHF.R.S32.HI R54, RZ, 0x1f, R45 ;  /* 0x0000001fff367819 */ /* 0x000fca000001142d */
[----:B------:R-:W-:Y:S02]  /*18fd50*/  IMAD.X R47, R54, 0x1, R23, P0 ;  /* 0x00000001362f7824 */ /* 0x000fe400000e0617 */
[----:B------:R-:W-:Y:S01]  /*18fd60*/  IMAD.MOV.U32 R54, RZ, RZ, R0 ;  /* 0x000000ffff367224 */ /* 0x000fe200078e0000 */
[----:B------:R-:W-:Y:S02]  /*18fd70*/  SHF.R.S32.HI R0, RZ, 0x1f, R44 ;  /* 0x0000001fff007819 */ /* 0x000fe4000001142c */
[----:B------:R0:W-:Y:S04]  /*18fd80*/  STL.64 [R1+0x4d88], R46 ;  /* 0x004d882e01007387 */ /* 0x0001e80000100a00 */
[----:B------:R1:W-:Y:S01]  /*18fd90*/  STL.64 [R1+0x8a78], R44 ;  /* 0x008a782c01007387 */ /* 0x0003e20000100a00 */
[----:B0-----:R-:W-:-:S05]  /*18fda0*/  IADD3 R46, P0, PT, R44, R24, RZ ;  /* 0x000000182c2e7210 */ /* 0x001fca0007f1e0ff */
[----:B------:R-:W-:Y:S02]  /*18fdb0*/  IMAD.X R47, R0, 0x1, R23, P0 ;  /* 0x00000001002f7824 */ /* 0x000fe400000e0617 */
[----:B------:R-:W4:Y:S01]  /*18fdc0*/  LDL.LU R0, [R1+0x8ad0] ;  /* 0x008ad00001007983 */ /* 0x000f220000300800 */
[----:B-1----:R-:W-:-:S03]  /*18fdd0*/  IADD3 R44, P0, PT, R43, R24, RZ ;  /* 0x000000182b2c7210 */ /* 0x002fc60007f1e0ff */
[----:B------:R0:W-:Y:S02]  /*18fde0*/  STL.64 [R1+0x4dc0], R46 ;  /* 0x004dc02e01007387 */ /* 0x0001e40000100a00 */
[----:B0-----:R-:W-:Y:S01]  /*18fdf0*/  SHF.R.S32.HI R46, RZ, 0x1f, R43 ;  /* 0x0000001fff2e7819 */ /* 0x001fe2000001142b */
[----:B------:R-:W-:Y:S02]  /*18fe00*/  IMAD.MOV.U32 R47, RZ, RZ, R48 ;  /* 0x000000ffff2f7224 */ /* 0x000fe400078e0030 */
[----:B------:R-:W-:Y:S02]  /*18fe10*/  IMAD.MOV.U32 R48, RZ, RZ, R49 ;  /* 0x000000ffff307224 */ /* 0x000fe400078e0031 */
[----:B------:R-:W-:Y:S02]  /*18fe20*/  IMAD.X R45, R46, 0x1, R23, P0 ;  /* 0x000000012e2d7824 */ /* 0x000fe400000e0617 */
[----:B------:R-:W-:Y:S02]  /*18fe30*/  IMAD.MOV.U32 R49, RZ, RZ, R18 ;  /* 0x000000ffff317224 */ /* 0x000fe400078e0012 */
[----:B------:R-:W-:-:S02]  /*18fe40*/  IMAD.MOV.U32 R18, RZ, RZ, R55 ;  /* 0x000000ffff127224 */ /* 0x000fc400078e0037 */
[----:B------:R-:W-:Y:S01]  /*18fe50*/  IMAD.MOV.U32 R55, RZ, RZ, R8 ;  /* 0x000000ffff377224 */ /* 0x000fe200078e0008 */
[----:B------:R0:W-:Y:S01]  /*18fe60*/  STL.64 [R1+0x4df8], R44 ;  /* 0x004df82c01007387 */ /* 0x0001e20000100a00 */
[----:B------:R-:W-:Y:S02]  /*18fe70*/  IMAD.MOV.U32 R8, RZ, RZ, R13 ;  /* 0x000000ffff087224 */ /* 0x000fe400078e000d */
[----:B------:R-:W-:Y:S01]  /*18fe80*/  IMAD.MOV.U32 R13, RZ, RZ, R5 ;  /* 0x000000ffff0d7224 */ /* 0x000fe200078e0005 */
[----:B------:R-:W-:Y:S01]  /*18fe90*/  SHF.R.S32.HI R5, RZ, 0x1f, R42 ;  /* 0x0000001fff057819 */ /* 0x000fe2000001142a */
[----:B------:R1:W-:Y:S01]  /*18fea0*/  STL.64 [R1+0x8a88], R42 ;  /* 0x008a882a01007387 */ /* 0x0003e20000100a00 */
[----:B0-----:R-:W-:-:S05]  /*18feb0*/  IADD3 R44, P0, PT, R42, R24, RZ ;  /* 0x000000182a2c7210 */ /* 0x001fca0007f1e0ff */
[----:B------:R-:W-:Y:S01]  /*18fec0*/  IMAD.X R45, R5, 0x1, R23, P0 ;  /* 0x00000001052d7824 */ /* 0x000fe200000e0617 */
[----:B------:R-:W-:Y:S02]  /*18fed0*/  SHF.R.S32.HI R5, RZ, 0x1f, R41 ;  /* 0x0000001fff057819 */ /* 0x000fe40000011429 */
[----:B-1----:R-:W-:Y:S02]  /*18fee0*/  IADD3 R42, P0, PT, R41, R24, RZ ;  /* 0x00000018292a7210 */ /* 0x002fe40007f1e0ff */
[----:B------:R0:W-:Y:S03]  /*18fef0*/  STL.64 [R1+0x4e30], R44 ;  /* 0x004e302c01007387 */ /* 0x0001e60000100a00 */
[----:B------:R-:W-:Y:S01]  /*18ff00*/  IMAD.X R43, R5, 0x1, R23, P0 ;  /* 0x00000001052b7824 */ /* 0x000fe200000e0617 */
[----:B------:R-:W-:Y:S04]  /*18ff10*/  STL [R1+0x8aa0], R5 ;  /* 0x008aa00501007387 */ /* 0x000fe80000100800 */
[----:B------:R1:W-:Y:S01]  /*18ff20*/  STL.64 [R1+0x4e70], R42 ;  /* 0x004e702a01007387 */ /* 0x0003e20000100a00 */
[----:B0-----:R-:W-:Y:S01]  /*18ff30*/  SHF.R.S32.HI R44, RZ, 0x1f, R40 ;  /* 0x0000001fff2c7819 */ /* 0x001fe20000011428 */
[----:B------:R-:W-:-:S02]  /*18ff40*/  IMAD.MOV.U32 R45, RZ, RZ, R47 ;  /* 0x000000ffff2d7224 */ /* 0x000fc400078e002f */
[----:B------:R-:W-:Y:S02]  /*18ff50*/  IMAD.MOV.U32 R47, RZ, RZ, R49 ;  /* 0x000000ffff2f7224 */ /* 0x000fe400078e0031 */
[----:B------:R-:W-:Y:S01]  /*18ff60*/  IMAD.MOV.U32 R49, RZ, RZ, R55 ;  /* 0x000000ffff317224 */ /* 0x000fe200078e0037 */
[-C--:B-1----:R-:W-:Y:S01]  /*18ff70*/  IADD3 R42, P0, PT, R40, R24.reuse, RZ ;  /* 0x00000018282a7210 */ /* 0x082fe20007f1e0ff */
[----:B------:R-:W-:Y:S01]  /*18ff80*/  IMAD.MOV.U32 R55, RZ, RZ, R13 ;  /* 0x000000ffff377224 */ /* 0x000fe200078e000d */
[----:B------:R0:W-:Y:S01]  /*18ff90*/  STL.64 [R1+0x8a98], R40 ;  /* 0x008a982801007387 */ /* 0x0001e20000100a00 */
[----:B------:R-:W-:Y:S01]  /*18ffa0*/  IMAD.MOV.U32 R13, RZ, RZ, R59 ;  /* 0x000000ffff0d7224 */ /* 0x000fe200078e003b */
[----:B------:R-:W-:Y:S01]  /*18ffb0*/  SHF.R.S32.HI R59, RZ, 0x1f, R39 ;  /* 0x0000001fff3b7819 */ /* 0x000fe20000011427 */
[----:B------:R-:W-:Y:S01]  /*18ffc0*/  IMAD.X R43, R44, 0x1, R23, P0 ;  /* 0x000000012c2b7824 */ /* 0x000fe200000e0617 */
[----:B0-----:R-:W-:-:S04]  /*18ffd0*/  IADD3 R40, P0, PT, R39, R24, RZ ;  /* 0x0000001827287210 */ /* 0x001fc80007f1e0ff */
[----:B------:R-:W-:Y:S01]  /*18ffe0*/  STL.64 [R1+0x4eb0], R42 ;  /* 0x004eb02a01007387 */ /* 0x000fe20000100a00 */
[----:B------:R-:W-:-:S03]  /*18fff0*/  IMAD.X R41, R59, 0x1, R23, P0 ;  /* 0x000000013b297824 */ /* 0x000fc600000e0617 */
[----:B------:R-:W-:Y:S01]  /*190000*/  STL [R1+0x8ab0], R59 ;  /* 0x008ab03b01007387 */ /* 0x000fe20000100800 */
[----:B------:R-:W-:-:S03]  /*190010*/  SHF.R.S32.HI R5, RZ, 0x1f, R38 ;  /* 0x0000001fff057819 */ /* 0x000fc60000011426 */
[----:B------:R0:W-:Y:S01]  /*190020*/  STL.64 [R1+0x4ee8], R40 ;  /* 0x004ee82801007387 */ /* 0x0001e20000100a00 */
[----:B------:R-:W-:Y:S02]  /*190030*/  IMAD.MOV.U32 R46, RZ, RZ, R48 ;  /* 0x000000ffff2e7224 */ /* 0x000fe400078e0030 */
[----:B------:R-:W-:Y:S01]  /*190040*/  IMAD.MOV.U32 R48, RZ, RZ, R18 ;  /* 0x000000ffff307224 */ /* 0x000fe200078e0012 */
[----:B------:R1:W-:Y:S01]  /*190050*/  STL.64 [R1+0x8aa8], R38 ;  /* 0x008aa82601007387 */ /* 0x0003e20000100a00 */
[----:B------:R-:W-:Y:S02]  /*190060*/  IMAD.MOV.U32 R18, RZ, RZ, R8 ;  /* 0x000000ffff127224 */ /* 0x000fe400078e0008 */
[----:B------:R-:W-:Y:S01]  /*190070*/  IMAD.MOV.U32 R8, RZ, RZ, R16 ;  /* 0x000000ffff087224 */ /* 0x000fe200078e0010 */
[----:B0-----:R-:W-:Y:S02]  /*190080*/  IADD3 R40, P0, PT, R38, R24, RZ ;  /* 0x0000001826287210 */ /* 0x001fe40007f1e0ff */
[----:B------:R-:W-:-:S03]  /*190090*/  SHF.R.S32.HI R16, RZ, 0x1f, R37 ;  /* 0x0000001fff107819 */ /* 0x000fc60000011425 */
[----:B------:R-:W-:Y:S01]  /*1900a0*/  IMAD.X R41, R5, 0x1, R23, P0 ;  /* 0x0000000105297824 */ /* 0x000fe200000e0617 */
[----:B-1----:R-:W-:Y:S01]  /*1900b0*/  IADD3 R38, P0, PT, R37, R24, RZ ;  /* 0x0000001825267210 */ /* 0x002fe20007f1e0ff */
[----:B------:R-:W-:-:S04]  /*1900c0*/  IMAD.MOV.U32 R44, RZ, RZ, R45 ;  /* 0x000000ffff2c7224 */ /* 0x000fc800078e002d */
[----:B------:R-:W-:Y:S01]  /*1900d0*/  IMAD.X R39, R16, 0x1, R23, P0 ;  /* 0x0000000110277824 */ /* 0x000fe200000e0617 */
[----:B------:R-:W-:Y:S01]  /*1900e0*/  STL.64 [R1+0x4f20], R40 ;  /* 0x004f202801007387 */ /* 0x000fe20000100a00 */
[----:B------:R-:W-:Y:S01]  /*1900f0*/  IMAD.MOV.U32 R45, RZ, RZ, R46 ;  /* 0x000000ffff2d7224 */ /* 0x000fe200078e002e */
[----:B------:R-:W-:Y:S01]  /*190100*/  SHF.R.S32.HI R5, RZ, 0x1f, R36 ;  /* 0x0000001fff057819 */ /* 0x000fe20000011424 */
[----:B------:R-:W-:Y:S01]  /*190110*/  IMAD.MOV.U32 R46, RZ, RZ, R47 ;  /* 0x000000ffff2e7224 */ /* 0x000fe200078e002f */
[----:B------:R0:W-:Y:S01]  /*190120*/  STL.64 [R1+0x4f58], R38 ;  /* 0x004f582601007387 */ /* 0x0001e20000100a00 */
[----:B------:R-:W-:Y:S02]  /*190130*/  IMAD.MOV.U32 R47, RZ, RZ, R48 ;  /* 0x000000ffff2f7224 */ /* 0x000fe400078e0030 */
[----:B------:R-:W-:Y:S02]  /*190140*/  IMAD.MOV.U32 R48, RZ, RZ, R18 ;  /* 0x000000ffff307224 */ /* 0x000fe400078e0012 */
[----:B------:R-:W-:Y:S01]  /*190150*/  IMAD.MOV.U32 R18, RZ, RZ, R55 ;  /* 0x000000ffff127224 */ /* 0x000fe200078e0037 */
[----:B------:R1:W-:Y:S01]  /*190160*/  STL.64 [R1+0x8ab8], R36 ;  /* 0x008ab82401007387 */ /* 0x0003e20000100a00 */
[----:B------:R-:W-:Y:S01]  /*190170*/  IMAD.MOV.U32 R55, RZ, RZ, R8 ;  /* 0x000000ffff377224 */ /* 0x000fe200078e0008 */
[----:B0-----:R-:W-:Y:S01]  /*190180*/  IADD3 R38, P0, PT, R36, R24, RZ ;  /* 0x0000001824267210 */ /* 0x001fe20007f1e0ff */
[----:B------:R-:W-:Y:S01]  /*190190*/  IMAD.MOV.U32 R8, RZ, RZ, R13 ;  /* 0x000000ffff087224 */ /* 0x000fe200078e000d */
[----:B--2---:R-:W-:-:S03]  /*1901a0*/  SHF.R.S32.HI R13, RZ, 0x1f, R35 ;  /* 0x0000001fff0d7819 */ /* 0x004fc60000011423 */
[----:B------:R-:W-:Y:S01]  /*1901b0*/  IMAD.X R39, R5, 0x1, R23, P0 ;  /* 0x0000000105277824 */ /* 0x000fe200000e0617 */
[----:B-1----:R-:W-:-:S05]  /*1901c0*/  IADD3 R36, P0, PT, R35, R24, RZ ;  /* 0x0000001823247210 */ /* 0x002fca0007f1e0ff */
[----:B------:R-:W-:Y:S01]  /*1901d0*/  IMAD.X R37, R13, 0x1, R23, P0 ;  /* 0x000000010d257824 */ /* 0x000fe200000e0617 */
[----:B------:R-:W-:Y:S01]  /*1901e0*/  STL.64 [R1+0x4f98], R38 ;  /* 0x004f982601007387 */ /* 0x000fe20000100a00 */
[----:B------:R-:W-:-:S03]  /*1901f0*/  SHF.R.S32.HI R5, RZ, 0x1f, R34 ;  /* 0x0000001fff057819 */ /* 0x000fc60000011422 */
[----:B------:R0:W-:Y:S01]  /*190200*/  STL.64 [R1+0x4fd8], R36 ;  /* 0x004fd82401007387 */ /* 0x0001e20000100a00 */
[----:B------:R-:W-:Y:S02]  /*190210*/  IMAD.MOV.U32 R42, RZ, RZ, R44 ;  /* 0x000000ffff2a7224 */ /* 0x000fe400078e002c */
[----:B------:R-:W-:Y:S01]  /*190220*/  IMAD.MOV.U32 R44, RZ, RZ, R46 ;  /* 0x000000ffff2c7224 */ /* 0x000fe200078e002e */
[----:B0-----:R-:W-:Y:S01]  /*190230*/  IADD3 R36, P0, PT, R34, R24, RZ ;  /* 0x0000001822247210 */ /* 0x001fe20007f1e0ff */
[----:B------:R-:W-:-:S04]  /*190240*/  IMAD.MOV.U32 R46, RZ, RZ, R18 ;  /* 0x000000ffff2e7224 */ /* 0x000fc800078e0012 */
[----:B------:R-:W-:Y:S02]  /*190250*/  IMAD.X R37, R5, 0x1, R23, P0 ;  /* 0x0000000105257824 */ /* 0x000fe400000e0617 */
[----:B------:R-:W-:Y:S01]  /*190260*/  IMAD.MOV.U32 R18, RZ, RZ, R8 ;  /* 0x000000ffff127224 */ /* 0x000fe200078e0008 */
[----:B---3--:R-:W-:Y:S02]  /*190270*/  SHF.R.S32.HI R8, RZ, 0x1f, R33 ;  /* 0x0000001fff087819 */ /* 0x008fe40000011421 */
[----:B------:R0:W-:Y:S01]  /*190280*/  STL.64 [R1+0x5018], R36 ;  /* 0x0050182401007387 */ /* 0x0001e20000100a00 */
[----:B------:R-:W-:Y:S02]  /*190290*/  SHF.R.S32.HI R5, RZ, 0x1f, R32 ;  /* 0x0000001fff057819 */ /* 0x000fe40000011420 */
[----:B0-----:R-:W-:-:S05]  /*1902a0*/  IADD3 R36, P0, PT, R33, R24, RZ ;  /* 0x0000001821247210 */ /* 0x001fca0007f1e0ff */
[----:B------:R-:W-:-:S05]  /*1902b0*/  IMAD.X R37, R8, 0x1, R23, P0 ;  /* 0x0000000108257824 */ /* 0x000fca00000e0617 */
[----:B------:R0:W-:Y:S01]  /*1902c0*/  STL.64 [R1+0x5048], R36 ;  /* 0x0050482401007387 */ /* 0x0001e20000100a00 */
[----:B------:R-:W-:Y:S02]  /*1902d0*/  IMAD.MOV.U32 R43, RZ, RZ, R45 ;  /* 0x000000ffff2b7224 */ /* 0x000fe400078e002d */
[----:B------:R-:W-:Y:S01]  /*1902e0*/  IMAD.MOV.U32 R45, RZ, RZ, R47 ;  /* 0x000000ffff2d7224 */ /* 0x000fe200078e002f */
[----:B0-----:R-:W-:-:S05]  /*1902f0*/  IADD3 R36, P0, PT, R32, R24, RZ ;  /* 0x0000001820247210 */ /* 0x001fca0007f1e0ff */
[----:B------:R-:W-:Y:S02]  /*190300*/  IMAD.X R37, R5, 0x1, R23, P0 ;  /* 0x0000000105257824 */ /* 0x000fe400000e0617 */
[----:B------:R-:W-:Y:S01]  /*190310*/  IMAD.MOV.U32 R47, RZ, RZ, R55 ;  /* 0x000000ffff2f7224 */ /* 0x000fe200078e0037 */
[----:B----4-:R-:W-:Y:S02]  /*190320*/  SHF.R.S32.HI R55, RZ, 0x1f, R31 ;  /* 0x0000001fff377819 */ /* 0x010fe4000001141f */
[----:B------:R0:W-:Y:S01]  /*190330*/  STL.64 [R1+0x5080], R36 ;  /* 0x0050802401007387 */ /* 0x0001e20000100a00 */
[----:B------:R-:W-:Y:S02]  /*190340*/  IMAD.MOV.U32 R5, RZ, RZ, R42 ;  /* 0x000000ffff057224 */ /* 0x000fe400078e002a */
[----:B------:R-:W-:Y:S02]  /*190350*/  IMAD.MOV.U32 R42, RZ, RZ, R43 ;  /* 0x000000ffff2a7224 */ /* 0x000fe400078e002b */
[----:B------:R-:W-:Y:S01]  /*190360*/  IMAD.MOV.U32 R43, RZ, RZ, R44 ;  /* 0x000000ffff2b7224 */ /* 0x000fe200078e002c */
[----:B0-----:R-:W-:Y:S01]  /*190370*/  IADD3 R36, P0, PT, R31, R24, RZ ;  /* 0x000000181f247210 */ /* 0x001fe20007f1e0ff */
[----:B------:R-:W-:-:S04]  /*190380*/  IMAD.MOV.U32 R44, RZ, RZ, R45 ;  /* 0x000000ffff2c7224 */ /* 0x000fc800078e002d */
[----:B------:R-:W-:Y:S02]  /*190390*/  IMAD.X R37, R55, 0x1, R23, P0 ;  /* 0x0000000137257824 */ /* 0x000fe400000e0617 */
[----:B------:R-:W-:Y:S02]  /*1903a0*/  IMAD.MOV.U32 R45, RZ, RZ, R46 ;  /* 0x000000ffff2d7224 */ /* 0x000fe400078e002e */
[----:B------:R-:W-:Y:S01]  /*1903b0*/  IMAD.MOV.U32 R46, RZ, RZ, R47 ;  /* 0x000000ffff2e7224 */ /* 0x000fe200078e002f */
[----:B------:R0:W-:Y:S01]  /*1903c0*/  STL.64 [R1+0x50c0], R36 ;  /* 0x0050c02401007387 */ /* 0x0001e20000100a00 */
[----:B------:R-:W-:Y:S01]  /*1903d0*/  IMAD.MOV.U32 R47, RZ, RZ, R18 ;  /* 0x000000ffff2f7224 */ /* 0x000fe200078e0012 */
[----:B------:R-:W-:Y:S02]  /*1903e0*/  SHF.R.S32.HI R18, RZ, 0x1f, R30 ;  /* 0x0000001fff127819 */ /* 0x000fe4000001141e */
[----:B0-----:R-:W-:-:S05]  /*1903f0*/  IADD3 R36, P0, PT, R30, R24, RZ ;  /* 0x000000181e247210 */ /* 0x001fca0007f1e0ff */
[----:B------:R-:W-:Y:S01]  /*190400*/  IMAD.X R37, R18, 0x1, R23, P0 ;  /* 0x0000000112257824 */ /* 0x000fe200000e0617 */
[----:B------:R-:W-:-:S04]  /*190410*/  SHF.R.S32.HI R18, RZ, 0x1f, R29 ;  /* 0x0000001fff127819 */ /* 0x000fc8000001141d */
[----:B------:R0:W-:Y:S01]  /*190420*/  STL.64 [R1+0x5100], R36 ;  /* 0x0051002401007387 */ /* 0x0001e20000100a00 */
[----:B------:R-:W-:-:S03]  /*190430*/  IMAD.MOV.U32 R41, RZ, RZ, R54 ;  /* 0x000000ffff297224 */ /* 0x000fc600078e0036 */
[----:B------:R-:W-:Y:S01]  /*190440*/  STL [R1+0x448], R18 ;  /* 0x0004481201007387 */ /* 0x000fe20000100800 */
[----:B------:R-:W-:-:S03]  /*190450*/  SHF.R.S32.HI R38, RZ, 0x1f, R28 ;  /* 0x0000001fff267819 */ /* 0x000fc6000001141c */
[----:B------:R-:W2:Y:S01]  /*190460*/  LDL R54, [R1+0x396c] ;  /* 0x00396c0001367983 */ /* 0x000ea20000100800 */
[----:B0-----:R-:W-:-:S05]  /*190470*/  IADD3 R36, P0, PT, R29, R24, RZ ;  /* 0x000000181d247210 */ /* 0x001fca0007f1e0ff */
[----:B------:R-:W-:-:S05]  /*190480*/  IMAD.X R37, R18, 0x1, R23, P0 ;  /* 0x0000000112257824 */ /* 0x000fca00000e0617 */
[----:B------:R0:W-:Y:S01]  /*190490*/  STL.64 [R1+0x5140], R36 ;  /* 0x0051402401007387 */ /* 0x0001e20000100a00 */
[----:B------:R-:W-:Y:S01]  /*1904a0*/  IMAD.MOV.U32 R40, RZ, RZ, R5 ;  /* 0x000000ffff287224 */ /* 0x000fe200078e0005 */
[----:B0-----:R-:W-:-:S05]  /*1904b0*/  IADD3 R36, P0, PT, R28, R24, RZ ;  /* 0x000000181c247210 */ /* 0x001fca0007f1e0ff */
[----:B------:R-:W-:Y:S01]  /*1904c0*/  IMAD.X R37, R38, 0x1, R23, P0 ;  /* 0x0000000126257824 */ /* 0x000fe200000e0617 */
[----:B------:R-:W-:Y:S01]  /*1904d0*/  SHF.R.S32.HI R5, RZ, 0x1f, R27 ;  /* 0x0000001fff057819 */ /* 0x000fe2000001141b */
[----:B------:R-:W-:Y:S02]  /*1904e0*/  IMAD.MOV.U32 R59, RZ, RZ, R42 ;  /* 0x000000ffff3b7224 */ /* 0x000fe400078e002a */
[----:B------:R-:W-:Y:S01]  /*1904f0*/  IMAD.MOV.U32 R42, RZ, RZ, R43 ;  /* 0x000000ffff2a7224 */ /* 0x000fe200078e002b */
[----:B------:R0:W-:Y:S01]  /*190500*/  STL.64 [R1+0x5170], R36 ;  /* 0x0051702401007387 */ /* 0x0001e20000100a00 */
[----:B------:R-:W-:Y:S02]  /*190510*/  IMAD.MOV.U32 R43, RZ, RZ, R44 ;  /* 0x000000ffff2b7224 */ /* 0x000fe400078e002c */
[----:B------:R-:W-:Y:S02]  /*190520*/  IMAD.MOV.U32 R44, RZ, RZ, R45 ;  /* 0x000000ffff2c7224 */ /* 0x000fe400078e002d */
[----:B------:R-:W-:-:S02]  /*190530*/  IMAD.MOV.U32 R45, RZ, RZ, R46 ;  /* 0x000000ffff2d7224 */ /* 0x000fc400078e002e */
[----:B------:R-:W-:Y:S01]  /*190540*/  IMAD.MOV.U32 R46, RZ, RZ, R56 ;  /* 0x000000ffff2e7224 */ /* 0x000fe200078e0038 */
[----:B0-----:R-:W-:Y:S01]  /*190550*/  IADD3 R36, P0, PT, R27, R24, RZ ;  /* 0x000000181b247210 */ /* 0x001fe20007f1e0ff */
[----:B------:R-:W-:Y:S02]  /*190560*/  IMAD.MOV.U32 R56, RZ, RZ, R57 ;  /* 0x000000ffff387224 */ /* 0x000fe400078e0039 */
[----:B------:R-:W-:Y:S02]  /*190570*/  IMAD.MOV.U32 R57, RZ, RZ, R14 ;  /* 0x000000ffff397224 */ /* 0x000fe400078e000e */
[----:B------:R-:W-:Y:S02]  /*190580*/  IMAD.X R37, R5, 0x1, R23, P0 ;  /* 0x0000000105257824 */ /* 0x000fe400000e0617 */
[----:B------:R-:W-:Y:S02]  /*190590*/  IMAD.MOV.U32 R14, RZ, RZ, R52 ;  /* 0x000000ffff0e7224 */ /* 0x000fe400078e0034 */
[----:B------:R-:W3:Y:S01]  /*1905a0*/  LDL R52, [R1+0x3974] ;  /* 0x0039740001347983 */ /* 0x000ee20000100800 */
[----:B------:R-:W-:-:S03]  /*1905b0*/  SHF.R.S32.HI R38, RZ, 0x1f, R26 ;  /* 0x0000001fff267819 */ /* 0x000fc6000001141a */
[----:B------:R-:W-:Y:S04]  /*1905c0*/  STL [R1+0x450], R5 ;  /* 0x0004500501007387 */ /* 0x000fe80000100800 */
[----:B------:R0:W-:Y:S02]  /*1905d0*/  STL.64 [R1+0x51a8], R36 ;  /* 0x0051a82401007387 */ /* 0x0001e40000100a00 */
[----:B0-----:R-:W-:-:S05]  /*1905e0*/  IADD3 R36, P0, PT, R26, R24, RZ ;  /* 0x000000181a247210 */ /* 0x001fca0007f1e0ff */
[----:B------:R-:W-:Y:S01]  /*1905f0*/  IMAD.X R37, R38, 0x1, R23, P0 ;  /* 0x0000000126257824 */ /* 0x000fe200000e0617 */
[----:B------:R-:W-:-:S04]  /*190600*/  SHF.R.S32.HI R38, RZ, 0x1f, R25 ;  /* 0x0000001fff267819 */ /* 0x000fc80000011419 */
[----:B------:R0:W-:Y:S02]  /*190610*/  STL.64 [R1+0x51e8], R36 ;  /* 0x0051e82401007387 */ /* 0x0001e40000100a00 */
[----:B0-----:R-:W-:Y:S02]  /*190620*/  IADD3 R36, P0, PT, R25, R24, RZ ;  /* 0x0000001819247210 */ /* 0x001fe40007f1e0ff */
[----:B------:R0:W-:Y:S03]  /*190630*/  STL [R1+0x458], R38 ;  /* 0x0004582601007387 */ /* 0x0001e60000100800 */
[----:B------:R-:W-:-:S05]  /*190640*/  IMAD.X R37, R38, 0x1, R23, P0 ;  /* 0x0000000126257824 */ /* 0x000fca00000e0617 */
[----:B------:R1:W-:Y:S01]  /*190650*/  STL.64 [R1+0x5228], R36 ;  /* 0x0052282401007387 */ /* 0x0003e20000100a00 */
[----:B0-----:R-:W-:Y:S01]  /*190660*/  SHF.R.S32.HI R38, RZ, 0x1f, R4 ;  /* 0x0000001fff267819 */ /* 0x001fe20000011404 */
[----:B------:R-:W-:Y:S01]  /*190670*/  IMAD.MOV.U32 R39, RZ, RZ, R59 ;  /* 0x000000ffff277224 */ /* 0x000fe200078e003b */
[----:B-1----:R-:W-:-:S03]  /*190680*/  IADD3 R36, P0, PT, R4, R24, RZ ;  /* 0x0000001804247210 */ /* 0x002fc60007f1e0ff */
[----:B------:R0:W-:Y:S02]  /*190690*/  STL [R1+0x45c], R38 ;  /* 0x00045c2601007387 */ /* 0x0001e40000100800 */
[----:B------:R-:W-:Y:S01]  /*1906a0*/  IMAD.X R37, R38, 0x1, R23, P0 ;  /* 0x0000000126257824 */ /* 0x000fe200000e0617 */
[----:B------:R-:W-:-:S04]  /*1906b0*/  SHF.R.S32.HI R59, RZ, 0x1f, R3 ;  /* 0x0000001fff3b7819 */ /* 0x000fc80000011403 */
[----:B------:R1:W-:Y:S01]  /*1906c0*/  STL.64 [R1+0x5268], R36 ;  /* 0x0052682401007387 */ /* 0x0003e20000100a00 */
[----:B0-----:R-:W-:Y:S02]  /*1906d0*/  SHF.R.S32.HI R38, RZ, 0x1f, R2 ;  /* 0x0000001fff267819 */ /* 0x001fe40000011402 */
[----:B-1----:R-:W-:Y:S01]  /*1906e0*/  IADD3 R36, P0, PT, R3, R24, RZ ;  /* 0x0000001803247210 */ /* 0x002fe20007f1e0ff */
[----:B------:R-:W-:Y:S04]  /*1906f0*/  STL [R1+0x460], R59 ;  /* 0x0004603b01007387 */ /* 0x000fe80000100800 */
[----:B------:R-:W-:-:S05]  /*190700*/  IMAD.X R37, R59, 0x1, R23, P0 ;  /* 0x000000013b257824 */ /* 0x000fca00000e0617 */
[----:B------:R0:W-:Y:S02]  /*190710*/  STL.64 [R1+0x5298], R36 ;  /* 0x0052982401007387 */ /* 0x0001e40000100a00 */
[----:B0-----:R-:W-:-:S05]  /*190720*/  IADD3 R36, P0, PT, R2, R24, RZ ;  /* 0x0000001802247210 */ /* 0x001fca0007f1e0ff */
[----:B------:R-:W-:Y:S02]  /*190730*/  IMAD.X R37, R38, 0x1, R23, P0 ;  /* 0x0000000126257824 */ /* 0x000fe400000e0617 */
[----:B------:R-:W-:Y:S02]  /*190740*/  IMAD.MOV.U32 R38, RZ, RZ, R42 ;  /* 0x000000ffff267224 */ /* 0x000fe400078e002a */
[----:B------:R-:W-:Y:S01]  /*190750*/  IMAD.MOV.U32 R42, RZ, RZ, R45 ;  /* 0x000000ffff2a7224 */ /* 0x000fe200078e002d */
[----:B------:R0:W-:Y:S01]  /*190760*/  STL.64 [R1+0x52d0], R36 ;  /* 0x0052d02401007387 */ /* 0x0001e20000100a00 */
[----:B------:R-:W-:Y:S02]  /*190770*/  IMAD.MOV.U32 R45, RZ, RZ, R56 ;  /* 0x000000ffff2d7224 */ /* 0x000fe400078e0038 */
[----:B------:R-:W-:Y:S02]  /*190780*/  IMAD.MOV.U32 R56, RZ, RZ, R57 ;  /* 0x000000ffff387224 */ /* 0x000fe400078e0039 */
[----:B------:R-:W-:-:S02]  /*190790*/  IMAD.MOV.U32 R57, RZ, RZ, R14 ;  /* 0x000000ffff397224 */ /* 0x000fc400078e000e */
[----:B------:R-:W-:Y:S01]  /*1907a0*/  IMAD.MOV.U32 R14, RZ, RZ, R10 ;  /* 0x000000ffff0e7224 */ /* 0x000fe200078e000a */
[----:B------:R-:W-:Y:S01]  /*1907b0*/  IADD3 R10, P0, PT, R0, R24, RZ ;  /* 0x00000018000a7210 */ /* 0x000fe20007f1e0ff */
[----:B0-----:R-:W-:Y:S02]  /*1907c0*/  IMAD.MOV.U32 R37, RZ, RZ, R43 ;  /* 0x000000ffff257224 */ /* 0x001fe400078e002b */
[----:B------:R-:W-:Y:S02]  /*1907d0*/  IMAD.MOV.U32 R43, RZ, RZ, R15 ;  /* 0x000000ffff2b7224 */ /* 0x000fe400078e000f */
[----:B------:R-:W-:Y:S01]  /*1907e0*/  IMAD.MOV.U32 R15, RZ, RZ, R17 ;  /* 0x000000ffff0f7224 */ /* 0x000fe200078e0011 */
[----:B------:R-:W-:Y:S01]  /*1907f0*/  SHF.R.S32.HI R17, RZ, 0x1f, R0 ;  /* 0x0000001fff117819 */ /* 0x000fe20000011400 */
[----:B------:R-:W-:Y:S02]  /*190800*/  IMAD.MOV.U32 R36, RZ, RZ, R44 ;  /* 0x000000ffff247224 */ /* 0x000fe400078e002c */
[----:B------:R-:W-:-:S02]  /*190810*/  IMAD.MOV.U32 R44, RZ, RZ, R11 ;  /* 0x000000ffff2c7224 */ /* 0x000fc400078e000b */
[----:B------:R-:W-:Y:S01]  /*190820*/  IMAD.X R11, R17, 0x1, R23, P0 ;  /* 0x00000001110b7824 */ /* 0x000fe200000e0617 */
[----:B------:R-:W-:-:S04]  /*190830*/  SHF.R.S32.HI R17, RZ, 0x1f, R41 ;  /* 0x0000001fff117819 */ /* 0x000fc80000011429 */
[----:B------:R0:W-:Y:S02]  /*190840*/  STL.64 [R1+0x5310], R10 ;  /* 0x0053100a01007387 */ /* 0x0001e40000100a00 */
[----:B0-----:R-:W-:Y:S02]  /*190850*/  IADD3 R10, P0, PT, R41, R24, RZ ;  /* 0x00000018290a7210 */ /* 0x001fe40007f1e0ff */
[----:B------:R-:W-:Y:S03]  /*190860*/  STL [R1+0x84b0], R24 ;  /* 0x0084b01801007387 */ /* 0x000fe60000100800 */
[----:B------:R-:W-:-:S05]  /*190870*/  IMAD.X R11, R17, 0x1, R23, P0 ;  /* 0x00000001110b7824 */ /* 0x000fca00000e0617 */
[----:B------:R0:W-:Y:S04]  /*190880*/  STL.64 [R1+0x5338], R10 ;  /* 0x0053380a01007387 */ /* 0x0001e80000100a00 */
[----:B0-----:R-:W4:Y:S01]  /*190890*/  LDL.LU.64 R10, [R1+0x8ac8] ;  /* 0x008ac800010a7983 */ /* 0x001f220000300a00 */
[----:B------:R-:W-:Y:S02]  /*1908a0*/  IMAD.MOV.U32 R24, RZ, RZ, R42 ;  /* 0x000000ffff187224 */ /* 0x000fe400078e002a */
[----:B------:R-:W-:Y:S01]  /*1908b0*/  IMAD.MOV.U32 R42, RZ, RZ, R44 ;  /* 0x000000ffff2a7224 */ /* 0x000fe200078e002c */
[----:B--2---:R0:W-:Y:S01]  /*1908c0*/  STL [R1+0x84b4], R54 ;  /* 0x0084b43601007387 */ /* 0x0041e20000100800 */
[----:B----4-:R-:W-:Y:S02]  /*1908d0*/  IMAD.MOV.U32 R44, RZ, RZ, R11 ;  /* 0x000000ffff2c7224 */ /* 0x010fe400078e000b */
[----:B------:R-:W-:Y:S01]  /*1908e0*/  IMAD R11, R54, UR6, RZ ;  /* 0x00000006360b7c24 */ /* 0x000fe2000f8e02ff */
[----:B------:R-:W1:Y:S01]  /*1908f0*/  LDCU UR6, c[0x0][0x3b4] ;  /* 0x00007680ff0677ac */ /* 0x000e620008000800 */
[----:B0-----:R-:W-:-:S03]  /*190900*/  IMAD.MOV.U32 R54, RZ, RZ, R12 ;  /* 0x000000ffff367224 */ /* 0x001fc600078e000c */
[----:B------:R-:W-:-:S05]  /*190910*/  IADD3 R12, P0, PT, R11, UR8, RZ ;  /* 0x000000080b0c7c10 */ /* 0x000fca000ff1e0ff */
[----:B------:R0:W-:Y:S04]  /*190920*/  STL [R1+0x8578], R12 ;  /* 0x0085780c01007387 */ /* 0x0001e80000100800 */
[----:B---3--:R2:W-:Y:S01]  /*190930*/  STL.64 [R1+0x8430], R52 ;  /* 0x0084303401007387 */ /* 0x0085e20000100a00 */
[----:B0-----:R-:W-:Y:S02]  /*190940*/  IMAD.MOV.U32 R12, RZ, RZ, R9 ;  /* 0x000000ffff0c7224 */ /* 0x001fe400078e0009 */
[----:B-1----:R-:W-:Y:S01]  /*190950*/  IMAD R9, R52, UR6, RZ ;  /* 0x0000000634097c24 */ /* 0x002fe2000f8e02ff */
[----:B------:R-:W-:Y:S01]  /*190960*/  LEA.HI.X.SX32 R11, R11, UR9, 0x1, P0 ;  /* 0x000000090b0b7c11 */ /* 0x000fe200080f0eff */
[----:B------:R-:W-:Y:S01]  /*190970*/  UMOV UR19, UR5 ;  /* 0x0000000500137c82 */ /* 0x000fe20008000000 */
[----:B------:R-:W-:Y:S01]  /*190980*/  UMOV UR68, UR4 ;  /* 0x0000000400447c82 */ /* 0x000fe20008000000 */
[----:B--2---:R-:W-:Y:S01]  /*190990*/  IMAD.MOV.U32 R52, RZ, RZ, R20 ;  /* 0x000000ffff347224 */ /* 0x004fe200078e0014 */
[----:B------:R-:W0:Y:S01]  /*1909a0*/  LDCU.64 UR4, c[0x0][0x398] ;  /* 0x00007300ff0477ac */ /* 0x000e220008000a00 */
[----:B------:R-:W2:Y:S01]  /*1909b0*/  LDL.LU R20, [R1+0x8ac0] ;  /* 0x008ac00001147983 */ /* 0x000ea20000300800 */
[----:B------:R-:W-:Y:S01]  /*1909c0*/  IMAD.MOV.U32 R53, RZ, RZ, R10 ;  /* 0x000000ffff357224 */ /* 0x000fe200078e000a */
[C---:B------:R-:W-:Y:S01]  /*1909d0*/  IADD3 R10, P0, PT, R9.reuse, UR12, RZ ;  /* 0x0000000c090a7c10 */ /* 0x040fe2000ff1e0ff */
[----:B------:R-:W1:Y:S03]  /*1909e0*/  LDCU.64 UR6, c[0x0][0x398] ;  /* 0x00007300ff0677ac */ /* 0x000e660008000a00 */
[----:B------:R-:W-:Y:S01]  /*1909f0*/  LEA.HI.X.SX32 R9, R9, UR13, 0x1, P0 ;  /* 0x0000000d09097c11 */ /* 0x000fe200080f0eff */
[----:B------:R3:W-:Y:S04]  /*190a00*/  STL.64 [R1+0x8568], R10 ;  /* 0x0085680a01007387 */ /* 0x0007e80000100a00 */
[----:B------:R4:W-:Y:S01]  /*190a10*/  STL [R1+0x857c], R9 ;  /* 0x00857c0901007387 */ /* 0x0009e20000100800 */
[----:B---3--:R-:W-:-:S02]  /*190a20*/  IADD3 R10, P0, PT, R0, R22, RZ ;  /* 0x00000016000a7210 */ /* 0x008fc40007f1e0ff */
[----:B----4-:R-:W-:-:S05]  /*190a30*/  SHF.R.S32.HI R9, RZ, 0x1f, R0 ;  /* 0x0000001fff097819 */ /* 0x010fca0000011400 */
[----:B------:R-:W-:-:S05]  /*190a40*/  IMAD.X R11, R9, 0x1, R21, P0 ;  /* 0x00000001090b7824 */ /* 0x000fca00000e0615 */
[----:B------:R3:W-:Y:S04]  /*190a50*/  STL.64 [R1+0x52f8], R10 ;  /* 0x0052f80a01007387 */ /* 0x0007e80000100a00 */
[----:B------:R-:W-:Y:S01]  /*190a60*/  STL [R1+0x8710], R0 ;  /* 0x0087100001007387 */ /* 0x000fe20000100800 */
[----:B---3--:R-:W-:Y:S01]  /*190a70*/  IMAD.MOV.U32 R11, RZ, RZ, R9 ;  /* 0x000000ffff0b7224 */ /* 0x008fe200078e0009 */
[----:B------:R-:W-:Y:S02]  /*190a80*/  SHF.R.S32.HI R9, RZ, 0x1f, R2 ;  /* 0x0000001fff097819 */ /* 0x000fe40000011402 */
[----:B--2---:R-:W-:-:S05]  /*190a90*/  IADD3 R10, P0, PT, R0, R20, RZ ;  /* 0x00000014000a7210 */ /* 0x004fca0007f1e0ff */
[----:B------:R-:W-:-:S05]  /*190aa0*/  IMAD.X R11, R11, 0x1, R19, P0 ;  /* 0x000000010b0b7824 */ /* 0x000fca00000e0613 */
[----:B------:R2:W-:Y:S02]  /*190ab0*/  STL.64 [R1+0x52e0], R10 ;  /* 0x0052e00a01007387 */ /* 0x0005e40000100a00 */
[----:B--2---:R-:W-:-:S05]  /*190ac0*/  IADD3 R10, P0, PT, R2, R22, RZ ;  /* 0x00000016020a7210 */ /* 0x004fca0007f1e0ff */
[----:B------:R-:W-:-:S05]  /*190ad0*/  IMAD.X R11, R9, 0x1, R21, P0 ;  /* 0x00000001090b7824 */ /* 0x000fca00000e0615 */
[----:B------:R2:W-:Y:S02]  /*190ae0*/  STL.64 [R1+0x52b8], R10 ;  /* 0x0052b80a01007387 */ /* 0x0005e40000100a00 */
[----:B--2---:R-:W-:-:S05]  /*190af0*/  IADD3 R10, P0, PT, R2, R20, RZ ;  /* 0x00000014020a7210 */ /* 0x004fca0007f1e0ff */
[----:B------:R-:W-:-:S05]  /*190b00*/  IMAD.X R11, R9, 0x1, R19, P0 ;  /* 0x00000001090b7824 */ /* 0x000fca00000e0613 */
[----:B------:R2:W-:Y:S02]  /*190b10*/  STL.64 [R1+0x52a8], R10 ;  /* 0x0052a80a01007387 */ /* 0x0005e40000100a00 */
[----:B--2---:R-:W-:Y:S02]  /*190b20*/  IMAD.MOV.U32 R11, RZ, RZ, R53 ;  /* 0x000000ffff0b7224 */ /* 0x004fe400078e0035 */
[----:B------:R-:W-:Y:S02]  /*190b30*/  IMAD.MOV.U32 R53, RZ, RZ, R54 ;  /* 0x000000ffff357224 */ /* 0x000fe400078e0036 */
[----:B------:R-:W-:Y:S01]  /*190b40*/  IMAD.MOV.U32 R54, RZ, RZ, R36 ;  /* 0x000000ffff367224 */ /* 0x000fe200078e0024 */
[----:B------:R-:W-:Y:S01]  /*190b50*/  IADD3 R36, P0, PT, R3, R22, RZ ;  /* 0x0000001603247210 */ /* 0x000fe20007f1e0ff */
[----:B------:R-:W-:Y:S02]  /*190b60*/  IMAD.MOV.U32 R10, RZ, RZ, R52 ;  /* 0x000000ffff0a7224 */ /* 0x000fe400078e0034 */
[----:B------:R-:W-:-:S02]  /*190b70*/  IMAD.MOV.U32 R52, RZ, RZ, R12 ;  /* 0x000000ffff347224 */ /* 0x000fc400078e000c */
[----:B------:R-:W-:Y:S02]  /*190b80*/  IMAD.MOV.U32 R12, RZ, RZ, R24 ;  /* 0x000000ffff0c7224 */ /* 0x000fe400078e0018 */
[----:B------:R-:W-:Y:S02]  /*190b90*/  IMAD.MOV.U32 R24, RZ, RZ, R37 ;  /* 0x000000ffff187224 */ /* 0x000fe400078e0025 */
[----:B------:R-:W-:-:S05]  /*190ba0*/  IMAD.X R37, R59, 0x1, R21, P0 ;  /* 0x000000013b257824 */ /* 0x000fca00000e0615 */
[----:B------:R2:W-:Y:S01]  /*190bb0*/  STL.64 [R1+0x5278], R36 ;  /* 0x0052782401007387 */ /* 0x0005e20000100a00 */
[----:B------:R-:W-:-:S03]  /*190bc0*/  IMAD.MOV.U32 R9, RZ, RZ, R11 ;  /* 0x000000ffff097224 */ /* 0x000fc600078e000b */
[----:B--2---:R-:W2:Y:S01]  /*190bd0*/  LDL.LU.64 R36, [R1+0x8ab8] ;  /* 0x008ab80001247983 */ /* 0x004ea20000300a00 */
[----:B------:R-:W-:Y:S02]  /*190be0*/  IMAD.MOV.U32 R11, RZ, RZ, R12 ;  /* 0x000000ffff0b7224 */ /* 0x000fe400078e000c */
[----:B------:R-:W-:Y:S02]  /*190bf0*/  IMAD.MOV.U32 R0, RZ, RZ, R10 ;  /* 0x000000ffff007224 */ /* 0x000fe400078e000a */
[----:B------:R-:W-:Y:S01]  /*190c00*/  IMAD.MOV.U32 R12, RZ, RZ, R38 ;  /* 0x000000ffff0c7224 */ /* 0x000fe200078e0026 */
[----:B------:R-:W-:Y:S01]  /*190c10*/  IADD3 R38, P0, PT, R3, R20, RZ ;  /* 0x0000001403267210 */ /* 0x000fe20007f1e0ff */
[----:B------:R-:W-:Y:S02]  /*190c20*/  IMAD.MOV.U32 R10, RZ, RZ, R52 ;  /* 0x000000ffff0a7224 */ /* 0x000fe400078e0034 */
[----:B------:R-:W-:Y:S02]  /*190c30*/  IMAD.MOV.U32 R52, RZ, RZ, R53 ;  /* 0x000000ffff347224 */ /* 0x000fe400078e0035 */
[----:B------:R-:W-:-:S02]  /*190c40*/  IMAD.MOV.U32 R53, RZ, RZ, R54 ;  /* 0x000000ffff357224 */ /* 0x000fc400078e0036 */
[----:B------:R-:W-:Y:S01]  /*190c50*/  IMAD.MOV.U32 R54, RZ, RZ, R24 ;  /* 0x000000ffff367224 */ /* 0x000fe200078e0018 */
[----:B------:R3:W-:Y:S01]  /*190c60*/  STL.64 [R1+0x8700], R2 ;  /* 0x0087000201007387 */ /* 0x0007e20000100a00 */
[----:B------:R-:W-:Y:S02]  /*190c70*/  IMAD.MOV.U32 R24, RZ, RZ, R39 ;  /* 0x000000ffff187224 */ /* 0x000fe400078e0027 */
[----:B------:R-:W-:Y:S02]  /*190c80*/  IMAD.X R39, R59, 0x1, R19, P0 ;  /* 0x000000013b277824 */ /* 0x000fe400000e0613 */
[----:B------:R-:W4:Y:S01]  /*190c90*/  LDL.LU R59, [R1+0x8ab0] ;  /* 0x008ab000013b7983 */ /* 0x000f220000300800 */
[C---:B---3--:R-:W-:Y:S02]  /*190ca0*/  IADD3 R2, P0, PT, R4.reuse, R22, RZ ;  /* 0x0000001604027210 */ /* 0x048fe40007f1e0ff */
[----:B------:R-:W-:Y:S01]  /*190cb0*/  SHF.R.S32.HI R3, RZ, 0x1f, R4 ;  /* 0x0000001fff037819 */ /* 0x000fe20000011404 */
[----:B------:R3:W-:Y:S04]  /*190cc0*/  STL.64 [R1+0x5270], R38 ;  /* 0x0052702601007387 */ /* 0x0007e80000100a00 */
[----:B------:R-:W-:Y:S01]  /*190cd0*/  IMAD.X R3, R3, 0x1, R21, P0 ;  /* 0x0000000103037824 */ /* 0x000fe200000e0615 */
[----:B---3--:R-:W3:Y:S04]  /*190ce0*/  LDL.LU.64 R38, [R1+0x8aa8] ;  /* 0x008aa80001267983 */ /* 0x008ee80000300a00 */
[----:B------:R0:W-:Y:S02]  /*190cf0*/  STL.64 [R1+0x5240], R2 ;  /* 0x0052400201007387 */ /* 0x0001e40000100a00 */
[----:B0-----:R-:W-:-:S02]  /*190d00*/  IADD3 R2, P0, PT, R4, R20, RZ ;  /* 0x0000001404027210 */ /* 0x001fc40007f1e0ff */
[----:B------:R-:W-:-:S05]  /*190d10*/  SHF.R.S32.HI R3, RZ, 0x1f, R4 ;  /* 0x0000001fff037819 */ /* 0x000fca0000011404 */
[----:B------:R-:W-:-:S05]  /*190d20*/  IMAD.X R3, R3, 0x1, R19, P0 ;  /* 0x0000000103037824 */ /* 0x000fca00000e0613 */
[----:B------:R0:W-:Y:S02]  /*190d30*/  STL.64 [R1+0x5230], R2 ;  /* 0x0052300201007387 */ /* 0x0001e40000100a00 */
[----:B0-----:R-:W-:Y:S02]  /*190d40*/  IADD3 R2, P0, PT, R25, R22, RZ ;  /* 0x0000001619027210 */ /* 0x001fe40007f1e0ff */
        /* <DEDUP_REMOVED lines=15> */
[----:B0-----:R-:W-:-:S05]  /*190e40*/  IADD3 R2, P0, PT, R27, R22, RZ ;  /* 0x000000161b027210 */ /* 0x001fca0007f1e0ff */
[----:B------:R-:W-:-:S05]  /*190e50*/  IMAD.X R3, R5, 0x1, R21, P0 ;  /* 0x0000000105037824 */ /* 0x000fca00000e0615 */
[----:B------:R0:W-:Y:S02]  /*190e60*/  STL.64 [R1+0x5190], R2 ;  /* 0x0051900201007387 */ /* 0x0001e40000100a00 */
[----:B0-----:R-:W-:Y:S02]  /*190e70*/  IMAD.MOV.U32 R2, RZ, RZ, R0 ;  /* 0x000000ffff027224 */ /* 0x001fe400078e0000 */
[----:B------:R-:W-:Y:S02]  /*190e80*/  IMAD.MOV.U32 R0, RZ, RZ, R10 ;  /* 0x000000ffff007224 */ /* 0x000fe400078e000a */
[----:B------:R-:W-:Y:S02]  /*190e90*/  IMAD.MOV.U32 R10, RZ, RZ, R53 ;  /* 0x000000ffff0a7224 */ /* 0x000fe400078e0035 */
[----:B------:R-:W-:Y:S02]  /*190ea0*/  IMAD.MOV.U32 R53, RZ, RZ, R12 ;  /* 0x000000ffff357224 */ /* 0x000fe400078e000c */
[----:B------:R-:W-:-:S02]  /*190eb0*/  IMAD.MOV.U32 R12, RZ, RZ, R24 ;  /* 0x000000ffff0c7224 */ /* 0x000fc400078e0018 */
[----:B------:R-:W-:Y:S01]  /*190ec0*/  IMAD.MOV.U32 R24, RZ, RZ, R40 ;  /* 0x000000ffff187224 */ /* 0x000fe200078e0028 */
[----:B------:R-:W-:Y:S01]  /*190ed0*/  IADD3 R40, P0, PT, R27, R20, RZ ;  /* 0x000000141b287210 */ /* 0x000fe20007f1e0ff */
[----:B------:R-:W-:Y:S02]  /*190ee0*/  IMAD.MOV.U32 R3, RZ, RZ, R9 ;  /* 0x000000ffff037224 */ /* 0x000fe400078e0009 */
[----:B------:R-:W-:Y:S02]  /*190ef0*/  IMAD.MOV.U32 R9, RZ, RZ, R11 ;  /* 0x000000ffff097224 */ /* 0x000fe400078e000b */
[----:B------:R-:W-:Y:S02]  /*190f00*/  IMAD.MOV.U32 R11, RZ, RZ, R41 ;  /* 0x000000ffff0b7224 */ /* 0x000fe400078e0029 */
[----:B------:R-:W-:Y:S01]  /*190f10*/  IMAD.X R41, R5, 0x1, R19, P0 ;  /* 0x0000000105297824 */ /* 0x000fe200000e0613 */
[----:B------:R-:W-:Y:S04]  /*190f20*/  STL.64 [R1+0x86f8], R26 ;  /* 0x0086f81a01007387 */ /* 0x000fe80000100a00 */
[----:B------:R-:W2:Y:S04]  /*190f30*/  LDL.LU R5, [R1+0x8aa0] ;  /* 0x008aa00001057983 */ /* 0x000ea80000300800 */
[----:B------:R0:W-:Y:S04]  /*190f40*/  STL.64 [R1+0x5178], R40 ;  /* 0x0051782801007387 */ /* 0x0001e80000100a00 */
[----:B0-----:R-:W2:Y:S01]  /*190f50*/  LDL.LU.64 R40, [R1+0x8a98] ;  /* 0x008a980001287983 */ /* 0x001ea20000300a00 */
[----:B------:R-:W-:-:S02]  /*190f60*/  IADD3 R26, P0, PT, R28, R22, RZ ;  /* 0x000000161c1a7210 */ /* 0x000fc40007f1e0ff */
        /* <DEDUP_REMOVED lines=19> */
[----:B------:R-:W-:Y:S01]  /*1910a0*/  IMAD.X R43, R18, 0x1, R19, P0 ;  /* 0x00000001122b7824 */ /* 0x000fe200000e0613 */
[----:B------:R0:W-:Y:S04]  /*1910b0*/  STL.64 [R1+0x86f0], R28 ;  /* 0x0086f01c01007387 */ /* 0x0001e80000100a00 */
[----:B------:R-:W3:Y:S04]  /*1910c0*/  LDL.LU R18, [R1+0x8a90] ;  /* 0x008a900001127983 */ /* 0x000ee80000300800 */
[----:B------:R1:W-:Y:S01]  /*1910d0*/  STL.64 [R1+0x5108], R42 ;  /* 0x0051082a01007387 */ /* 0x0003e20000100a00 */
[----:B0-----:R-:W-:-:S02]  /*1910e0*/  IADD3 R28, P0, PT, R30, R22, RZ ;  /* 0x000000161e1c7210 */ /* 0x001fc40007f1e0ff */
[----:B------:R-:W-:Y:S01]  /*1910f0*/  SHF.R.S32.HI R29, RZ, 0x1f, R30 ;  /* 0x0000001fff1d7819 */ /* 0x000fe2000001141e */
[----:B-1----:R-:W3:Y:S04]  /*191100*/  LDL.LU.64 R42, [R1+0x8a88] ;  /* 0x008a8800012a7983 */ /* 0x002ee80000300a00 */
        /* <DEDUP_REMOVED lines=10> */
[----:B------:R-:W-:Y:S01]  /*1911b0*/  IMAD.MOV.U32 R27, RZ, RZ, R44 ;  /* 0x000000ffff1b7224 */ /* 0x000fe200078e002c */
[----:B------:R-:W-:Y:S01]  /*1911c0*/  IADD3 R44, P0, PT, R31, R20, RZ ;  /* 0x000000141f2c7210 */ /* 0x000fe20007f1e0ff */
[----:B------:R-:W-:Y:S02]  /*1911d0*/  IMAD.MOV.U32 R29, RZ, RZ, R26 ;  /* 0x000000ffff1d7224 */ /* 0x000fe400078e001a */
[----:B------:R-:W-:Y:S02]  /*1911e0*/  IMAD.MOV.U32 R26, RZ, RZ, R3 ;  /* 0x000000ffff1a7224 */ /* 0x000fe400078e0003 */
[----:B------:R-:W-:-:S02]  /*1911f0*/  IMAD.MOV.U32 R3, RZ, RZ, R45 ;  /* 0x000000ffff037224 */ /* 0x000fc400078e002d */
[----:B------:R-:W-:Y:S01]  /*191200*/  IMAD.X R45, R55, 0x1, R19, P0 ;  /* 0x00000001372d7824 */ /* 0x000fe200000e0613 */
[----:B------:R0:W-:Y:S04]  /*191210*/  STL.64 [R1+0x86e8], R30 ;  /* 0x0086e81e01007387 */ /* 0x0001e80000100a00 */
[----:B------:R-:W3:Y:S04]  /*191220*/  LDL.LU R55, [R1+0x8a80] ;  /* 0x008a800001377983 */ /* 0x000ee80000300800 */
[----:B------:R1:W-:Y:S01]  /*191230*/  STL.64 [R1+0x5090], R44 ;  /* 0x0050902c01007387 */ /* 0x0003e20000100a00 */
[----:B0-----:R-:W-:-:S02]  /*191240*/  IADD3 R30, P0, PT, R32, R22, RZ ;  /* 0x00000016201e7210 */ /* 0x001fc40007f1e0ff */
[----:B------:R-:W-:Y:S01]  /*191250*/  SHF.R.S32.HI R31, RZ, 0x1f, R32 ;  /* 0x0000001fff1f7819 */ /* 0x000fe20000011420 */
[----:B-1----:R-:W4:Y:S04]  /*191260*/  LDL.LU.64 R44, [R1+0x8a78] ;  /* 0x008a7800012c7983 */ /* 0x002f280000300a00 */
        /* <DEDUP_REMOVED lines=14> */
[----:B------:R-:W-:Y:S01]  /*191350*/  IMAD.X R47, R8, 0x1, R19, P0 ;  /* 0x00000001082f7824 */ /* 0x000fe200000e0613 */
[----:B------:R0:W-:Y:S04]  /*191360*/  STL.64 [R1+0x8718], R32 ;  /* 0x0087182001007387 */ /* 0x0001e80000100a00 */
[----:B------:R-:W4:Y:S04]  /*191370*/  LDL.LU R8, [R1+0x8a70] ;  /* 0x008a700001087983 */ /* 0x000f280000300800 */
        /* <DEDUP_REMOVED lines=15> */
[----:B------:R-:W-:Y:S01]  /*191470*/  IMAD.MOV.U32 R27, RZ, RZ, R48 ;  /* 0x000000ffff1b7224 */ /* 0x000fe200078e0030 */
[----:B------:R-:W-:Y:S01]  /*191480*/  IADD3 R48, P0, PT, R35, R20, RZ ;  /* 0x0000001423307210 */ /* 0x000fe20007f1e0ff */
[----:B------:R-:W-:Y:S02]  /*191490*/  IMAD.MOV.U32 R32, RZ, RZ, R30 ;  /* 0x000000ffff207224 */ /* 0x000fe400078e001e */
[----:B------:R-:W-:-:S02]  /*1914a0*/  IMAD.MOV.U32 R30, RZ, RZ, R28 ;  /* 0x000000ffff1e7224 */ /* 0x000fc400078e001c */
[----:B------:R-:W-:Y:S02]  /*1914b0*/  IMAD.MOV.U32 R28, RZ, RZ, R0 ;  /* 0x000000ffff1c7224 */ /* 0x000fe400078e0000 */
[----:B------:R-:W-:Y:S02]  /*1914c0*/  IMAD.MOV.U32 R0, RZ, RZ, R49 ;  /* 0x000000ffff007224 */ /* 0x000fe400078e0031 */
[----:B------:R-:W-:Y:S01]  /*1914d0*/  IMAD.X R49, R13, 0x1, R19, P0 ;  /* 0x000000010d317824 */ /* 0x000fe200000e0613 */
[----:B------:R2:W-:Y:S04]  /*1914e0*/  STL.64 [R1+0x8720], R34 ;  /* 0x0087202201007387 */ /* 0x0005e80000100a00 */
[----:B------:R-:W4:Y:S04]  /*1914f0*/  LDL.LU R13, [R1+0x8a60] ;  /* 0x008a6000010d7983 */ /* 0x000f280000300800 */
[----:B------:R0:W-:Y:S01]  /*191500*/  STL.64 [R1+0x4fa0], R48 ;  /* 0x004fa03001007387 */ /* 0x0001e20000100a00 */
[----:B--2---:R-:W-:-:S02]  /*191510*/  IADD3 R34, P0, PT, R36, R22, RZ ;  /* 0x0000001624227210 */ /* 0x004fc40007f1e0ff */
[----:B------:R-:W-:Y:S01]  /*191520*/  SHF.R.S32.HI R35, RZ, 0x1f, R36 ;  /* 0x0000001fff237819 */ /* 0x000fe20000011424 */
[----:B0-----:R-:W2:Y:S04]  /*191530*/  LDL.LU.64 R48, [R1+0x8a58] ;  /* 0x008a580001307983 */ /* 0x001ea80000300a00 */
        /* <DEDUP_REMOVED lines=18> */
[----:B------:R-:W-:Y:S04]  /*191660*/  STL.64 [R1+0x8728], R36 ;  /* 0x0087282401007387 */ /* 0x000fe80000100a00 */
[----:B------:R-:W2:Y:S04]  /*191670*/  LDL.LU R16, [R1+0x8a50] ;  /* 0x008a500001107983 */ /* 0x000ea80000300800 */
[----:B------:R0:W-:Y:S04]  /*191680*/  STL.64 [R1+0x4f28], R50 ;  /* 0x004f283201007387 */ /* 0x0001e80000100a00 */
[----:B0-----:R-:W2:Y:S01]  /*191690*/  LDL.LU.64 R50, [R1+0x8a48] ;  /* 0x008a480001327983 */ /* 0x001ea20000300a00 */
[----:B---3--:R-:W-:-:S02]  /*1916a0*/  IADD3 R36, P0, PT, R38, R22, RZ ;  /* 0x0000001626247210 */ /* 0x008fc40007f1e0ff */
        /* <DEDUP_REMOVED lines=8> */
[----:B----4-:R-:W-:-:S05]  /*191730*/  IMAD.X R37, R59, 0x1, R21, P0 ;  /* 0x000000013b257824 */ /* 0x010fca00000e0615 */
        /* <DEDUP_REMOVED lines=11> */
[----:B------:R-:W-:Y:S01]  /*1917f0*/  IMAD.MOV.U32 R0, RZ, RZ, R10 ;  /* 0x000000ffff007224 */ /* 0x000fe200078e000a */
[----:B------:R0:W-:Y:S01]  /*191800*/  STL.64 [R1+0x8740], R38 ;  /* 0x0087402601007387 */ /* 0x0001e20000100a00 */
[----:B------:R-:W-:-:S02]  /*191810*/  IMAD.MOV.U32 R10, RZ, RZ, R57 ;  /* 0x000000ffff0a7224 */ /* 0x000fc400078e0039 */
[----:B------:R-:W-:Y:S02]  /*191820*/  IMAD.X R57, R59, 0x1, R19, P0 ;  /* 0x000000013b397824 */ /* 0x000fe400000e0613 */
[----:B------:R-:W3:Y:S01]  /*191830*/  LDL.LU R59, [R1+0x8a40] ;  /* 0x008a4000013b7983 */ /* 0x000ee20000300800 */
[C---:B0-----:R-:W-:Y:S02]  /*191840*/  IADD3 R38, P0, PT, R40.reuse, R22, RZ ;  /* 0x0000001628267210 */ /* 0x041fe40007f1e0ff */
[----:B------:R-:W-:Y:S01]  /*191850*/  SHF.R.S32.HI R39, RZ, 0x1f, R40 ;  /* 0x0000001fff277819 */ /* 0x000fe20000011428 */
[----:B------:R0:W-:Y:S04]  /*191860*/  STL.64 [R1+0x4eb8], R56 ;  /* 0x004eb83801007387 */ /* 0x0001e80000100a00 */
[----:B------:R-:W-:Y:S01]  /*191870*/  IMAD.X R39, R39, 0x1, R21, P0 ;  /* 0x0000000127277824 */ /* 0x000fe200000e0615 */
[----:B0-----:R-:W4:Y:S04]  /*191880*/  LDL.LU.64 R56, [R1+0x8a38] ;  /* 0x008a380001387983 */ /* 0x001f280000300a00 */
[----:B------:R0:W-:Y:S02]  /*191890*/  STL.64 [R1+0x4e90], R38 ;  /* 0x004e902601007387 */ /* 0x0001e40000100a00 */
[----:B0-----:R-:W-:-:S02]  /*1918a0*/  IADD3 R38, P0, PT, R40, R20, RZ ;  /* 0x0000001428267210 */ /* 0x001fc40007f1e0ff */
[----:B------:R-:W-:-:S05]  /*1918b0*/  SHF.R.S32.HI R39, RZ, 0x1f, R40 ;  /* 0x0000001fff277819 */ /* 0x000fca0000011428 */
[----:B------:R-:W-:-:S05]  /*1918c0*/  IMAD.X R39, R39, 0x1, R19, P0 ;  /* 0x0000000127277824 */ /* 0x000fca00000e0613 */
[----:B------:R0:W-:Y:S02]  /*1918d0*/  STL.64 [R1+0x4e78], R38 ;  /* 0x004e782601007387 */ /* 0x0001e40000100a00 */
[----:B0-----:R-:W-:-:S05]  /*1918e0*/  IADD3 R38, P0, PT, R41, R22, RZ ;  /* 0x0000001629267210 */ /* 0x001fca0007f1e0ff */
[----:B------:R-:W-:-:S05]  /*1918f0*/  IMAD.X R39, R5, 0x1, R21, P0 ;  /* 0x0000000105277824 */ /* 0x000fca00000e0615 */
[----:B------:R0:W-:Y:S02]  /*191900*/  STL.64 [R1+0x4e58], R38 ;  /* 0x004e582601007387 */ /* 0x0001e40000100a00 */
[----:B0-----:R-:W-:Y:S01]  /*191910*/  IMAD.MOV.U32 R39, RZ, RZ, R14 ;  /* 0x000000ffff277224 */ /* 0x001fe200078e000e */
[----:B------:R-:W-:Y:S01]  /*191920*/  IADD3 R14, P0, PT, R41, R20, RZ ;  /* 0x00000014290e7210 */ /* 0x000fe20007f1e0ff */
[----:B------:R-:W-:Y:S02]  /*191930*/  IMAD.MOV.U32 R38, RZ, RZ, R2 ;  /* 0x000000ffff267224 */ /* 0x000fe400078e0002 */
[----:B------:R-:W-:Y:S02]  /*191940*/  IMAD.MOV.U32 R2, RZ, RZ, R15 ;  /* 0x000000ffff027224 */ /* 0x000fe400078e000f */
[----:B------:R-:W-:Y:S01]  /*191950*/  IMAD.X R15, R5, 0x1, R19, P0 ;  /* 0x00000001050f7824 */ /* 0x000fe200000e0613 */
[----:B------:R-:W-:Y:S04]  /*191960*/  STL.64 [R1+0x8748], R40 ;  /* 0x0087482801007387 */ /* 0x000fe80000100a00 */
[----:B------:R-:W3:Y:S04]  /*191970*/  LDL.LU R5, [R1+0x8a30] ;  /* 0x008a300001057983 */ /* 0x000ee80000300800 */
[----:B------:R0:W-:Y:S04]  /*191980*/  STL.64 [R1+0x4e40], R14 ;  /* 0x004e400e01007387 */ /* 0x0001e80000100a00 */
[----:B0-----:R-:W3:Y:S01]  /*191990*/  LDL.LU.64 R14, [R1+0x8a28] ;  /* 0x008a2800010e7983 */ /* 0x001ee20000300a00 */
        /* <DEDUP_REMOVED lines=13> */
[----:B------:R-:W-:Y:S01]  /*191a70*/  SHF.R.S32.HI R41, RZ, 0x1f, R43 ;  /* 0x0000001fff297819 */ /* 0x000fe2000001142b */
[----:B------:R0:W-:Y:S04]  /*191a80*/  STL.64 [R1+0x8750], R42 ;  /* 0x0087502a01007387 */ /* 0x0001e80000100a00 */
[----:B------:R-:W-:-:S05]  /*191a90*/  IMAD.X R41, R41, 0x1, R19, P0 ;  /* 0x0000000129297824 */ /* 0x000fca00000e0613 */
[----:B------:R1:W-:Y:S01]  /*191aa0*/  STL.64 [R1+0x4dd0], R40 ;  /* 0x004dd02801007387 */ /* 0x0003e20000100a00 */
[----:B0-----:R-:W-:Y:S02]  /*191ab0*/  SHF.R.S32.HI R42, RZ, 0x1f, R44 ;  /* 0x0000001fff2a7819 */ /* 0x001fe4000001142c */
[----:B-1----:R-:W-:-:S05]  /*191ac0*/  IADD3 R40, P0, PT, R44, R22, RZ ;  /* 0x000000162c287210 */ /* 0x002fca0007f1e0ff */
[----:B------:R-:W-:-:S05]  /*191ad0*/  IMAD.X R41, R42, 0x1, R21, P0 ;  /* 0x000000012a297824 */ /* 0x000fca00000e0615 */
[----:B------:R0:W-:Y:S01]  /*191ae0*/  STL.64 [R1+0x4d98], R40 ;  /* 0x004d982801007387 */ /* 0x0001e20000100a00 */
[----:B------:R-:W-:Y:S02]  /*191af0*/  SHF.R.S32.HI R43, RZ, 0x1f, R45 ;  /* 0x0000001fff2b7819 */ /* 0x000fe4000001142d */
[----:B0-----:R-:W-:-:S05]  /*191b00*/  IADD3 R40, P0, PT, R44, R20, RZ ;  /* 0x000000142c287210 */ /* 0x001fca0007f1e0ff */
[----:B------:R-:W-:-:S05]  /*191b10*/  IMAD.X R41, R42, 0x1, R19, P0 ;  /* 0x000000012a297824 */ /* 0x000fca00000e0613 */
[----:B------:R0:W-:Y:S02]  /*191b20*/  STL.64 [R1+0x4d90], R40 ;  /* 0x004d902801007387 */ /* 0x0001e40000100a00 */
[----:B0-----:R-:W-:-:S05]  /*191b30*/  IADD3 R40, P0, PT, R45, R22, RZ ;  /* 0x000000162d287210 */ /* 0x001fca0007f1e0ff */
[----:B------:R-:W-:-:S05]  /*191b40*/  IMAD.X R41, R43, 0x1, R21, P0 ;  /* 0x000000012b297824 */ /* 0x000fca00000e0615 */
[----:B------:R0:W-:Y:S01]  /*191b50*/  STL.64 [R1+0x4d60], R40 ;  /* 0x004d602801007387 */ /* 0x0001e20000100a00 */
[----:B------:R-:W-:Y:S02]  /*191b60*/  SHF.R.S32.HI R42, RZ, 0x1f, R46 ;  /* 0x0000001fff2a7819 */ /* 0x000fe4000001142e */
[----:B0-----:R-:W-:Y:S01]  /*191b70*/  IADD3 R40, P0, PT, R45, R20, RZ ;  /* 0x000000142d287210 */ /* 0x001fe20007f1e0ff */
[----:B------:R-:W-:Y:S04]  /*191b80*/  STL.64 [R1+0x8758], R44 ;  /* 0x0087582c01007387 */ /* 0x000fe80000100a00 */
[----:B------:R-:W-:-:S05]  /*191b90*/  IMAD.X R41, R43, 0x1, R19, P0 ;  /* 0x000000012b297824 */ /* 0x000fca00000e0613 */
[----:B------:R0:W-:Y:S02]  /*191ba0*/  STL.64 [R1+0x4d50], R40 ;  /* 0x004d502801007387 */ /* 0x0001e40000100a00 */
[----:B0-----:R-:W-:-:S05]  /*191bb0*/  IADD3 R40, P0, PT, R46, R22, RZ ;  /* 0x000000162e287210 */ /* 0x001fca0007f1e0ff */
        /* <DEDUP_REMOVED lines=9> */
[----:B--2---:R-:W-:Y:S02]  /*191c50*/  SHF.R.S32.HI R42, RZ, 0x1f, R48 ;  /* 0x0000001fff2a7819 */ /* 0x004fe40000011430 */
        /* <DEDUP_REMOVED lines=28> */
[----:B------:R0:W-:Y:S02]  /*191e20*/  STL.64 [R1+0x4bf0], R40 ;  /* 0x004bf02801007387 */ /* 0x0001e40000100a00 */
[----:B0-----:R-:W-:Y:S02]  /*191e30*/  IADD3 R40, P0, PT, R51, R20, RZ ;  /* 0x0000001433287210 */ /* 0x001fe40007f1e0ff */
[----:B------:R-:W-:Y:S03]  /*191e40*/  STL.64 [R1+0x8770], R50 ;  /* 0x0087703201007387 */ /* 0x000fe60000100a00 */
[----:B------:R-:W-:-:S05]  /*191e50*/  IMAD.X R41, R43, 0x1, R19, P0 ;  /* 0x000000012b297824 */ /* 0x000fca00000e0613 */
[----:B------:R0:W-:Y:S02]  /*191e60*/  STL.64 [R1+0x4bd8], R40 ;  /* 0x004bd82801007387 */ /* 0x0001e40000100a00 */
[----:B0-----:R-:W-:-:S05]  /*191e70*/  IADD3 R40, P0, PT, R55, R22, RZ ;  /* 0x0000001637287210 */ /* 0x001fca0007f1e0ff */
[----:B------:R-:W-:-:S05]  /*191e80*/  IMAD.X R41, R18, 0x1, R21, P0 ;  /* 0x0000000112297824 */ /* 0x000fca00000e0615 */
[----:B------:R0:W-:Y:S02]  /*191e90*/  STL.64 [R1+0x4bb0], R40 ;  /* 0x004bb02801007387 */ /* 0x0001e40000100a00 */
[----:B0-----:R-:W-:Y:S02]  /*191ea0*/  IADD3 R40, P0, PT, R55, R20, RZ ;  /* 0x0000001437287210 */ /* 0x001fe40007f1e0ff */
[----:B------:R-:W2:Y:S03]  /*191eb0*/  LDL.LU R55, [R1+0x8a20] ;  /* 0x008a200001377983 */ /* 0x000ea60000300800 */
[----:B------:R-:W-:Y:S02]  /*191ec0*/  IMAD.X R41, R18, 0x1, R19, P0 ;  /* 0x0000000112297824 */ /* 0x000fe400000e0613 */
[----:B------:R-:W2:Y:S04]  /*191ed0*/  LDL.LU R18, [R1+0x8a1c] ;  /* 0x008a1c0001127983 */ /* 0x000ea80000300800 */
        /* <DEDUP_REMOVED lines=9> */
[----:B----4-:R-:W-:-:S05]  /*191f70*/  IADD3 R40, P0, PT, R57, R22, RZ ;  /* 0x0000001639287210 */ /* 0x010fca0007f1e0ff */
[----:B------:R-:W-:-:S05]  /*191f80*/  IMAD.X R41, R16, 0x1, R21, P0 ;  /* 0x0000000110297824 */ /* 0x000fca00000e0615 */
[----:B------:R0:W-:Y:S02]  /*191f90*/  STL.64 [R1+0x4b30], R40 ;  /* 0x004b302801007387 */ /* 0x0001e40000100a00 */
[----:B0-----:R-:W-:Y:S02]  /*191fa0*/  IADD3 R40, P0, PT, R57, R20, RZ ;  /* 0x0000001439287210 */ /* 0x001fe40007f1e0ff */
[----:B------:R-:W4:Y:S03]  /*191fb0*/  LDL.LU R57, [R1+0x8a10] ;  /* 0x008a100001397983 */ /* 0x000f260000300800 */
[----:B------:R-:W-:Y:S02]  /*191fc0*/  IMAD.X R41, R16, 0x1, R19, P0 ;  /* 0x0000000110297824 */ /* 0x000fe400000e0613 */
[----:B------:R-:W4:Y:S04]  /*191fd0*/  LDL.LU R16, [R1+0x8a0c] ;  /* 0x008a0c0001107983 */ /* 0x000f280000300800 */
[----:B------:R3:W-:Y:S02]  /*191fe0*/  STL.64 [R1+0x4b28], R40 ;  /* 0x004b282801007387 */ /* 0x0007e40000100a00 */
[----:B---3--:R-:W-:-:S05]  /*191ff0*/  IADD3 R40, P0, PT, R15, R22, RZ ;  /* 0x000000160f287210 */ /* 0x008fca0007f1e0ff */
[----:B------:R-:W-:-:S05]  /*192000*/  IMAD.X R41, R56, 0x1, R21, P0 ;  /* 0x0000000138297824 */ /* 0x000fca00000e0615 */
[----:B------:R0:W-:Y:S02]  /*192010*/  STL.64 [R1+0x4af8], R40 ;  /* 0x004af82801007387 */ /* 0x0001e40000100a00 */
[----:B0-----:R-:W-:Y:S02]  /*192020*/  IADD3 R40, P0, PT, R15, R20, RZ ;  /* 0x000000140f287210 */ /* 0x001fe40007f1e0ff */
[----:B------:R-:W3:Y:S03]  /*192030*/  LDL.LU R15, [R1+0x8a08] ;  /* 0x008a0800010f7983 */ /* 0x000ee60000300800 */
[----:B------:R-:W-:Y:S02]  /*192040*/  IMAD.X R41, R56, 0x1, R19, P0 ;  /* 0x0000000138297824 */ /* 0x000fe400000e0613 */
[----:B------:R-:W3:Y:S04]  /*192050*/  LDL.LU R56, [R1+0x8a04] ;  /* 0x008a040001387983 */ /* 0x000ee80000300800 */
[----:B------:R0:W-:Y:S02]  /*192060*/  STL.64 [R1+0x4ae8], R40 ;  /* 0x004ae82801007387 */ /* 0x0001e40000100a00 */
[----:B0-----:R-:W-:-:S05]  /*192070*/  IADD3 R40, P0, PT, R5, R22, RZ ;  /* 0x0000001605287210 */ /* 0x001fca0007f1e0ff */
[----:B------:R-:W-:-:S05]  /*192080*/  IMAD.X R41, R59, 0x1, R21, P0 ;  /* 0x000000013b297824 */ /* 0x000fca00000e0615 */
[----:B------:R0:W-:Y:S02]  /*192090*/  STL.64 [R1+0x4ac8], R40 ;  /* 0x004ac82801007387 */ /* 0x0001e40000100a00 */
[----:B0-----:R-:W-:Y:S02]  /*1920a0*/  IADD3 R40, P0, PT, R5, R20, RZ ;  /* 0x0000001405287210 */ /* 0x001fe40007f1e0ff */
[----:B------:R-:W3:Y:S03]  /*1920b0*/  LDL.LU R5, [R1+0x8a00] ;  /* 0x008a000001057983 */ /* 0x000ee60000300800 */
[----:B------:R-:W-:Y:S02]  /*1920c0*/  IMAD.X R41, R59, 0x1, R19, P0 ;  /* 0x000000013b297824 */ /* 0x000fe400000e0613 */
[----:B------:R-:W3:Y:S04]  /*1920d0*/  LDL.LU R59, [R1+0x89fc] ;  /* 0x0089fc00013b7983 */ /* 0x000ee80000300800 */
[----:B------:R2:W-:Y:S02]  /*1920e0*/  STL.64 [R1+0x4aa8], R40 ;  /* 0x004aa82801007387 */ /* 0x0005e40000100a00 */
[----:B--2---:R-:W-:-:S05]  /*1920f0*/  IADD3 R40, P0, PT, R55, R22, RZ ;  /* 0x0000001637287210 */ /* 0x004fca0007f1e0ff */
        /* <DEDUP_REMOVED lines=62> */
[----:B------:R0:W-:Y:S01]  /*1924e0*/  STL.64 [R1+0x48d8], R40 ;  /* 0x0048d82801007387 */ /* 0x0001e20000100a00 */
[----:B---3--:R-:W-:Y:S01]  /*1924f0*/  IADD3 R42, P0, PT, R15, R22, RZ ;  /* 0x000000160f2a7210 */ /* 0x008fe20007f1e0ff */
[----:B0-----:R-:W-:-:S02]  /*192500*/  IMAD.MOV.U32 R41, RZ, RZ, R39 ;  /* 0x000000ffff297224 */ /* 0x001fc400078e0027 */
[----:B------:R-:W-:Y:S02]  /*192510*/  IMAD.MOV.U32 R39, RZ, RZ, R36 ;  /* 0x000000ffff277224 */ /* 0x000fe400078e0024 */
[----:B------:R-:W-:Y:S02]  /*192520*/  IMAD.MOV.U32 R36, RZ, RZ, R37 ;  /* 0x000000ffff247224 */ /* 0x000fe400078e0025 */
[----:B------:R-:W-:Y:S02]  /*192530*/  IMAD.MOV.U32 R37, RZ, RZ, R34 ;  /* 0x000000ffff257224 */ /* 0x000fe400078e0022 */
[----:B------:R-:W-:Y:S02]  /*192540*/  IMAD.X R43, R8, 0x1, R21, P0 ;  /* 0x00000001082b7824 */ /* 0x000fe400000e0615 */
[----:B------:R-:W-:Y:S02]  /*192550*/  IMAD.MOV.U32 R34, RZ, RZ, R35 ;  /* 0x000000ffff227224 */ /* 0x000fe400078e0023 */
[----:B------:R-:W-:-:S02]  /*192560*/  IMAD.MOV.U32 R35, RZ, RZ, R32 ;  /* 0x000000ffff237224 */ /* 0x000fc400078e0020 */
[----:B------:R-:W-:Y:S02]  /*192570*/  IMAD.MOV.U32 R32, RZ, RZ, R9 ;  /* 0x000000ffff207224 */ /* 0x000fe400078e0009 */
[----:B------:R-:W3:Y:S04]  /*192580*/  LDL.LU R9, [R1+0x50] ;  /* 0x0000500001097983 */ /* 0x000ee80000300800 */
[----:B------:R0:W-:Y:S02]  /*192590*/  STL.64 [R1+0x48a8], R42 ;  /* 0x0048a82a01007387 */ /* 0x0001e40000100a00 */
[----:B0-----:R-:W-:Y:S02]  /*1925a0*/  IADD3 R42, P0, PT, R15, R20, RZ ;  /* 0x000000140f2a7210 */ /* 0x001fe40007f1e0ff */
[----:B------:R-:W3:Y:S03]  /*1925b0*/  LDL.LU R15, [R1+0x89b8] ;  /* 0x0089b800010f7983 */ /* 0x000ee60000300800 */
[----:B------:R-:W-:-:S02]  /*1925c0*/  IMAD.X R43, R8, 0x1, R19, P0 ;  /* 0x00000001082b7824 */ /* 0x000fc400000e0613 */
[----:B------:R-:W3:Y:S04]  /*1925d0*/  LDL.LU R8, [R1+0x89b4] ;  /* 0x0089b40001087983 */ /* 0x000ee80000300800 */
[----:B------:R0:W-:Y:S02]  /*1925e0*/  STL.64 [R1+0x4898], R42 ;  /* 0x0048982a01007387 */ /* 0x0001e40000100a00 */
[----:B0-----:R-:W-:-:S05]  /*1925f0*/  IADD3 R42, P0, PT, R5, R22, RZ ;  /* 0x00000016052a7210 */ /* 0x001fca0007f1e0ff */
[----:B------:R-:W-:Y:S02]  /*192600*/  IMAD.X R43, R16, 0x1, R21, P0 ;  /* 0x00000001102b7824 */ /* 0x000fe400000e0615 */
[----:B------:R-:W-:-:S03]  /*192610*/  IMAD.MOV.U32 R40, RZ, RZ, R41 ;  /* 0x000000ffff287224 */ /* 0x000fc600078e0029 */
[----:B------:R0:W-:Y:S01]  /*192620*/  STL.64 [R1+0x4878], R42 ;  /* 0x0048782a01007387 */ /* 0x0001e20000100a00 */
[----:B------:R-:W-:Y:S02]  /*192630*/  IMAD.MOV.U32 R41, RZ, RZ, R39 ;  /* 0x000000ffff297224 */ /* 0x000fe400078e0027 */
[----:B------:R-:W-:Y:S02]  /*192640*/  IMAD.MOV.U32 R39, RZ, RZ, R36 ;  /* 0x000000ffff277224 */ /* 0x000fe400078e0024 */
[----:B------:R-:W-:Y:S01]  /*192650*/  IMAD.MOV.U32 R36, RZ, RZ, R37 ;  /* 0x000000ffff247224 */ /* 0x000fe200078e0025 */
[----:B0-----:R-:W-:Y:S01]  /*192660*/  IADD3 R42, P0, PT, R5, R20, RZ ;  /* 0x00000014052a7210 */ /* 0x001fe20007f1e0ff */
[----:B------:R-:W-:Y:S01]  /*192670*/  IMAD.MOV.U32 R37, RZ, RZ, R35 ;  /* 0x000000ffff257224 */ /* 0x000fe200078e0023 */
[----:B------:R-:W3:Y:S01]  /*192680*/  LDL.LU R5, [R1+0x89b0] ;  /* 0x0089b00001057983 */ /* 0x000ee20000300800 */
[----:B------:R-:W-:Y:S02]  /*192690*/  IMAD.MOV.U32 R35, RZ, RZ, R32 ;  /* 0x000000ffff237224 */ /* 0x000fe400078e0020 */
[----:B------:R-:W-:-:S02]  /*1926a0*/  IMAD.X R43, R16, 0x1, R19, P0 ;  /* 0x00000001102b7824 */ /* 0x000fc400000e0613 */
[----:B------:R-:W-:Y:S01]  /*1926b0*/  IMAD.MOV.U32 R32, RZ, RZ, R31 ;  /* 0x000000ffff207224 */ /* 0x000fe200078e001f */
[----:B------:R-:W3:Y:S01]  /*1926c0*/  LDL.LU R16, [R1+0x89ac] ;  /* 0x0089ac0001107983 */ /* 0x000ee20000300800 */
[----:B------:R-:W-:Y:S02]  /*1926d0*/  IMAD.MOV.U32 R31, RZ, RZ, R28 ;  /* 0x000000ffff1f7224 */ /* 0x000fe400078e001c */
[----:B------:R-:W-:Y:S01]  /*1926e0*/  IMAD.MOV.U32 R28, RZ, RZ, R0 ;  /* 0x000000ffff1c7224 */ /* 0x000fe200078e0000 */
[----:B------:R2:W-:Y:S04]  /*1926f0*/  STL.64 [R1+0x4858], R42 ;  /* 0x0048582a01007387 */ /* 0x0005e80000100a00 */
[----:B------:R-:W3:Y:S01]  /*192700*/  LDL R0, [R1+0x250] ;  /* 0x0002500001007983 */ /* 0x000ee20000100800 */
        /* <DEDUP_REMOVED lines=10> */
[----:B------:R0:W-:Y:S01]  /*1927b0*/  STL.64 [R1+0x47f8], R42 ;  /* 0x0047f82a01007387 */ /* 0x0001e20000100a00 */
[----:B------:R-:W-:Y:S01]  /*1927c0*/  IADD3 R44, P0, PT, R13, R20, RZ ;  /* 0x000000140d2c7210 */ /* 0x000fe20007f1e0ff */
[----:B0-----:R-:W-:Y:S02]  /*1927d0*/  IMAD.MOV.U32 R43, RZ, RZ, R40 ;  /* 0x000000ffff2b7224 */ /* 0x001fe400078e0028 */
[----:B------:R-:W-:Y:S02]  /*1927e0*/  IMAD.MOV.U32 R40, RZ, RZ, R41 ;  /* 0x000000ffff287224 */ /* 0x000fe400078e0029 */
[----:B------:R-:W-:Y:S02]  /*1927f0*/  IMAD.MOV.U32 R41, RZ, RZ, R39 ;  /* 0x000000ffff297224 */ /* 0x000fe400078e0027 */
[----:B------:R-:W-:Y:S02]  /*192800*/  IMAD.MOV.U32 R39, RZ, RZ, R36 ;  /* 0x000000ffff277224 */ /* 0x000fe400078e0024 */
[----:B------:R-:W-:-:S02]  /*192810*/  IMAD.MOV.U32 R36, RZ, RZ, R37 ;  /* 0x000000ffff247224 */ /* 0x000fc400078e0025 */
[----:B------:R-:W-:Y:S02]  /*192820*/  IMAD.MOV.U32 R37, RZ, RZ, R35 ;  /* 0x000000ffff257224 */ /* 0x000fe400078e0023 */
[----:B------:R-:W-:Y:S02]  /*192830*/  IMAD.MOV.U32 R35, RZ, RZ, R32 ;  /* 0x000000ffff237224 */ /* 0x000fe400078e0020 */
[----:B------:R-:W-:Y:S02]  /*192840*/  IMAD.MOV.U32 R42, RZ, RZ, R43 ;  /* 0x000000ffff2a7224 */ /* 0x000fe400078e002b */
[----:B------:R-:W-:Y:S02]  /*192850*/  IMAD.MOV.U32 R32, RZ, RZ, R31 ;  /* 0x000000ffff207224 */ /* 0x000fe400078e001f */
[----:B------:R-:W-:Y:S02]  /*192860*/  IMAD.MOV.U32 R43, RZ, RZ, R40 ;  /* 0x000000ffff2b7224 */ /* 0x000fe400078e0028 */
[----:B------:R-:W-:-:S02]  /*192870*/  IMAD.MOV.U32 R31, RZ, RZ, R28 ;  /* 0x000000ffff1f7224 */ /* 0x000fc400078e001c */
[----:B------:R-:W-:Y:S02]  /*192880*/  IMAD.MOV.U32 R40, RZ, RZ, R39 ;  /* 0x000000ffff287224 */ /* 0x000fe400078e0027 */
[----:B------:R-:W-:Y:S02]  /*192890*/  IMAD.MOV.U32 R39, RZ, RZ, R36 ;  /* 0x000000ffff277224 */ /* 0x000fe400078e0024 */
[----:B------:R-:W-:Y:S02]  /*1928a0*/  IMAD.X R45, R59, 0x1, R19, P0 ;  /* 0x000000013b2d7824 */ /* 0x000fe400000e0613 */
[----:B------:R-:W-:Y:S02]  /*1928b0*/  IMAD.MOV.U32 R36, RZ, RZ, R37 ;  /* 0x000000ffff247224 */ /* 0x000fe400078e0025 */
[----:B------:R-:W-:Y:S02]  /*1928c0*/  IMAD.MOV.U32 R37, RZ, RZ, R35 ;  /* 0x000000ffff257224 */ /* 0x000fe400078e0023 */
[----:B------:R-:W-:-:S02]  /*1928d0*/  IMAD.MOV.U32 R35, RZ, RZ, R32 ;  /* 0x000000ffff237224 */ /* 0x000fc400078e0020 */
[----:B------:R-:W-:Y:S02]  /*1928e0*/  IMAD.MOV.U32 R32, RZ, RZ, R31 ;  /* 0x000000ffff207224 */ /* 0x000fe400078e001f */
[----:B---3--:R-:W-:Y:S02]  /*1928f0*/  IMAD.MOV.U32 R28, RZ, RZ, R0 ;  /* 0x000000ffff1c7224 */ /* 0x008fe400078e0000 */
[----:B------:R-:W-:Y:S02]  /*192900*/  IMAD.MOV.U32 R0, RZ, RZ, R24 ;  /* 0x000000ffff007224 */ /* 0x000fe400078e0018 */
[----:B------:R-:W3:Y:S01]  /*192910*/  LDL.LU R24, [R1+0x1b4] ;  /* 0x0001b40001187983 */ /* 0x000ee20000300800 */
[----:B------:R-:W-:-:S03]  /*192920*/  IMAD.MOV.U32 R31, RZ, RZ, R28 ;  /* 0x000000ffff1f7224 */ /* 0x000fc600078e001c */
[----:B------:R-:W2:Y:S01]  /*192930*/  LDL.LU R13, [R1+0x89a0] ;  /* 0x0089a000010d7983 */ /* 0x000ea20000300800 */
[----:B------:R-:W-:-:S03]  /*192940*/  IMAD.MOV.U32 R28, RZ, RZ, R0 ;  /* 0x000000ffff1c7224 */ /* 0x000fc600078e0000 */
[----:B------:R-:W2:Y:S04]  /*192950*/  LDL.LU R59, [R1+0x899c] ;  /* 0x00899c00013b7983 */ /* 0x000ea80000300800 */
[----:B------:R4:W-:Y:S04]  /*192960*/  STL.64 [R1+0x47f0], R44 ;  /* 0x0047f02c01007387 */ /* 0x0009e80000100a00 */
[----:B------:R-:W2:Y:S01]  /*192970*/  LDL R0, [R1+0x194] ;  /* 0x0001940001007983 */ /* 0x000ea20000100800 */
[----:B----4-:R-:W-:-:S05]  /*192980*/  IADD3 R44, P0, PT, R57, R22, RZ ;  /* 0x00000016392c7210 */ /* 0x010fca0007f1e0ff */
[----:B------:R-:W-:-:S05]  /*192990*/  IMAD.X R45, R14, 0x1, R21, P0 ;  /* 0x000000010e2d7824 */ /* 0x000fca00000e0615 */
[----:B------:R0:W-:Y:S01]  /*1929a0*/  STL.64 [R1+0x47b8], R44 ;  /* 0x0047b82c01007387 */ /* 0x0001e20000100a00 */
[----:B------:R-:W-:Y:S02]  /*1929b0*/  IMAD.MOV.U32 R48, RZ, RZ, R42 ;  /* 0x000000ffff307224 */ /* 0x000fe400078e002a */
[----:B------:R-:W-:Y:S01]  /*1929c0*/  IMAD.MOV.U32 R42, RZ, RZ, R43 ;  /* 0x000000ffff2a7224 */ /* 0x000fe200078e002b */
[----:B0-----:R-:W-:Y:S02]  /*1929d0*/  IADD3 R44, P0, PT, R57, R20, RZ ;  /* 0x00000014392c7210 */ /* 0x001fe40007f1e0ff */
[----:B------:R-:W4:Y:S03]  /*1929e0*/  LDL.LU R57, [R1+0x8998] ;  /* 0x0089980001397983 */ /* 0x000f260000300800 */
[----:B------:R-:W-:Y:S02]  /*1929f0*/  IMAD.X R45, R14, 0x1, R19, P0 ;  /* 0x000000010e2d7824 */ /* 0x000fe400000e0613 */
[----:B------:R-:W3:Y:S01]  /*192a00*/  LDL.LU R14, [R1+0x8994] ;  /* 0x00899400010e7983 */ /* 0x000ee20000300800 */
[----:B------:R-:W-:-:S02]  /*192a10*/  IMAD.MOV.U32 R43, RZ, RZ, R40 ;  /* 0x000000ffff2b7224 */ /* 0x000fc400078e0028 */
[----:B------:R-:W-:Y:S01]  /*192a20*/  IMAD.MOV.U32 R40, RZ, RZ, R39 ;  /* 0x000000ffff287224 */ /* 0x000fe200078e0027 */
[----:B------:R0:W-:Y:S01]  /*192a30*/  STL.64 [R1+0x47b0], R44 ;  /* 0x0047b02c01007387 */ /* 0x0001e20000100a00 */
[----:B------:R-:W-:Y:S02]  /*192a40*/  IMAD.MOV.U32 R39, RZ, RZ, R36 ;  /* 0x000000ffff277224 */ /* 0x000fe400078e0024 */
[----:B------:R-:W-:Y:S02]  /*192a50*/  IMAD.MOV.U32 R36, RZ, RZ, R37 ;  /* 0x000000ffff247224 */ /* 0x000fe400078e0025 */
[----:B------:R-:W-:Y:S02]  /*192a60*/  IMAD.MOV.U32 R37, RZ, RZ, R35 ;  /* 0x000000ffff257224 */ /* 0x000fe400078e0023 */
[----:B------:R-:W-:Y:S01]  /*192a70*/  IMAD.MOV.U32 R35, RZ, RZ, R32 ;  /* 0x000000ffff237224 */ /* 0x000fe200078e0020 */
[----:B0-----:R-:W-:Y:S01]  /*192a80*/  IADD3 R44, P0, PT, R15, R22, RZ ;  /* 0x000000160f2c7210 */ /* 0x001fe20007f1e0ff */
[----:B------:R-:W-:-:S02]  /*192a90*/  IMAD.MOV.U32 R32, RZ, RZ, R31 ;  /* 0x000000ffff207224 */ /* 0x000fc400078e001f */
[----:B------:R-:W-:Y:S02]  /*192aa0*/  IMAD.MOV.U32 R31, RZ, RZ, R28 ;  /* 0x000000ffff1f7224 */ /* 0x000fe400078e001c */
[----:B------:R-:W-:Y:S01]  /*192ab0*/  IMAD.X R45, R18, 0x1, R21, P0 ;  /* 0x00000001122d7824 */ /* 0x000fe200000e0615 */
[----:B------:R-:W-:-:S05]  /*192ac0*/  IADD3 R46, P0, PT, R15, R20, RZ ;  /* 0x000000140f2e7210 */ /* 0x000fca0007f1e0ff */
[----:B------:R-:W-:Y:S02]  /*192ad0*/  IMAD.X R47, R18, 0x1, R19, P0 ;  /* 0x00000001122f7824 */ /* 0x000fe400000e0613 */
[----:B--2---:R-:W-:Y:S02]  /*192ae0*/  IMAD.MOV.U32 R28, RZ, RZ, R0 ;  /* 0x000000ffff1c7224 */ /* 0x004fe400078e0000 */
[----:B------:R-:W-:Y:S02]  /*192af0*/  IMAD.MOV.U32 R0, RZ, RZ, R6 ;  /* 0x000000ffff007224 */ /* 0x000fe400078e0006 */
[----:B------:R-:W2:Y:S04]  /*192b00*/  LDL R6, [R1+0x198] ;  /* 0x0001980001067983 */ /* 0x000ea80000100800 */
[----:B------:R0:W-:Y:S04]  /*192b10*/  STL.64 [R1+0x4780], R44 ;  /* 0x0047802c01007387 */ /* 0x0001e80000100a00 */
[----:B------:R-:W2:Y:S01]  /*192b20*/  LDL.LU R15, [R1+0x8990] ;  /* 0x00899000010f7983 */ /* 0x000ea20000300800 */
[----:B0-----:R-:W-:-:S02]  /*192b30*/  IMAD.MOV.U32 R45, RZ, RZ, R42 ;  /* 0x000000ffff2d7224 */ /* 0x001fc400078e002a */
        /* <DEDUP_REMOVED lines=10> */
[----:B------:R-:W2:Y:S01]  /*192be0*/  LDL.LU R0, [R1+0x388] ;  /* 0x0003880001007983 */ /* 0x000ea20000300800 */
[----:B------:R-:W-:-:S03]  /*192bf0*/  IMAD.MOV.U32 R44, RZ, RZ, R45 ;  /* 0x000000ffff2c7224 */ /* 0x000fc600078e002d */
[----:B------:R-:W2:Y:S01]  /*192c00*/  LDL.LU R18, [R1+0x898c] ;  /* 0x00898c0001127983 */ /* 0x000ea20000300800 */
[----:B------:R-:W-:-:S03]  /*192c10*/  IMAD.MOV.U32 R45, RZ, RZ, R42 ;  /* 0x000000ffff2d7224 */ /* 0x000fc600078e002a */
[----:B------:R0:W-:Y:S01]  /*192c20*/  STL.64 [R1+0x4770], R46 ;  /* 0x0047702e01007387 */ /* 0x0001e20000100a00 */
[----:B------:R-:W-:Y:S02]  /*192c30*/  IMAD.MOV.U32 R42, RZ, RZ, R43 ;  /* 0x000000ffff2a7224 */ /* 0x000fe400078e002b */
[----:B------:R-:W-:Y:S02]  /*192c40*/  IMAD.MOV.U32 R43, RZ, RZ, R40 ;  /* 0x000000ffff2b7224 */ /* 0x000fe400078e0028 */
[----:B------:R-:W-:Y:S02]  /*192c50*/  IMAD.MOV.U32 R40, RZ, RZ, R39 ;  /* 0x000000ffff287224 */ /* 0x000fe400078e0027 */
[----:B------:R-:W-:Y:S01]  /*192c60*/  IMAD.MOV.U32 R39, RZ, RZ, R36 ;  /* 0x000000ffff277224 */ /* 0x000fe200078e0024 */
[----:B0-----:R-:W-:Y:S01]  /*192c70*/  IADD3 R46, P0, PT, R5, R22, RZ ;  /* 0x00000016052e7210 */ /* 0x001fe20007f1e0ff */
[----:B------:R-:W-:Y:S02]  /*192c80*/  IMAD.MOV.U32 R36, RZ, RZ, R37 ;  /* 0x000000ffff247224 */ /* 0x000fe400078e0025 */
[----:B------:R-:W-:-:S02]  /*192c90*/  IMAD.MOV.U32 R37, RZ, RZ, R35 ;  /* 0x000000ffff257224 */ /* 0x000fc400078e0023 */
[----:B------:R-:W-:Y:S02]  /*192ca0*/  IMAD.X R47, R8, 0x1, R21, P0 ;  /* 0x00000001082f7824 */ /* 0x000fe400000e0615 */
[----:B------:R-:W-:Y:S02]  /*192cb0*/  IMAD.MOV.U32 R35, RZ, RZ, R32 ;  /* 0x000000ffff237224 */ /* 0x000fe400078e0020 */
[----:B------:R-:W-:Y:S01]  /*192cc0*/  IMAD.MOV.U32 R32, RZ, RZ, R31 ;  /* 0x000000ffff207224 */ /* 0x000fe200078e001f */
[----:B------:R0:W-:Y:S01]  /*192cd0*/  STL.64 [R1+0x4750], R46 ;  /* 0x0047502e01007387 */ /* 0x0001e20000100a00 */
[----:B------:R-:W-:Y:S02]  /*192ce0*/  IMAD.MOV.U32 R31, RZ, RZ, R11 ;  /* 0x000000ffff1f7224 */ /* 0x000fe400078e000b */
[----:B------:R-:W-:Y:S02]  /*192cf0*/  IMAD.MOV.U32 R49, RZ, RZ, R44 ;  /* 0x000000ffff317224 */ /* 0x000fe400078e002c */
[----:B------:R-:W-:Y:S01]  /*192d00*/  IMAD.MOV.U32 R44, RZ, RZ, R42 ;  /* 0x000000ffff2c7224 */ /* 0x000fe200078e002a */
[----:B------:R-:W-:Y:S01]  /*192d10*/  IADD3 R50, P0, PT, R5, R20, RZ ;  /* 0x0000001405327210 */ /* 0x000fe20007f1e0ff */
[----:B------:R-:W-:-:S02]  /*192d20*/  IMAD.MOV.U32 R42, RZ, RZ, R40 ;  /* 0x000000ffff2a7224 */ /* 0x000fc400078e0028 */
[----:B------:R-:W-:Y:S02]  /*192d30*/  IMAD.MOV.U32 R40, RZ, RZ, R36 ;  /* 0x000000ffff287224 */ /* 0x000fe400078e0024 */
[----:B0-----:R-:W-:Y:S02]  /*192d40*/  IMAD.MOV.U32 R47, RZ, RZ, R45 ;  /* 0x000000ffff2f7224 */ /* 0x001fe400078e002d */
[----:B------:R-:W-:Y:S02]  /*192d50*/  IMAD.MOV.U32 R45, RZ, RZ, R43 ;  /* 0x000000ffff2d7224 */ /* 0x000fe400078e002b */
[----:B------:R-:W-:Y:S02]  /*192d60*/  IMAD.MOV.U32 R43, RZ, RZ, R39 ;  /* 0x000000ffff2b7224 */ /* 0x000fe400078e0027 */
[----:B------:R-:W-:Y:S02]  /*192d70*/  IMAD.MOV.U32 R39, RZ, RZ, R37 ;  /* 0x000000ffff277224 */ /* 0x000fe400078e0025 */
[----:B------:R-:W-:-:S02]  /*192d80*/  IMAD.MOV.U32 R36, RZ, RZ, R35 ;  /* 0x000000ffff247224 */ /* 0x000fc400078e0023 */
[----:B------:R-:W-:Y:S02]  /*192d90*/  IMAD.MOV.U32 R46, RZ, RZ, R31 ;  /* 0x000000ffff2e7224 */ /* 0x000fe400078e001f */
[----:B------:R-:W-:Y:S01]  /*192da0*/  IMAD.MOV.U32 R35, RZ, RZ, R32 ;  /* 0x000000ffff237224 */ /* 0x000fe200078e0020 */
[----:B------:R-:W2:Y:S01]  /*192db0*/  LDL R31, [R1+0x17c] ;  /* 0x00017c00011f7983 */ /* 0x000ea20000100800 */
[----:B------:R-:W-:Y:S02]  /*192dc0*/  IMAD.MOV.U32 R37, RZ, RZ, R29 ;  /* 0x000000ffff257224 */ /* 0x000fe400078e001d */
[----:B------:R-:W-:Y:S01]  /*192dd0*/  IMAD.MOV.U32 R32, RZ, RZ, R59 ;  /* 0x000000ffff207224 */ /* 0x000fe200078e003b */
[----:B------:R-:W2:Y:S01]  /*192de0*/  LDL.LU R29, [R1+0x370] ;  /* 0x00037000011d7983 */ /* 0x000ea20000300800 */
[----:B------:R-:W-:-:S03]  /*192df0*/  IMAD.X R51, R8, 0x1, R19, P0 ;  /* 0x0000000108337824 */ /* 0x000fc600000e0613 */
[----:B------:R-:W2:Y:S04]  /*192e00*/  LDL.LU R59, [R1+0x8988] ;  /* 0x00898800013b7983 */ /* 0x000ea80000300800 */
[----:B------:R-:W2:Y:S04]  /*192e10*/  LDL.LU R5, [R1+0x8984] ;  /* 0x0089840001057983 */ /* 0x000ea80000300800 */
[----:B------:R-:W2:Y:S04]  /*192e20*/  LDL.LU R8, [R1+0x8980] ;  /* 0x0089800001087983 */ /* 0x000ea80000300800 */
[----:B------:R0:W-:Y:S02]  /*192e30*/  STL.64 [R1+0x4730], R50 ;  /* 0x0047303201007387 */ /* 0x0001e40000100a00 */
[----:B0-----:R-:W-:-:S05]  /*192e40*/  IADD3 R50, P0, PT, R9, R22, RZ ;  /* 0x0000001609327210 */ /* 0x001fca0007f1e0ff */
[----:B------:R-:W-:-:S05]  /*192e50*/  IMAD.X R51, R16, 0x1, R21, P0 ;  /* 0x0000000110337824 */ /* 0x000fca00000e0615 */
[----:B------:R0:W-:Y:S02]  /*192e60*/  STL.64 [R1+0x4710], R50 ;  /* 0x0047103201007387 */ /* 0x0001e40000100a00 */
[----:B0-----:R-:W-:-:S05]  /*192e70*/  IADD3 R50, P0, PT, R9, R20, RZ ;  /* 0x0000001409327210 */ /* 0x001fca0007f1e0ff */
[----:B------:R-:W-:Y:S01]  /*192e80*/  IMAD.X R51, R16, 0x1, R19, P0 ;  /* 0x0000000110337824 */ /* 0x000fe200000e0613 */
[----:B--2---:R0:W-:Y:S02]  /*192e90*/  STL.64 [R1+0x8778], R8 ;  /* 0x0087780801007387 */ /* 0x0041e40000100a00 */
[----:B0-----:R-:W-:Y:S02]  /*192ea0*/  IADD3 R8, P0, PT, R56, R22, RZ ;  /* 0x0000001638087210 */ /* 0x001fe40007f1e0ff */
[----:B------:R-:W-:Y:S03]  /*192eb0*/  STL.64 [R1+0x46f8], R50 ;  /* 0x0046f83201007387 */ /* 0x000fe60000100a00 */
        /* <DEDUP_REMOVED lines=30> */
[----:B------:R-:W-:Y:S02]  /*1930a0*/  IMAD.MOV.U32 R39, RZ, RZ, R35 ;  /* 0x000000ffff277224 */ /* 0x000fe400078e0023 */
[----:B------:R-:W-:Y:S02]  /*1930b0*/  IMAD.MOV.U32 R35, RZ, RZ, R28 ;  /* 0x000000ffff237224 */ /* 0x000fe400078e001c */
[----:B------:R-:W-:-:S02]  /*1930c0*/  IMAD.X R9, R0, 0x1, R21, P0 ;  /* 0x0000000100097824 */ /* 0x000fc400000e0615 */
[----:B------:R-:W-:Y:S01]  /*1930d0*/  IMAD.MOV.U32 R28, RZ, RZ, R6 ;  /* 0x000000ffff1c7224 */ /* 0x000fe200078e0006 */
[----:B------:R-:W-:Y:S02]  /*1930e0*/  IADD3 R6, P0, PT, R2, R20, RZ ;  /* 0x0000001402067210 */ /* 0x000fe40007f1e0ff */
[----:B------:R0:W-:Y:S02]  /*1930f0*/  STL.64 [R1+0x45e8], R8 ;  /* 0x0045e80801007387 */ /* 0x0001e40000100a00 */
[----:B0-----:R-:W-:Y:S02]  /*193100*/  IMAD.MOV.U32 R9, RZ, RZ, R42 ;  /* 0x000000ffff097224 */ /* 0x001fe400078e002a */
[----:B------:R-:W-:Y:S02]  /*193110*/  IMAD.MOV.U32 R42, RZ, RZ, R36 ;  /* 0x000000ffff2a7224 */ /* 0x000fe400078e0024 */
[----:B------:R-:W-:Y:S02]  /*193120*/  IMAD.MOV.U32 R36, RZ, RZ, R7 ;  /* 0x000000ffff247224 */ /* 0x000fe400078e0007 */
[----:B------:R-:W-:-:S05]  /*193130*/  IMAD.X R7, R0, 0x1, R19, P0 ;  /* 0x0000000100077824 */ /* 0x000fca00000e0613 */
[----:B------:R0:W-:Y:S02]  /*193140*/  STL.64 [R1+0x45d0], R6 ;  /* 0x0045d00601007387 */ /* 0x0001e40000100a00 */
[----:B0-----:R-:W-:-:S05]  /*193150*/  IADD3 R6, P0, PT, R26, R22, RZ ;  /* 0x000000161a067210 */ /* 0x001fca0007f1e0ff */
[----:B------:R-:W-:-:S05]  /*193160*/  IMAD.X R7, R32, 0x1, R21, P0 ;  /* 0x0000000120077824 */ /* 0x000fca00000e0615 */
[----:B------:R0:W-:Y:S04]  /*193170*/  STL.64 [R1+0x45a8], R6 ;  /* 0x0045a80601007387 */ /* 0x0001e80000100a00 */
[----:B0-----:R-:W2:Y:S01]  /*193180*/  LDL.LU.64 R6, [R1+0x8970] ;  /* 0x0089700001067983 */ /* 0x001ea20000300a00 */
[----:B------:R-:W-:Y:S02]  /*193190*/  IMAD.MOV.U32 R49, RZ, RZ, R46 ;  /* 0x000000ffff317224 */ /* 0x000fe400078e002e */
[----:B------:R-:W-:Y:S02]  /*1931a0*/  IMAD.MOV.U32 R46, RZ, RZ, R37 ;  /* 0x000000ffff2e7224 */ /* 0x000fe400078e0025 */
[----:B------:R-:W-:Y:S02]  /*1931b0*/  IMAD.MOV.U32 R37, RZ, RZ, R31 ;  /* 0x000000ffff257224 */ /* 0x000fe400078e001f */
[----:B------:R-:W-:Y:S01]  /*1931c0*/  IMAD.MOV.U32 R48, RZ, RZ, R60 ;  /* 0x000000ffff307224 */ /* 0x000fe200078e003c */
[----:B------:R-:W-:Y:S01]  /*1931d0*/  IADD3 R60, P0, PT, R26, R20, RZ ;  /* 0x000000141a3c7210 */ /* 0x000fe20007f1e0ff */
[----:B------:R-:W-:-:S02]  /*1931e0*/  IMAD.MOV.U32 R51, RZ, RZ, R49 ;  /* 0x000000ffff337224 */ /* 0x000fc400078e0031 */
[----:B------:R-:W-:Y:S02]  /*1931f0*/  IMAD.MOV.U32 R49, RZ, RZ, R46 ;  /* 0x000000ffff317224 */ /* 0x000fe400078e002e */
[----:B------:R-:W-:Y:S01]  /*193200*/  IMAD.MOV.U32 R46, RZ, RZ, R37 ;  /* 0x000000ffff2e7224 */ /* 0x000fe200078e0025 */
[----:B------:R0:W-:Y:S01]  /*193210*/  STL.64 [R1+0x8780], R26 ;  /* 0x0087801a01007387 */ /* 0x0001e20000100a00 */
[----:B------:R-:W-:Y:S01]  /*193220*/  IMAD.MOV.U32 R37, RZ, RZ, R61 ;  /* 0x000000ffff257224 */ /* 0x000fe200078e003d */
[----:B----4-:R-:W-:Y:S01]  /*193230*/  SHF.R.S32.HI R11, RZ, 0x1f, R57 ;  /* 0x0000001fff0b7819 */ /* 0x010fe20000011439 */
[----:B------:R-:W-:Y:S01]  /*193240*/  IMAD.X R61, R32, 0x1, R19, P0 ;  /* 0x00000001203d7824 */ /* 0x000fe200000e0613 */
[----:B0-----:R-:W-:-:S04]  /*193250*/  IADD3 R26, P0, PT, R57, R22, RZ ;  /* 0x00000016391a7210 */ /* 0x001fc80007f1e0ff */
[----:B------:R0:W-:Y:S01]  /*193260*/  STL.64 [R1+0x4598], R60 ;  /* 0x0045983c01007387 */ /* 0x0001e20000100a00 */
[----:B------:R-:W-:-:S03]  /*193270*/  IMAD.X R27, R11, 0x1, R21, P0 ;  /* 0x000000010b1b7824 */ /* 0x000fc600000e0615 */
[----:B0-----:R-:W4:Y:S04]  /*193280*/  LDL.LU.64 R60, [R1+0x8968] ;  /* 0x00896800013c7983 */ /* 0x001f280000300a00 */
[----:B------:R0:W-:Y:S02]  /*193290*/  STL.64 [R1+0x4568], R26 ;  /* 0x0045681a01007387 */ /* 0x0001e40000100a00 */
[----:B0-----:R-:W-:Y:S02]  /*1932a0*/  IADD3 R26, P0, PT, R57, R20, RZ ;  /* 0x00000014391a7210 */ /* 0x001fe40007f1e0ff */
[----:B------:R-:W4:Y:S03]  /*1932b0*/  LDL.LU R57, [R1+0x8960] ;  /* 0x0089600001397983 */ /* 0x000f260000300800 */
[----:B------:R-:W-:Y:S01]  /*1932c0*/  IMAD.X R27, R11, 0x1, R19, P0 ;  /* 0x000000010b1b7824 */ /* 0x000fe200000e0613 */
[----:B------:R-:W-:Y:S04]  /*1932d0*/  STL.64 [R1+0x8788], R10 ;  /* 0x0087880a01007387 */ /* 0x000fe80000100a00 */
[----:B------:R0:W-:Y:S02]  /*1932e0*/  STL.64 [R1+0x4560], R26 ;  /* 0x0045601a01007387 */ /* 0x0001e40000100a00 */
[----:B0-----:R-:W-:-:S05]  /*1932f0*/  IADD3 R26, P0, PT, R33, R22, RZ ;  /* 0x00000016211a7210 */ /* 0x001fca0007f1e0ff */
[----:B---3--:R-:W-:Y:S01]  /*193300*/  IMAD.X R27, R14, 0x1, R21, P0 ;  /* 0x000000010e1b7824 */ /* 0x008fe200000e0615 */
[----:B------:R-:W-:-:S05]  /*193310*/  IADD3 R10, P0, PT, R33, R20, RZ ;  /* 0x00000014210a7210 */ /* 0x000fca0007f1e0ff */
[----:B------:R-:W-:Y:S01]  /*193320*/  IMAD.X R11, R14, 0x1, R19, P0 ;  /* 0x000000010e0b7824 */ /* 0x000fe200000e0613 */
[----:B------:R-:W-:Y:S04]  /*193330*/  STL.64 [R1+0x4530], R26 ;  /* 0x0045301a01007387 */ /* 0x000fe80000100a00 */
[----:B------:R0:W-:Y:S02]  /*193340*/  STL.64 [R1+0x4520], R10 ;  /* 0x0045200a01007387 */ /* 0x0001e40000100a00 */
[----:B0-----:R-:W-:-:S05]  /*193350*/  IADD3 R10, P0, PT, R50, R22, RZ ;  /* 0x00000016320a7210 */ /* 0x001fca0007f1e0ff */
[----:B------:R-:W-:-:S05]  /*193360*/  IMAD.X R11, R15, 0x1, R21, P0 ;  /* 0x000000010f0b7824 */ /* 0x000fca00000e0615 */
[----:B------:R0:W-:Y:S02]  /*193370*/  STL.64 [R1+0x44f8], R10 ;  /* 0x0044f80a01007387 */ /* 0x0001e40000100a00 */
[----:B0-----:R-:W-:-:S05]  /*193380*/  IADD3 R10, P0, PT, R50, R20, RZ ;  /* 0x00000014320a7210 */ /* 0x001fca0007f1e0ff */
[----:B------:R-:W-:-:S05]  /*193390*/  IMAD.X R11, R15, 0x1, R19, P0 ;  /* 0x000000010f0b7824 */ /* 0x000fca00000e0613 */
[----:B------:R2:W-:Y:S02]  /*1933a0*/  STL.64 [R1+0x44e0], R10 ;  /* 0x0044e00a01007387 */ /* 0x0005e40000100a00 */
[----:B--2---:R-:W-:-:S05]  /*1933b0*/  IADD3 R10, P0, PT, R7, R22, RZ ;  /* 0x00000016070a7210 */ /* 0x004fca0007f1e0ff */
[----:B------:R-:W-:-:S05]  /*1933c0*/  IMAD.X R11, R18, 0x1, R21, P0 ;  /* 0x00000001120b7824 */ /* 0x000fca00000e0615 */
[----:B------:R0:W-:Y:S02]  /*1933d0*/  STL.64 [R1+0x44c0], R10 ;  /* 0x0044c00a01007387 */ /* 0x0001e40000100a00 */
[----:B0-----:R-:W-:Y:S02]  /*1933e0*/  IADD3 R10, P0, PT, R7, R20, RZ ;  /* 0x00000014070a7210 */ /* 0x001fe40007f1e0ff */
[----:B------:R-:W2:Y:S03]  /*1933f0*/  LDL.LU R7, [R1+0x895c] ;  /* 0x00895c0001077983 */ /* 0x000ea60000300800 */
        /* <DEDUP_REMOVED lines=13> */
[----:B------:R-:W3:Y:S01]  /*1934d0*/  LDL.LU R6, [R1+0x8958] ;  /* 0x0089580001067983 */ /* 0x000ee20000300800 */
[----:B------:R-:W-:-:S03]  /*1934e0*/  SHF.R.S32.HI R31, RZ, 0x1f, R59 ;  /* 0x0000001fff1f7819 */ /* 0x000fc6000001143b */
[----:B------:R0:W-:Y:S02]  /*1934f0*/  STL.64 [R1+0x4438], R10 ;  /* 0x0044380a01007387 */ /* 0x0001e40000100a00 */
[----:B0-----:R-:W-:-:S05]  /*193500*/  IADD3 R10, P0, PT, R59, R22, RZ ;  /* 0x000000163b0a7210 */ /* 0x001fca0007f1e0ff */
        /* <DEDUP_REMOVED lines=13> */
[----:B----4-:R-:W-:-:S05]  /*1935e0*/  IMAD.X R11, R60, 0x1, R21, P0 ;  /* 0x000000013c0b7824 */ /* 0x010fca00000e0615 */
[----:B------:R0:W-:Y:S02]  /*1935f0*/  STL.64 [R1+0x4398], R10 ;  /* 0x0043980a01007387 */ /* 0x0001e40000100a00 */
[----:B0-----:R-:W-:Y:S02]  /*193600*/  IADD3 R10, P0, PT, R5, R20, RZ ;  /* 0x00000014050a7210 */ /* 0x001fe40007f1e0ff */
[----:B------:R-:W4:Y:S03]  /*193610*/  LDL.LU R5, [R1+0x8950] ;  /* 0x0089500001057983 */ /* 0x000f260000300800 */
[----:B------:R-:W-:Y:S02]  /*193620*/  IMAD.X R11, R60, 0x1, R19, P0 ;  /* 0x000000013c0b7824 */ /* 0x000fe400000e0613 */
[----:B------:R-:W4:Y:S04]  /*193630*/  LDL.LU R60, [R1+0x894c] ;  /* 0x00894c00013c7983 */ /* 0x000f280000300800 */
[----:B------:R0:W-:Y:S02]  /*193640*/  STL.64 [R1+0x4380], R10 ;  /* 0x0043800a01007387 */ /* 0x0001e40000100a00 */
[----:B0-----:R-:W-:-:S05]  /*193650*/  IADD3 R10, P0, PT, R56, R22, RZ ;  /* 0x00000016380a7210 */ /* 0x001fca0007f1e0ff */
[----:B------:R-:W-:-:S05]  /*193660*/  IMAD.X R11, R61, 0x1, R21, P0 ;  /* 0x000000013d0b7824 */ /* 0x000fca00000e0615 */
[----:B------:R0:W-:Y:S02]  /*193670*/  STL.64 [R1+0x4358], R10 ;  /* 0x0043580a01007387 */ /* 0x0001e40000100a00 */
[----:B0-----:R-:W-:Y:S02]  /*193680*/  IADD3 R10, P0, PT, R56, R20, RZ ;  /* 0x00000014380a7210 */ /* 0x001fe40007f1e0ff */
[----:B------:R-:W4:Y:S03]  /*193690*/  LDL.LU R56, [R1+0x8948] ;  /* 0x0089480001387983 */ /* 0x000f260000300800 */
[----:B------:R-:W-:Y:S02]  /*1936a0*/  IMAD.X R11, R61, 0x1, R19, P0 ;  /* 0x000000013d0b7824 */ /* 0x000fe400000e0613 */
[----:B------:R-:W4:Y:S01]  /*1936b0*/  LDL.LU R61, [R1+0x8944] ;  /* 0x00894400013d7983 */ /* 0x000f220000300800 */
[----:B------:R-:W-:-:S02]  /*1936c0*/  IMAD.MOV.U32 R50, RZ, RZ, R51 ;  /* 0x000000ffff327224 */ /* 0x000fc400078e0033 */
[----:B------:R-:W-:Y:S01]  /*1936d0*/  IMAD.MOV.U32 R51, RZ, RZ, R49 ;  /* 0x000000ffff337224 */ /* 0x000fe200078e0031 */
[----:B------:R0:W-:Y:S01]  /*1936e0*/  STL.64 [R1+0x4348], R10 ;  /* 0x0043480a01007387 */ /* 0x0001e20000100a00 */
[----:B------:R-:W-:Y:S02]  /*1936f0*/  IMAD.MOV.U32 R49, RZ, RZ, R46 ;  /* 0x000000ffff317224 */ /* 0x000fe400078e002e */
[----:B------:R-:W-:Y:S01]  /*193700*/  IMAD.MOV.U32 R46, RZ, RZ, R3 ;  /* 0x000000ffff2e7224 */ /* 0x000fe200078e0003 */
[----:B------:R-:W-:Y:S02]  /*193710*/  SHF.R.S32.HI R3, RZ, 0x1f, R55 ;  /* 0x0000001fff037819 */ /* 0x000fe40000011437 */
[----:B0-----:R-:W-:-:S05]  /*193720*/  IADD3 R10, P0, PT, R55, R22, RZ ;  /* 0x00000016370a7210 */ /* 0x001fca0007f1e0ff */
[----:B------:R-:W-:-:S05]  /*193730*/  IMAD.X R11, R3, 0x1, R21, P0 ;  /* 0x00000001030b7824 */ /* 0x000fca00000e0615 */
[----:B------:R0:W-:Y:S02]  /*193740*/  STL.64 [R1+0x4318], R10 ;  /* 0x0043180a01007387 */ /* 0x0001e40000100a00 */
[----:B0-----:R-:W-:Y:S02]  /*193750*/  IADD3 R10, P0, PT, R55, R20, RZ ;  /* 0x00000014370a7210 */ /* 0x001fe40007f1e0ff */
[----:B------:R-:W4:Y:S03]  /*193760*/  LDL.LU R55, [R1+0x8940] ;  /* 0x0089400001377983 */ /* 0x000f260000300800 */
[----:B------:R-:W-:-:S05]  /*193770*/  IMAD.X R11, R3, 0x1, R19, P0 ;  /* 0x00000001030b7824 */ /* 0x000fca00000e0613 */
[----:B------:R3:W-:Y:S01]  /*193780*/  STL.64 [R1+0x4310], R10 ;  /* 0x0043100a01007387 */ /* 0x0007e20000100a00 */
[----:B------:R-:W-:Y:S02]  /*193790*/  IMAD.MOV.U32 R8, RZ, RZ, R9 ;  /* 0x000000ffff087224 */ /* 0x000fe400078e0009 */
[----:B------:R-:W-:Y:S02]  /*1937a0*/  IMAD.MOV.U32 R9, RZ, RZ, R42 ;  /* 0x000000ffff097224 */ /* 0x000fe400078e002a */
[----:B------:R-:W-:Y:S02]  /*1937b0*/  IMAD.MOV.U32 R42, RZ, RZ, R39 ;  /* 0x000000ffff2a7224 */ /* 0x000fe400078e0027 */
[----:B------:R-:W-:Y:S02]  /*1937c0*/  IMAD.MOV.U32 R39, RZ, RZ, R35 ;  /* 0x000000ffff277224 */ /* 0x000fe400078e0023 */
[----:B------:R-:W-:Y:S01]  /*1937d0*/  IMAD.MOV.U32 R35, RZ, RZ, R28 ;  /* 0x000000ffff237224 */ /* 0x000fe200078e001c */
[----:B------:R-:W-:-:S02]  /*1937e0*/  SHF.R.S32.HI R28, RZ, 0x1f, R57 ;  /* 0x0000001fff1c7819 */ /* 0x000fc40000011439 */
[----:B---3--:R-:W-:-:S05]  /*1937f0*/  IADD3 R10, P0, PT, R6, R22, RZ ;  /* 0x00000016060a7210 */ /* 0x008fca0007f1e0ff */
[----:B--2---:R-:W-:-:S05]  /*193800*/  IMAD.X R11, R7, 0x1, R21, P0 ;  /* 0x00000001070b7824 */ /* 0x004fca00000e0615 */
[----:B------:R0:W-:Y:S02]  /*193810*/  STL.64 [R1+0x42e0], R10 ;  /* 0x0042e00a01007387 */ /* 0x0001e40000100a00 */
[----:B0-----:R-:W-:Y:S02]  /*193820*/  IADD3 R10, P0, PT, R6, R20, RZ ;  /* 0x00000014060a7210 */ /* 0x001fe40007f1e0ff */
[----:B------:R-:W2:Y:S03]  /*193830*/  LDL.LU R6, [R1+0x893c] ;  /* 0x00893c0001067983 */ /* 0x000ea60000300800 */
        /* <DEDUP_REMOVED lines=8> */
[----:B------:R-:W-:-:S05]  /*1938c0*/  IMAD.X R11, R28, 0x1, R19, P0 ;  /* 0x000000011c0b7824 */ /* 0x000fca00000e0613 */
[----:B------:R4:W-:Y:S01]  /*1938d0*/  STL.64 [R1+0x4290], R10 ;  /* 0x0042900a01007387 */ /* 0x0009e20000100a00 */
[----:B------:R-:W-:Y:S02]  /*1938e0*/  IMAD.MOV.U32 R27, RZ, RZ, R8 ;  /* 0x000000ffff1b7224 */ /* 0x000fe400078e0008 */
[----:B------:R-:W-:Y:S02]  /*1938f0*/  IMAD.MOV.U32 R8, RZ, RZ, R9 ;  /* 0x000000ffff087224 */ /* 0x000fe400078e0009 */
[----:B------:R-:W-:Y:S02]  /*193900*/  IMAD.MOV.U32 R9, RZ, RZ, R50 ;  /* 0x000000ffff097224 */ /* 0x000fe400078e0032 */
[----:B------:R-:W-:Y:S02]  /*193910*/  IMAD.MOV.U32 R50, RZ, RZ, R51 ;  /* 0x000000ffff327224 */ /* 0x000fe400078e0033 */
[----:B------:R-:W-:Y:S02]  /*193920*/  IMAD.MOV.U32 R51, RZ, RZ, R48 ;  /* 0x000000ffff337224 */ /* 0x000fe400078e0030 */
[----:B------:R-:W-:Y:S01]  /*193930*/  IMAD.MOV.U32 R48, RZ, RZ, R37 ;  /* 0x000000ffff307224 */ /* 0x000fe200078e0025 */
        /* <DEDUP_REMOVED lines=10> */
[----:B------:R0:W-:Y:S01]  /*1939e0*/  STL.64 [R1+0x4230], R10 ;  /* 0x0042300a01007387 */ /* 0x0001e20000100a00 */
[----:B------:R-:W-:Y:S02]  /*1939f0*/  SHF.R.S32.HI R37, RZ, 0x1f, R59 ;  /* 0x0000001fff257819 */ /* 0x000fe4000001143b */
        /* <DEDUP_REMOVED lines=10> */
[----:B------:R-:W-:-:S05]  /*193aa0*/  IMAD.X R11, R37, 0x1, R19, P0 ;  /* 0x00000001250b7824 */ /* 0x000fca00000e0613 */
        /* <DEDUP_REMOVED lines=31> */
[----:B------:R-:W4:Y:S04]  /*193ca0*/  LDL.LU R61, [R1+0x8900] ;  /* 0x00890000013d7983 */ /* 0x000f280000300800 */
        /* <DEDUP_REMOVED lines=196> */
[----:B0-----:R-:W-:-:S05]  /*1948f0*/  IADD3 R10, P0, PT, R6, R20, RZ ;  /* 0x00000014060a7210 */ /* 0x001fca0007f1e0ff */
        /* <DEDUP_REMOVED lines=22> */
[----:B0-----:R-:W-:-:S05]  /*194a60*/  IADD3 R10, P0, PT, R56, R20, RZ ;  /* 0x00000014380a7210 */ /* 0x001fca0007f1e0ff */
        /* <DEDUP_REMOVED lines=103> */
[----:B------:R-:W-:Y:S03]  /*1950e0*/  STL [R1+0x8640], R17 ;  /* 0x0086401101007387 */ /* 0x000fe60000100800 */
        /* <DEDUP_REMOVED lines=39> */
[----:B------:R-:W-:-:S05]  /*195360*/  IMAD.X R11, R60, 0x1, R19, P0 ;  /* 0x000000013c0b7824 */ /* 0x000fca00000e0613 */
        /* <DEDUP_REMOVED lines=16> */
[----:B---3--:R-:W-:-:S05]  /*195470*/  IADD3 R10, P0, PT, R59, R22, RZ ;  /* 0x000000163b0a7210 */ /* 0x008fca0007f1e0ff */
[----:B------:R-:W-:-:S05]  /*195480*/  IMAD.X R11, R7, 0x1, R21, P0 ;  /* 0x00000001070b7824 */ /* 0x000fca00000e0615 */
[----:B------:R0:W-:Y:S02]  /*195490*/  STL.64 [R1+0x3698], R10 ;  /* 0x0036980a01007387 */ /* 0x0001e40000100a00 */
[----:B0-----:R-:W-:Y:S02]  /*1954a0*/  IADD3 R10, P0, PT, R59, R20, RZ ;  /* 0x000000143b0a7210 */ /* 0x001fe40007f1e0ff */
[----:B------:R-:W3:Y:S03]  /*1954b0*/  LDL.LU R59, [R1+0x8794] ;  /* 0x00879400013b7983 */ /* 0x000ee60000300800 */
        /* <DEDUP_REMOVED lines=8> */
[----:B------:R0:W-:Y:S01]  /*195540*/  STL.64 [R1+0x36c0], R10 ;  /* 0x0036c00a01007387 */ /* 0x0001e20000100a00 */
[----:B------:R-:W-:Y:S02]  /*195550*/  IMAD.MOV.U32 R49, RZ, RZ, R47 ;  /* 0x000000ffff317224 */ /* 0x000fe400078e002f */
[----:B------:R-:W-:Y:S01]  /*195560*/  IMAD.MOV.U32 R47, RZ, RZ, R42 ;  /* 0x000000ffff2f7224 */ /* 0x000fe200078e002a */
[----:B0-----:R-:W-:-:S05]  /*195570*/  IADD3 R10, P0, PT, R27, R22, RZ ;  /* 0x000000161b0a7210 */ /* 0x001fca0007f1e0ff */
[----:B------:R-:W-:Y:S02]  /*195580*/  IMAD.X R11, R8, 0x1, R21, P0 ;  /* 0x00000001080b7824 */ /* 0x000fe400000e0615 */
[----:B------:R-:W-:Y:S02]  /*195590*/  IMAD.MOV.U32 R46, RZ, RZ, R44 ;  /* 0x000000ffff2e7224 */ /* 0x000fe400078e002c */
[----:B------:R-:W-:Y:S01]  /*1955a0*/  IMAD.MOV.U32 R42, RZ, RZ, R35 ;  /* 0x000000ffff2a7224 */ /* 0x000fe200078e0023 */
[----:B------:R0:W-:Y:S01]  /*1955b0*/  STL.64 [R1+0x36d8], R10 ;  /* 0x0036d80a01007387 */ /* 0x0001e20000100a00 */
[----:B------:R-:W-:Y:S02]  /*1955c0*/  IMAD.MOV.U32 R44, RZ, RZ, R39 ;  /* 0x000000ffff2c7224 */ /* 0x000fe400078e0027 */
[----:B------:R-:W-:Y:S02]  /*1955d0*/  IMAD.MOV.U32 R35, RZ, RZ, R54 ;  /* 0x000000ffff237224 */ /* 0x000fe400078e0036 */
[----:B------:R-:W-:Y:S01]  /*1955e0*/  IMAD.MOV.U32 R39, RZ, RZ, R24 ;  /* 0x000000ffff277224 */ /* 0x000fe200078e0018 */
[----:B0-----:R-:W2:Y:S04]  /*1955f0*/  LDL.LU.64 R10, [R1+0x8788] ;  /* 0x00878800010a7983 */ /* 0x001ea80000300a00 */
[----:B------:R-:W2:Y:S04]  /*195600*/  LDL.LU R54, [R1+0x24c] ;  /* 0x00024c0001367983 */ /* 0x000ea80000300800 */
[----:B------:R-:W2:Y:S01]  /*195610*/  LDL.LU R24, [R1+0x1a0] ;  /* 0x0001a00001187983 */ /* 0x000ea20000300800 */
[----:B------:R-:W-:-:S05]  /*195620*/  IADD3 R26, P0, PT, R27, R20, RZ ;  /* 0x000000141b1a7210 */ /* 0x000fca0007f1e0ff */
[----:B------:R-:W-:Y:S01]  /*195630*/  IMAD.X R27, R8, 0x1, R19, P0 ;  /* 0x00000001081b7824 */ /* 0x000fe200000e0613 */
[----:B----4-:R-:W-:-:S04]  /*195640*/  SHF.R.S32.HI R8, RZ, 0x1f, R55 ;  /* 0x0000001fff087819 */ /* 0x010fc80000011437 */
        /* <DEDUP_REMOVED lines=8> */
[----:B------:R-:W-:Y:S01]  /*1956d0*/  IMAD.X R27, R50, 0x1, R21, P0 ;  /* 0x00000001321b7824 */ /* 0x000fe200000e0615 */
[----:B------:R-:W-:-:S05]  /*1956e0*/  IADD3 R8, P0, PT, R9, R20, RZ ;  /* 0x0000001409087210 */ /* 0x000fca0007f1e0ff */
[----:B------:R-:W-:Y:S01]  /*1956f0*/  IMAD.X R9, R50, 0x1, R19, P0 ;  /* 0x0000000132097824 */ /* 0x000fe200000e0613 */
[----:B------:R0:W-:Y:S04]  /*195700*/  STL.64 [R1+0x3718], R26 ;  /* 0x0037181a01007387 */ /* 0x0001e80000100a00 */
[----:B0-----:R-:W4:Y:S04]  /*195710*/  LDL.LU.64 R26, [R1+0x8780] ;  /* 0x00878000011a7983 */ /* 0x001f280000300a00 */
        /* <DEDUP_REMOVED lines=36> */
[----:B--2---:R-:W-:-:S05]  /*195960*/  IADD3 R42, P0, PT, R24, R22, RZ ;  /* 0x00000016182a7210 */ /* 0x004fca0007f1e0ff */
[----:B------:R-:W-:Y:S01]  /*195970*/  IMAD.X R43, R54, 0x1, R21, P0 ;  /* 0x00000001362b7824 */ /* 0x000fe200000e0615 */
[----:B------:R-:W-:-:S05]  /*195980*/  IADD3 R44, P0, PT, R24, R20, RZ ;  /* 0x00000014182c7210 */ /* 0x000fca0007f1e0ff */
[----:B------:R-:W-:Y:S01]  /*195990*/  IMAD.X R45, R54, 0x1, R19, P0 ;  /* 0x00000001362d7824 */ /* 0x000fe200000e0613 */
[----:B------:R3:W-:Y:S01]  /*1959a0*/  STL.64 [R1+0x35c0], R42 ;  /* 0x0035c02a01007387 */ /* 0x0007e20000100a00 */
[----:B------:R-:W-:-:S03]  /*1959b0*/  SHF.R.S32.HI R17, RZ, 0x1f, R57 ;  /* 0x0000001fff117819 */ /* 0x000fc60000011439 */
[----:B------:R0:W-:Y:S01]  /*1959c0*/  STL.64 [R1+0x35c8], R44 ;  /* 0x0035c82c01007387 */ /* 0x0001e20000100a00 */
[----:B---3--:R-:W-:Y:S02]  /*1959d0*/  SHF.R.S32.HI R43, RZ, 0x1f, R59 ;  /* 0x0000001fff2b7819 */ /* 0x008fe4000001143b */
[----:B------:R-:W-:Y:S01]  /*1959e0*/  IADD3 R42, P0, PT, R57, R22, RZ ;  /* 0x00000016392a7210 */ /* 0x000fe20007f1e0ff */
[----:B0-----:R-:W2:Y:S04]  /*1959f0*/  LDL.LU.64 R44, [R1+0x8758] ;  /* 0x00875800012c7983 */ /* 0x001ea80000300a00 */
[----:B------:R0:W-:Y:S02]  /*195a00*/  STL.64 [R1+0x86b0], R54 ;  /* 0x0086b03601007387 */ /* 0x0001e40000100a00 */
[----:B0-----:R-:W-:-:S02]  /*195a10*/  IMAD.MOV.U32 R54, RZ, RZ, R43 ;  /* 0x000000ffff367224 */ /* 0x001fc400078e002b */
[----:B------:R-:W-:-:S05]  /*195a20*/  IMAD.X R43, R17, 0x1, R21, P0 ;  /* 0x00000001112b7824 */ /* 0x000fca00000e0615 */
[----:B------:R0:W-:Y:S01]  /*195a30*/  STL.64 [R1+0x35e0], R42 ;  /* 0x0035e02a01007387 */ /* 0x0001e20000100a00 */
[----:B------:R-:W-:Y:S01]  /*195a40*/  IMAD.MOV.U32 R55, RZ, RZ, R40 ;  /* 0x000000ffff377224 */ /* 0x000fe200078e0028 */
[----:B0-----:R-:W-:-:S05]  /*195a50*/  IADD3 R42, P0, PT, R57, R20, RZ ;  /* 0x00000014392a7210 */ /* 0x001fca0007f1e0ff */
[----:B------:R-:W-:Y:S01]  /*195a60*/  IMAD.X R43, R17, 0x1, R19, P0 ;  /* 0x00000001112b7824 */ /* 0x000fe200000e0613 */
[----:B------:R-:W-:Y:S01]  /*195a70*/  IADD3 R40, P0, PT, R61, R22, RZ ;  /* 0x000000163d287210 */ /* 0x000fe20007f1e0ff */
[----:B------:R-:W-:Y:S01]  /*195a80*/  IMAD.MOV.U32 R17, RZ, RZ, R38 ;  /* 0x000000ffff117224 */ /* 0x000fe200078e0026 */
[----:B------:R-:W-:Y:S02]  /*195a90*/  SHF.R.S32.HI R38, RZ, 0x1f, R61 ;  /* 0x0000001fff267819 */ /* 0x000fe4000001143d */
[----:B------:R0:W-:Y:S04]  /*195aa0*/  STL.64 [R1+0x35e8], R42 ;  /* 0x0035e82a01007387 */ /* 0x0001e80000100a00 */
[----:B0-----:R-:W3:Y:S04]  /*195ab0*/  LDL.LU.64 R42, [R1+0x8750] ;  /* 0x00875000012a7983 */ /* 0x001ee80000300a00 */
[----:B------:R0:W-:Y:S02]  /*195ac0*/  STL.64 [R1+0x86d0], R56 ;  /* 0x0086d03801007387 */ /* 0x0001e40000100a00 */
[----:B0-----:R-:W-:-:S02]  /*195ad0*/  IMAD.MOV.U32 R57, RZ, RZ, R41 ;  /* 0x000000ffff397224 */ /* 0x001fc400078e0029 */
[----:B------:R-:W-:-:S05]  /*195ae0*/  IMAD.X R41, R38, 0x1, R21, P0 ;  /* 0x0000000126297824 */ /* 0x000fca00000e0615 */
[----:B------:R0:W-:Y:S02]  /*195af0*/  STL.64 [R1+0x3600], R40 ;  /* 0x0036002801007387 */ /* 0x0001e40000100a00 */
[----:B0-----:R-:W-:-:S05]  /*195b00*/  IADD3 R40, P0, PT, R61, R20, RZ ;  /* 0x000000143d287210 */ /* 0x001fca0007f1e0ff */
[----:B------:R-:W-:Y:S01]  /*195b10*/  IMAD.X R41, R38, 0x1, R19, P0 ;  /* 0x0000000126297824 */ /* 0x000fe200000e0613 */
[----:B------:R-:W-:-:S04]  /*195b20*/  IADD3 R38, P0, PT, R59, R22, RZ ;  /* 0x000000163b267210 */ /* 0x000fc80007f1e0ff */
[----:B------:R0:W-:Y:S04]  /*195b30*/  STL.64 [R1+0x3608], R40 ;  /* 0x0036082801007387 */ /* 0x0001e80000100a00 */
[----:B0-----:R-:W2:Y:S04]  /*195b40*/  LDL.LU.64 R40, [R1+0x8748] ;  /* 0x0087480001287983 */ /* 0x001ea80000300a00 */
[----:B------:R0:W-:Y:S02]  /*195b50*/  STL.64 [R1+0x86c8], R60 ;  /* 0x0086c83c01007387 */ /* 0x0001e40000100a00 */
[----:B0-----:R-:W-:-:S02]  /*195b60*/  IMAD.MOV.U32 R61, RZ, RZ, R39 ;  /* 0x000000ffff3d7224 */ /* 0x001fc400078e0027 */
[----:B------:R-:W-:Y:S02]  /*195b70*/  IMAD.MOV.U32 R60, RZ, RZ, R58 ;  /* 0x000000ffff3c7224 */ /* 0x000fe400078e003a */
[----:B------:R-:W-:Y:S01]  /*195b80*/  IMAD.X R39, R54, 0x1, R21, P0 ;  /* 0x0000000136277824 */ /* 0x000fe200000e0615 */
[----:B------:R-:W-:-:S05]  /*195b90*/  IADD3 R58, P0, PT, R59, R20, RZ ;  /* 0x000000143b3a7210 */ /* 0x000fca0007f1e0ff */
[----:B------:R-:W-:Y:S01]  /*195ba0*/  IMAD.X R59, R54, 0x1, R19, P0 ;  /* 0x00000001363b7824 */ /* 0x000fe200000e0613 */
[----:B------:R0:W-:Y:S04]  /*195bb0*/  STL.64 [R1+0x3620], R38 ;  /* 0x0036202601007387 */ /* 0x0001e80000100a00 */
[----:B0-----:R-:W2:Y:S04]  /*195bc0*/  LDL.LU.64 R38, [R1+0x8740] ;  /* 0x0087400001267983 */ /* 0x001ea80000300a00 */
[----:B------:R0:W-:Y:S04]  /*195bd0*/  STL.64 [R1+0x3628], R58 ;  /* 0x0036283a01007387 */ /* 0x0001e80000100a00 */
[----:B0-----:R-:W2:Y:S01]  /*195be0*/  LDL.LU.64 R58, [R1+0x8738] ;  /* 0x00873800013a7983 */ /* 0x001ea20000300a00 */
[----:B------:R-:W-:Y:S01]  /*195bf0*/  IMAD.MOV.U32 R56, RZ, RZ, R36 ;  /* 0x000000ffff387224 */ /* 0x000fe200078e0024 */
[----:B----4-:R-:W-:-:S02]  /*195c00*/  IADD3 R36, P0, PT, R8, R22, RZ ;  /* 0x0000001608247210 */ /* 0x010fc40007f1e0ff */
[----:B------:R0:W-:Y:S02]  /*195c10*/  STL [R1+0x86d8], R54 ;  /* 0x0086d83601007387 */ /* 0x0001e40000100800 */
[----:B0-----:R-:W-:Y:S02]  /*195c20*/  IMAD.MOV.U32 R54, RZ, RZ, R37 ;  /* 0x000000ffff367224 */ /* 0x001fe400078e0025 */
[----:B------:R-:W-:-:S05]  /*195c30*/  IMAD.X R37, R7, 0x1, R21, P0 ;  /* 0x0000000107257824 */ /* 0x000fca00000e0615 */
[----:B------:R0:W-:Y:S02]  /*195c40*/  STL.64 [R1+0x3640], R36 ;  /* 0x0036402401007387 */ /* 0x0001e40000100a00 */
[----:B0-----:R-:W-:-:S05]  /*195c50*/  IADD3 R36, P0, PT, R8, R20, RZ ;  /* 0x0000001408247210 */ /* 0x001fca0007f1e0ff */
[----:B------:R-:W-:Y:S02]  /*195c60*/  IMAD.X R37, R7, 0x1, R19, P0 ;  /* 0x0000000107257824 */ /* 0x000fe400000e0613 */
[----:B------:R-:W4:Y:S04]  /*195c70*/  LDL.LU R7, [R1+0x8734] ;  /* 0x0087340001077983 */ /* 0x000f280000300800 */
[----:B------:R0:W-:Y:S02]  /*195c80*/  STL.64 [R1+0x3648], R36 ;  /* 0x0036482401007387 */ /* 0x0001e40000100a00 */
[----:B0-----:R-:W-:-:S05]  /*195c90*/  IADD3 R36, P0, PT, R61, R22, RZ ;  /* 0x000000163d247210 */ /* 0x001fca0007f1e0ff */
[----:B--2---:R-:W-:-:S05]  /*195ca0*/  IMAD.X R37, R58, 0x1, R21, P0 ;  /* 0x000000013a257824 */ /* 0x004fca00000e0615 */
[----:B------:R0:W-:Y:S02]  /*195cb0*/  STL.64 [R1+0x3660], R36 ;  /* 0x0036602401007387 */ /* 0x0001e40000100a00 */
[----:B0-----:R-:W-:-:S05]  /*195cc0*/  IADD3 R36, P0, PT, R61, R20, RZ ;  /* 0x000000143d247210 */ /* 0x001fca0007f1e0ff */
[----:B------:R-:W-:-:S05]  /*195cd0*/  IMAD.X R37, R58, 0x1, R19, P0 ;  /* 0x000000013a257824 */ /* 0x000fca00000e0613 */
[----:B------:R0:W-:Y:S02]  /*195ce0*/  STL.64 [R1+0x3668], R36 ;  /* 0x0036682401007387 */ /* 0x0001e40000100a00 */
[----:B0-----:R-:W-:-:S05]  /*195cf0*/  IADD3 R36, P0, PT, R12, R22, RZ ;  /* 0x000000160c247210 */ /* 0x001fca0007f1e0ff */
[----:B------:R-:W-:-:S05]  /*195d00*/  IMAD.X R37, R59, 0x1, R21, P0 ;  /* 0x000000013b257824 */ /* 0x000fca00000e0615 */
[----:B------:R0:W-:Y:S04]  /*195d10*/  STL.64 [R1+0x34d8], R36 ;  /* 0x0034d82401007387 */ /* 0x0001e80000100a00 */
[----:B------:R1:W-:Y:S01]  /*195d20*/  STL [R1+0x8660], R12 ;  /* 0x0086600c01007387 */ /* 0x0003e20000100800 */
[----:B0-----:R-:W-:Y:S01]  /*195d30*/  IADD3 R36, P0, PT, R12, R20, RZ ;  /* 0x000000140c247210 */ /* 0x001fe20007f1e0ff */
[----:B-1----:R-:W-:Y:S02]  /*195d40*/  IMAD.MOV.U32 R12, RZ, RZ, R18 ;  /* 0x000000ffff0c7224 */ /* 0x002fe400078e0012 */
[----:B------:R-:W2:Y:S02]  /*195d50*/  LDL.LU R18, [R1+0x8730] ;  /* 0x0087300001127983 */ /* 0x000ea40000300800 */
[----:B------:R-:W-:-:S05]  /*195d60*/  IMAD.X R37, R59, 0x1, R19, P0 ;  /* 0x000000013b257824 */ /* 0x000fca00000e0613 */
[----:B------:R0:W-:Y:S04]  /*195d70*/  STL.64 [R1+0x34e0], R36 ;  /* 0x0034e02401007387 */ /* 0x0001e80000100a00 */
[----:B0-----:R-:W3:Y:S04]  /*195d80*/  LDL.LU.64 R36, [R1+0x8728] ;  /* 0x0087280001247983 */ /* 0x001ee80000300a00 */
[----:B------:R0:W-:Y:S02]  /*195d90*/  STL.64 [R1+0x8668], R58 ;  /* 0x0086683a01007387 */ /* 0x0001e40000100a00 */
[----:B0-----:R-:W-:Y:S01]  /*195da0*/  IMAD.MOV.U32 R58, RZ, RZ, R34 ;  /* 0x000000ffff3a7224 */ /* 0x001fe200078e0022 */
[----:B------:R-:W-:Y:S01]  /*195db0*/  IADD3 R34, P0, PT, R60, R22, RZ ;  /* 0x000000163c227210 */ /* 0x000fe20007f1e0ff */
[----:B------:R-:W-:-:S04]  /*195dc0*/  IMAD.MOV.U32 R59, RZ, RZ, R35 ;  /* 0x000000ffff3b7224 */ /* 0x000fc800078e0023 */
[----:B----4-:R-:W-:-:S05]  /*195dd0*/  IMAD.X R35, R7, 0x1, R21, P0 ;  /* 0x0000000107237824 */ /* 0x010fca00000e0615 */
[----:B------:R0:W-:Y:S02]  /*195de0*/  STL.64 [R1+0x34f8], R34 ;  /* 0x0034f82201007387 */ /* 0x0001e40000100a00 */
[----:B0-----:R-:W-:Y:S02]  /*195df0*/  IADD3 R34, P0, PT, R60, R20, RZ ;  /* 0x000000143c227210 */ /* 0x001fe40007f1e0ff */
[----:B------:R-:W-:Y:S03]  /*195e00*/  STL.64 [R1+0x86e0], R60 ;  /* 0x0086e03c01007387 */ /* 0x000fe60000100a00 */
[----:B------:R-:W-:-:S05]  /*195e10*/  IMAD.X R35, R7, 0x1, R19, P0 ;  /* 0x0000000107237824 */ /* 0x000fca00000e0613 */
[----:B------:R0:W-:Y:S02]  /*195e20*/  STL.64 [R1+0x3500], R34 ;  /* 0x0035002201007387 */ /* 0x0001e40000100a00 */
[----:B0-----:R-:W-:-:S05]  /*195e30*/  IADD3 R34, P0, PT, R59, R22, RZ ;  /* 0x000000163b227210 */ /* 0x001fca0007f1e0ff */
[----:B------:R-:W-:-:S05]  /*195e40*/  IMAD.X R35, R52, 0x1, R21, P0 ;  /* 0x0000000134237824 */ /* 0x000fca00000e0615 */
[----:B------:R0:W-:Y:S01]  /*195e50*/  STL.64 [R1+0x3518], R34 ;  /* 0x0035182201007387 */ /* 0x0001e20000100a00 */
[----:B------:R-:W-:Y:S02]  /*195e60*/  IMAD.MOV.U32 R60, RZ, RZ, R12 ;  /* 0x000000ffff3c7224 */ /* 0x000fe400078e000c */
[----:B------:R-:W-:Y:S01]  /*195e70*/  IMAD.MOV.U32 R12, RZ, RZ, R32 ;  /* 0x000000ffff0c7224 */ /* 0x000fe200078e0020 */
[----:B0-----:R-:W-:Y:S01]  /*195e80*/  IADD3 R34, P0, PT, R59, R20, RZ ;  /* 0x000000143b227210 */ /* 0x001fe20007f1e0ff */
[----:B------:R-:W-:-:S04]  /*195e90*/  IMAD.MOV.U32 R61, RZ, RZ, R57 ;  /* 0x000000ffff3d7224 */ /* 0x000fc800078e0039 */
[----:B------:R-:W-:Y:S01]  /*195ea0*/  IMAD.X R35, R52, 0x1, R19, P0 ;  /* 0x0000000134237824 */ /* 0x000fe200000e0613 */
[----:B------:R-:W-:Y:S01]  /*195eb0*/  IADD3 R32, P0, PT, R53, R22, RZ ;  /* 0x0000001635207210 */ /* 0x000fe20007f1e0ff */
[----:B------:R-:W-:-:S03]  /*195ec0*/  IMAD.MOV.U32 R57, RZ, RZ, R33 ;  /* 0x000000ffff397224 */ /* 0x000fc600078e0021 */
[----:B------:R0:W-:Y:S04]  /*195ed0*/  STL.64 [R1+0x3520], R34 ;  /* 0x0035202201007387 */ /* 0x0001e80000100a00 */
[----:B0-----:R-:W4:Y:S04]  /*195ee0*/  LDL.LU.64 R34, [R1+0x8720] ;  /* 0x0087200001227983 */ /* 0x001f280000300a00 */
[----:B------:R0:W-:Y:S02]  /*195ef0*/  STL.64 [R1+0x8438], R22 ;  /* 0x0084381601007387 */ /* 0x0001e40000100a00 */
[----:B0-----:R-:W-:-:S02]  /*195f00*/  IMAD.MOV.U32 R22, RZ, RZ, R58 ;  /* 0x000000ffff167224 */ /* 0x001fc400078e003a */
[----:B------:R-:W-:Y:S02]  /*195f10*/  IMAD.MOV.U32 R58, RZ, RZ, R2 ;  /* 0x000000ffff3a7224 */ /* 0x000fe400078e0002 */
[----:B------:R-:W-:Y:S02]  /*195f20*/  IMAD.MOV.U32 R23, RZ, RZ, R3 ;  /* 0x000000ffff177224 */ /* 0x000fe400078e0003 */
[----:B--2---:R-:W-:-:S05]  /*195f30*/  IMAD.X R33, R18, 0x1, R21, P0 ;  /* 0x0000000112217824 */ /* 0x004fca00000e0615 */
[----:B------:R0:W-:Y:S01]  /*195f40*/  STL.64 [R1+0x3538], R32 ;  /* 0x0035382001007387 */ /* 0x0001e20000100a00 */
[----:B------:R-:W-:-:S03]  /*195f50*/  IADD3 R2, P0, PT, R53, R20, RZ ;  /* 0x0000001435027210 */ /* 0x000fc60007f1e0ff */
[----:B0-----:R-:W2:Y:S04]  /*195f60*/  LDL.LU.64 R32, [R1+0x8718] ;  /* 0x0087180001207983 */ /* 0x001ea80000300a00 */
[----:B------:R0:W-:Y:S01]  /*195f70*/  STL.64 [R1+0x8648], R52 ;  /* 0x0086483401007387 */ /* 0x0001e20000100a00 */
[----:B------:R-:W-:Y:S02]  /*195f80*/  IMAD.X R3, R18, 0x1, R19, P0 ;  /* 0x0000000112037824 */ /* 0x000fe400000e0613 */
[----:B0-----:R-:W-:Y:S02]  /*195f90*/  IMAD.MOV.U32 R52, RZ, RZ, R0 ;  /* 0x000000ffff347224 */ /* 0x001fe400078e0000 */
[----:B------:R-:W2:Y:S04]  /*195fa0*/  LDL.LU R0, [R1+0x8710] ;  /* 0x0087100001007983 */ /* 0x000ea80000300800 */
[----:B------:R0:W-:Y:S02]  /*195fb0*/  STL.64 [R1+0x8440], R20 ;  /* 0x0084401401007387 */ /* 0x0001e40000100a00 */
[----:B0-----:R-:W-:-:S02]  /*195fc0*/  IMAD.MOV.U32 R21, RZ, RZ, R15 ;  /* 0x000000ffff157224 */ /* 0x001fc400078e000f */
[----:B------:R-:W3:Y:S01]  /*195fd0*/  LDL.LU R15, [R1+0x870c] ;  /* 0x00870c00010f7983 */ /* 0x000ee20000300800 */
[----:B------:R-:W-:-:S03]  /*195fe0*/  IMAD.MOV.U32 R20, RZ, RZ, R16 ;  /* 0x000000ffff147224 */ /* 0x000fc600078e0010 */
[----:B------:R-:W3:Y:S04]  /*195ff0*/  LDL.LU R16, [R1+0x8708] ;  /* 0x0087080001107983 */ /* 0x000ee80000300800 */
[----:B------:R0:W-:Y:S04]  /*196000*/  STL.64 [R1+0x3540], R2 ;  /* 0x0035400201007387 */ /* 0x0001e80000100a00 */
[----:B0-----:R-:W4:Y:S01]  /*196010*/  LDL.LU.64 R2, [R1+0x8700] ;  /* 0x0087000001027983 */ /* 0x001f220000300a00 */
[----:B------:R-:W-:Y:S02]  /*196020*/  IMAD.MOV.U32 R53, RZ, RZ, R60 ;  /* 0x000000ffff357224 */ /* 0x000fe400078e003c */
[----:B------:R-:W-:Y:S01]  /*196030*/  IMAD.MOV.U32 R60, RZ, RZ, R17 ;  /* 0x000000ffff3c7224 */ /* 0x000fe200078e0011 */
[----:B------:R0:W-:Y:S01]  /*196040*/  STL [R1+0x8650], R18 ;  /* 0x0086501201007387 */ /* 0x0001e20000100800 */
[----:B------:R-:W-:-:S03]  /*196050*/  IMAD.MOV.U32 R17, RZ, RZ, R26 ;  /* 0x000000ffff117224 */ /* 0x000fc600078e001a */
[----:B------:R2:W-:Y:S01]  /*196060*/  STL [R1+0x84b8], R19 ;  /* 0x0084b81301007387 */ /* 0x0005e20000100800 */
[----:B0-----:R-:W-:Y:S01]  /*196070*/  IMAD.MOV.U32 R18, RZ, RZ, R27 ;  /* 0x000000ffff127224 */ /* 0x001fe200078e001b */
[----:B--2---:R-:W-:Y:S02]  /*196080*/  SHF.R.S32.HI R19, RZ, 0x1f, R0 ;  /* 0x0000001fff137819 */ /* 0x004fe40000011400 */
[----:B---3--:R-:W-:-:S05]  /*196090*/  IADD3 R26, P0, PT, R0, R16, RZ ;  /* 0x00000010001a7210 */ /* 0x008fca0007f1e0ff */
[----:B------:R-:W-:-:S05]  /*1960a0*/  IMAD.X R27, R19, 0x1, R15, P0 ;  /* 0x00000001131b7824 */ /* 0x000fca00000e060f */
[----:B------:R4:W-:Y:S02]  /*1960b0*/  STL.64 [R1+0x5300], R26 ;  /* 0x0053001a01007387 */ /* 0x0009e40000100a00 */
[----:B----4-:R-:W-:Y:S02]  /*1960c0*/  IADD3 R26, P0, PT, R2, R16, RZ ;  /* 0x00000010021a7210 */ /* 0x010fe40007f1e0ff */
[----:B------:R-:W-:-:S05]  /*1960d0*/  SHF.R.S32.HI R27, RZ, 0x1f, R2 ;  /* 0x0000001fff1b7819 */ /* 0x000fca0000011402 */
[----:B------:R-:W-:Y:S01]  /*1960e0*/  IMAD.X R27, R27, 0x1, R15, P0 ;  /* 0x000000011b1b7824 */ /* 0x000fe200000e060f */
[----:B------:R-:W-:-:S04]  /*1960f0*/  SHF.R.S32.HI R19, RZ, 0x1f, R3 ;  /* 0x0000001fff137819 */ /* 0x000fc80000011403 */
[----:B------:R0:W-:Y:S02]  /*196100*/  STL.64 [R1+0x52c0], R26 ;  /* 0x0052c01a01007387 */ /* 0x0001e40000100a00 */
[----:B0-----:R-:W-:Y:S02]  /*196110*/  IADD3 R26, P0, PT, R3, R16, RZ ;  /* 0x00000010031a7210 */ /* 0x001fe40007f1e0ff */
[----:B------:R-:W-:Y:S03]  /*196120*/  STL.64 [R1+0x8630], R2 ;  /* 0x0086300201007387 */ /* 0x000fe60000100a00 */
[----:B------:R-:W-:-:S05]  /*196130*/  IMAD.X R27, R19, 0x1, R15, P0 ;  /* 0x00000001131b7824 */ /* 0x000fca00000e060f */
[----:B------:R0:W-:Y:S04]  /*196140*/  STL.64 [R1+0x5288], R26 ;  /* 0x0052881a01007387 */ /* 0x0001e80000100a00 */
[----:B0-----:R-:W2:Y:S01]  /*196150*/  LDL.LU.64 R26, [R1+0x86f8] ;  /* 0x0086f800011a7983 */ /* 0x001ea20000300a00 */
[----:B------:R-:W-:Y:S02]  /*196160*/  SHF.R.S32.HI R19, RZ, 0x1f, R4 ;  /* 0x0000001fff137819 */ /* 0x000fe40000011404 */
[----:B------:R-:W-:Y:S01]  /*196170*/  IADD3 R2, P0, PT, R4, R16, RZ ;  /* 0x0000001004027210 */ /* 0x000fe20007f1e0ff */
[----:B------:R0:W-:Y:S04]  /*196180*/  STL.64 [R1+0x86c0], R4 ;  /* 0x0086c00401007387 */ /* 0x0001e80000100a00 */
[----:B------:R-:W-:-:S05]  /*196190*/  IMAD.X R3, R19, 0x1, R15, P0 ;  /* 0x0000000113037824 */ /* 0x000fca00000e060f */
[----:B------:R1:W-:Y:S01]  /*1961a0*/  STL.64 [R1+0x5250], R2 ;  /* 0x0052500201007387 */ /* 0x0003e20000100a00 */
[----:B0-----:R-:W-:Y:S01]  /*1961b0*/  IMAD.MOV.U32 R5, RZ, RZ, R18 ;  /* 0x000000ffff057224 */ /* 0x001fe200078e0012 */
[----:B------:R-:W-:Y:S01]  /*1961c0*/  IADD3 R18, P0, PT, R25, R16, RZ ;  /* 0x0000001019127210 */ /* 0x000fe20007f1e0ff */
[----:B-1----:R-:W-:Y:S02]  /*1961d0*/  IMAD.MOV.U32 R3, RZ, RZ, R20 ;  /* 0x000000ffff037224 */ /* 0x002fe400078e0014 */
[----:B------:R-:W-:Y:S01]  /*1961e0*/  IMAD.MOV.U32 R20, RZ, RZ, R52 ;  /* 0x000000ffff147224 */ /* 0x000fe200078e0034 */
[----:B------:R-:W-:Y:S01]  /*1961f0*/  SHF.R.S32.HI R52, RZ, 0x1f, R25 ;  /* 0x0000001fff347819 */ /* 0x000fe20000011419 */
[----:B------:R-:W-:Y:S04]  /*196200*/  STL [R1+0x8620], R25 ;  /* 0x0086201901007387 */ /* 0x000fe80000100800 */
[----:B------:R-:W-:-:S02]  /*196210*/  IMAD.X R19, R52, 0x1, R15, P0 ;  /* 0x0000000134137824 */ /* 0x000fc400000e060f */
[----:B------:R-:W-:-:S03]  /*196220*/  IMAD.MOV.U32 R2, RZ, RZ, R53 ;  /* 0x000000ffff027224 */ /* 0x000fc600078e0035 */
[----:B------:R0:W-:Y:S01]  /*196230*/  STL.64 [R1+0x5218], R18 ;  /* 0x0052181201007387 */ /* 0x0001e20000100a00 */
[----:B------:R-:W-:Y:S02]  /*196240*/  IMAD.MOV.U32 R52, RZ, RZ, R29 ;  /* 0x000000ffff347224 */ /* 0x000fe400078e001d */
[----:B0-----:R-:W-:Y:S02]  /*196250*/  IMAD.MOV.U32 R18, RZ, RZ, R60 ;  /* 0x000000ffff127224 */ /* 0x001fe400078e003c */
[----:B------:R-:W-:Y:S02]  /*196260*/  IMAD.MOV.U32 R60, RZ, RZ, R28 ;  /* 0x000000ffff3c7224 */ /* 0x000fe400078e001c */
[----:B------:R-:W-:Y:S01]  /*196270*/  IMAD.MOV.U32 R19, RZ, RZ, R30 ;  /* 0x000000ffff137224 */ /* 0x000fe200078e001e */
[----:B--2---:R-:W-:Y:S02]  /*196280*/  SHF.R.S32.HI R53, RZ, 0x1f, R26 ;  /* 0x0000001fff357819 */ /* 0x004fe4000001141a */
[----:B------:R-:W-:-:S05]  /*196290*/  IADD3 R28, P0, PT, R26, R16, RZ ;  /* 0x000000101a1c7210 */ /* 0x000fca0007f1e0ff */
[----:B------:R-:W-:-:S05]  /*1962a0*/  IMAD.X R29, R53, 0x1, R15, P0 ;  /* 0x00000001351d7824 */ /* 0x000fca00000e060f */
[----:B------:R0:W-:Y:S01]  /*1962b0*/  STL.64 [R1+0x51d8], R28 ;  /* 0x0051d81c01007387 */ /* 0x0001e20000100a00 */
[----:B------:R-:W-:-:S03]  /*1962c0*/  SHF.R.S32.HI R4, RZ, 0x1f, R27 ;  /* 0x0000001fff047819 */ /* 0x000fc6000001141b */
[----:B0-----:R-:W2:Y:S01]  /*1962d0*/  LDL.LU.64 R28, [R1+0x86f0] ;  /* 0x0086f000011c7983 */ /* 0x001ea20000300a00 */
[----:B------:R-:W-:Y:S01]  /*1962e0*/  IADD3 R30, P0, PT, R27, R16, RZ ;  /* 0x000000101b1e7210 */ /* 0x000fe20007f1e0ff */
[----:B------:R-:W-:-:S04]  /*1962f0*/  IMAD.MOV.U32 R53, RZ, RZ, R31 ;  /* 0x000000ffff357224 */ /* 0x000fc800078e001f */
[----:B------:R-:W-:Y:S01]  /*196300*/  IMAD.X R31, R4, 0x1, R15, P0 ;  /* 0x00000001041f7824 */ /* 0x000fe200000e060f */
[----:B------:R-:W-:Y:S04]  /*196310*/  STL.64 [R1+0x8610], R26 ;  /* 0x0086101a01007387 */ /* 0x000fe80000100a00 */
[----:B------:R0:W-:Y:S04]  /*196320*/  STL.64 [R1+0x5198], R30 ;  /* 0x0051981e01007387 */ /* 0x0001e80000100a00 */
[----:B0-----:R-:W3:Y:S01]  /*196330*/  LDL.LU.64 R30, [R1+0x86e8] ;  /* 0x0086e800011e7983 */ /* 0x001ee20000300a00 */
[----:B--2---:R-:W-:-:S02]  /*196340*/  SHF.R.S32.HI R4, RZ, 0x1f, R28 ;  /* 0x0000001fff047819 */ /* 0x004fc4000001141c */
[----:B------:R-:W-:-:S05]  /*196350*/  IADD3 R26, P0, PT, R28, R16, RZ ;  /* 0x000000101c1a7210 */ /* 0x000fca0007f1e0ff */
[----:B------:R-:W-:Y:S01]  /*196360*/  IMAD.X R27, R4, 0x1, R15, P0 ;  /* 0x00000001041b7824 */ /* 0x000fe200000e060f */
[----:B------:R-:W-:-:S04]  /*196370*/  SHF.R.S32.HI R4, RZ, 0x1f, R29 ;  /* 0x0000001fff047819 */ /* 0x000fc8000001141d */
[----:B------:R0:W-:Y:S02]  /*196380*/  STL.64 [R1+0x5158], R26 ;  /* 0x0051581a01007387 */ /* 0x0001e40000100a00 */
[----:B0-----:R-:W-:Y:S02]  /*196390*/  IADD3 R26, P0, PT, R29, R16, RZ ;  /* 0x000000101d1a7210 */ /* 0x001fe40007f1e0ff */
[----:B------:R-:W-:Y:S03]  /*1963a0*/  STL.64 [R1+0x8600], R28 ;  /* 0x0086001c01007387 */ /* 0x000fe60000100a00 */
[----:B------:R-:W-:Y:S01]  /*1963b0*/  IMAD.X R27, R4, 0x1, R15, P0 ;  /* 0x00000001041b7824 */ /* 0x000fe200000e060f */
[----:B---3--:R-:W-:-:S04]  /*1963c0*/  SHF.R.S32.HI R4, RZ, 0x1f, R30 ;  /* 0x0000001fff047819 */ /* 0x008fc8000001141e */
[----:B------:R0:W-:Y:S02]  /*1963d0*/  STL.64 [R1+0x5128], R26 ;  /* 0x0051281a01007387 */ /* 0x0001e40000100a00 */
[----:B0-----:R-:W-:-:S05]  /*1963e0*/  IADD3 R26, P0, PT, R30, R16, RZ ;  /* 0x000000101e1a7210 */ /* 0x001fca0007f1e0ff */
[----:B------:R-:W-:Y:S01]  /*1963f0*/  IMAD.X R27, R4, 0x1, R15, P0 ;  /* 0x00000001041b7824 */ /* 0x000fe200000e060f */
[----:B------:R-:W-:-:S04]  /*196400*/  SHF.R.S32.HI R4, RZ, 0x1f, R31 ;  /* 0x0000001fff047819 */ /* 0x000fc8000001141f */
[----:B------:R0:W-:Y:S02]  /*196410*/  STL.64 [R1+0x50f0], R26 ;  /* 0x0050f01a01007387 */ /* 0x0001e40000100a00 */
[----:B0-----:R-:W-:Y:S02]  /*196420*/  IADD3 R26, P0, PT, R31, R16, RZ ;  /* 0x000000101f1a7210 */ /* 0x001fe40007f1e0ff */
[----:B------:R-:W-:Y:S03]  /*196430*/  STL.64 [R1+0x8608], R30 ;  /* 0x0086081e01007387 */ /* 0x000fe60000100a00 */
[----:B------:R-:W-:Y:S01]  /*196440*/  IMAD.X R27, R4, 0x1, R15, P0 ;  /* 0x00000001041b7824 */ /* 0x000fe200000e060f */
[----:B------:R-:W-:-:S04]  /*196450*/  SHF.R.S32.HI R4, RZ, 0x1f, R32 ;  /* 0x0000001fff047819 */ /* 0x000fc80000011420 */
        /* <DEDUP_REMOVED lines=79> */
[----:B------:R-:W-:-:S05]  /*196950*/  IMAD.X R27, R4, 0x1, R15, P0 ;  /* 0x00000001041b7824 */ /* 0x000fca00000e060f */
[----:B------:R0:W-:Y:S04]  /*196960*/  STL.64 [R1+0x4c88], R26 ;  /* 0x004c881a01007387 */ /* 0x0001e80000100a00 */
[----:B------:R-:W2:Y:S04]  /*196970*/  LDL R28, [R1] ;  /* 0x00000000011c7983 */ /* 0x000ea80000100800 */
[----:B------:R-:W3:Y:S04]  /*196980*/  LDL R29, [R1+0x4] ;  /* 0x00000400011d7983 */ /* 0x000ee80000100800 */
[----:B0-----:R-:W4:Y:S01]  /*196990*/  LDL R27, [R1+0x3ec] ;  /* 0x0003ec00011b7983 */ /* 0x001f220000100800 */
[----:B------:R-:W-:-:S02]  /*1969a0*/  SHF.R.S32.HI R4, RZ, 0x1f, R50 ;  /* 0x0000001fff047819 */ /* 0x000fc40000011432 */
[----:B------:R-:W-:Y:S01]  /*1969b0*/  IADD3 R30, P0, PT, R50, R16, RZ ;  /* 0x00000010321e7210 */ /* 0x000fe20007f1e0ff */
[----:B------:R-:W3:Y:S04]  /*1969c0*/  LDL R26, [R1+0x3e8] ;  /* 0x0003e800011a7983 */ /* 0x000ee80000100800 */
[----:B------:R-:W-:Y:S01]  /*1969d0*/  IMAD.X R31, R4, 0x1, R15, P0 ;  /* 0x00000001041f7824 */ /* 0x000fe200000e060f */
[----:B------:R-:W3:Y:S04]  /*1969e0*/  LDL R25, [R1+0x8] ;  /* 0x0000080001197983 */ /* 0x000ee80000100800 */
[----:B------:R0:W-:Y:S04]  /*1969f0*/  STL.64 [R1+0x4c38], R30 ;  /* 0x004c381e01007387 */ /* 0x0001e80000100a00 */
[----:B------:R-:W3:Y:S01]  /*196a00*/  LDL R4, [R1+0x3e4] ;  /* 0x0003e40001047983 */ /* 0x000ee20000100800 */
[----:B------:R-:W-:-:S02]  /*196a10*/  SHF.R.S32.HI R33, RZ, 0x1f, R51 ;  /* 0x0000001fff217819 */ /* 0x000fc40000011433 */
[----:B0-----:R-:W-:Y:S01]  /*196a20*/  IADD3 R30, P0, PT, R51, R16, RZ ;  /* 0x00000010331e7210 */ /* 0x001fe20007f1e0ff */
[----:B------:R-:W-:Y:S04]  /*196a30*/  STL.64 [R1+0x86a0], R50 ;  /* 0x0086a03201007387 */ /* 0x000fe80000100a00 */
[----:B------:R-:W-:-:S05]  /*196a40*/  IMAD.X R31, R33, 0x1, R15, P0 ;  /* 0x00000001211f7824 */ /* 0x000fca00000e060f */
[----:B------:R2:W-:Y:S02]  /*196a50*/  STL.64 [R1+0x4bf8], R30 ;  /* 0x004bf81e01007387 */ /* 0x0005e40000100a00 */
[----:B--2---:R-:W-:-:S05]  /*196a60*/  IADD3 R30, P0, PT, R28, R16, RZ ;  /* 0x000000101c1e7210 */ /* 0x004fca0007f1e0ff */
[----:B----4-:R-:W-:Y:S02]  /*196a70*/  IMAD.X R31, R27, 0x1, R15, P0 ;  /* 0x000000011b1f7824 */ /* 0x010fe400000e060f */
[----:B------:R-:W2:Y:S01]  /*196a80*/  LDL R27, [R1+0xc] ;  /* 0x00000c00011b7983 */ /* 0x000ea20000100800 */
[----:B---3--:R-:W-:-:S05]  /*196a90*/  IADD3 R28, P0, PT, R29, R16, RZ ;  /* 0x000000101d1c7210 */ /* 0x008fca0007f1e0ff */
[----:B------:R-:W-:Y:S01]  /*196aa0*/  IMAD.X R29, R26, 0x1, R15, P0 ;  /* 0x000000011a1d7824 */ /* 0x000fe200000e060f */
[----:B------:R0:W-:Y:S04]  /*196ab0*/  STL.64 [R1+0x4bb8], R30 ;  /* 0x004bb81e01007387 */ /* 0x0001e80000100a00 */
[----:B------:R1:W-:Y:S04]  /*196ac0*/  STL.64 [R1+0x4b78], R28 ;  /* 0x004b781c01007387 */ /* 0x0003e80000100a00 */
[----:B------:R-:W3:Y:S04]  /*196ad0*/  LDL R35, [R1+0x3e0] ;  /* 0x0003e00001237983 */ /* 0x000ee80000100800 */
[----:B0-----:R-:W4:Y:S01]  /*196ae0*/  LDL R30, [R1+0x10] ;  /* 0x00001000011e7983 */ /* 0x001f220000100800 */
[----:B-1----:R-:W-:-:S03]  /*196af0*/  IADD3 R28, P0, PT, R25, R16, RZ ;  /* 0x00000010191c7210 */ /* 0x002fc60007f1e0ff */
[----:B------:R-:W4:Y:S02]  /*196b00*/  LDL R25, [R1+0x3dc] ;  /* 0x0003dc0001197983 */ /* 0x000f240000100800 */
[----:B------:R-:W-:-:S05]  /*196b10*/  IMAD.X R29, R4, 0x1, R15, P0 ;  /* 0x00000001041d7824 */ /* 0x000fca00000e060f */
[----:B------:R0:W-:Y:S04]  /*196b20*/  STL.64 [R1+0x4b40], R28 ;  /* 0x004b401c01007387 */ /* 0x0001e80000100a00 */
[----:B------:R-:W4:Y:S01]  /*196b30*/  LDL R31, [R1+0x14] ;  /* 0x00001400011f7983 */ /* 0x000f220000100800 */
[----:B------:R-:W-:-:S03]  /*196b40*/  IMAD.MOV.U32 R4, RZ, RZ, R5 ;  /* 0x000000ffff047224 */ /* 0x000fc600078e0005 */
[----:B------:R-:W4:Y:S04]  /*196b50*/  LDL R5, [R1+0x18] ;  /* 0x0000180001057983 */ /* 0x000f280000100800 */
[----:B0-----:R-:W4:Y:S04]  /*196b60*/  LDL R28, [R1+0x3d8] ;  /* 0x0003d800011c7983 */ /* 0x001f280000100800 */
[----:B------:R-:W4:Y:S04]  /*196b70*/  LDL R26, [R1+0x3d4] ;  /* 0x0003d400011a7983 */ /* 0x000f280000100800 */
[----:B------:R-:W4:Y:S01]  /*196b80*/  LDL R29, [R1+0x3d0] ;  /* 0x0003d000011d7983 */ /* 0x000f220000100800 */
[----:B--2---:R-:W-:-:S03]  /*196b90*/  IADD3 R32, P0, PT, R27, R16, RZ ;  /* 0x000000101b207210 */ /* 0x004fc60007f1e0ff */
[----:B------:R-:W2:Y:S02]  /*196ba0*/  LDL R27, [R1+0x1c] ;  /* 0x00001c00011b7983 */ /* 0x000ea40000100800 */
[----:B---3--:R-:W-:-:S05]  /*196bb0*/  IMAD.X R33, R35, 0x1, R15, P0 ;  /* 0x0000000123217824 */ /* 0x008fca00000e060f */
[----:B------:R4:W-:Y:S02]  /*196bc0*/  STL.64 [R1+0x4b10], R32 ;  /* 0x004b102001007387 */ /* 0x0009e40000100a00 */
[----:B----4-:R-:W-:-:S05]  /*196bd0*/  IADD3 R32, P0, PT, R30, R16, RZ ;  /* 0x000000101e207210 */ /* 0x010fca0007f1e0ff */
[--C-:B------:R-:W-:Y:S01]  /*196be0*/  IMAD.X R33, R25, 0x1, R15.reuse, P0 ;  /* 0x0000000119217824 */ /* 0x100fe200000e060f */
[-C--:B------:R-:W-:Y:S01]  /*196bf0*/  IADD3 R30, P0, PT, R31, R16.reuse, RZ ;  /* 0x000000101f1e7210 */ /* 0x080fe20007f1e0ff */
[----:B------:R-:W3:Y:S04]  /*196c00*/  LDL R25, [R1+0x20] ;  /* 0x0000200001197983 */ /* 0x000ee80000100800 */
[----:B------:R-:W-:Y:S01]  /*196c10*/  IMAD.X R31, R28, 0x1, R15, P0 ;  /* 0x000000011c1f7824 */ /* 0x000fe200000e060f */
[----:B------:R-:W-:Y:S04]  /*196c20*/  STL.64 [R1+0x4ad0], R32 ;  /* 0x004ad02001007387 */ /* 0x000fe80000100a00 */
[----:B------:R0:W-:Y:S02]  /*196c30*/  STL.64 [R1+0x4a90], R30 ;  /* 0x004a901e01007387 */ /* 0x0001e40000100a00 */
[----:B0-----:R-:W-:-:S02]  /*196c40*/  IADD3 R30, P0, PT, R5, R16, RZ ;  /* 0x00000010051e7210 */ /* 0x001fc40007f1e0ff */
[----:B------:R-:W4:Y:S03]  /*196c50*/  LDL R5, [R1+0x3cc] ;  /* 0x0003cc0001057983 */ /* 0x000f260000100800 */
[----:B------:R-:W-:-:S05]  /*196c60*/  IMAD.X R31, R26, 0x1, R15, P0 ;  /* 0x000000011a1f7824 */ /* 0x000fca00000e060f */
[----:B------:R0:W-:Y:S04]  /*196c70*/  STL.64 [R1+0x4a50], R30 ;  /* 0x004a501e01007387 */ /* 0x0001e80000100a00 */
[----:B------:R-:W4:Y:S04]  /*196c80*/  LDL R33, [R1+0x24] ;  /* 0x0000240001217983 */ /* 0x000f280000100800 */
[----:B------:R-:W4:Y:S01]  /*196c90*/  LDL R28, [R1+0x3c8] ;  /* 0x0003c800011c7983 */ /* 0x000f220000100800 */
[----:B0-----:R-:W-:Y:S01]  /*196ca0*/  IMAD.MOV.U32 R30, RZ, RZ, R4 ;  /* 0x000000ffff1e7224 */ /* 0x001fe200078e0004 */
[----:B--2---:R-:W-:-:S05]  /*196cb0*/  IADD3 R26, P0, PT, R27, R16, RZ ;  /* 0x000000101b1a7210 */ /* 0x004fca0007f1e0ff */
[----:B------:R-:W-:Y:S02]  /*196cc0*/  IMAD.X R27, R29, 0x1, R15, P0 ;  /* 0x000000011d1b7824 */ /* 0x000fe400000e060f */
[----:B------:R-:W-:Y:S02]  /*196cd0*/  IMAD.MOV.U32 R29, RZ, RZ, R3 ;  /* 0x000000ffff1d7224 */ /* 0x000fe400078e0003 */
[----:B------:R-:W-:Y:S01]  /*196ce0*/  IMAD.MOV.U32 R3, RZ, RZ, R20 ;  /* 0x000000ffff037224 */ /* 0x000fe200078e0014 */
[----:B------:R0:W-:Y:S01]  /*196cf0*/  STL.64 [R1+0x4a18], R26 ;  /* 0x004a181a01007387 */ /* 0x0001e20000100a00 */
[----:B------:R-:W-:-:S03]  /*196d00*/  IMAD.MOV.U32 R20, RZ, RZ, R21 ;  /* 0x000000ffff147224 */ /* 0x000fc600078e0015 */
[----:B------:R-:W2:Y:S04]  /*196d10*/  LDL R21, [R1+0x28] ;  /* 0x0000280001157983 */ /* 0x000ea80000100800 */
[----:B------:R-:W2:Y:S04]  /*196d20*/  LDL R31, [R1+0x3c4] ;  /* 0x0003c400011f7983 */ /* 0x000ea80000100800 */
[----:B------:R-:W2:Y:S01]  /*196d30*/  LDL R4, [R1+0x2c] ;  /* 0x00002c0001047983 */ /* 0x000ea20000100800 */
[----:B0-----:R-:W-:Y:S02]  /*196d40*/  IMAD.MOV.U32 R27, RZ, RZ, R18 ;  /* 0x000000ffff1b7224 */ /* 0x001fe400078e0012 */
[----:B------:R-:W-:-:S02]  /*196d50*/  IMAD.MOV.U32 R18, RZ, RZ, R52 ;  /* 0x000000ffff127224 */ /* 0x000fc400078e0034 */
[----:B------:R-:W2:Y:S01]  /*196d60*/  LDL R52, [R1+0x3c0] ;  /* 0x0003c00001347983 */ /* 0x000ea20000100800 */
[----:B---3--:R-:W-:-:S05]  /*196d70*/  IADD3 R34, P0, PT, R25, R16, RZ ;  /* 0x0000001019227210 */ /* 0x008fca0007f1e0ff */
[----:B----4-:R-:W-:Y:S02]  /*196d80*/  IMAD.X R35, R5, 0x1, R15, P0 ;  /* 0x0000000105237824 */ /* 0x010fe400000e060f */
[----:B------:R-:W3:Y:S04]  /*196d90*/  LDL R5, [R1+0x30] ;  /* 0x0000300001057983 */ /* 0x000ee80000100800 */
[----:B------:R0:W-:Y:S04]  /*196da0*/  STL.64 [R1+0x49e8], R34 ;  /* 0x0049e82201007387 */ /* 0x0001e80000100a00 */
[----:B------:R-:W4:Y:S01]  /*196db0*/  LDL R26, [R1+0x3bc] ;  /* 0x0003bc00011a7983 */ /* 0x000f220000100800 */
[----:B------:R-:W-:-:S03]  /*196dc0*/  IADD3 R32, P0, PT, R33, R16, RZ ;  /* 0x0000001021207210 */ /* 0x000fc60007f1e0ff */
[----:B------:R-:W4:Y:S02]  /*196dd0*/  LDL.LU R25, [R1+0x54] ;  /* 0x0000540001197983 */ /* 0x000f240000300800 */
[----:B------:R-:W-:Y:S02]  /*196de0*/  IMAD.X R33, R28, 0x1, R15, P0 ;  /* 0x000000011c217824 */ /* 0x000fe400000e060f */
[----:B0-----:R-:W-:-:S03]  /*196df0*/  IMAD.MOV.U32 R34, RZ, RZ, R29 ;  /* 0x000000ffff227224 */ /* 0x001fc600078e001d */
[----:B------:R0:W-:Y:S02]  /*196e00*/  STL.64 [R1+0x49a8], R32 ;  /* 0x0049a82001007387 */ /* 0x0001e40000100a00 */
[----:B0-----:R-:W-:Y:S02]  /*196e10*/  IMAD.MOV.U32 R33, RZ, RZ, R27 ;  /* 0x000000ffff217224 */ /* 0x001fe400078e001b */
[----:B------:R-:W-:Y:S01]  /*196e20*/  IMAD.MOV.U32 R27, RZ, RZ, R12 ;  /* 0x000000ffff1b7224 */ /* 0x000fe200078e000c */
[----:B--2---:R-:W-:Y:S02]  /*196e30*/  IADD3 R28, P0, PT, R21, R16, RZ ;  /* 0x00000010151c7210 */ /* 0x004fe40007f1e0ff */
[----:B------:R-:W2:Y:S03]  /*196e40*/  LDL R21, [R1+0x34] ;  /* 0x0000340001157983 */ /* 0x000ea60000100800 */
[----:B------:R-:W-:-:S05]  /*196e50*/  IMAD.X R29, R31, 0x1, R15, P0 ;  /* 0x000000011f1d7824 */ /* 0x000fca00000e060f */
[----:B------:R0:W-:Y:S02]  /*196e60*/  STL.64 [R1+0x4968], R28 ;  /* 0x0049681c01007387 */ /* 0x0001e40000100a00 */
[----:B0-----:R-:W-:-:S05]  /*196e70*/  IADD3 R28, P0, PT, R4, R16, RZ ;  /* 0x00000010041c7210 */ /* 0x001fca0007f1e0ff */
[----:B------:R-:W-:Y:S02]  /*196e80*/  IMAD.X R29, R52, 0x1, R15, P0 ;  /* 0x00000001341d7824 */ /* 0x000fe400000e060f */
[----:B------:R-:W2:Y:S04]  /*196e90*/  LDL R52, [R1+0x3b8] ;  /* 0x0003b80001347983 */ /* 0x000ea80000100800 */
[----:B------:R0:W-:Y:S04]  /*196ea0*/  STL.64 [R1+0x4928], R28 ;  /* 0x0049281c01007387 */ /* 0x0001e80000100a00 */
[----:B------:R-:W2:Y:S01]  /*196eb0*/  LDL.LU R12, [R1+0x398] ;  /* 0x00039800010c7983 */ /* 0x000ea20000300800 */
[----:B---3--:R-:W-:-:S05]  /*196ec0*/  IADD3 R4, P0, PT, R5, R16, RZ ;  /* 0x0000001005047210 */ /* 0x008fca0007f1e0ff */
[----:B----4-:R-:W-:-:S05]  /*196ed0*/  IMAD.X R5, R26, 0x1, R15, P0 ;  /* 0x000000011a057824 */ /* 0x010fca00000e060f */
[----:B------:R1:W-:Y:S04]  /*196ee0*/  STL.64 [R1+0x48f0], R4 ;  /* 0x0048f00401007387 */ /* 0x0003e80000100a00 */
[----:B------:R-:W3:Y:S04]  /*196ef0*/  LDL R39, [R1+0x38] ;  /* 0x0000380001277983 */ /* 0x000ee80000100800 */
[----:B------:R-:W4:Y:S01]  /*196f00*/  LDL R36, [R1+0x3b4] ;  /* 0x0003b40001247983 */ /* 0x000f220000100800 */
[----:B------:R-:W-:-:S03]  /*196f10*/  IMAD.MOV.U32 R35, RZ, RZ, R3 ;  /* 0x000000ffff237224 */ /* 0x000fc600078e0003 */
[----:B------:R-:W4:Y:S01]  /*196f20*/  LDL R37, [R1+0x3c] ;  /* 0x00003c0001257983 */ /* 0x000f220000100800 */
[----:B------:R-:W-:Y:S02]  /*196f30*/  IMAD.MOV.U32 R3, RZ, RZ, R58 ;  /* 0x000000ffff037224 */ /* 0x000fe400078e003a */
[----:B------:R-:W-:Y:S02]  /*196f40*/  IMAD.MOV.U32 R58, RZ, RZ, R17 ;  /* 0x000000ffff3a7224 */ /* 0x000fe400078e0011 */
[----:B------:R-:W-:Y:S01]  /*196f50*/  IMAD.MOV.U32 R32, RZ, RZ, R30 ;  /* 0x000000ffff207224 */ /* 0x000fe200078e001e */
[----:B------:R-:W4:Y:S04]  /*196f60*/  LDL.LU R17, [R1+0x38c] ;  /* 0x00038c0001117983 */ /* 0x000f280000300800 */
[----:B------:R-:W4:Y:S04]  /*196f70*/  LDL R30, [R1+0x3b0] ;  /* 0x0003b000011e7983 */ /* 0x000f280000100800 */
[----:B0-----:R-:W4:Y:S04]  /*196f80*/  LDL R28, [R1+0x40] ;  /* 0x00004000011c7983 */ /* 0x001f280000100800 */
[----:B-1----:R-:W4:Y:S01]  /*196f90*/  LDL R4, [R1+0x3ac] ;  /* 0x0003ac0001047983 */ /* 0x002f220000100800 */
[----:B------:R-:W-:-:S03]  /*196fa0*/  IMAD.MOV.U32 R29, RZ, RZ, R2 ;  /* 0x000000ffff1d7224 */ /* 0x000fc600078e0002 */
[----:B------:R-:W4:Y:S01]  /*196fb0*/  LDL R5, [R1+0x44] ;  /* 0x0000440001057983 */ /* 0x000f220000100800 */
[----:B------:R-:W-:-:S03]  /*196fc0*/  IMAD.MOV.U32 R2, RZ, RZ, R18 ;  /* 0x000000ffff027224 */ /* 0x000fc600078e0012 */
[----:B------:R-:W4:Y:S01]  /*196fd0*/  LDL R18, [R1+0x3a8] ;  /* 0x0003a80001127983 */ /* 0x000f220000100800 */
[----:B------:R-:W-:Y:S02]  /*196fe0*/  IMAD.MOV.U32 R26, RZ, RZ, R19 ;  /* 0x000000ffff1a7224 */ /* 0x000fe400078e0013 */
[----:B------:R-:W-:Y:S02]  /*196ff0*/  IMAD.MOV.U32 R19, RZ, RZ, R61 ;  /* 0x000000ffff137224 */ /* 0x000fe400078e003d */
[----:B------:R-:W4:Y:S01]  /*197000*/  LDL R61, [R1+0x48] ;  /* 0x00004800013d7983 */ /* 0x000f220000100800 */
[----:B------:R-:W-:Y:S01]  /*197010*/  IMAD.MOV.U32 R31, RZ, RZ, R20 ;  /* 0x000000ffff1f7224 */ /* 0x000fe200078e0014 */
[----:B--2---:R-:W-:-:S05]  /*197020*/  IADD3 R20, P0, PT, R21, R16, RZ ;  /* 0x0000001015147210 */ /* 0x004fca0007f1e0ff */
[----:B------:R-:W-:-:S05]  /*197030*/  IMAD.X R21, R52, 0x1, R15, P0 ;  /* 0x0000000134157824 */ /* 0x000fca00000e060f */
[----:B------:R0:W-:Y:S01]  /*197040*/  STL.64 [R1+0x48c0], R20 ;  /* 0x0048c01401007387 */ /* 0x0001e20000100a00 */
[----:B------:R-:W-:-:S03]  /*197050*/  IMAD.MOV.U32 R52, RZ, RZ, R22 ;  /* 0x000000ffff347224 */ /* 0x000fc600078e0016 */
[----:B------:R-:W2:Y:S04]  /*197060*/  LDL R22, [R1+0x3a0] ;  /* 0x0003a00001167983 */ /* 0x000ea80000100800 */
[----:B0-----:R-:W2:Y:S01]  /*197070*/  LDL R21, [R1+0x3a4] ;  /* 0x0003a40001157983 */ /* 0x001ea20000100800 */
[----:B------:R-:W-:-:S03]  /*197080*/  IMAD.MOV.U32 R20, RZ, RZ, R53 ;  /* 0x000000ffff147224 */ /* 0x000fc600078e0035 */
[----:B------:R-:W2:Y:S01]  /*197090*/  LDL R53, [R1+0x4c] ;  /* 0x00004c0001357983 */ /* 0x000ea20000100800 */
[----:B---3--:R-:W-:-:S05]  /*1970a0*/  IADD3 R38, P0, PT, R39, R16, RZ ;  /* 0x0000001027267210 */ /* 0x008fca0007f1e0ff */
[----:B----4-:R-:W-:-:S05]  /*1970b0*/  IMAD.X R39, R36, 0x1, R15, P0 ;  /* 0x0000000124277824 */ /* 0x010fca00000e060f */
[----:B------:R0:W-:Y:S02]  /*1970c0*/  STL.64 [R1+0x4880], R38 ;  /* 0x0048802601007387 */ /* 0x0001e40000100a00 */
[----:B0-----:R-:W-:Y:S02]  /*1970d0*/  IMAD.MOV.U32 R38, RZ, RZ, R3 ;  /* 0x000000ffff267224 */ /* 0x001fe400078e0003 */
[----:B------:R-:W-:Y:S02]  /*1970e0*/  IMAD.MOV.U32 R3, RZ, RZ, R57 ;  /* 0x000000ffff037224 */ /* 0x000fe400078e0039 */
[----:B------:R-:W3:Y:S01]  /*1970f0*/  LDL R57, [R1+0x394] ;  /* 0x0003940001397983 */ /* 0x000ee20000100800 */
[----:B------:R-:W-:-:S05]  /*197100*/  IADD3 R40, P0, PT, R37, R16, RZ ;  /* 0x0000001025287210 */ /* 0x000fca0007f1e0ff */
[----:B------:R-:W-:-:S05]  /*197110*/  IMAD.X R41, R30, 0x1, R15, P0 ;  /* 0x000000011e297824 */ /* 0x000fca00000e060f */
[----:B------:R0:W-:Y:S02]  /*197120*/  STL.64 [R1+0x4840], R40 ;  /* 0x0048402801007387 */ /* 0x0001e40000100a00 */
[----:B0-----:R-:W-:-:S05]  /*197130*/  IADD3 R40, P0, PT, R28, R16, RZ ;  /* 0x000000101c287210 */ /* 0x001fca0007f1e0ff */
[----:B------:R-:W-:Y:S01]  /*197140*/  IMAD.X R41, R4, 0x1, R15, P0 ;  /* 0x0000000104297824 */ /* 0x000fe200000e060f */
[----:B------:R-:W-:-:S05]  /*197150*/  IADD3 R4, P0, PT, R5, R16, RZ ;  /* 0x0000001005047210 */ /* 0x000fca0007f1e0ff */
[----:B------:R-:W-:Y:S01]  /*197160*/  IMAD.X R5, R18, 0x1, R15, P0 ;  /* 0x0000000112057824 */ /* 0x000fe200000e060f */
[----:B------:R-:W-:Y:S04]  /*197170*/  STL.64 [R1+0x4800], R40 ;  /* 0x0048002801007387 */ /* 0x000fe80000100a00 */
[----:B------:R0:W-:Y:S02]  /*197180*/  STL.64 [R1+0x47c8], R4 ;  /* 0x0047c80401007387 */ /* 0x0001e40000100a00 */
[----:B0-----:R-:W-:Y:S02]  /*197190*/  IADD3 R4, P0, PT, R61, R16, RZ ;  /* 0x000000103d047210 */ /* 0x001fe40007f1e0ff */
[----:B------:R-:W4:Y:S04]  /*1971a0*/  LDL R61, [R1+0x6c] ;  /* 0x00006c00013d7983 */ /* 0x000f280000100800 */
[----:B------:R-:W4:Y:S01]  /*1971b0*/  LDL.LU R18, [R1+0x36c] ;  /* 0x00036c0001127983 */ /* 0x000f220000300800 */
[----:B------:R-:W-:-:S02]  /*1971c0*/  IMAD.MOV.U32 R41, RZ, RZ, R56 ;  /* 0x000000ffff297224 */ /* 0x000fc400078e0038 */
[----:B--2---:R-:W-:-:S05]  /*1971d0*/  IMAD.X R5, R21, 0x1, R15, P0 ;  /* 0x0000000115057824 */ /* 0x004fca00000e060f */
[----:B------:R0:W-:Y:S02]  /*1971e0*/  STL.64 [R1+0x4798], R4 ;  /* 0x0047980401007387 */ /* 0x0001e40000100a00 */
[----:B0-----:R-:W-:-:S05]  /*1971f0*/  IADD3 R4, P0, PT, R53, R16, RZ ;  /* 0x0000001035047210 */ /* 0x001fca0007f1e0ff */
[----:B------:R-:W-:-:S05]  /*197200*/  IMAD.X R5, R22, 0x1, R15, P0 ;  /* 0x0000000116057824 */ /* 0x000fca00000e060f */
[----:B------:R0:W-:Y:S04]  /*197210*/  STL.64 [R1+0x4758], R4 ;  /* 0x0047580401007387 */ /* 0x0001e80000100a00 */
[----:B------:R-:W-:Y:S04]  /*197220*/  STL.64 [R1+0x86a8], R8 ;  /* 0x0086a80801007387 */ /* 0x000fe80000100a00 */
[----:B------:R-:W2:Y:S01]  /*197230*/  LDL R56, [R1+0x74] ;  /* 0x0000740001387983 */ /* 0x000ea20000100800 */
        /* <DEDUP_REMOVED lines=8> */
[----:B---3--:R-:W-:Y:S02]  /*1972c0*/  IMAD.X R5, R57, 0x1, R15, P0 ;  /* 0x0000000139057824 */ /* 0x008fe400000e060f */
[----:B------:R-:W3:Y:S04]  /*1972d0*/  LDL R57, [R1+0x78] ;  /* 0x0000780001397983 */ /* 0x000ee80000100800 */
[----:B------:R0:W-:Y:S02]  /*1972e0*/  STL.64 [R1+0x46a0], R4 ;  /* 0x0046a00401007387 */ /* 0x0001e40000100a00 */
[----:B0-----:R-:W-:-:S05]  /*1972f0*/  IADD3 R4, P0, PT, R33, R16, RZ ;  /* 0x0000001021047210 */ /* 0x001fca0007f1e0ff */
[----:B------:R-:W-:-:S05]  /*197300*/  IMAD.X R5, R13, 0x1, R15, P0 ;  /* 0x000000010d057824 */ /* 0x000fca00000e060f */
[----:B------:R0:W-:Y:S02]  /*197310*/  STL.64 [R1+0x4670], R4 ;  /* 0x0046700401007387 */ /* 0x0001e40000100a00 */
[----:B0-----:R-:W-:-:S05]  /*197320*/  IADD3 R4, P0, PT, R10, R16, RZ ;  /* 0x000000100a047210 */ /* 0x001fca0007f1e0ff */
[----:B------:R-:W-:-:S05]  /*197330*/  IMAD.X R5, R17, 0x1, R15, P0 ;  /* 0x0000000111057824 */ /* 0x000fca00000e060f */
[----:B------:R0:W-:Y:S04]  /*197340*/  STL.64 [R1+0x4630], R4 ;  /* 0x0046300401007387 */ /* 0x0001e80000100a00 */
[----:B------:R-:W3:Y:S01]  /*197350*/  LDL R43, [R1+0x84] ;  /* 0x00008400012b7983 */ /* 0x000ee20000100800 */
[----:B------:R-:W-:Y:S01]  /*197360*/  IMAD.MOV.U32 R37, RZ, RZ, R35 ;  /* 0x000000ffff257224 */ /* 0x000fe200078e0023 */
[----:B0-----:R-:W-:-:S05]  /*197370*/  IADD3 R4, P0, PT, R38, R16, RZ ;  /* 0x0000001026047210 */ /* 0x001fca0007f1e0ff */
[----:B------:R-:W-:-:S05]  /*197380*/  IMAD.X R5, R37, 0x1, R15, P0 ;  /* 0x0000000125057824 */ /* 0x000fca00000e060f */
[----:B------:R0:W-:Y:S04]  /*197390*/  STL.64 [R1+0x45f0], R4 ;  /* 0x0045f00401007387 */ /* 0x0001e80000100a00 */
[----:B------:R-:W3:Y:S01]  /*1973a0*/  LDL R36, [R1+0x8c] ;  /* 0x00008c0001247983 */ /* 0x000ee20000100800 */
[----:B0-----:R-:W-:-:S05]  /*1973b0*/  IADD3 R4, P0, PT, R58, R16, RZ ;  /* 0x000000103a047210 */ /* 0x001fca0007f1e0ff */
[----:B------:R-:W-:-:S05]  /*1973c0*/  IMAD.X R5, R27, 0x1, R15, P0 ;  /* 0x000000011b057824 */ /* 0x000fca00000e060f */
[----:B------:R0:W-:Y:S01]  /*1973d0*/  STL.64 [R1+0x45b0], R4 ;  /* 0x0045b00401007387 */ /* 0x0001e20000100a00 */
[----:B------:R-:W-:Y:S02]  /*1973e0*/  IMAD.MOV.U32 R28, RZ, RZ, R26 ;  /* 0x000000ffff1c7224 */ /* 0x000fe400078e001a */
[----:B------:R-:W-:Y:S01]  /*1973f0*/  IMAD.MOV.U32 R26, RZ, RZ, R19 ;  /* 0x000000ffff1a7224 */ /* 0x000fe200078e0013 */
[----:B------:R-:W3:Y:S04]  /*197400*/  LDL R53, [R1+0x35c] ;  /* 0x00035c0001357983 */ /* 0x000ee80000100800 */
[----:B------:R-:W3:Y:S04]  /*197410*/  LDL R19, [R1+0x90] ;  /* 0x0000900001137983 */ /* 0x000ee80000100800 */
[----:B0-----:R-:W3:Y:S01]  /*197420*/  LDL R4, [R1+0x360] ;  /* 0x0003600001047983 */ /* 0x001ee20000100800 */
[----:B----4-:R-:W-:Y:S01]  /*197430*/  IADD3 R8, P0, PT, R61, R16, RZ ;  /* 0x000000103d087210 */ /* 0x010fe20007f1e0ff */
[----:B------:R-:W-:-:S02]  /*197440*/  IMAD.MOV.U32 R35, RZ, RZ, R2 ;  /* 0x000000ffff237224 */ /* 0x000fc400078e0002 */
[----:B------:R-:W-:Y:S02]  /*197450*/  IMAD.MOV.U32 R2, RZ, RZ, R52 ;  /* 0x000000ffff027224 */ /* 0x000fe400078e0034 */
[----:B------:R-:W-:Y:S02]  /*197460*/  IMAD.MOV.U32 R52, RZ, RZ, R60 ;  /* 0x000000ffff347224 */ /* 0x000fe400078e003c */
[----:B------:R-:W4:Y:S01]  /*197470*/  LDL R60, [R1+0x94] ;  /* 0x00009400013c7983 */ /* 0x000f220000100800 */
[----:B------:R-:W-:-:S05]  /*197480*/  IMAD.X R9, R11, 0x1, R15, P0 ;  /* 0x000000010b097824 */ /* 0x000fca00000e060f */
[----:B------:R0:W-:Y:S01]  /*197490*/  STL.64 [R1+0x4578], R8 ;  /* 0x0045780801007387 */ /* 0x0001e20000100a00 */
[----:B------:R-:W-:-:S03]  /*1974a0*/  IMAD.MOV.U32 R30, RZ, RZ, R29 ;  /* 0x000000ffff1e7224 */ /* 0x000fc600078e001d */
[----:B------:R-:W4:Y:S01]  /*1974b0*/  LDL R5, [R1+0x98] ;  /* 0x0000980001057983 */ /* 0x000f220000100800 */
[----:B------:R-:W-:-:S03]  /*1974c0*/  IMAD.MOV.U32 R29, RZ, RZ, R20 ;  /* 0x000000ffff1d7224 */ /* 0x000fc600078e0014 */
[----:B------:R-:W4:Y:S01]  /*1974d0*/  LDL R20, [R1+0x354] ;  /* 0x0003540001147983 */ /* 0x000f220000100800 */
[----:B0-----:R-:W-:-:S03]  /*1974e0*/  IADD3 R8, P0, PT, R3, R16, RZ ;  /* 0x0000001003087210 */ /* 0x001fc60007f1e0ff */
[----:B------:R-:W4:Y:S02]  /*1974f0*/  LDL R22, [R1+0x9c] ;  /* 0x00009c0001167983 */ /* 0x000f240000100800 */
[----:B------:R-:W-:-:S05]  /*197500*/  IMAD.X R9, R14, 0x1, R15, P0 ;  /* 0x000000010e097824 */ /* 0x000fca00000e060f */
[----:B------:R2:W-:Y:S04]  /*197510*/  STL.64 [R1+0x4540], R8 ;  /* 0x0045400801007387 */ /* 0x0005e80000100a00 */
[----:B------:R-:W4:Y:S01]  /*197520*/  LDL R61, [R1+0xa0] ;  /* 0x0000a000013d7983 */ /* 0x000f220000100800 */
[----:B------:R-:W-:-:S03]  /*197530*/  IMAD.MOV.U32 R40, RZ, RZ, R54 ;  /* 0x000000ffff287224 */ /* 0x000fc600078e0036 */
[----:B------:R-:W4:Y:S01]  /*197540*/  LDL R54, [R1+0x34c] ;  /* 0x00034c0001367983 */ /* 0x000f220000100800 */
[----:B------:R-:W-:Y:S01]  /*197550*/  IMAD.MOV.U32 R39, RZ, RZ, R23 ;  /* 0x000000ffff277224 */ /* 0x000fe200078e0017 */
[----:B--2---:R-:W-:Y:S02]  /*197560*/  IADD3 R8, P0, PT, R56, R16, RZ ;  /* 0x0000001038087210 */ /* 0x004fe40007f1e0ff */
[----:B------:R-:W2:Y:S03]  /*197570*/  LDL R56, [R1+0xa4] ;  /* 0x0000a40001387983 */ /* 0x000ea60000100800 */
[----:B------:R-:W-:-:S05]  /*197580*/  IMAD.X R9, R31, 0x1, R15, P0 ;  /* 0x000000011f097824 */ /* 0x000fca00000e060f */
[----:B------:R3:W-:Y:S04]  /*197590*/  STL.64 [R1+0x4508], R8 ;  /* 0x0045080801007387 */ /* 0x0007e80000100a00 */
[----:B------:R-:W2:Y:S01]  /*1975a0*/  LDL R23, [R1+0x348] ;  /* 0x0003480001177983 */ /* 0x000ea20000100800 */
[----:B---3--:R-:W-:-:S03]  /*1975b0*/  IADD3 R8, P0, PT, R57, R16, RZ ;  /* 0x0000001039087210 */ /* 0x008fc60007f1e0ff */
[----:B------:R-:W3:Y:S02]  /*1975c0*/  LDL R57, [R1+0xa8] ;  /* 0x0000a80001397983 */ /* 0x000ee40000100800 */
[----:B------:R-:W-:-:S05]  /*1975d0*/  IMAD.X R9, R30, 0x1, R15, P0 ;  /* 0x000000011e097824 */ /* 0x000fca00000e060f */
[----:B------:R0:W-:Y:S02]  /*1975e0*/  STL.64 [R1+0x44c8], R8 ;  /* 0x0044c80801007387 */ /* 0x0001e40000100a00 */
[----:B0-----:R-:W-:-:S05]  /*1975f0*/  IADD3 R8, P0, PT, R28, R16, RZ ;  /* 0x000000101c087210 */ /* 0x001fca0007f1e0ff */
[----:B------:R-:W-:-:S05]  /*197600*/  IMAD.X R9, R35, 0x1, R15, P0 ;  /* 0x0000000123097824 */ /* 0x000fca00000e060f */
[----:B------:R0:W-:Y:S04]  /*197610*/  STL.64 [R1+0x4488], R8 ;  /* 0x0044880801007387 */ /* 0x0001e80000100a00 */
[----:B------:R-:W3:Y:S01]  /*197620*/  LDL R21, [R1+0xac] ;  /* 0x0000ac0001157983 */ /* 0x000ee20000100800 */
        /* <DEDUP_REMOVED lines=14> */
[----:B------:R4:W-:Y:S04]  /*197710*/  STL.64 [R1+0x4360], R8 ;  /* 0x0043600801007387 */ /* 0x0009e80000100a00 */
[----:B------:R-:W3:Y:S04]  /*197720*/  LDL R19, [R1+0x340] ;  /* 0x0003400001137983 */ /* 0x000ee80000100800 */
[----:B------:R-:W3:Y:S01]  /*197730*/  LDL R53, [R1+0xb0] ;  /* 0x0000b00001357983 */ /* 0x000ee20000100800 */
[----:B----4-:R-:W-:-:S03]  /*197740*/  IADD3 R8, P0, PT, R60, R16, RZ ;  /* 0x000000103c087210 */ /* 0x010fc60007f1e0ff */
[----:B------:R-:W4:Y:S02]  /*197750*/  LDL R60, [R1+0x33c] ;  /* 0x00033c00013c7983 */ /* 0x000f240000100800 */
[----:B------:R-:W-:Y:S01]  /*197760*/  IMAD.X R9, R39, 0x1, R15, P0 ;  /* 0x0000000127097824 */ /* 0x000fe200000e060f */
[----:B------:R-:W-:-:S05]  /*197770*/  IADD3 R4, P0, PT, R5, R16, RZ ;  /* 0x0000001005047210 */ /* 0x000fca0007f1e0ff */
[----:B------:R-:W-:Y:S01]  /*197780*/  IMAD.X R5, R20, 0x1, R15, P0 ;  /* 0x0000000114057824 */ /* 0x000fe200000e060f */
[----:B------:R-:W-:Y:S04]  /*197790*/  STL.64 [R1+0x4328], R8 ;  /* 0x0043280801007387 */ /* 0x000fe80000100a00 */
[----:B------:R0:W-:Y:S02]  /*1977a0*/  STL.64 [R1+0x42f0], R4 ;  /* 0x0042f00401007387 */ /* 0x0001e40000100a00 */
[----:B0-----:R-:W-:-:S05]  /*1977b0*/  IADD3 R4, P0, PT, R22, R16, RZ ;  /* 0x0000001016047210 */ /* 0x001fca0007f1e0ff */
[----:B------:R-:W-:-:S05]  /*1977c0*/  IMAD.X R5, R52, 0x1, R15, P0 ;  /* 0x0000000134057824 */ /* 0x000fca00000e060f */
[----:B------:R0:W-:Y:S01]  /*1977d0*/  STL.64 [R1+0x42b8], R4 ;  /* 0x0042b80401007387 */ /* 0x0001e20000100a00 */
[----:B------:R-:W-:Y:S01]  /*1977e0*/  IMAD.MOV.U32 R22, RZ, RZ, R55 ;  /* 0x000000ffff167224 */ /* 0x000fe200078e0037 */
[----:B0-----:R-:W-:Y:S02]  /*1977f0*/  IADD3 R4, P0, PT, R61, R16, RZ ;  /* 0x000000103d047210 */ /* 0x001fe40007f1e0ff */
[----:B------:R-:W4:Y:S03]  /*197800*/  LDL R61, [R1+0xb4] ;  /* 0x0000b400013d7983 */ /* 0x000f260000100800 */
[----:B------:R-:W-:-:S05]  /*197810*/  IMAD.X R5, R54, 0x1, R15, P0 ;  /* 0x0000000136057824 */ /* 0x000fca00000e060f */
[----:B------:R2:W-:Y:S04]  /*197820*/  STL.64 [R1+0x4278], R4 ;  /* 0x0042780401007387 */ /* 0x0005e80000100a00 */
[----:B------:R-:W4:Y:S04]  /*197830*/  LDL R54, [R1+0x338] ;  /* 0x0003380001367983 */ /* 0x000f280000100800 */
[----:B------:R-:W4:Y:S01]  /*197840*/  LDL R55, [R1+0xb8] ;  /* 0x0000b80001377983 */ /* 0x000f220000100800 */
[----:B--2---:R-:W-:-:S03]  /*197850*/  IADD3 R4, P0, PT, R56, R16, RZ ;  /* 0x0000001038047210 */ /* 0x004fc60007f1e0ff */
[----:B------:R-:W2:Y:S02]  /*197860*/  LDL R56, [R1+0x334] ;  /* 0x0003340001387983 */ /* 0x000ea40000100800 */
[----:B------:R-:W-:-:S05]  /*197870*/  IMAD.X R5, R23, 0x1, R15, P0 ;  /* 0x0000000117057824 */ /* 0x000fca00000e060f */
[----:B------:R3:W-:Y:S04]  /*197880*/  STL.64 [R1+0x4238], R4 ;  /* 0x0042380401007387 */ /* 0x0007e80000100a00 */
[----:B------:R-:W2:Y:S04]  /*197890*/  LDL R23, [R1+0x330] ;  /* 0x0003300001177983 */ /* 0x000ea80000100800 */
[----:B------:R-:W2:Y:S01]  /*1978a0*/  LDL R9, [R1+0xc0] ;  /* 0x0000c00001097983 */ /* 0x000ea20000100800 */
[----:B---3--:R-:W-:-:S03]  /*1978b0*/  IADD3 R4, P0, PT, R57, R16, RZ ;  /* 0x0000001039047210 */ /* 0x008fc60007f1e0ff */
[----:B------:R-:W3:Y:S02]  /*1978c0*/  LDL R57, [R1+0xbc] ;  /* 0x0000bc0001397983 */ /* 0x000ee40000100800 */
[----:B------:R-:W-:-:S05]  /*1978d0*/  IMAD.X R5, R40, 0x1, R15, P0 ;  /* 0x0000000128057824 */ /* 0x000fca00000e060f */
[----:B------:R0:W-:Y:S04]  /*1978e0*/  STL.64 [R1+0x4200], R4 ;  /* 0x0042000401007387 */ /* 0x0001e80000100a00 */
[----:B------:R-:W3:Y:S04]  /*1978f0*/  LDL R25, [R1+0x32c] ;  /* 0x00032c0001197983 */ /* 0x000ee80000100800 */
[----:B------:R-:W3:Y:S04]  /*197900*/  LDL R50, [R1+0xc4] ;  /* 0x0000c40001327983 */ /* 0x000ee80000100800 */
[----:B------:R-:W3:Y:S04]  /*197910*/  LDL R51, [R1+0x328] ;  /* 0x0003280001337983 */ /* 0x000ee80000100800 */
[----:B------:R-:W3:Y:S04]  /*197920*/  LDL R48, [R1+0xc8] ;  /* 0x0000c80001307983 */ /* 0x000ee80000100800 */
[----:B------:R-:W3:Y:S04]  /*197930*/  LDL R49, [R1+0x324] ;  /* 0x0003240001317983 */ /* 0x000ee80000100800 */
[----:B------:R-:W3:Y:S04]  /*197940*/  LDL R46, [R1+0xcc] ;  /* 0x0000cc00012e7983 */ /* 0x000ee80000100800 */
[----:B------:R-:W3:Y:S04]  /*197950*/  LDL R43, [R1+0x320] ;  /* 0x00032000012b7983 */ /* 0x000ee80000100800 */
[----:B0-----:R-:W3:Y:S01]  /*197960*/  LDL R5, [R1+0xd0] ;  /* 0x0000d00001057983 */ /* 0x001ee20000100800 */
[----:B------:R-:W-:-:S05]  /*197970*/  IADD3 R20, P0, PT, R21, R16, RZ ;  /* 0x0000001015147210 */ /* 0x000fca0007f1e0ff */
[----:B------:R-:W-:-:S05]  /*197980*/  IMAD.X R21, R19, 0x1, R15, P0 ;  /* 0x0000000113157824 */ /* 0x000fca00000e060f */
[----:B------:R0:W-:Y:S04]  /*197990*/  STL.64 [R1+0x41c8], R20 ;  /* 0x0041c81401007387 */ /* 0x0001e80000100a00 */
[----:B------:R-:W3:Y:S04]  /*1979a0*/  LDL R19, [R1+0x31c] ;  /* 0x00031c0001137983 */ /* 0x000ee80000100800 */
[----:B------:R-:W3:Y:S01]  /*1979b0*/  LDL R47, [R1+0xd4] ;  /* 0x0000d400012f7983 */ /* 0x000ee20000100800 */
[----:B0-----:R-:W-:-:S03]  /*1979c0*/  IADD3 R20, P0, PT, R53, R16, RZ ;  /* 0x0000001035147210 */ /* 0x001fc60007f1e0ff */
[----:B------:R-:W3:Y:S02]  /*1979d0*/  LDL R44, [R1+0x318] ;  /* 0x00031800012c7983 */ /* 0x000ee40000100800 */
[----:B----4-:R-:W-:Y:S02]  /*1979e0*/  IMAD.X R21, R60, 0x1, R15, P0 ;  /* 0x000000013c157824 */ /* 0x010fe400000e060f */
[----:B------:R-:W4:Y:S04]  /*1979f0*/  LDL R45, [R1+0xd8] ;  /* 0x0000d800012d7983 */ /* 0x000f280000100800 */
[----:B------:R0:W-:Y:S04]  /*197a00*/  STL.64 [R1+0x4190], R20 ;  /* 0x0041901401007387 */ /* 0x0001e80000100a00 */
[----:B------:R-:W4:Y:S04]  /*197a10*/  LDL R42, [R1+0x314] ;  /* 0x00031400012a7983 */ /* 0x000f280000100800 */
[----:B------:R-:W4:Y:S04]  /*197a20*/  LDL R36, [R1+0xdc] ;  /* 0x0000dc0001247983 */ /* 0x000f280000100800 */
[----:B0-----:R-:W4:Y:S04]  /*197a30*/  LDL R20, [R1+0x310] ;  /* 0x0003100001147983 */ /* 0x001f280000100800 */
[----:B------:R-:W4:Y:S01]  /*197a40*/  LDL R53, [R1+0xe0] ;  /* 0x0000e00001357983 */ /* 0x000f220000100800 */
[----:B------:R-:W-:-:S05]  /*197a50*/  IADD3 R60, P0, PT, R61, R16, RZ ;  /* 0x000000103d3c7210 */ /* 0x000fca0007f1e0ff */
[----:B------:R-:W-:Y:S01]  /*197a60*/  IMAD.X R61, R54, 0x1, R15, P0 ;  /* 0x00000001363d7824 */ /* 0x000fe200000e060f */
[----:B------:R-:W-:-:S04]  /*197a70*/  IADD3 R54, P0, PT, R55, R16, RZ ;  /* 0x0000001037367210 */ /* 0x000fc80007f1e0ff */
[----:B------:R0:W-:Y:S04]  /*197a80*/  STL.64 [R1+0x4150], R60 ;  /* 0x0041503c01007387 */ /* 0x0001e80000100a00 */
[----:B0-----:R-:W4:Y:S01]  /*197a90*/  LDL.LU.64 R60, [R1+0x86e0] ;  /* 0x0086e000013c7983 */ /* 0x001f220000300a00 */
[----:B--2---:R-:W-:-:S05]  /*197aa0*/  IMAD.X R55, R56, 0x1, R15, P0 ;  /* 0x0000000138377824 */ /* 0x004fca00000e060f */
[----:B------:R0:W-:Y:S04]  /*197ab0*/  STL.64 [R1+0x4110], R54 ;  /* 0x0041103601007387 */ /* 0x0001e80000100a00 */
[----:B0-----:R-:W2:Y:S04]  /*197ac0*/  LDL.LU R54, [R1+0x86d8] ;  /* 0x0086d80001367983 */ /* 0x001ea80000300800 */
[----:B------:R-:W2:Y:S04]  /*197ad0*/  LDL R4, [R1+0x30c] ;  /* 0x00030c0001047983 */ /* 0x000ea80000100800 */
[----:B------:R-:W2:Y:S04]  /*197ae0*/  LDL R55, [R1+0xe4] ;  /* 0x0000e40001377983 */ /* 0x000ea80000100800 */
[----:B------:R-:W2:Y:S01]  /*197af0*/  LDL R21, [R1+0x308] ;  /* 0x0003080001157983 */ /* 0x000ea20000100800 */
[----:B---3--:R-:W-:-:S05]  /*197b00*/  IADD3 R56, P0, PT, R57, R16, RZ ;  /* 0x0000001039387210 */ /* 0x008fca0007f1e0ff */
[----:B------:R-:W-:Y:S01]  /*197b10*/  IMAD.X R57, R23, 0x1, R15, P0 ;  /* 0x0000000117397824 */ /* 0x000fe200000e060f */
[----:B------:R-:W-:-:S04]  /*197b20*/  IADD3 R8, P0, PT, R9, R16, RZ ;  /* 0x0000001009087210 */ /* 0x000fc80007f1e0ff */
[----:B------:R0:W-:Y:S01]  /*197b30*/  STL.64 [R1+0x40d8], R56 ;  /* 0x0040d83801007387 */ /* 0x0001e20000100a00 */
[----:B------:R-:W-:-:S03]  /*197b40*/  IMAD.X R9, R25, 0x1, R15, P0 ;  /* 0x0000000119097824 */ /* 0x000fc600000e060f */
[----:B0-----:R-:W3:Y:S04]  /*197b50*/  LDL.LU.64 R56, [R1+0x86d0] ;  /* 0x0086d00001387983 */ /* 0x001ee80000300a00 */
[----:B------:R-:W3:Y:S04]  /*197b60*/  LDL R23, [R1+0xe8] ;  /* 0x0000e80001177983 */ /* 0x000ee80000100800 */
        /* <DEDUP_REMOVED lines=11> */
[----:B0-----:R-:W-:-:S03]  /*197c20*/  IADD3 R8, P0, PT, R5, R16, RZ ;  /* 0x0000001005087210 */ /* 0x001fc60007f1e0ff */
[----:B------:R-:W3:Y:S02]  /*197c30*/  LDL R5, [R1+0xec] ;  /* 0x0000ec0001057983 */ /* 0x000ee40000100800 */
[----:B------:R-:W-:Y:S02]  /*197c40*/  IMAD.X R9, R19, 0x1, R15, P0 ;  /* 0x0000000113097824 */ /* 0x000fe400000e060f */
[----:B------:R-:W3:Y:S04]  /*197c50*/  LDL R19, [R1+0x300] ;  /* 0x0003000001137983 */ /* 0x000ee80000100800 */
[----:B------:R0:W-:Y:S02]  /*197c60*/  STL.64 [R1+0x3fb0], R8 ;  /* 0x003fb00801007387 */ /* 0x0001e40000100a00 */
[----:B0-----:R-:W-:-:S05]  /*197c70*/  IADD3 R8, P0, PT, R47, R16, RZ ;  /* 0x000000102f087210 */ /* 0x001fca0007f1e0ff */
[----:B------:R-:W-:-:S05]  /*197c80*/  IMAD.X R9, R44, 0x1, R15, P0 ;  /* 0x000000012c097824 */ /* 0x000fca00000e060f */
[----:B------:R4:W-:Y:S02]  /*197c90*/  STL.64 [R1+0x3f78], R8 ;  /* 0x003f780801007387 */ /* 0x0009e40000100a00 */
[----:B----4-:R-:W-:-:S05]  /*197ca0*/  IADD3 R8, P0, PT, R45, R16, RZ ;  /* 0x000000102d087210 */ /* 0x010fca0007f1e0ff */
[----:B------:R-:W-:-:S05]  /*197cb0*/  IMAD.X R9, R42, 0x1, R15, P0 ;  /* 0x000000012a097824 */ /* 0x000fca00000e060f */
[----:B------:R0:W-:Y:S02]  /*197cc0*/  STL.64 [R1+0x3f40], R8 ;  /* 0x003f400801007387 */ /* 0x0001e40000100a00 */
[-C--:B0-----:R-:W-:Y:S02]  /*197cd0*/  IADD3 R8, P0, PT, R36, R16.reuse, RZ ;  /* 0x0000001024087210 */ /* 0x081fe40007f1e0ff */
[----:B------:R-:W4:Y:S03]  /*197ce0*/  LDL R36, [R1+0xf0] ;  /* 0x0000f00001247983 */ /* 0x000f260000100800 */
[----:B------:R-:W-:Y:S01]  /*197cf0*/  IMAD.X R9, R20, 0x1, R15, P0 ;  /* 0x0000000114097824 */ /* 0x000fe200000e060f */
[----:B------:R-:W-:-:S04]  /*197d00*/  IADD3 R24, P0, PT, R53, R16, RZ ;  /* 0x0000001035187210 */ /* 0x000fc80007f1e0ff */
[----:B------:R0:W-:Y:S01]  /*197d10*/  STL.64 [R1+0x3f00], R8 ;  /* 0x003f000801007387 */ /* 0x0001e20000100a00 */
[----:B------:R-:W-:-:S03]  /*197d20*/  IMAD.MOV.U32 R53, RZ, RZ, R22 ;  /* 0x000000ffff357224 */ /* 0x000fc600078e0016 */
[----:B------:R-:W4:Y:S04]  /*197d30*/  LDL R20, [R1+0xf4] ;  /* 0x0000f40001147983 */ /* 0x000f280000100800 */
[----:B------:R-:W4:Y:S04]  /*197d40*/  LDL R22, [R1+0x2f8] ;  /* 0x0002f80001167983 */ /* 0x000f280000100800 */
[----:B0-----:R-:W4:Y:S01]  /*197d50*/  LDL R8, [R1+0x2fc] ;  /* 0x0002fc0001087983 */ /* 0x001f220000100800 */
[----:B--2---:R-:W-:-:S05]  /*197d60*/  IMAD.X R25, R4, 0x1, R15, P0 ;  /* 0x0000000104197824 */ /* 0x004fca00000e060f */
[----:B------:R0:W-:Y:S02]  /*197d70*/  STL.64 [R1+0x3ec0], R24 ;  /* 0x003ec01801007387 */ /* 0x0001e40000100a00 */
[-C--:B0-----:R-:W-:Y:S02]  /*197d80*/  IADD3 R24, P0, PT, R55, R16.reuse, RZ ;  /* 0x0000001037187210 */ /* 0x081fe40007f1e0ff */
[----:B------:R-:W2:Y:S03]  /*197d90*/  LDL R55, [R1+0xf8] ;  /* 0x0000f80001377983 */ /* 0x000ea60000100800 */
[----:B------:R-:W-:Y:S02]  /*197da0*/  IMAD.X R25, R21, 0x1, R15, P0 ;  /* 0x0000000115197824 */ /* 0x000fe400000e060f */
[----:B------:R-:W2:Y:S04]  /*197db0*/  LDL R21, [R1+0x2f4] ;  /* 0x0002f40001157983 */ /* 0x000ea80000100800 */
[----:B------:R3:W-:Y:S04]  /*197dc0*/  STL.64 [R1+0x3e88], R24 ;  /* 0x003e881801007387 */ /* 0x0007e80000100a00 */
[----:B------:R-:W2:Y:S04]  /*197dd0*/  LDL R9, [R1+0xfc] ;  /* 0x0000fc0001097983 */ /* 0x000ea80000100800 */
[----:B------:R-:W2:Y:S04]  /*197de0*/  LDL R50, [R1+0x2f0] ;  /* 0x0002f00001327983 */ /* 0x000ea80000100800 */
[----:B------:R-:W2:Y:S04]  /*197df0*/  LDL R51, [R1+0x100] ;  /* 0x0001000001337983 */ /* 0x000ea80000100800 */
[----:B------:R-:W2:Y:S04]  /*197e00*/  LDL R48, [R1+0x2ec] ;  /* 0x0002ec0001307983 */ /* 0x000ea80000100800 */
[----:B------:R-:W2:Y:S04]  /*197e10*/  LDL R49, [R1+0x104] ;  /* 0x0001040001317983 */ /* 0x000ea80000100800 */
[----:B------:R-:W2:Y:S04]  /*197e20*/  LDL R46, [R1+0x2e8] ;  /* 0x0002e800012e7983 */ /* 0x000ea80000100800 */
[----:B------:R-:W2:Y:S01]  /*197e30*/  LDL R4, [R1+0x108] ;  /* 0x0001080001047983 */ /* 0x000ea20000100800 */
[----:B---3--:R-:W-:Y:S01]  /*197e40*/  IADD3 R24, P0, PT, R23, R16, RZ ;  /* 0x0000001017187210 */ /* 0x008fe20007f1e0ff */
[----:B------:R-:W-:-:S02]  /*197e50*/  IMAD.MOV.U32 R23, RZ, RZ, R61 ;  /* 0x000000ffff177224 */ /* 0x000fc400078e003d */
[----:B------:R-:W3:Y:S02]  /*197e60*/  LDL R61, [R1+0x2e4] ;  /* 0x0002e400013d7983 */ /* 0x000ee40000100800 */
[----:B------:R-:W-:-:S05]  /*197e70*/  IMAD.X R25, R43, 0x1, R15, P0 ;  /* 0x000000012b197824 */ /* 0x000fca00000e060f */
[----:B------:R0:W-:Y:S04]  /*197e80*/  STL.64 [R1+0x3e50], R24 ;  /* 0x003e501801007387 */ /* 0x0001e80000100a00 */
[----:B------:R-:W3:Y:S04]  /*197e90*/  LDL R47, [R1+0x2e0] ;  /* 0x0002e000012f7983 */ /* 0x000ee80000100800 */
[----:B------:R-:W3:Y:S01]  /*197ea0*/  LDL R44, [R1+0x110] ;  /* 0x00011000012c7983 */ /* 0x000ee20000100800 */
[----:B0-----:R-:W-:-:S03]  /*197eb0*/  IADD3 R24, P0, PT, R5, R16, RZ ;  /* 0x0000001005187210 */ /* 0x001fc60007f1e0ff */
[----:B------:R-:W3:Y:S04]  /*197ec0*/  LDL R45, [R1+0x2dc] ;  /* 0x0002dc00012d7983 */ /* 0x000ee80000100800 */
[----:B------:R-:W3:Y:S01]  /*197ed0*/  LDL R5, [R1+0x10c] ;  /* 0x00010c0001057983 */ /* 0x000ee20000100800 */
[----:B------:R-:W-:-:S05]  /*197ee0*/  IMAD.X R25, R19, 0x1, R15, P0 ;  /* 0x0000000113197824 */ /* 0x000fca00000e060f */
[----:B------:R4:W-:Y:S04]  /*197ef0*/  STL.64 [R1+0x3e18], R24 ;  /* 0x003e181801007387 */ /* 0x0009e80000100a00 */
[----:B------:R-:W3:Y:S04]  /*197f00*/  LDL R42, [R1+0x114] ;  /* 0x00011400012a7983 */ /* 0x000ee80000100800 */
[----:B------:R-:W3:Y:S04]  /*197f10*/  LDL R43, [R1+0x2d8] ;  /* 0x0002d800012b7983 */ /* 0x000ee80000100800 */
[----:B------:R-:W3:Y:S01]  /*197f20*/  LDL R19, [R1+0x118] ;  /* 0x0001180001137983 */ /* 0x000ee20000100800 */
[----:B----4-:R-:W-:-:S03]  /*197f30*/  IADD3 R24, P0, PT, R36, R16, RZ ;  /* 0x0000001024187210 */ /* 0x010fc60007f1e0ff */
[----:B------:R-:W4:Y:S02]  /*197f40*/  LDL R36, [R1+0x2d4] ;  /* 0x0002d40001247983 */ /* 0x000f240000100800 */
[----:B------:R-:W-:-:S05]  /*197f50*/  IMAD.X R25, R8, 0x1, R15, P0 ;  /* 0x0000000108197824 */ /* 0x000fca00000e060f */
[----:B------:R0:W-:Y:S02]  /*197f60*/  STL.64 [R1+0x3dd8], R24 ;  /* 0x003dd81801007387 */ /* 0x0001e40000100a00 */
[-C--:B0-----:R-:W-:Y:S02]  /*197f70*/  IADD3 R24, P0, PT, R20, R16.reuse, RZ ;  /* 0x0000001014187210 */ /* 0x081fe40007f1e0ff */
[----:B------:R-:W4:Y:S03]  /*197f80*/  LDL R20, [R1+0x120] ;  /* 0x0001200001147983 */ /* 0x000f260000100800 */
[----:B------:R-:W-:Y:S02]  /*197f90*/  IMAD.X R25, R22, 0x1, R15, P0 ;  /* 0x0000000116197824 */ /* 0x000fe400000e060f */
[----:B------:R-:W4:Y:S04]  /*197fa0*/  LDL R22, [R1+0x2cc] ;  /* 0x0002cc0001167983 */ /* 0x000f280000100800 */
[----:B------:R2:W-:Y:S02]  /*197fb0*/  STL.64 [R1+0x3d98], R24 ;  /* 0x003d981801007387 */ /* 0x0005e40000100a00 */
[----:B--2---:R-:W-:-:S02]  /*197fc0*/  IADD3 R24, P0, PT, R55, R16, RZ ;  /* 0x0000001037187210 */ /* 0x004fc40007f1e0ff */
[----:B------:R-:W2:Y:S03]  /*197fd0*/  LDL R55, [R1+0x124] ;  /* 0x0001240001377983 */ /* 0x000ea60000100800 */
[----:B------:R-:W-:Y:S02]  /*197fe0*/  IMAD.X R25, R21, 0x1, R15, P0 ;  /* 0x0000000115197824 */ /* 0x000fe400000e060f */
[----:B------:R-:W2:Y:S01]  /*197ff0*/  LDL R21, [R1+0x2c8] ;  /* 0x0002c80001157983 */ /* 0x000ea20000100800 */
[----:B------:R-:W-:-:S03]  /*198000*/  IADD3 R8, P0, PT, R9, R16, RZ ;  /* 0x0000001009087210 */ /* 0x000fc60007f1e0ff */
[----:B------:R-:W-:Y:S02]  /*198010*/  STL.64 [R1+0x3d60], R24 ;  /* 0x003d601801007387 */ /* 0x000fe40000100a00 */
        /* <DEDUP_REMOVED lines=8> */
[-C--:B0-----:R-:W-:Y:S02]  /*1980a0*/  IADD3 R8, P0, PT, R4, R16.reuse, RZ ;  /* 0x0000001004087210 */ /* 0x081fe40007f1e0ff */
[----:B------:R-:W2:Y:S03]  /*1980b0*/  LDL R4, [R1+0x12c] ;  /* 0x00012c0001047983 */ /* 0x000ea60000100800 */
[----:B---3--:R-:W-:Y:S02]  /*1980c0*/  IMAD.X R9, R61, 0x1, R15, P0 ;  /* 0x000000013d097824 */ /* 0x008fe400000e060f */
[----:B------:R-:W3:Y:S04]  /*1980d0*/  LDL R61, [R1+0x2c0] ;  /* 0x0002c000013d7983 */ /* 0x000ee80000100800 */
[----:B------:R0:W-:Y:S02]  /*1980e0*/  STL.64 [R1+0x3bc8], R8 ;  /* 0x003bc80801007387 */ /* 0x0001e40000100a00 */
[----:B0-----:R-:W-:-:S02]  /*1980f0*/  IADD3 R8, P0, PT, R5, R16, RZ ;  /* 0x0000001005087210 */ /* 0x001fc40007f1e0ff */
[----:B------:R-:W3:Y:S03]  /*198100*/  LDL R5, [R1+0x130] ;  /* 0x0001300001057983 */ /* 0x000ee60000100800 */
        /* <DEDUP_REMOVED lines=8> */
[----:B0-----:R-:W-:Y:S02]  /*198190*/  IADD3 R8, P0, PT, R19, R16, RZ ;  /* 0x0000001013087210 */ /* 0x001fe40007f1e0ff */
[----:B------:R-:W-:-:S03]  /*1981a0*/  SHF.R.S32.HI R19, RZ, 0x1f, R6 ;  /* 0x0000001fff137819 */ /* 0x000fc60000011406 */
[----:B----4-:R-:W-:-:S05]  /*1981b0*/  IMAD.X R9, R36, 0x1, R15, P0 ;  /* 0x0000000124097824 */ /* 0x010fca00000e060f */
[----:B------:R0:W-:Y:S04]  /*1981c0*/  STL.64 [R1+0x3a90], R8 ;  /* 0x003a900801007387 */ /* 0x0001e80000100a00 */
[----:B------:R-:W4:Y:S04]  /*1981d0*/  LDL R43, [R1+0x2bc] ;  /* 0x0002bc00012b7983 */ /* 0x000f280000100800 */
[----:B------:R-:W4:Y:S01]  /*1981e0*/  LDL R36, [R1+0x134] ;  /* 0x0001340001247983 */ /* 0x000f220000100800 */
[----:B0-----:R-:W-:-:S05]  /*1981f0*/  IADD3 R8, P0, PT, R6, R16, RZ ;  /* 0x0000001006087210 */ /* 0x001fca0007f1e0ff */
[----:B------:R-:W-:-:S05]  /*198200*/  IMAD.X R9, R19, 0x1, R15, P0 ;  /* 0x0000000113097824 */ /* 0x000fca00000e060f */
[----:B------:R0:W-:Y:S02]  /*198210*/  STL.64 [R1+0x3ab0], R8 ;  /* 0x003ab00801007387 */ /* 0x0001e40000100a00 */
[----:B0-----:R-:W-:-:S05]  /*198220*/  IADD3 R8, P0, PT, R20, R16, RZ ;  /* 0x0000001014087210 */ /* 0x001fca0007f1e0ff */
[----:B------:R-:W-:Y:S02]  /*198230*/  IMAD.X R9, R22, 0x1, R15, P0 ;  /* 0x0000000116097824 */ /* 0x000fe400000e060f */
[----:B------:R-:W4:Y:S04]  /*198240*/  LDL R22, [R1+0x2b8] ;  /* 0x0002b80001167983 */ /* 0x000f280000100800 */
[----:B------:R2:W-:Y:S04]  /*198250*/  STL.64 [R1+0x3ad0], R8 ;  /* 0x003ad00801007387 */ /* 0x0005e80000100a00 */
[----:B------:R-:W4:Y:S01]  /*198260*/  LDL R25, [R1+0x2b4] ;  /* 0x0002b40001197983 */ /* 0x000f220000100800 */
[----:B--2---:R-:W-:-:S03]  /*198270*/  IADD3 R8, P0, PT, R55, R16, RZ ;  /* 0x0000001037087210 */ /* 0x004fc60007f1e0ff */
[----:B------:R-:W2:Y:S02]  /*198280*/  LDL R55, [R1+0x138] ;  /* 0x0001380001377983 */ /* 0x000ea40000100800 */
[----:B------:R-:W-:-:S05]  /*198290*/  IMAD.X R9, R21, 0x1, R15, P0 ;  /* 0x0000000115097824 */ /* 0x000fca00000e060f */
[----:B------:R0:W-:Y:S04]  /*1982a0*/  STL.64 [R1+0x3af0], R8 ;  /* 0x003af00801007387 */ /* 0x0001e80000100a00 */
[----:B------:R-:W2:Y:S01]  /*1982b0*/  LDL R50, [R1+0x13c] ;  /* 0x00013c0001327983 */ /* 0x000ea20000100800 */
[----:B------:R-:W-:-:S03]  /*1982c0*/  SHF.R.S32.HI R21, RZ, 0x1f, R56 ;  /* 0x0000001fff157819 */ /* 0x000fc60000011438 */
[----:B------:R-:W2:Y:S01]  /*1982d0*/  LDL R20, [R1+0x2b0] ;  /* 0x0002b00001147983 */ /* 0x000ea20000100800 */
[----:B0-----:R-:W-:-:S03]  /*1982e0*/  IADD3 R8, P0, PT, R56, R16, RZ ;  /* 0x0000001038087210 */ /* 0x001fc60007f1e0ff */
[----:B------:R-:W2:Y:S02]  /*1982f0*/  LDL R19, [R1+0x140] ;  /* 0x0001400001137983 */ /* 0x000ea40000100800 */
[----:B------:R-:W-:Y:S02]  /*198300*/  IMAD.X R9, R21, 0x1, R15, P0 ;  /* 0x0000000115097824 */ /* 0x000fe400000e060f */
[----:B------:R-:W-:Y:S02]  /*198310*/  IMAD.MOV.U32 R21, RZ, RZ, R60 ;  /* 0x000000ffff157224 */ /* 0x000fe400078e003c */
[----:B------:R-:W2:Y:S04]  /*198320*/  LDL R60, [R1+0x2ac] ;  /* 0x0002ac00013c7983 */ /* 0x000ea80000100800 */
[----:B------:R0:W-:Y:S02]  /*198330*/  STL.64 [R1+0x3b10], R8 ;  /* 0x003b100801007387 */ /* 0x0001e40000100a00 */
[----:B0-----:R-:W-:-:S05]  /*198340*/  IADD3 R8, P0, PT, R4, R16, RZ ;  /* 0x0000001004087210 */ /* 0x001fca0007f1e0ff */
[----:B---3--:R-:W-:Y:S02]  /*198350*/  IMAD.X R9, R61, 0x1, R15, P0 ;  /* 0x000000013d097824 */ /* 0x008fe400000e060f */
[----:B------:R-:W3:Y:S04]  /*198360*/  LDL R61, [R1+0x144] ;  /* 0x00014400013d7983 */ /* 0x000ee80000100800 */
        /* <DEDUP_REMOVED lines=9> */
[----:B0-----:R-:W-:-:S03]  /*198400*/  IADD3 R8, P0, PT, R5, R16, RZ ;  /* 0x0000001005087210 */ /* 0x001fc60007f1e0ff */
[----:B------:R-:W3:Y:S02]  /*198410*/  LDL R5, [R1+0x154] ;  /* 0x0001540001057983 */ /* 0x000ee40000100800 */
[----:B----4-:R-:W-:-:S05]  /*198420*/  IMAD.X R9, R43, 0x1, R15, P0 ;  /* 0x000000012b097824 */ /* 0x010fca00000e060f */
[----:B------:R0:W-:Y:S04]  /*198430*/  STL.64 [R1+0x3b50], R8 ;  /* 0x003b500801007387 */ /* 0x0001e80000100a00 */
[----:B------:R-:W4:Y:S04]  /*198440*/  LDL R42, [R1+0x158] ;  /* 0x00015800012a7983 */ /* 0x000f280000100800 */
[----:B------:R-:W4:Y:S01]  /*198450*/  LDL R43, [R1+0x294] ;  /* 0x00029400012b7983 */ /* 0x000f220000100800 */
        /* <DEDUP_REMOVED lines=8> */
[----:B------:R0:W-:Y:S02]  /*1984e0*/  STL.64 [R1+0x3920], R8 ;  /* 0x0039200801007387 */ /* 0x0001e40000100a00 */
[----:B0-----:R-:W-:-:S05]  /*1984f0*/  IADD3 R8, P0, PT, R50, R16, RZ ;  /* 0x0000001032087210 */ /* 0x001fca0007f1e0ff */
[--C-:B------:R-:W-:Y:S02]  /*198500*/  IMAD.X R9, R20, 0x1, R15.reuse, P0 ;  /* 0x0000000114097824 */ /* 0x100fe400000e060f */
[----:B------:R-:W2:Y:S04]  /*198510*/  LDL R20, [R1+0x28c] ;  /* 0x00028c0001147983 */ /* 0x000ea80000100800 */
[----:B------:R0:W-:Y:S02]  /*198520*/  STL.64 [R1+0x3940], R8 ;  /* 0x0039400801007387 */ /* 0x0001e40000100a00 */
[----:B0-----:R-:W-:Y:S02]  /*198530*/  IADD3 R8, P0, PT, R19, R16, RZ ;  /* 0x0000001013087210 */ /* 0x001fe40007f1e0ff */
[----:B------:R-:W2:Y:S03]  /*198540*/  LDL R19, [R1+0x164] ;  /* 0x0001640001137983 */ /* 0x000ea60000100800 */
[----:B------:R-:W-:-:S02]  /*198550*/  IMAD.X R9, R60, 0x1, R15, P0 ;  /* 0x000000013c097824 */ /* 0x000fc400000e060f */
[----:B------:R-:W2:Y:S04]  /*198560*/  LDL R60, [R1+0x288] ;  /* 0x00028800013c7983 */ /* 0x000ea80000100800 */
[----:B------:R3:W-:Y:S02]  /*198570*/  STL.64 [R1+0x3960], R8 ;  /* 0x0039600801007387 */ /* 0x0007e40000100a00 */
[----:B---3--:R-:W-:Y:S02]  /*198580*/  IADD3 R8, P0, PT, R61, R16, RZ ;  /* 0x000000103d087210 */ /* 0x008fe40007f1e0ff */
        /* <DEDUP_REMOVED lines=13> */
[----:B------:R-:W-:Y:S04]  /*198660*/  STL.64 [R1+0x3a00], R8 ;  /* 0x003a000801007387 */ /* 0x000fe80000100a00 */
[----:B------:R0:W-:Y:S04]  /*198670*/  STL.64 [R1+0x37a0], R4 ;  /* 0x0037a00401007387 */ /* 0x0001e80000100a00 */
[----:B------:R-:W3:Y:S04]  /*198680*/  LDL R25, [R1+0x170] ;  /* 0x0001700001197983 */ /* 0x000ee80000100800 */
[----:B0-----:R-:W3:Y:S04]  /*198690*/  LDL R4, [R1+0x284] ;  /* 0x0002840001047983 */ /* 0x001ee80000100800 */
[----:B------:R-:W3:Y:S01]  /*1986a0*/  LDL R5, [R1+0x16c] ;  /* 0x00016c0001057983 */ /* 0x000ee20000100800 */
[----:B----4-:R-:W-:-:S05]  /*1986b0*/  IADD3 R8, P0, PT, R42, R16, RZ ;  /* 0x000000102a087210 */ /* 0x010fca0007f1e0ff */
[----:B------:R-:W-:-:S05]  /*1986c0*/  IMAD.X R9, R43, 0x1, R15, P0 ;  /* 0x000000012b097824 */ /* 0x000fca00000e060f */
[----:B------:R0:W-:Y:S02]  /*1986d0*/  STL.64 [R1+0x37c0], R8 ;  /* 0x0037c00801007387 */ /* 0x0001e40000100a00 */
[-C--:B0-----:R-:W-:Y:S02]  /*1986e0*/  IADD3 R8, P0, PT, R22, R16.reuse, RZ ;  /* 0x0000001016087210 */ /* 0x081fe40007f1e0ff */
[----:B------:R-:W4:Y:S03]  /*1986f0*/  LDL R22, [R1+0x174] ;  /* 0x0001740001167983 */ /* 0x000f260000100800 */
[--C-:B------:R-:W-:Y:S01]  /*198700*/  IMAD.X R9, R36, 0x1, R15.reuse, P0 ;  /* 0x0000000124097824 */ /* 0x100fe200000e060f */
[----:B--2---:R-:W-:Y:S02]  /*198710*/  IADD3 R42, P0, PT, R55, R16, RZ ;  /* 0x00000010372a7210 */ /* 0x004fe40007f1e0ff */
[----:B------:R-:W2:Y:S04]  /*198720*/  LDL R55, [R1+0x178] ;  /* 0x0001780001377983 */ /* 0x000ea80000100800 */
[----:B------:R0:W-:Y:S04]  /*198730*/  STL.64 [R1+0x37e0], R8 ;  /* 0x0037e00801007387 */ /* 0x0001e80000100a00 */
[----:B------:R-:W2:Y:S04]  /*198740*/  LDL R50, [R1+0x180] ;  /* 0x0001800001327983 */ /* 0x000ea80000100800 */
[----:B0-----:R-:W2:Y:S04]  /*198750*/  LDL R8, [R1+0x274] ;  /* 0x0002740001087983 */ /* 0x001ea80000100800 */
[----:B------:R-:W2:Y:S01]  /*198760*/  LDL R9, [R1+0x17c] ;  /* 0x00017c0001097983 */ /* 0x000ea20000100800 */
[----:B------:R-:W-:-:S02]  /*198770*/  IMAD.X R43, R20, 0x1, R15, P0 ;  /* 0x00000001142b7824 */ /* 0x000fc400000e060f */
[----:B------:R-:W-:Y:S02]  /*198780*/  IMAD.MOV.U32 R20, RZ, RZ, R21 ;  /* 0x000000ffff147224 */ /* 0x000fe400078e0015 */
[----:B------:R-:W2:Y:S04]  /*198790*/  LDL R21, [R1+0x26c] ;  /* 0x00026c0001157983 */ /* 0x000ea80000100800 */
[----:B------:R0:W-:Y:S02]  /*1987a0*/  STL.64 [R1+0x3800], R42 ;  /* 0x0038002a01007387 */ /* 0x0001e40000100a00 */
[-C--:B0-----:R-:W-:Y:S02]  /*1987b0*/  IADD3 R42, P0, PT, R19, R16.reuse, RZ ;  /* 0x00000010132a7210 */ /* 0x081fe40007f1e0ff */
[----:B------:R-:W2:Y:S03]  /*1987c0*/  LDL.LU R19, [R1+0x19c] ;  /* 0x00019c0001137983 */ /* 0x000ea60000300800 */
[----:B------:R-:W-:Y:S01]  /*1987d0*/  IMAD.X R43, R60, 0x1, R15, P0 ;  /* 0x000000013c2b7824 */ /* 0x000fe200000e060f */
[----:B------:R-:W2:Y:S04]  /*1987e0*/  LDL R51, [R1+0x188] ;  /* 0x0001880001337983 */ /* 0x000ea80000100800 */
[----:B------:R0:W-:Y:S04]  /*1987f0*/  STL.64 [R1+0x3820], R42 ;  /* 0x0038202a01007387 */ /* 0x0001e80000100a00 */
[----:B------:R-:W2:Y:S04]  /*198800*/  LDL R48, [R1+0x264] ;  /* 0x0002640001307983 */ /* 0x000ea80000100800 */
[----:B------:R-:W2:Y:S04]  /*198810*/  LDL R49, [R1+0x18c] ;  /* 0x00018c0001317983 */ /* 0x000ea80000100800 */
[----:B------:R-:W2:Y:S04]  /*198820*/  LDL R46, [R1+0x260] ;  /* 0x00026000012e7983 */ /* 0x000ea80000100800 */
[----:B------:R-:W2:Y:S04]  /*198830*/  LDL R47, [R1+0x190] ;  /* 0x00019000012f7983 */ /* 0x000ea80000100800 */
[----:B------:R-:W2:Y:S04]  /*198840*/  LDL R44, [R1+0x25c] ;  /* 0x00025c00012c7983 */ /* 0x000ea80000100800 */
[----:B------:R-:W2:Y:S01]  /*198850*/  LDL R45, [R1+0x194] ;  /* 0x00019400012d7983 */ /* 0x000ea20000100800 */
[----:B---3--:R-:W-:-:S03]  /*198860*/  IADD3 R60, P0, PT, R61, R16, RZ ;  /* 0x000000103d3c7210 */ /* 0x008fc60007f1e0ff */
[----:B0-----:R-:W3:Y:S04]  /*198870*/  LDL R42, [R1+0x258] ;  /* 0x00025800012a7983 */ /* 0x001ee80000100800 */
[----:B------:R-:W2:Y:S01]  /*198880*/  LDL R43, [R1+0x198] ;  /* 0x00019800012b7983 */ /* 0x000ea20000100800 */
[----:B------:R-:W-:-:S05]  /*198890*/  IMAD.X R61, R4, 0x1, R15, P0 ;  /* 0x00000001043d7824 */ /* 0x000fca00000e060f */
[----:B------:R0:W-:Y:S04]  /*1988a0*/  STL.64 [R1+0x3840], R60 ;  /* 0x0038403c01007387 */ /* 0x0001e80000100a00 */
[----:B0-----:R-:W2:Y:S01]  /*1988b0*/  LDL.LU.64 R60, [R1+0x86c8] ;  /* 0x0086c800013c7983 */ /* 0x001ea20000300a00 */
[----:B------:R-:W-:-:S03]  /*1988c0*/  IADD3 R4, P0, PT, R5, R16, RZ ;  /* 0x0000001005047210 */ /* 0x000fc60007f1e0ff */
[----:B------:R-:W3:Y:S02]  /*1988d0*/  LDL R36, [R1+0x250] ;  /* 0x0002500001247983 */ /* 0x000ee40000100800 */
[----:B--2---:R-:W-:Y:S01]  /*1988e0*/  IMAD.X R5, R60, 0x1, R15, P0 ;  /* 0x000000013c057824 */ /* 0x004fe200000e060f */
[----:B------:R-:W-:-:S04]  /*1988f0*/  IADD3 R24, P0, PT, R25, R16, RZ ;  /* 0x0000001019187210 */ /* 0x000fc80007f1e0ff */
[----:B------:R0:W-:Y:S04]  /*198900*/  STL.64 [R1+0x3860], R4 ;  /* 0x0038600401007387 */ /* 0x0001e80000100a00 */
[----:B0-----:R-:W2:Y:S04]  /*198910*/  LDL.LU.64 R4, [R1+0x86c0] ;  /* 0x0086c00001047983 */ /* 0x001ea80000300a00 */
[----:B------:R-:W2:Y:S02]  /*198920*/  LDL R25, [R1+0x27c] ;  /* 0x00027c0001197983 */ /* 0x000ea40000100800 */
[----:B--2---:R-:W-:-:S05]  /*198930*/  IMAD.X R25, R25, 0x1, R15, P0 ;  /* 0x0000000119197824 */ /* 0x004fca00000e060f */
[----:B------:R4:W-:Y:S02]  /*198940*/  STL.64 [R1+0x3880], R24 ;  /* 0x0038801801007387 */ /* 0x0009e40000100a00 */
[----:B----4-:R-:W-:Y:S01]  /*198950*/  IADD3 R24, P0, PT, R22, R16, RZ ;  /* 0x0000001016187210 */ /* 0x010fe20007f1e0ff */
[----:B------:R-:W-:-:S04]  /*198960*/  IMAD.MOV.U32 R22, RZ, RZ, R54 ;  /* 0x000000ffff167224 */ /* 0x000fc800078e0036 */
[----:B------:R-:W-:Y:S01]  /*198970*/  IMAD.X R25, R5, 0x1, R15, P0 ;  /* 0x0000000105197824 */ /* 0x000fe200000e060f */
[----:B------:R-:W-:-:S05]  /*198980*/  IADD3 R54, P0, PT, R55, R16, RZ ;  /* 0x0000001037367210 */ /* 0x000fca0007f1e0ff */
[----:B------:R-:W-:Y:S01]  /*198990*/  IMAD.X R55, R8, 0x1, R15, P0 ;  /* 0x0000000108377824 */ /* 0x000fe200000e060f */
[----:B------:R0:W-:Y:S01]  /*1989a0*/  STL.64 [R1+0x38a0], R24 ;  /* 0x0038a01801007387 */ /* 0x0001e20000100a00 */
[----:B------:R-:W-:-:S03]  /*1989b0*/  IADD3 R8, P0, PT, R9, R16, RZ ;  /* 0x0000001009087210 */ /* 0x000fc60007f1e0ff */
[----:B0-----:R-:W2:Y:S04]  /*1989c0*/  LDL.LU.64 R24, [R1+0x86b8] ;  /* 0x0086b80001187983 */ /* 0x001ea80000300a00 */
[----:B------:R0:W-:Y:S04]  /*1989d0*/  STL.64 [R1+0x3690], R54 ;  /* 0x0036903601007387 */ /* 0x0001e80000100a00 */
[----:B0-----:R-:W4:Y:S04]  /*1989e0*/  LDL.LU.64 R54, [R1+0x86b0] ;  /* 0x0086b00001367983 */ /* 0x001f280000300a00 */
[----:B------:R-:W2:Y:S02]  /*1989f0*/  LDL R9, [R1+0x270] ;  /* 0x0002700001097983 */ /* 0x000ea40000100800 */
[----:B--2---:R-:W-:-:S05]  /*198a00*/  IMAD.X R9, R9, 0x1, R15, P0 ;  /* 0x0000000109097824 */ /* 0x004fca00000e060f */
[----:B------:R0:W-:Y:S02]  /*198a10*/  STL.64 [R1+0x36b0], R8 ;  /* 0x0036b00801007387 */ /* 0x0001e40000100a00 */
[----:B0-----:R-:W-:-:S05]  /*198a20*/  IADD3 R8, P0, PT, R50, R16, RZ ;  /* 0x0000001032087210 */ /* 0x001fca0007f1e0ff */
[----:B------:R-:W-:Y:S02]  /*198a30*/  IMAD.X R9, R21, 0x1, R15, P0 ;  /* 0x0000000115097824 */ /* 0x000fe400000e060f */
[----:B------:R-:W-:Y:S02]  /*198a40*/  IMAD.MOV.U32 R21, RZ, RZ, R59 ;  /* 0x000000ffff157224 */ /* 0x000fe400078e003b */
[----:B------:R-:W2:Y:S01]  /*198a50*/  LDL R59, [R1+0x1ac] ;  /* 0x0001ac00013b7983 */ /* 0x000ea20000100800 */
[----:B----4-:R-:W-:-:S03]  /*198a60*/  SHF.R.S32.HI R50, RZ, 0x1f, R55 ;  /* 0x0000001fff327819 */ /* 0x010fc60000011437 */
[----:B------:R0:W-:Y:S02]  /*198a70*/  STL.64 [R1+0x36d0], R8 ;  /* 0x0036d00801007387 */ /* 0x0001e40000100a00 */
[----:B0-----:R-:W-:-:S05]  /*198a80*/  IADD3 R8, P0, PT, R55, R16, RZ ;  /* 0x0000001037087210 */ /* 0x001fca0007f1e0ff */
[----:B------:R-:W-:Y:S01]  /*198a90*/  IMAD.X R9, R50, 0x1, R15, P0 ;  /* 0x0000000132097824 */ /* 0x000fe200000e060f */
[----:B------:R-:W-:-:S05]  /*198aa0*/  IADD3 R50, P0, PT, R51, R16, RZ ;  /* 0x0000001033327210 */ /* 0x000fca0007f1e0ff */
[----:B------:R-:W-:Y:S01]  /*198ab0*/  IMAD.X R51, R48, 0x1, R15, P0 ;  /* 0x0000000130337824 */ /* 0x000fe200000e060f */
[----:B------:R-:W-:-:S05]  /*198ac0*/  IADD3 R48, P0, PT, R49, R16, RZ ;  /* 0x0000001031307210 */ /* 0x000fca0007f1e0ff */
[--C-:B------:R-:W-:Y:S01]  /*198ad0*/  IMAD.X R49, R46, 0x1, R15.reuse, P0 ;  /* 0x000000012e317824 */ /* 0x100fe200000e060f */
[-C--:B------:R-:W-:Y:S01]  /*198ae0*/  IADD3 R46, P0, PT, R47, R16.reuse, RZ ;  /* 0x000000102f2e7210 */ /* 0x080fe20007f1e0ff */
[----:B------:R0:W-:Y:S04]  /*198af0*/  STL.64 [R1+0x36f0], R8 ;  /* 0x0036f00801007387 */ /* 0x0001e80000100a00 */
[----:B------:R-:W-:Y:S01]  /*198b00*/  IMAD.X R47, R44, 0x1, R15, P0 ;  /* 0x000000012c2f7824 */ /* 0x000fe200000e060f */
[----:B------:R-:W-:-:S05]  /*198b10*/  IADD3 R44, P0, PT, R45, R16, RZ ;  /* 0x000000102d2c7210 */ /* 0x000fca0007f1e0ff */
[----:B---3--:R-:W-:Y:S01]  /*198b20*/  IMAD.X R45, R42, 0x1, R15, P0 ;  /* 0x000000012a2d7824 */ /* 0x008fe200000e060f */
[----:B0-----:R-:W3:Y:S04]  /*198b30*/  LDL.LU.64 R8, [R1+0x86a8] ;  /* 0x0086a80001087983 */ /* 0x001ee80000300a00 */
[----:B------:R0:W-:Y:S01]  /*198b40*/  STL.64 [R1+0x3710], R50 ;  /* 0x0037103201007387 */ /* 0x0001e20000100a00 */
[----:B------:R-:W-:-:S03]  /*198b50*/  IADD3 R42, P0, PT, R43, R16, RZ ;  /* 0x000000102b2a7210 */ /* 0x000fc60007f1e0ff */
[----:B0-----:R-:W4:Y:S04]  /*198b60*/  LDL.LU.64 R50, [R1+0x86a0] ;  /* 0x0086a00001327983 */ /* 0x001f280000300a00 */
[----:B------:R0:W-:Y:S04]  /*198b70*/  STL.64 [R1+0x3730], R48 ;  /* 0x0037303001007387 */ /* 0x0001e80000100a00 */
[----:B0-----:R-:W2:Y:S04]  /*198b80*/  LDL.LU.64 R48, [R1+0x8698] ;  /* 0x0086980001307983 */ /* 0x001ea80000300a00 */
[----:B------:R0:W-:Y:S04]  /*198b90*/  STL.64 [R1+0x3758], R46 ;  /* 0x0037582e01007387 */ /* 0x0001e80000100a00 */
[----:B0-----:R-:W2:Y:S04]  /*198ba0*/  LDL.LU.64 R46, [R1+0x8690] ;  /* 0x00869000012e7983 */ /* 0x001ea80000300a00 */
[----:B------:R0:W-:Y:S04]  /*198bb0*/  STL.64 [R1+0x3558], R44 ;  /* 0x0035582c01007387 */ /* 0x0001e80000100a00 */
[----:B0-----:R-:W2:Y:S04]  /*198bc0*/  LDL.LU.64 R44, [R1+0x8688] ;  /* 0x00868800012c7983 */ /* 0x001ea80000300a00 */
[----:B------:R-:W2:Y:S02]  /*198bd0*/  LDL R43, [R1+0x254] ;  /* 0x00025400012b7983 */ /* 0x000ea40000100800 */
[----:B--2---:R-:W-:-:S05]  /*198be0*/  IMAD.X R43, R43, 0x1, R15, P0 ;  /* 0x000000012b2b7824 */ /* 0x004fca00000e060f */
[----:B------:R0:W-:Y:S02]  /*198bf0*/  STL.64 [R1+0x3578], R42 ;  /* 0x0035782a01007387 */ /* 0x0001e40000100a00 */
[----:B0-----:R-:W-:-:S05]  /*198c00*/  IADD3 R42, P0, PT, R19, R16, RZ ;  /* 0x00000010132a7210 */ /* 0x001fca0007f1e0ff */
[----:B------:R-:W-:-:S05]  /*198c10*/  IMAD.X R43, R36, 0x1, R15, P0 ;  /* 0x00000001242b7824 */ /* 0x000fca00000e060f */
[----:B------:R0:W-:Y:S02]  /*198c20*/  STL.64 [R1+0x3598], R42 ;  /* 0x0035982a01007387 */ /* 0x0001e40000100a00 */
[----:B0-----:R-:W-:-:S05]  /*198c30*/  IADD3 R42, P0, PT, R24, R16, RZ ;  /* 0x00000010182a7210 */ /* 0x001fca0007f1e0ff */
[----:B------:R-:W-:Y:S01]  /*198c40*/  IMAD.X R43, R54, 0x1, R15, P0 ;  /* 0x00000001362b7824 */ /* 0x000fe200000e060f */
[----:B------:R-:W-:-:S04]  /*198c50*/  SHF.R.S32.HI R36, RZ, 0x1f, R57 ;  /* 0x0000001fff247819 */ /* 0x000fc80000011439 */
[----:B------:R0:W-:Y:S04]  /*198c60*/  STL.64 [R1+0x35b8], R42 ;  /* 0x0035b82a01007387 */ /* 0x0001e80000100a00 */
[----:B0-----:R-:W2:Y:S04]  /*198c70*/  LDL.LU.64 R42, [R1+0x8680] ;  /* 0x00868000012a7983 */ /* 0x001ea80000300a00 */
[----:B------:R0:W-:Y:S02]  /*198c80*/  STL.64 [R1+0x85b8], R54 ;  /* 0x0085b83601007387 */ /* 0x0001e40000100a00 */
[----:B0-----:R-:W-:Y:S01]  /*198c90*/  IMAD.MOV.U32 R54, RZ, RZ, R40 ;  /* 0x000000ffff367224 */ /* 0x001fe200078e0028 */
[----:B------:R-:W-:Y:S01]  /*198ca0*/  IADD3 R40, P0, PT, R57, R16, RZ ;  /* 0x0000001039287210 */ /* 0x000fe20007f1e0ff */
[----:B------:R-:W-:-:S04]  /*198cb0*/  IMAD.MOV.U32 R55, RZ, RZ, R41 ;  /* 0x000000ffff377224 */ /* 0x000fc800078e0029 */
        /* <DEDUP_REMOVED lines=8> */
[----:B------:R-:W-:-:S05]  /*198d40*/  IMAD.X R39, R36, 0x1, R15, P0 ;  /* 0x0000000124277824 */ /* 0x000fca00000e060f */
[----:B------:R0:W-:Y:S04]  /*198d50*/  STL.64 [R1+0x35f8], R38 ;  /* 0x0035f82601007387 */ /* 0x0001e80000100a00 */
[----:B0-----:R-:W2:Y:S04]  /*198d60*/  LDL.LU.64 R38, [R1+0x8670] ;  /* 0x0086700001267983 */ /* 0x001ea80000300a00 */
[----:B------:R0:W-:Y:S02]  /*198d70*/  STL.64 [R1+0x85d8], R60 ;  /* 0x0085d83c01007387 */ /* 0x0001e40000100a00 */
[----:B0-----:R-:W-:Y:S01]  /*198d80*/  IMAD.MOV.U32 R61, RZ, RZ, R58 ;  /* 0x000000ffff3d7224 */ /* 0x001fe200078e003a */
[----:B------:R-:W-:-:S05]  /*198d90*/  IADD3 R58, P0, PT, R59, R16, RZ ;  /* 0x000000103b3a7210 */ /* 0x000fca0007f1e0ff */
[----:B------:R-:W-:Y:S01]  /*198da0*/  IMAD.X R59, R22, 0x1, R15, P0 ;  /* 0x00000001163b7824 */ /* 0x000fe200000e060f */
[----:B---3--:R-:W-:-:S04]  /*198db0*/  SHF.R.S32.HI R36, RZ, 0x1f, R8 ;  /* 0x0000001fff247819 */ /* 0x008fc80000011408 */
[----:B------:R0:W-:Y:S02]  /*198dc0*/  STL.64 [R1+0x3618], R58 ;  /* 0x0036183a01007387 */ /* 0x0001e40000100a00 */
[----:B0-----:R-:W-:-:S05]  /*198dd0*/  IADD3 R58, P0, PT, R8, R16, RZ ;  /* 0x00000010083a7210 */ /* 0x001fca0007f1e0ff */
[----:B------:R-:W-:Y:S01]  /*198de0*/  IMAD.X R59, R36, 0x1, R15, P0 ;  /* 0x00000001243b7824 */ /* 0x000fe200000e060f */
[----:B------:R-:W-:-:S04]  /*198df0*/  IADD3 R36, P0, PT, R23, R16, RZ ;  /* 0x0000001017247210 */ /* 0x000fc80007f1e0ff */
[----:B------:R0:W-:Y:S04]  /*198e00*/  STL.64 [R1+0x3638], R58 ;  /* 0x0036383a01007387 */ /* 0x0001e80000100a00 */
[----:B0-----:R-:W3:Y:S04]  /*198e10*/  LDL.LU.64 R58, [R1+0x8668] ;  /* 0x00866800013a7983 */ /* 0x001ee80000300a00 */
[----:B------:R0:W-:Y:S02]  /*198e20*/  STL.64 [R1+0x8588], R22 ;  /* 0x0085881601007387 */ /* 0x0001e40000100a00 */
[----:B0-----:R-:W-:-:S02]  /*198e30*/  IMAD.MOV.U32 R23, RZ, RZ, R12 ;  /* 0x000000ffff177224 */ /* 0x001fc400078e000c */
[----:B------:R-:W2:Y:S01]  /*198e40*/  LDL.LU R12, [R1+0x8660] ;  /* 0x00866000010c7983 */ /* 0x000ea20000300800 */
[----:B------:R-:W-:Y:S02]  /*198e50*/  IMAD.MOV.U32 R60, RZ, RZ, R37 ;  /* 0x000000ffff3c7224 */ /* 0x000fe400078e0025 */
[----:B------:R-:W-:Y:S02]  /*198e60*/  IMAD.MOV.U32 R22, RZ, RZ, R61 ;  /* 0x000000ffff167224 */ /* 0x000fe400078e003d */
[----:B------:R-:W-:Y:S02]  /*198e70*/  IMAD.MOV.U32 R61, RZ, RZ, R56 ;  /* 0x000000ffff3d7224 */ /* 0x000fe400078e0038 */
[----:B------:R-:W-:Y:S02]  /*198e80*/  IMAD.MOV.U32 R56, RZ, RZ, R52 ;  /* 0x000000ffff387224 */ /* 0x000fe400078e0034 */
[----:B---3--:R-:W-:-:S05]  /*198e90*/  IMAD.X R37, R58, 0x1, R15, P0 ;  /* 0x000000013a257824 */ /* 0x008fca00000e060f */
[----:B------:R0:W-:Y:S04]  /*198ea0*/  STL.64 [R1+0x3658], R36 ;  /* 0x0036582401007387 */ /* 0x0001e80000100a00 */
[----:B0-----:R-:W3:Y:S01]  /*198eb0*/  LDL.LU.64 R36, [R1+0x8658] ;  /* 0x0086580001247983 */ /* 0x001ee20000300a00 */
[----:B--2---:R-:W-:-:S03]  /*198ec0*/  IADD3 R52, P0, PT, R12, R16, RZ ;  /* 0x000000100c347210 */ /* 0x004fc60007f1e0ff */
[----:B------:R0:W-:Y:S04]  /*198ed0*/  STL [R1+0x8580], R58 ;  /* 0x0085803a01007387 */ /* 0x0001e80000100800 */
[----:B------:R1:W-:Y:S01]  /*198ee0*/  STL [R1+0x8584], R12 ;  /* 0x0085840c01007387 */ /* 0x0003e20000100800 */
[----:B0-----:R-:W-:Y:S02]  /*198ef0*/  IMAD.MOV.U32 R58, RZ, RZ, R53 ;  /* 0x000000ffff3a7224 */ /* 0x001fe400078e0035 */
[----:B------:R-:W-:Y:S02]  /*198f00*/  IMAD.X R53, R59, 0x1, R15, P0 ;  /* 0x000000013b357824 */ /* 0x000fe400000e060f */
[----:B-1----:R-:W-:Y:S02]  /*198f10*/  IMAD.MOV.U32 R12, RZ, RZ, R18 ;  /* 0x000000ffff0c7224 */ /* 0x002fe400078e0012 */
[----:B------:R-:W2:Y:S04]  /*198f20*/  LDL.LU R18, [R1+0x8650] ;  /* 0x0086500001127983 */ /* 0x000ea80000300800 */
[----:B------:R0:W-:Y:S02]  /*198f30*/  STL.64 [R1+0x3678], R52 ;  /* 0x0036783401007387 */ /* 0x0001e40000100a00 */
[----:B0-----:R-:W-:-:S05]  /*198f40*/  IADD3 R52, P0, PT, R20, R16, RZ ;  /* 0x0000001014347210 */ /* 0x001fca0007f1e0ff */
[----:B------:R-:W-:-:S05]  /*198f50*/  IMAD.X R53, R7, 0x1, R15, P0 ;  /* 0x0000000107357824 */ /* 0x000fca00000e060f */
[----:B------:R0:W-:Y:S04]  /*198f60*/  STL.64 [R1+0x34f0], R52 ;  /* 0x0034f03401007387 */ /* 0x0001e80000100a00 */
[----:B0-----:R-:W2:Y:S04]  /*198f70*/  LDL.LU.64 R52, [R1+0x8648] ;  /* 0x0086480001347983 */ /* 0x001ea80000300a00 */
[----:B------:R0:W-:Y:S04]  /*198f80*/  STL.64 [R1+0x85f8], R6 ;  /* 0x0085f80601007387 */ /* 0x0001e80000100a00 */
[----:B------:R1:W-:Y:S01]  /*198f90*/  STL.64 [R1+0x8570], R20 ;  /* 0x0085701401007387 */ /* 0x0003e20000100a00 */
[----:B0-----:R-:W-:Y:S01]  /*198fa0*/  IMAD.MOV.U32 R7, RZ, RZ, R2 ;  /* 0x000000ffff077224 */ /* 0x001fe200078e0002 */
[----:B------:R-:W-:Y:S01]  /*198fb0*/  IADD3 R2, P0, PT, R21, R16, RZ ;  /* 0x0000001015027210 */ /* 0x000fe20007f1e0ff */
[----:B------:R-:W-:-:S02]  /*198fc0*/  IMAD.MOV.U32 R6, RZ, RZ, R3 ;  /* 0x000000ffff067224 */ /* 0x000fc400078e0003 */
[----:B-1----:R-:W-:Y:S02]  /*198fd0*/  IMAD.MOV.U32 R20, RZ, RZ, R17 ;  /* 0x000000ffff147224 */ /* 0x002fe400078e0011 */
[----:B------:R-:W3:Y:S01]  /*198fe0*/  LDL.LU R17, [R1+0x8640] ;  /* 0x0086400001117983 */ /* 0x000ee20000300800 */
[----:B------:R-:W-:-:S03]  /*198ff0*/  IMAD.MOV.U32 R21, RZ, RZ, R13 ;  /* 0x000000ffff157224 */ /* 0x000fc600078e000d */
[----:B------:R-:W3:Y:S01]  /*199000*/  LDL.LU R13, [R1+0x863c] ;  /* 0x00863c00010d7983 */ /* 0x000ee20000300800 */
[----:B--2---:R-:W-:-:S05]  /*199010*/  IMAD.X R3, R52, 0x1, R15, P0 ;  /* 0x0000000134037824 */ /* 0x004fca00000e060f */
[----:B------:R0:W-:Y:S04]  /*199020*/  STL.64 [R1+0x3510], R2 ;  /* 0x0035100201007387 */ /* 0x0001e80000100a00 */
[----:B------:R1:W-:Y:S01]  /*199030*/  STL.64 [R1+0x8590], R52 ;  /* 0x0085903401007387 */ /* 0x0003e20000100a00 */
[----:B0-----:R-:W-:Y:S01]  /*199040*/  IADD3 R2, P0, PT, R53, R16, RZ ;  /* 0x0000001035027210 */ /* 0x001fe20007f1e0ff */
[----:B-1----:R-:W-:Y:S02]  /*199050*/  IMAD.MOV.U32 R52, RZ, RZ, R14 ;  /* 0x000000ffff347224 */ /* 0x002fe400078e000e */
[----:B------:R-:W2:Y:S02]  /*199060*/  LDL.LU R14, [R1+0x8638] ;  /* 0x00863800010e7983 */ /* 0x000ea40000300800 */
[----:B------:R-:W-:-:S05]  /*199070*/  IMAD.X R3, R18, 0x1, R15, P0 ;  /* 0x0000000112037824 */ /* 0x000fca00000e060f */
[----:B------:R0:W-:Y:S01]  /*199080*/  STL.64 [R1+0x3530], R2 ;  /* 0x0035300201007387 */ /* 0x0001e20000100a00 */
[----:B------:R-:W-:-:S03]  /*199090*/  IMAD.MOV.U32 R53, RZ, RZ, R58 ;  /* 0x000000ffff357224 */ /* 0x000fc600078e003a */
[----:B0-----:R-:W4:Y:S01]  /*1990a0*/  LDL.LU.64 R2, [R1+0x8630] ;  /* 0x0086300001027983 */ /* 0x001f220000300a00 */
[----:B------:R-:W-:-:S03]  /*1990b0*/  IMAD.MOV.U32 R58, RZ, RZ, R23 ;  /* 0x000000ffff3a7224 */ /* 0x000fc600078e0017 */
[----:B------:R-:W4:Y:S04]  /*1990c0*/  LDL.LU R23, [R1+0x460] ;  /* 0x0004600001177983 */ /* 0x000f280000300800 */
[----:B------:R0:W-:Y:S04]  /*1990d0*/  STL.64 [R1+0x85a0], R18 ;  /* 0x0085a01201007387 */ /* 0x0001e80000100a00 */
[----:B------:R1:W-:Y:S01]  /*1990e0*/  STL [R1+0x8598], R53 ;  /* 0x0085983501007387 */ /* 0x0003e20000100800 */
[----:B0-----:R-:W-:-:S03]  /*1990f0*/  IADD3 R18, P0, PT, R53, R16, RZ ;  /* 0x0000001035127210 */ /* 0x001fc60007f1e0ff */
[----:B------:R0:W-:Y:S02]  /*199100*/  STL [R1+0x84bc], R16 ;  /* 0x0084bc1001007387 */ /* 0x0001e40000100800 */
[----:B---3--:R-:W-:Y:S02]  /*199110*/  IMAD.X R19, R17, 0x1, R15, P0 ;  /* 0x0000000111137824 */ /* 0x008fe400000e060f */
[----:B-1----:R-:W-:-:S03]  /*199120*/  IMAD.MOV.U32 R53, RZ, RZ, R6 ;  /* 0x000000ffff357224 */ /* 0x002fc600078e0006 */
[----:B------:R1:W-:Y:S01]  /*199130*/  STL.64 [R1+0x5328], R18 ;  /* 0x0053281201007387 */ /* 0x0003e20000100a00 */
[----:B------:R-:W-:Y:S01]  /*199140*/  IMAD.MOV.U32 R6, RZ, RZ, R12 ;  /* 0x000000ffff067224 */ /* 0x000fe200078e000c */
[----:B------:R-:W-:Y:S01]  /*199150*/  SHF.R.S32.HI R12, RZ, 0x1f, R0 ;  /* 0x0000001fff0c7819 */ /* 0x000fe20000011400 */
[----:B0-----:R-:W-:Y:S02]  /*199160*/  IMAD.MOV.U32 R16, RZ, RZ, R22 ;  /* 0x000000ffff107224 */ /* 0x001fe400078e0016 */
[----:B------:R-:W-:Y:S02]  /*199170*/  IMAD.MOV.U32 R22, RZ, RZ, R57 ;  /* 0x000000ffff167224 */ /* 0x000fe400078e0039 */
[----:B-1----:R-:W-:Y:S02]  /*199180*/  IMAD.MOV.U32 R18, RZ, RZ, R52 ;  /* 0x000000ffff127224 */ /* 0x002fe400078e0034 */
[----:B------:R-:W-:Y:S02]  /*199190*/  IMAD.MOV.U32 R52, RZ, RZ, R34 ;  /* 0x000000ffff347224 */ /* 0x000fe400078e0022 */
[----:B------:R-:W-:Y:S01]  /*1991a0*/  IMAD.MOV.U32 R57, RZ, RZ, R35 ;  /* 0x000000ffff397224 */ /* 0x000fe200078e0023 */
[----:B------:R0:W-:Y:S02]  /*1991b0*/  STL [R1+0x85e0], R17 ;  /* 0x0085e01101007387 */ /* 0x0001e40000100800 */
[----:B0-----:R-:W-:Y:S01]  /*1991c0*/  IMAD.MOV.U32 R17, RZ, RZ, R32 ;  /* 0x000000ffff117224 */ /* 0x001fe200078e0020 */
[----:B--2---:R-:W-:-:S05]  /*1991d0*/  IADD3 R34, P0, PT, R0, R14, RZ ;  /* 0x0000000e00227210 */ /* 0x004fca0007f1e0ff */
[----:B------:R-:W-:-:S05]  /*1991e0*/  IMAD.X R35, R12, 0x1, R13, P0 ;  /* 0x000000010c237824 */ /* 0x000fca00000e060d */
[----:B------:R0:W-:Y:S01]  /*1991f0*/  STL.64 [R1+0x5308], R34 ;  /* 0x0053082201007387 */ /* 0x0001e20000100a00 */
[----:B----4-:R-:W-:Y:S02]  /*199200*/  SHF.R.S32.HI R32, RZ, 0x1f, R2 ;  /* 0x0000001fff207819 */ /* 0x010fe40000011402 */
[----:B0-----:R-:W-:-:S05]  /*199210*/  IADD3 R34, P0, PT, R2, R14, RZ ;  /* 0x0000000e02227210 */ /* 0x001fca0007f1e0ff */
[----:B------:R-:W-:Y:S01]  /*199220*/  IMAD.X R35, R32, 0x1, R13, P0 ;  /* 0x0000000120237824 */ /* 0x000fe200000e060d */
[----:B------:R-:W-:Y:S01]  /*199230*/  IADD3 R32, P0, PT, R3, R14, RZ ;  /* 0x0000000e03207210 */ /* 0x000fe20007f1e0ff */
[----:B------:R-:W-:-:S03]  /*199240*/  IMAD.MOV.U32 R12, RZ, RZ, R33 ;  /* 0x000000ffff0c7224 */ /* 0x000fc600078e0021 */
[----:B------:R0:W-:Y:S01]  /*199250*/  STL.64 [R1+0x52c8], R34 ;  /* 0x0052c82201007387 */ /* 0x0001e20000100a00 */
[----:B------:R-:W-:Y:S02]  /*199260*/  IMAD.X R33, R23, 0x1, R13, P0 ;  /* 0x0000000117217824 */ /* 0x000fe400000e060d */
[----:B------:R-:W-:Y:S02]  /*199270*/  IMAD.MOV.U32 R23, RZ, RZ, R60 ;  /* 0x000000ffff177224 */ /* 0x000fe400078e003c */
[----:B------:R-:W-:Y:S01]  /*199280*/  IMAD.MOV.U32 R60, RZ, RZ, R27 ;  /* 0x000000ffff3c7224 */ /* 0x000fe200078e001b */
[----:B0-----:R-:W2:Y:S04]  /*199290*/  LDL.LU.64 R34, [R1+0x8628] ;  /* 0x0086280001227983 */ /* 0x001ea80000300a00 */
[----:B------:R-:W3:Y:S04]  /*1992a0*/  LDL.LU R19, [R1+0x458] ;  /* 0x0004580001137983 */ /* 0x000ee80000300800 */
[----:B------:R0:W-:Y:S02]  /*1992b0*/  STL.64 [R1+0x85a8], R2 ;  /* 0x0085a80201007387 */ /* 0x0001e40000100a00 */
[----:B0-----:R-:W-:-:S02]  /*1992c0*/  IMAD.MOV.U32 R2, RZ, RZ, R25 ;  /* 0x000000ffff027224 */ /* 0x001fc400078e0019 */
[----:B------:R-:W4:Y:S04]  /*1992d0*/  LDL.LU R25, [R1+0x8620] ;  /* 0x0086200001197983 */ /* 0x000f280000300800 */
[----:B------:R0:W-:Y:S04]  /*1992e0*/  STL.64 [R1+0x5290], R32 ;  /* 0x0052902001007387 */ /* 0x0001e80000100a00 */
[----:B0-----:R-:W2:Y:S04]  /*1992f0*/  LDL.LU.64 R32, [R1+0x8618] ;  /* 0x0086180001207983 */ /* 0x001ea80000300a00 */
[----:B------:R-:W2:Y:S01]  /*199300*/  LDL.LU R27, [R1+0x45c] ;  /* 0x00045c00011b7983 */ /* 0x000ea20000300800 */
[----:B------:R-:W-:-:S02]  /*199310*/  IMAD.MOV.U32 R3, RZ, RZ, R58 ;  /* 0x000000ffff037224 */ /* 0x000fc400078e003a */
[----:B------:R-:W-:Y:S01]  /*199320*/  IMAD.MOV.U32 R58, RZ, RZ, R26 ;  /* 0x000000ffff3a7224 */ /* 0x000fe200078e001a */
[----:B------:R-:W-:Y:S01]  /*199330*/  IADD3 R26, P0, PT, R4, R14, RZ ;  /* 0x0000000e041a7210 */ /* 0x000fe20007f1e0ff */
[----:B------:R-:W-:Y:S04]  /*199340*/  STL.64 [R1+0x85c8], R4 ;  /* 0x0085c80401007387 */ /* 0x000fe80000100a00 */
[----:B--2---:R-:W-:-:S05]  /*199350*/  IMAD.X R27, R27, 0x1, R13, P0 ;  /* 0x000000011b1b7824 */ /* 0x004fca00000e060d */
[----:B------:R0:W-:Y:S04]  /*199360*/  STL.64 [R1+0x5260], R26 ;  /* 0x0052601a01007387 */ /* 0x0001e80000100a00 */
[----:B0-----:R-:W2:Y:S01]  /*199370*/  LDL.LU.64 R26, [R1+0x8610] ;  /* 0x00861000011a7983 */ /* 0x001ea20000300a00 */
[----:B------:R-:W-:Y:S02]  /*199380*/  IMAD.MOV.U32 R5, RZ, RZ, R3 ;  /* 0x000000ffff057224 */ /* 0x000fe400078e0003 */
[----:B------:R-:W-:Y:S02]  /*199390*/  IMAD.MOV.U32 R4, RZ, RZ, R2 ;  /* 0x000000ffff047224 */ /* 0x000fe400078e0002 */
[----:B------:R-:W-:Y:S02]  /*1993a0*/  IMAD.MOV.U32 R3, RZ, RZ, R17 ;  /* 0x000000ffff037224 */ /* 0x000fe400078e0011 */
[----:B------:R-:W-:-:S02]  /*1993b0*/  IMAD.MOV.U32 R2, RZ, RZ, R52 ;  /* 0x000000ffff027224 */ /* 0x000fc400078e0034 */
[----:B------:R-:W-:Y:S02]  /*1993c0*/  IMAD.MOV.U32 R17, RZ, RZ, R20 ;  /* 0x000000ffff117224 */ /* 0x000fe400078e0014 */
[----:B------:R-:W-:Y:S01]  /*1993d0*/  IMAD.MOV.U32 R20, RZ, RZ, R30 ;  /* 0x000000ffff147224 */ /* 0x000fe200078e001e */
[----:B----4-:R-:W-:Y:S01]  /*1993e0*/  IADD3 R30, P0, PT, R25, R14, RZ ;  /* 0x0000000e191e7210 */ /* 0x010fe20007f1e0ff */
[----:B------:R-:W-:Y:S02]  /*1993f0*/  IMAD.MOV.U32 R52, RZ, RZ, R31 ;  /* 0x000000ffff347224 */ /* 0x000fe400078e001f */
[----:B------:R-:W-:Y:S01]  /*199400*/  IMAD.MOV.U32 R31, RZ, RZ, R12 ;  /* 0x000000ffff1f7224 */ /* 0x000fe200078e000c */
[----:B------:R0:W-:Y:S03]  /*199410*/  STL [R1+0x8550], R25 ;  /* 0x0085501901007387 */ /* 0x0001e60000100800 */
[----:B0-----:R-:W-:-:S02]  /*199420*/  IMAD.MOV.U32 R25, RZ, RZ, R31 ;  /* 0x000000ffff197224 */ /* 0x001fc400078e001f */
[----:B---3--:R-:W-:-:S05]  /*199430*/  IMAD.X R31, R19, 0x1, R13, P0 ;  /* 0x00000001131f7824 */ /* 0x008fca00000e060d */
[----:B------:R0:W-:Y:S01]  /*199440*/  STL.64 [R1+0x5220], R30 ;  /* 0x0052201e01007387 */ /* 0x0001e20000100a00 */
[----:B------:R-:W-:Y:S02]  /*199450*/  IMAD.MOV.U32 R19, RZ, RZ, R60 ;  /* 0x000000ffff137224 */ /* 0x000fe400078e003c */
[----:B------:R-:W-:Y:S01]  /*199460*/  IMAD.MOV.U32 R60, RZ, RZ, R29 ;  /* 0x000000ffff3c7224 */ /* 0x000fe200078e001d */
[----:B--2---:R-:W-:Y:S02]  /*199470*/  SHF.R.S32.HI R12, RZ, 0x1f, R26 ;  /* 0x0000001fff0c7819 */ /* 0x004fe4000001141a */
[----:B0-----:R-:W-:-:S05]  /*199480*/  IADD3 R30, P0, PT, R26, R14, RZ ;  /* 0x0000000e1a1e7210 */ /* 0x001fca0007f1e0ff */
[----:B------:R-:W-:-:S05]  /*199490*/  IMAD.X R31, R12, 0x1, R13, P0 ;  /* 0x000000010c1f7824 */ /* 0x000fca00000e060d */
[----:B------:R0:W-:Y:S04]  /*1994a0*/  STL.64 [R1+0x51e0], R30 ;  /* 0x0051e01e01007387 */ /* 0x0001e80000100a00 */
[----:B0-----:R-:W2:Y:S04]  /*1994b0*/  LDL.LU.64 R30, [R1+0x8608] ;  /* 0x00860800011e7983 */ /* 0x001ea80000300a00 */
[----:B------:R-:W3:Y:S01]  /*1994c0*/  LDL.LU R29, [R1+0x450] ;  /* 0x00045000011d7983 */ /* 0x000ee20000300800 */
[----:B------:R-:W-:Y:S02]  /*1994d0*/  IMAD.MOV.U32 R12, RZ, RZ, R58 ;  /* 0x000000ffff0c7224 */ /* 0x000fe400078e003a */
[----:B------:R-:W-:Y:S01]  /*1994e0*/  IMAD.MOV.U32 R58, RZ, RZ, R28 ;  /* 0x000000ffff3a7224 */ /* 0x000fe200078e001c */
[----:B------:R-:W-:Y:S01]  /*1994f0*/  IADD3 R28, P0, PT, R27, R14, RZ ;  /* 0x0000000e1b1c7210 */ /* 0x000fe20007f1e0ff */
[----:B------:R-:W-:Y:S04]  /*199500*/  STL.64 [R1+0x8548], R26 ;  /* 0x0085481a01007387 */ /* 0x000fe80000100a00 */
[----:B---3--:R-:W-:-:S05]  /*199510*/  IMAD.X R29, R29, 0x1, R13, P0 ;  /* 0x000000011d1d7824 */ /* 0x008fca00000e060d */
[----:B------:R0:W-:Y:S04]  /*199520*/  STL.64 [R1+0x51a0], R28 ;  /* 0x0051a01c01007387 */ /* 0x0001e80000100a00 */
[----:B0-----:R-:W3:Y:S02]  /*199530*/  LDL.LU.64 R28, [R1+0x8600] ;  /* 0x00860000011c7983 */ /* 0x001ee40000300a00 */
[----:B---3--:R-:W-:Y:S02]  /*199540*/  IADD3 R26, P0, PT, R28, R14, RZ ;  /* 0x0000000e1c1a7210 */ /* 0x008fe40007f1e0ff */
[----:B------:R-:W-:-:S05]  /*199550*/  SHF.R.S32.HI R27, RZ, 0x1f, R28 ;  /* 0x0000001fff1b7819 */ /* 0x000fca000001141c */
[----:B------:R-:W-:-:S05]  /*199560*/  IMAD.X R27, R27, 0x1, R13, P0 ;  /* 0x000000011b1b7824 */ /* 0x000fca00000e060d */
[----:B------:R0:W-:Y:S04]  /*199570*/  STL.64 [R1+0x5168], R26 ;  /* 0x0051681a01007387 */ /* 0x0001e80000100a00 */
[----:B0-----:R-:W3:Y:S01]  /*199580*/  LDL.LU R27, [R1+0x448] ;  /* 0x00044800011b7983 */ /* 0x001ee20000300800 */
[----:B------:R-:W-:-:S03]  /*199590*/  IADD3 R26, P0, PT, R29, R14, RZ ;  /* 0x0000000e1d1a7210 */ /* 0x000fc60007f1e0ff */
[----:B------:R2:W-:Y:S02]  /*1995a0*/  STL.64 [R1+0x8540], R28 ;  /* 0x0085401c01007387 */ /* 0x0005e40000100a00 */
[----:B--2---:R-:W-:Y:S02]  /*1995b0*/  SHF.R.S32.HI R29, RZ, 0x1f, R30 ;  /* 0x0000001fff1d7819 */ /* 0x004fe4000001141e */
[----:B------:R-:W-:Y:S01]  /*1995c0*/  SHF.R.S32.HI R28, RZ, 0x1f, R31 ;  /* 0x0000001fff1c7819 */ /* 0x000fe2000001141f */
[----:B---3--:R-:W-:-:S05]  /*1995d0*/  IMAD.X R27, R27, 0x1, R13, P0 ;  /* 0x000000011b1b7824 */ /* 0x008fca00000e060d */
        /* <DEDUP_REMOVED lines=10> */
[----:B------:R-:W-:Y:S01]  /*199680*/  IMAD.X R27, R29, 0x1, R13, P0 ;  /* 0x000000011d1b7824 */ /* 0x000fe200000e060d */
[----:B------:R-:W-:-:S04]  /*199690*/  SHF.R.S32.HI R29, RZ, 0x1f, R33 ;  /* 0x0000001fff1d7819 */ /* 0x000fc80000011421 */
[----:B------:R0:W-:Y:S01]  /*1996a0*/  STL.64 [R1+0x5078], R26 ;  /* 0x0050781a01007387 */ /* 0x0001e20000100a00 */
[----:B------:R-:W-:Y:S02]  /*1996b0*/  SHF.R.S32.HI R28, RZ, 0x1f, R34 ;  /* 0x0000001fff1c7819 */ /* 0x000fe40000011422 */
[----:B0-----:R-:W-:Y:S01]  /*1996c0*/  IADD3 R26, P0, PT, R33, R14, RZ ;  /* 0x0000000e211a7210 */ /* 0x001fe20007f1e0ff */
[----:B------:R-:W-:Y:S04]  /*1996d0*/  STL.64 [R1+0x8530], R32 ;  /* 0x0085302001007387 */ /* 0x000fe80000100a00 */
[----:B------:R-:W-:-:S05]  /*1996e0*/  IMAD.X R27, R29, 0x1, R13, P0 ;  /* 0x000000011d1b7824 */ /* 0x000fca00000e060d */
[----:B------:R0:W-:Y:S01]  /*1996f0*/  STL.64 [R1+0x5040], R26 ;  /* 0x0050401a01007387 */ /* 0x0001e20000100a00 */
[----:B------:R-:W-:Y:S02]  /*199700*/  SHF.R.S32.HI R29, RZ, 0x1f, R35 ;  /* 0x0000001fff1d7819 */ /* 0x000fe40000011423 */
[----:B0-----:R-:W-:-:S05]  /*199710*/  IADD3 R26, P0, PT, R34, R14, RZ ;  /* 0x0000000e221a7210 */ /* 0x001fca0007f1e0ff */
[----:B------:R-:W-:-:S05]  /*199720*/  IMAD.X R27, R28, 0x1, R13, P0 ;  /* 0x000000011c1b7824 */ /* 0x000fca00000e060d */
[----:B------:R0:W-:Y:S02]  /*199730*/  STL.64 [R1+0x5010], R26 ;  /* 0x0050101a01007387 */ /* 0x0001e40000100a00 */
[----:B0-----:R-:W-:Y:S02]  /*199740*/  IADD3 R26, P0, PT, R35, R14, RZ ;  /* 0x0000000e231a7210 */ /* 0x001fe40007f1e0ff */
[----:B------:R-:W-:Y:S03]  /*199750*/  STL.64 [R1+0x8528], R34 ;  /* 0x0085282201007387 */ /* 0x000fe60000100a00 */
[----:B------:R-:W-:Y:S01]  /*199760*/  IMAD.X R27, R29, 0x1, R13, P0 ;  /* 0x000000011d1b7824 */ /* 0x000fe200000e060d */
[----:B------:R-:W-:-:S04]  /*199770*/  SHF.R.S32.HI R29, RZ, 0x1f, R36 ;  /* 0x0000001fff1d7819 */ /* 0x000fc80000011424 */
[----:B------:R0:W-:Y:S01]  /*199780*/  STL.64 [R1+0x4fd0], R26 ;  /* 0x004fd01a01007387 */ /* 0x0001e20000100a00 */
[----:B------:R-:W-:Y:S02]  /*199790*/  SHF.R.S32.HI R28, RZ, 0x1f, R37 ;  /* 0x0000001fff1c7819 */ /* 0x000fe40000011425 */
        /* <DEDUP_REMOVED lines=17> */
[----:B0-----:R-:W-:Y:S02]  /*1998b0*/  IADD3 R26, P0, PT, R40, R14, RZ ;  /* 0x0000000e281a7210 */ /* 0x001fe40007f1e0ff */
[----:B------:R-:W-:Y:S03]  /*1998c0*/  STL [R1+0x8508], R40 ;  /* 0x0085082801007387 */ /* 0x000fe60000100800 */
[----:B------:R-:W-:Y:S01]  /*1998d0*/  IMAD.X R27, R29, 0x1, R13, P0 ;  /* 0x000000011d1b7824 */ /* 0x000fe200000e060d */
[----:B------:R-:W-:-:S04]  /*1998e0*/  SHF.R.S32.HI R29, RZ, 0x1f, R41 ;  /* 0x0000001fff1d7819 */ /* 0x000fc80000011429 */
[----:B------:R0:W-:Y:S02]  /*1998f0*/  STL.64 [R1+0x4ea8], R26 ;  /* 0x004ea81a01007387 */ /* 0x0001e40000100a00 */
[----:B0-----:R-:W-:-:S05]  /*199900*/  IADD3 R26, P0, PT, R41, R14, RZ ;  /* 0x0000000e291a7210 */ /* 0x001fca0007f1e0ff */
        /* <DEDUP_REMOVED lines=38> */
[----:B0-----:R-:W2:Y:S01]  /*199b70*/  LDL R26, [R1] ;  /* 0x00000000011a7983 */ /* 0x001ea20000100800 */
[----:B------:R-:W-:Y:S02]  /*199b80*/  SHF.R.S32.HI R27, RZ, 0x1f, R50 ;  /* 0x0000001fff1b7819 */ /* 0x000fe40000011432 */
[----:B------:R-:W-:-:S05]  /*199b90*/  IADD3 R28, P0, PT, R50, R14, RZ ;  /* 0x0000000e321c7210 */ /* 0x000fca0007f1e0ff */
[----:B------:R-:W-:-:S05]  /*199ba0*/  IMAD.X R29, R27, 0x1, R13, P0 ;  /* 0x000000011b1d7824 */ /* 0x000fca00000e060d */
[----:B------:R0:W-:Y:S04]  /*199bb0*/  STL.64 [R1+0x4c40], R28 ;  /* 0x004c401c01007387 */ /* 0x0001e80000100a00 */
[----:B------:R-:W3:Y:S01]  /*199bc0*/  LDL R27, [R1+0x3ec] ;  /* 0x0003ec00011b7983 */ /* 0x000ee20000100800 */
[----:B------:R-:W-:Y:S02]  /*199bd0*/  SHF.R.S32.HI R31, RZ, 0x1f, R51 ;  /* 0x0000001fff1f7819 */ /* 0x000fe40000011433 */
[----:B0-----:R-:W-:Y:S01]  /*199be0*/  IADD3 R28, P0, PT, R51, R14, RZ ;  /* 0x0000000e331c7210 */ /* 0x001fe20007f1e0ff */
[----:B------:R-:W-:Y:S04]  /*199bf0*/  STL.64 [R1+0x85c0], R50 ;  /* 0x0085c03201007387 */ /* 0x000fe80000100a00 */
[----:B------:R-:W-:-:S05]  /*199c00*/  IMAD.X R29, R31, 0x1, R13, P0 ;  /* 0x000000011f1d7824 */ /* 0x000fca00000e060d */
[----:B------:R0:W-:Y:S04]  /*199c10*/  STL.64 [R1+0x4c00], R28 ;  /* 0x004c001c01007387 */ /* 0x0001e80000100a00 */
[----:B0-----:R-:W4:Y:S04]  /*199c20*/  LDL R28, [R1+0x4] ;  /* 0x00000400011c7983 */ /* 0x001f280000100800 */
[----:B------:R-:W4:Y:S01]  /*199c30*/  LDL R29, [R1+0x8] ;  /* 0x00000800011d7983 */ /* 0x000f220000100800 */
[----:B--2---:R-:W-:-:S03]  /*199c40*/  IADD3 R30, P0, PT, R26, R14, RZ ;  /* 0x0000000e1a1e7210 */ /* 0x004fc60007f1e0ff */
[----:B------:R-:W2:Y:S02]  /*199c50*/  LDL R26, [R1+0x3e8] ;  /* 0x0003e800011a7983 */ /* 0x000ea40000100800 */
[----:B---3--:R-:W-:-:S05]  /*199c60*/  IMAD.X R31, R27, 0x1, R13, P0 ;  /* 0x000000011b1f7824 */ /* 0x008fca00000e060d */
[----:B------:R0:W-:Y:S04]  /*199c70*/  STL.64 [R1+0x4bc0], R30 ;  /* 0x004bc01e01007387 */ /* 0x0001e80000100a00 */
[----:B------:R-:W3:Y:S04]  /*199c80*/  LDL R27, [R1+0xc] ;  /* 0x00000c00011b7983 */ /* 0x000ee80000100800 */
[----:B0-----:R-:W3:Y:S01]  /*199c90*/  LDL R31, [R1+0x3e4] ;  /* 0x0003e400011f7983 */ /* 0x001ee20000100800 */
[----:B----4-:R-:W-:-:S05]  /*199ca0*/  IADD3 R32, P0, PT, R28, R14, RZ ;  /* 0x0000000e1c207210 */ /* 0x010fca0007f1e0ff */
[----:B--2---:R-:W-:-:S05]  /*199cb0*/  IMAD.X R33, R26, 0x1, R13, P0 ;  /* 0x000000011a217824 */ /* 0x004fca00000e060d */
[----:B------:R-:W-:Y:S04]  /*199cc0*/  STL.64 [R1+0x4b90], R32 ;  /* 0x004b902001007387 */ /* 0x000fe80000100a00 */
[----:B------:R-:W2:Y:S01]  /*199cd0*/  LDL R26, [R1+0x3e0] ;  /* 0x0003e000011a7983 */ /* 0x000ea20000100800 */
[----:B------:R-:W-:-:S05]  /*199ce0*/  IADD3 R28, P0, PT, R29, R14, RZ ;  /* 0x0000000e1d1c7210 */ /* 0x000fca0007f1e0ff */
[----:B---3--:R-:W-:Y:S01]  /*199cf0*/  IMAD.X R29, R31, 0x1, R13, P0 ;  /* 0x000000011f1d7824 */ /* 0x008fe200000e060d */
[----:B------:R-:W-:Y:S01]  /*199d00*/  IADD3 R30, P0, PT, R27, R14, RZ ;  /* 0x0000000e1b1e7210 */ /* 0x000fe20007f1e0ff */
[----:B------:R-:W-:-:S03]  /*199d10*/  IMAD.MOV.U32 R27, RZ, RZ, R25 ;  /* 0x000000ffff1b7224 */ /* 0x000fc600078e0019 */
[----:B------:R0:W-:Y:S01]  /*199d20*/  STL.64 [R1+0x4b50], R28 ;  /* 0x004b501c01007387 */ /* 0x0001e20000100a00 */
[----:B------:R-:W-:Y:S02]  /*199d30*/  IMAD.MOV.U32 R25, RZ, RZ, R4 ;  /* 0x000000ffff197224 */ /* 0x000fe400078e0004 */
[----:B------:R-:W-:Y:S02]  /*199d40*/  IMAD.MOV.U32 R4, RZ, RZ, R5 ;  /* 0x000000ffff047224 */ /* 0x000fe400078e0005 */
[----:B------:R-:W-:Y:S02]  /*199d50*/  IMAD.MOV.U32 R5, RZ, RZ, R2 ;  /* 0x000000ffff057224 */ /* 0x000fe400078e0002 */
[----:B------:R-:W3:Y:S04]  /*199d60*/  LDL R2, [R1+0x3dc] ;  /* 0x0003dc0001027983 */ /* 0x000ee80000100800 */
[----:B0-----:R-:W4:Y:S04]  /*199d70*/  LDL R28, [R1+0x10] ;  /* 0x00001000011c7983 */ /* 0x001f280000100800 */
[----:B------:R-:W3:Y:S01]  /*199d80*/  LDL R29, [R1+0x14] ;  /* 0x00001400011d7983 */ /* 0x000ee20000100800 */
[----:B--2---:R-:W-:-:S05]  /*199d90*/  IMAD.X R31, R26, 0x1, R13, P0 ;  /* 0x000000011a1f7824 */ /* 0x004fca00000e060d */
[----:B------:R0:W-:Y:S04]  /*199da0*/  STL.64 [R1+0x4b18], R30 ;  /* 0x004b181e01007387 */ /* 0x0001e80000100a00 */
[----:B------:R-:W2:Y:S04]  /*199db0*/  LDL R26, [R1+0x18] ;  /* 0x00001800011a7983 */ /* 0x000ea80000100800 */
[----:B0-----:R-:W2:Y:S01]  /*199dc0*/  LDL R31, [R1+0x3d8] ;  /* 0x0003d800011f7983 */ /* 0x001ea20000100800 */
[----:B----4-:R-:W-:-:S05]  /*199dd0*/  IADD3 R32, P0, PT, R28, R14, RZ ;  /* 0x0000000e1c207210 */ /* 0x010fca0007f1e0ff */
[----:B---3--:R-:W-:-:S05]  /*199de0*/  IMAD.X R33, R2, 0x1, R13, P0 ;  /* 0x0000000102217824 */ /* 0x008fca00000e060d */
[----:B------:R-:W-:Y:S04]  /*199df0*/  STL.64 [R1+0x4ad8], R32 ;  /* 0x004ad82001007387 */ /* 0x000fe80000100a00 */
[----:B------:R-:W3:Y:S01]  /*199e00*/  LDL R2, [R1+0x3d4] ;  /* 0x0003d40001027983 */ /* 0x000ee20000100800 */
[----:B------:R-:W-:-:S05]  /*199e10*/  IADD3 R28, P0, PT, R29, R14, RZ ;  /* 0x0000000e1d1c7210 */ /* 0x000fca0007f1e0ff */
[----:B--2---:R-:W-:-:S05]  /*199e20*/  IMAD.X R29, R31, 0x1, R13, P0 ;  /* 0x000000011f1d7824 */ /* 0x004fca00000e060d */
[----:B------:R0:W-:Y:S01]  /*199e30*/  STL.64 [R1+0x4a98], R28 ;  /* 0x004a981c01007387 */ /* 0x0001e20000100a00 */
[----:B------:R-:W-:Y:S02]  /*199e40*/  IMAD.MOV.U32 R31, RZ, RZ, R4 ;  /* 0x000000ffff1f7224 */ /* 0x000fe400078e0004 */
[----:B------:R-:W-:Y:S02]  /*199e50*/  IMAD.MOV.U32 R4, RZ, RZ, R5 ;  /* 0x000000ffff047224 */ /* 0x000fe400078e0005 */
[----:B------:R-:W2:Y:S04]  /*199e60*/  LDL R5, [R1+0x3d0] ;  /* 0x0003d00001057983 */ /* 0x000ea80000100800 */
[----:B0-----:R-:W4:Y:S01]  /*199e70*/  LDL R28, [R1+0x1c] ;  /* 0x00001c00011c7983 */ /* 0x001f220000100800 */
[----:B------:R-:W-:-:S03]  /*199e80*/  IADD3 R32, P0, PT, R26, R14, RZ ;  /* 0x0000000e1a207210 */ /* 0x000fc60007f1e0ff */
[----:B------:R-:W2:Y:S02]  /*199e90*/  LDL R29, [R1+0x20] ;  /* 0x00002000011d7983 */ /* 0x000ea40000100800 */
[----:B---3--:R-:W-:-:S05]  /*199ea0*/  IMAD.X R33, R2, 0x1, R13, P0 ;  /* 0x0000000102217824 */ /* 0x008fca00000e060d */
[----:B------:R-:W-:Y:S04]  /*199eb0*/  STL.64 [R1+0x4a60], R32 ;  /* 0x004a602001007387 */ /* 0x000fe80000100a00 */
[----:B------:R-:W3:Y:S01]  /*199ec0*/  LDL R26, [R1+0x3cc] ;  /* 0x0003cc00011a7983 */ /* 0x000ee20000100800 */
[----:B------:R-:W-:Y:S02]  /*199ed0*/  IMAD.MOV.U32 R44, RZ, RZ, R31 ;  /* 0x000000ffff2c7224 */ /* 0x000fe400078e001f */
[----:B------:R-:W-:Y:S02]  /*199ee0*/  IMAD.MOV.U32 R2, RZ, RZ, R3 ;  /* 0x000000ffff027224 */ /* 0x000fe400078e0003 */
[----:B------:R-:W3:Y:S01]  /*199ef0*/  LDL R3, [R1+0x24] ;  /* 0x0000240001037983 */ /* 0x000ee20000100800 */
[----:B----4-:R-:W-:-:S05]  /*199f00*/  IADD3 R30, P0, PT, R28, R14, RZ ;  /* 0x0000000e1c1e7210 */ /* 0x010fca0007f1e0ff */
[----:B--2---:R-:W-:-:S05]  /*199f10*/  IMAD.X R31, R5, 0x1, R13, P0 ;  /* 0x00000001051f7824 */ /* 0x004fca00000e060d */
[----:B------:R-:W-:Y:S04]  /*199f20*/  STL.64 [R1+0x4a28], R30 ;  /* 0x004a281e01007387 */ /* 0x000fe80000100a00 */
[----:B------:R-:W2:Y:S01]  /*199f30*/  LDL R5, [R1+0x3c8] ;  /* 0x0003c80001057983 */ /* 0x000ea20000100800 */
[----:B------:R-:W-:-:S05]  /*199f40*/  IADD3 R28, P0, PT, R29, R14, RZ ;  /* 0x0000000e1d1c7210 */ /* 0x000fca0007f1e0ff */
[----:B---3--:R-:W-:-:S05]  /*199f50*/  IMAD.X R29, R26, 0x1, R13, P0 ;  /* 0x000000011a1d7824 */ /* 0x008fca00000e060d */
[----:B------:R0:W-:Y:S04]  /*199f60*/  STL.64 [R1+0x49f8], R28 ;  /* 0x0049f81c01007387 */ /* 0x0001e80000100a00 */
[----:B------:R-:W3:Y:S04]  /*199f70*/  LDL R26, [R1+0x3c4] ;  /* 0x0003c400011a7983 */ /* 0x000ee80000100800 */
[----:B0-----:R-:W4:Y:S01]  /*199f80*/  LDL R28, [R1+0x28] ;  /* 0x00002800011c7983 */ /* 0x001f220000100800 */
[----:B------:R-:W-:Y:S01]  /*199f90*/  IMAD.MOV.U32 R39, RZ, RZ, R2 ;  /* 0x000000ffff277224 */ /* 0x000fe200078e0002 */
[----:B------:R-:W-:Y:S01]  /*199fa0*/  IADD3 R2, P0, PT, R3, R14, RZ ;  /* 0x0000000e03027210 */ /* 0x000fe20007f1e0ff */
[----:B------:R-:W-:Y:S01]  /*199fb0*/  IMAD.MOV.U32 R42, RZ, RZ, R27 ;  /* 0x000000ffff2a7224 */ /* 0x000fe200078e001b */
[----:B------:R-:W3:Y:S04]  /*199fc0*/  LDL R29, [R1+0x3c0] ;  /* 0x0003c000011d7983 */ /* 0x000ee80000100800 */
[----:B------:R-:W3:Y:S01]  /*199fd0*/  LDL R27, [R1+0x2c] ;  /* 0x00002c00011b7983 */ /* 0x000ee20000100800 */
[----:B------:R-:W-:-:S02]  /*199fe0*/  IMAD.MOV.U32 R31, RZ, RZ, R25 ;  /* 0x000000ffff1f7224 */ /* 0x000fc400078e0019 */
[----:B------:R-:W-:Y:S02]  /*199ff0*/  IMAD.MOV.U32 R25, RZ, RZ, R4 ;  /* 0x000000ffff197224 */ /* 0x000fe400078e0004 */
[----:B------:R-:W-:Y:S02]  /*19a000*/  IMAD.MOV.U32 R4, RZ, RZ, R17 ;  /* 0x000000ffff047224 */ /* 0x000fe400078e0011 */
[----:B------:R-:W-:Y:S02]  /*19a010*/  IMAD.MOV.U32 R32, RZ, RZ, R31 ;  /* 0x000000ffff207224 */ /* 0x000fe400078e001f */
[----:B------:R-:W-:Y:S02]  /*19a020*/  IMAD.MOV.U32 R35, RZ, RZ, R21 ;  /* 0x000000ffff237224 */ /* 0x000fe400078e0015 */
[----:B--2---:R-:W-:-:S05]  /*19a030*/  IMAD.X R3, R5, 0x1, R13, P0 ;  /* 0x0000000105037824 */ /* 0x004fca00000e060d */
[----:B------:R0:W-:Y:S04]  /*19a040*/  STL.64 [R1+0x49b0], R2 ;  /* 0x0049b00201007387 */ /* 0x0001e80000100a00 */
[----:B------:R-:W2:Y:S04]  /*19a050*/  LDL R5, [R1+0x30] ;  /* 0x0000300001057983 */ /* 0x000ea80000100800 */
[----:B------:R-:W2:Y:S04]  /*19a060*/  LDL R17, [R1+0x3b8] ;  /* 0x0003b80001117983 */ /* 0x000ea80000100800 */
[----:B0-----:R-:W2:Y:S04]  /*19a070*/  LDL R2, [R1+0x3bc] ;  /* 0x0003bc0001027983 */ /* 0x001ea80000100800 */
[----:B------:R-:W2:Y:S01]  /*19a080*/  LDL R3, [R1+0x34] ;  /* 0x0000340001037983 */ /* 0x000ea20000100800 */
[----:B----4-:R-:W-:-:S05]  /*19a090*/  IADD3 R30, P0, PT, R28, R14, RZ ;  /* 0x0000000e1c1e7210 */ /* 0x010fca0007f1e0ff */
[----:B---3--:R-:W-:-:S05]  /*19a0a0*/  IMAD.X R31, R26, 0x1, R13, P0 ;  /* 0x000000011a1f7824 */ /* 0x008fca00000e060d */
[----:B------:R-:W-:Y:S04]  /*19a0b0*/  STL.64 [R1+0x4970], R30 ;  /* 0x0049701e01007387 */ /* 0x000fe80000100a00 */
[----:B------:R-:W3:Y:S01]  /*19a0c0*/  LDL R21, [R1+0x38] ;  /* 0x0000380001157983 */ /* 0x000ee20000100800 */
[----:B------:R-:W-:Y:S01]  /*19a0d0*/  IADD3 R26, P0, PT, R27, R14, RZ ;  /* 0x0000000e1b1a7210 */ /* 0x000fe20007f1e0ff */
[----:B------:R-:W-:-:S04]  /*19a0e0*/  IMAD.MOV.U32 R36, RZ, RZ, R4 ;  /* 0x000000ffff247224 */ /* 0x000fc800078e0004 */
[----:B------:R-:W-:-:S05]  /*19a0f0*/  IMAD.X R27, R29, 0x1, R13, P0 ;  /* 0x000000011d1b7824 */ /* 0x000fca00000e060d */
[----:B------:R0:W-:Y:S01]  /*19a100*/  STL.64 [R1+0x4938], R26 ;  /* 0x0049381a01007387 */ /* 0x0001e20000100a00 */
[----:B------:R-:W-:Y:S02]  /*19a110*/  IMAD.MOV.U32 R28, RZ, RZ, R16 ;  /* 0x000000ffff1c7224 */ /* 0x000fe400078e0010 */
[----:B------:R-:W-:Y:S02]  /*19a120*/  IMAD.MOV.U32 R16, RZ, RZ, R58 ;  /* 0x000000ffff107224 */ /* 0x000fe400078e003a */
[----:B0-----:R-:W-:Y:S02]  /*19a130*/  IMAD.MOV.U32 R26, RZ, RZ, R53 ;  /* 0x000000ffff1a7224 */ /* 0x001fe400078e0035 */
[----:B------:R-:W-:Y:S02]  /*19a140*/  IMAD.MOV.U32 R27, RZ, RZ, R18 ;  /* 0x000000ffff1b7224 */ /* 0x000fe400078e0012 */
[----:B------:R-:W-:Y:S01]  /*19a150*/  IMAD.MOV.U32 R18, RZ, RZ, R6 ;  /* 0x000000ffff127224 */ /* 0x000fe200078e0006 */
[----:B--2---:R-:W-:-:S05]  /*19a160*/  IADD3 R4, P0, PT, R5, R14, RZ ;  /* 0x0000000e05047210 */ /* 0x004fca0007f1e0ff */
[----:B------:R-:W-:Y:S01]  /*19a170*/  IMAD.X R5, R2, 0x1, R13, P0 ;  /* 0x0000000102057824 */ /* 0x000fe200000e060d */
[----:B------:R-:W-:-:S04]  /*19a180*/  IADD3 R2, P0, PT, R3, R14, RZ ;  /* 0x0000000e03027210 */ /* 0x000fc80007f1e0ff */
[----:B------:R0:W-:Y:S01]  /*19a190*/  STL.64 [R1+0x4900], R4 ;  /* 0x0049000401007387 */ /* 0x0001e20000100a00 */
[----:B------:R-:W-:-:S03]  /*19a1a0*/  IMAD.X R3, R17, 0x1, R13, P0 ;  /* 0x0000000111037824 */ /* 0x000fc600000e060d */
[----:B------:R-:W2:Y:S04]  /*19a1b0*/  LDL R30, [R1+0x3b4] ;  /* 0x0003b400011e7983 */ /* 0x000ea80000100800 */
[----:B------:R-:W4:Y:S04]  /*19a1c0*/  LDL R31, [R1+0x3c] ;  /* 0x00003c00011f7983 */ /* 0x000f280000100800 */
[----:B------:R1:W-:Y:S04]  /*19a1d0*/  STL.64 [R1+0x48c8], R2 ;  /* 0x0048c80201007387 */ /* 0x0003e80000100a00 */
[----:B------:R-:W4:Y:S04]  /*19a1e0*/  LDL R29, [R1+0x3b0] ;  /* 0x0003b000011d7983 */ /* 0x000f280000100800 */
[----:B0-----:R-:W4:Y:S04]  /*19a1f0*/  LDL R5, [R1+0x40] ;  /* 0x0000400001057983 */ /* 0x001f280000100800 */
[----:B-1----:R-:W4:Y:S04]  /*19a200*/  LDL R2, [R1+0x3ac] ;  /* 0x0003ac0001027983 */ /* 0x002f280000100800 */
[----:B------:R-:W4:Y:S04]  /*19a210*/  LDL R58, [R1+0x44] ;  /* 0x00004400013a7983 */ /* 0x000f280000100800 */
[----:B------:R-:W4:Y:S01]  /*19a220*/  LDL R53, [R1+0x3a8] ;  /* 0x0003a80001357983 */ /* 0x000f220000100800 */
[----:B------:R-:W-:-:S03]  /*19a230*/  IMAD.MOV.U32 R4, RZ, RZ, R19 ;  /* 0x000000ffff047224 */ /* 0x000fc600078e0013 */
[----:B------:R-:W4:Y:S01]  /*19a240*/  LDL R19, [R1+0x48] ;  /* 0x0000480001137983 */ /* 0x000f220000100800 */
[----:B------:R-:W-:-:S03]  /*19a250*/  IMAD.MOV.U32 R3, RZ, RZ, R52 ;  /* 0x000000ffff037224 */ /* 0x000fc600078e0034 */
[----:B------:R-:W4:Y:S01]  /*19a260*/  LDL R52, [R1+0x3a4] ;  /* 0x0003a40001347983 */ /* 0x000f220000100800 */
[----:B------:R-:W-:-:S03]  /*19a270*/  IMAD.MOV.U32 R17, RZ, RZ, R20 ;  /* 0x000000ffff117224 */ /* 0x000fc600078e0014 */
[----:B------:R-:W4:Y:S01]  /*19a280*/  LDL R6, [R1+0x4c] ;  /* 0x00004c0001067983 */ /* 0x000f220000100800 */
[----:B------:R-:W-:-:S03]  /*19a290*/  IMAD.MOV.U32 R20, RZ, RZ, R7 ;  /* 0x000000ffff147224 */ /* 0x000fc600078e0007 */
[----:B------:R-:W4:Y:S01]  /*19a2a0*/  LDL R7, [R1+0x3a0] ;  /* 0x0003a00001077983 */ /* 0x000f220000100800 */
[----:B---3--:R-:W-:Y:S01]  /*19a2b0*/  IADD3 R46, P0, PT, R21, R14, RZ ;  /* 0x0000000e152e7210 */ /* 0x008fe20007f1e0ff */
[----:B------:R-:W-:Y:S02]  /*19a2c0*/  IMAD.MOV.U32 R21, RZ, RZ, R12 ;  /* 0x000000ffff157224 */ /* 0x000fe400078e000c */
[----:B------:R-:W3:Y:S01]  /*19a2d0*/  LDL.LU R12, [R1+0x394] ;  /* 0x00039400010c7983 */ /* 0x000ee20000300800 */
[----:B------:R-:W-:Y:S02]  /*19a2e0*/  IMAD.MOV.U32 R45, RZ, RZ, R20 ;  /* 0x000000ffff2d7224 */ /* 0x000fe400078e0014 */
[----:B------:R-:W-:Y:S02]  /*19a2f0*/  IMAD.MOV.U32 R20, RZ, RZ, R57 ;  /* 0x000000ffff147224 */ /* 0x000fe400078e0039 */
[----:B------:R-:W-:Y:S02]  /*19a300*/  IMAD.MOV.U32 R43, RZ, RZ, R16 ;  /* 0x000000ffff2b7224 */ /* 0x000fe400078e0010 */
[----:B------:R-:W-:-:S02]  /*19a310*/  IMAD.MOV.U32 R34, RZ, RZ, R27 ;  /* 0x000000ffff227224 */ /* 0x000fc400078e001b */
[----:B------:R-:W-:Y:S02]  /*19a320*/  IMAD.MOV.U32 R27, RZ, RZ, R60 ;  /* 0x000000ffff1b7224 */ /* 0x000fe400078e003c */
[----:B------:R-:W-:Y:S02]  /*19a330*/  IMAD.MOV.U32 R37, RZ, RZ, R61 ;  /* 0x000000ffff257224 */ /* 0x000fe400078e003d */
[----:B--2---:R-:W-:Y:S01]  /*19a340*/  IMAD.X R47, R30, 0x1, R13, P0 ;  /* 0x000000011e2f7824 */ /* 0x004fe200000e060d */
[----:B----4-:R-:W-:-:S04]  /*19a350*/  IADD3 R30, P0, PT, R31, R14, RZ ;  /* 0x0000000e1f1e7210 */ /* 0x010fc80007f1e0ff */
[----:B------:R0:W-:Y:S01]  /*19a360*/  STL.64 [R1+0x4888], R46 ;  /* 0x0048882e01007387 */ /* 0x0001e20000100a00 */
[--C-:B------:R-:W-:Y:S02]  /*19a370*/  IMAD.X R31, R29, 0x1, R13.reuse, P0 ;  /* 0x000000011d1f7824 */ /* 0x100fe400000e060d */
[----:B0-----:R-:W-:Y:S01]  /*19a380*/  IMAD.MOV.U32 R47, RZ, RZ, R4 ;  /* 0x000000ffff2f7224 */ /* 0x001fe200078e0004 */
[-C--:B------:R-:W-:Y:S02]  /*19a390*/  IADD3 R4, P0, PT, R5, R14.reuse, RZ ;  /* 0x0000000e05047210 */ /* 0x080fe40007f1e0ff */
[----:B------:R0:W-:Y:S03]  /*19a3a0*/  STL.64 [R1+0x4848], R30 ;  /* 0x0048481e01007387 */ /* 0x0001e60000100a00 */
[----:B------:R-:W-:Y:S01]  /*19a3b0*/  IMAD.X R5, R2, 0x1, R13, P0 ;  /* 0x0000000102057824 */ /* 0x000fe200000e060d */
[----:B------:R-:W-:Y:S01]  /*19a3c0*/  IADD3 R2, P0, PT, R58, R14, RZ ;  /* 0x0000000e3a027210 */ /* 0x000fe20007f1e0ff */
[----:B0-----:R-:W-:-:S04]  /*19a3d0*/  IMAD.MOV.U32 R31, RZ, RZ, R3 ;  /* 0x000000ffff1f7224 */ /* 0x001fc800078e0003 */
[----:B------:R-:W-:Y:S01]  /*19a3e0*/  IMAD.X R3, R53, 0x1, R13, P0 ;  /* 0x0000000135037824 */ /* 0x000fe200000e060d */
[----:B------:R-:W-:Y:S04]  /*19a3f0*/  STL.64 [R1+0x4810], R4 ;  /* 0x0048100401007387 */ /* 0x000fe80000100a00 */
[----:B------:R-:W2:Y:S04]  /*19a400*/  LDL.LU R58, [R1+0x74] ;  /* 0x00007400013a7983 */ /* 0x000ea80000300800 */
[----:B------:R0:W-:Y:S02]  /*19a410*/  STL.64 [R1+0x47d8], R2 ;  /* 0x0047d80201007387 */ /* 0x0001e40000100a00 */
[----:B0-----:R-:W-:-:S05]  /*19a420*/  IADD3 R2, P0, PT, R19, R14, RZ ;  /* 0x0000000e13027210 */ /* 0x001fca0007f1e0ff */
[----:B------:R-:W-:-:S05]  /*19a430*/  IMAD.X R3, R52, 0x1, R13, P0 ;  /* 0x0000000134037824 */ /* 0x000fca00000e060d */
[----:B------:R0:W-:Y:S04]  /*19a440*/  STL.64 [R1+0x47a0], R2 ;  /* 0x0047a00201007387 */ /* 0x0001e80000100a00 */
[----:B------:R-:W4:Y:S01]  /*19a450*/  LDL R57, [R1+0x6c] ;  /* 0x00006c0001397983 */ /* 0x000f220000100800 */
[----:B0-----:R-:W-:-:S05]  /*19a460*/  IADD3 R2, P0, PT, R6, R14, RZ ;  /* 0x0000000e06027210 */ /* 0x001fca0007f1e0ff */
[----:B------:R-:W-:-:S05]  /*19a470*/  IMAD.X R3, R7, 0x1, R13, P0 ;  /* 0x0000000107037824 */ /* 0x000fca00000e060d */
[----:B------:R0:W-:Y:S01]  /*19a480*/  STL.64 [R1+0x4760], R2 ;  /* 0x0047600201007387 */ /* 0x0001e20000100a00 */
[----:B------:R-:W-:-:S03]  /*19a490*/  IMAD.MOV.U32 R30, RZ, RZ, R55 ;  /* 0x000000ffff1e7224 */ /* 0x000fc600078e0037 */
[----:B------:R-:W-:Y:S04]  /*19a4a0*/  STL.64 [R1+0x85d0], R8 ;  /* 0x0085d00801007387 */ /* 0x000fe80000100a00 */
[----:B------:R-:W2:Y:S01]  /*19a4b0*/  LDL R55, [R1+0x78] ;  /* 0x0000780001377983 */ /* 0x000ea20000100800 */
[----:B0-----:R-:W-:-:S03]  /*19a4c0*/  IADD3 R2, P0, PT, R9, R14, RZ ;  /* 0x0000000e09027210 */ /* 0x001fc60007f1e0ff */
[----:B------:R-:W-:Y:S02]  /*19a4d0*/  STL.64 [R1+0x85e8], R24 ;  /* 0x0085e81801007387 */ /* 0x000fe40000100a00 */
[----:B------:R-:W-:-:S05]  /*19a4e0*/  IMAD.X R3, R25, 0x1, R13, P0 ;  /* 0x0000000119037824 */ /* 0x000fca00000e060d */
[----:B------:R0:W-:Y:S02]  /*19a4f0*/  STL.64 [R1+0x4720], R2 ;  /* 0x0047200201007387 */ /* 0x0001e40000100a00 */
[----:B0-----:R-:W-:-:S05]  /*19a500*/  IADD3 R2, P0, PT, R32, R14, RZ ;  /* 0x0000000e20027210 */ /* 0x001fca0007f1e0ff */
[----:B------:R-:W-:-:S05]  /*19a510*/  IMAD.X R3, R44, 0x1, R13, P0 ;  /* 0x000000012c037824 */ /* 0x000fca00000e060d */
[----:B------:R0:W-:Y:S02]  /*19a520*/  STL.64 [R1+0x46e8], R2 ;  /* 0x0046e80201007387 */ /* 0x0001e40000100a00 */
[----:B0-----:R-:W-:-:S05]  /*19a530*/  IADD3 R2, P0, PT, R39, R14, RZ ;  /* 0x0000000e27027210 */ /* 0x001fca0007f1e0ff */
[----:B---3--:R-:W-:-:S05]  /*19a540*/  IMAD.X R3, R12, 0x1, R13, P0 ;  /* 0x000000010c037824 */ /* 0x008fca00000e060d */
[----:B------:R0:W-:Y:S02]  /*19a550*/  STL.64 [R1+0x46b0], R2 ;  /* 0x0046b00201007387 */ /* 0x0001e40000100a00 */
[----:B0-----:R-:W-:-:S05]  /*19a560*/  IADD3 R2, P0, PT, R42, R14, RZ ;  /* 0x0000000e2a027210 */ /* 0x001fca0007f1e0ff */
[----:B------:R-:W-:-:S05]  /*19a570*/  IMAD.X R3, R35, 0x1, R13, P0 ;  /* 0x0000000123037824 */ /* 0x000fca00000e060d */
[----:B------:R0:W-:Y:S04]  /*19a580*/  STL.64 [R1+0x4678], R2 ;  /* 0x0046780201007387 */ /* 0x0001e80000100a00 */
[----:B------:R-:W3:Y:S01]  /*19a590*/  LDL R16, [R1+0x84] ;  /* 0x0000840001107983 */ /* 0x000ee20000100800 */
[----:B0-----:R-:W-:-:S05]  /*19a5a0*/  IADD3 R2, P0, PT, R10, R14, RZ ;  /* 0x0000000e0a027210 */ /* 0x001fca0007f1e0ff */
[----:B------:R-:W-:-:S05]  /*19a5b0*/  IMAD.X R3, R36, 0x1, R13, P0 ;  /* 0x0000000124037824 */ /* 0x000fca00000e060d */
[----:B------:R0:W-:Y:S04]  /*19a5c0*/  STL.64 [R1+0x4638], R2 ;  /* 0x0046380201007387 */ /* 0x0001e80000100a00 */
[----:B------:R-:W3:Y:S04]  /*19a5d0*/  LDL R53, [R1+0x8c] ;  /* 0x00008c0001357983 */ /* 0x000ee80000100800 */
[----:B------:R-:W3:Y:S01]  /*19a5e0*/  LDL R19, [R1+0x360] ;  /* 0x0003600001137983 */ /* 0x000ee20000100800 */
[----:B0-----:R-:W-:-:S03]  /*19a5f0*/  IADD3 R2, P0, PT, R22, R14, RZ ;  /* 0x0000000e16027210 */ /* 0x001fc60007f1e0ff */
[----:B------:R-:W3:Y:S02]  /*19a600*/  LDL R52, [R1+0x90] ;  /* 0x0000900001347983 */ /* 0x000ee40000100800 */
[----:B------:R-:W-:-:S05]  /*19a610*/  IMAD.X R3, R23, 0x1, R13, P0 ;  /* 0x0000000117037824 */ /* 0x000fca00000e060d */
[----:B------:R0:W-:Y:S04]  /*19a620*/  STL.64 [R1+0x45f8], R2 ;  /* 0x0045f80201007387 */ /* 0x0001e80000100a00 */
[----:B------:R-:W3:Y:S04]  /*19a630*/  LDL R6, [R1+0x35c] ;  /* 0x00035c0001067983 */ /* 0x000ee80000100800 */
[----:B------:R-:W3:Y:S01]  /*19a640*/  LDL R7, [R1+0x94] ;  /* 0x0000940001077983 */ /* 0x000ee20000100800 */
[----:B0-----:R-:W-:-:S05]  /*19a650*/  IADD3 R2, P0, PT, R28, R14, RZ ;  /* 0x0000000e1c027210 */ /* 0x001fca0007f1e0ff */
[----:B------:R-:W-:-:S05]  /*19a660*/  IMAD.X R3, R47, 0x1, R13, P0 ;  /* 0x000000012f037824 */ /* 0x000fca00000e060d */
[----:B------:R4:W-:Y:S04]  /*19a670*/  STL.64 [R1+0x45b8], R2 ;  /* 0x0045b80201007387 */ /* 0x0009e80000100a00 */
[----:B------:R-:W3:Y:S04]  /*19a680*/  LDL R60, [R1+0x98] ;  /* 0x00009800013c7983 */ /* 0x000ee80000100800 */
[----:B------:R-:W3:Y:S01]  /*19a690*/  LDL R61, [R1+0x354] ;  /* 0x00035400013d7983 */ /* 0x000ee20000100800 */
[----:B------:R-:W-:Y:S02]  /*19a6a0*/  IMAD.MOV.U32 R33, RZ, RZ, R26 ;  /* 0x000000ffff217224 */ /* 0x000fe400078e001a */
[----:B------:R-:W-:-:S02]  /*19a6b0*/  IMAD.MOV.U32 R29, RZ, RZ, R54 ;  /* 0x000000ffff1d7224 */ /* 0x000fc400078e0036 */
[----:B------:R-:W-:Y:S02]  /*19a6c0*/  IMAD.MOV.U32 R38, RZ, RZ, R17 ;  /* 0x000000ffff267224 */ /* 0x000fe400078e0011 */
[----:B------:R-:W-:Y:S02]  /*19a6d0*/  IMAD.MOV.U32 R26, RZ, RZ, R21 ;  /* 0x000000ffff1a7224 */ /* 0x000fe400078e0015 */
[----:B------:R-:W-:Y:S02]  /*19a6e0*/  IMAD.MOV.U32 R40, RZ, RZ, R18 ;  /* 0x000000ffff287224 */ /* 0x000fe400078e0012 */
[----:B------:R-:W-:Y:S01]  /*19a6f0*/  IMAD.MOV.U32 R21, RZ, RZ, R56 ;  /* 0x000000ffff157224 */ /* 0x000fe200078e0038 */
[----:B----4-:R-:W-:-:S05]  /*19a700*/  IADD3 R2, P0, PT, R57, R14, RZ ;  /* 0x0000000e39027210 */ /* 0x010fca0007f1e0ff */
[----:B------:R-:W-:-:S05]  /*19a710*/  IMAD.X R3, R11, 0x1, R13, P0 ;  /* 0x000000010b037824 */ /* 0x000fca00000e060d */
[----:B------:R0:W-:Y:S04]  /*19a720*/  STL.64 [R1+0x4580], R2 ;  /* 0x0045800201007387 */ /* 0x0001e80000100a00 */
[----:B------:R-:W4:Y:S01]  /*19a730*/  LDL R54, [R1+0x9c] ;  /* 0x00009c0001367983 */ /* 0x000f220000100800 */
[----:B0-----:R-:W-:-:S05]  /*19a740*/  IADD3 R2, P0, PT, R33, R14, RZ ;  /* 0x0000000e21027210 */ /* 0x001fca0007f1e0ff */
[----:B------:R-:W-:-:S05]  /*19a750*/  IMAD.X R3, R34, 0x1, R13, P0 ;  /* 0x0000000122037824 */ /* 0x000fca00000e060d */
[----:B------:R2:W-:Y:S02]  /*19a760*/  STL.64 [R1+0x4550], R2 ;  /* 0x0045500201007387 */ /* 0x0005e40000100a00 */
[----:B--2---:R-:W-:-:S05]  /*19a770*/  IADD3 R2, P0, PT, R58, R14, RZ ;  /* 0x0000000e3a027210 */ /* 0x004fca0007f1e0ff */
[----:B------:R-:W-:-:S05]  /*19a780*/  IMAD.X R3, R31, 0x1, R13, P0 ;  /* 0x000000011f037824 */ /* 0x000fca00000e060d */
[----:B------:R0:W-:Y:S02]  /*19a790*/  STL.64 [R1+0x4510], R2 ;  /* 0x0045100201007387 */ /* 0x0001e40000100a00 */
[----:B0-----:R-:W-:Y:S02]  /*19a7a0*/  IADD3 R2, P0, PT, R55, R14, RZ ;  /* 0x0000000e37027210 */ /* 0x001fe40007f1e0ff */
[----:B------:R-:W2:Y:S03]  /*19a7b0*/  LDL R55, [R1+0xa0] ;  /* 0x0000a00001377983 */ /* 0x000ea60000100800 */
[----:B------:R-:W-:-:S05]  /*19a7c0*/  IMAD.X R3, R38, 0x1, R13, P0 ;  /* 0x0000000126037824 */ /* 0x000fca00000e060d */
[----:B------:R0:W-:Y:S04]  /*19a7d0*/  STL.64 [R1+0x44d0], R2 ;  /* 0x0044d00201007387 */ /* 0x0001e80000100a00 */
[----:B------:R-:W2:Y:S04]  /*19a7e0*/  LDL R18, [R1+0x34c] ;  /* 0x00034c0001127983 */ /* 0x000ea80000100800 */
[----:B------:R-:W2:Y:S01]  /*19a7f0*/  LDL R56, [R1+0xa4] ;  /* 0x0000a40001387983 */ /* 0x000ea20000100800 */
[----:B0-----:R-:W-:-:S03]  /*19a800*/  IADD3 R2, P0, PT, R43, R14, RZ ;  /* 0x0000000e2b027210 */ /* 0x001fc60007f1e0ff */
[----:B------:R-:W2:Y:S02]  /*19a810*/  LDL R57, [R1+0x348] ;  /* 0x0003480001397983 */ /* 0x000ea40000100800 */
[----:B------:R-:W-:-:S05]  /*19a820*/  IMAD.X R3, R20, 0x1, R13, P0 ;  /* 0x0000000114037824 */ /* 0x000fca00000e060d */
[----:B------:R0:W-:Y:S02]  /*19a830*/  STL.64 [R1+0x4498], R2 ;  /* 0x0044980201007387 */ /* 0x0001e40000100a00 */
[----:B0-----:R-:W-:-:S05]  /*19a840*/  IADD3 R2, P0, PT, R26, R14, RZ ;  /* 0x0000000e1a027210 */ /* 0x001fca0007f1e0ff */
[----:B------:R-:W-:-:S05]  /*19a850*/  IMAD.X R3, R40, 0x1, R13, P0 ;  /* 0x0000000128037824 */ /* 0x000fca00000e060d */
[----:B------:R3:W-:Y:S02]  /*19a860*/  STL.64 [R1+0x4460], R2 ;  /* 0x0044600201007387 */ /* 0x0007e40000100a00 */
[----:B---3--:R-:W-:-:S05]  /*19a870*/  IADD3 R2, P0, PT, R16, R14, RZ ;  /* 0x0000000e10027210 */ /* 0x008fca0007f1e0ff */
        /* <DEDUP_REMOVED lines=23> */
[----:B------:R-:W3:Y:S04]  /*19a9f0*/  LDL R7, [R1+0x338] ;  /* 0x0003380001077983 */ /* 0x000ee80000100800 */
[----:B------:R-:W3:Y:S04]  /*19aa00*/  LDL R60, [R1+0xb8] ;  /* 0x0000b800013c7983 */ /* 0x000ee80000100800 */
[----:B------:R-:W3:Y:S01]  /*19aa10*/  LDL R61, [R1+0x334] ;  /* 0x00033400013d7983 */ /* 0x000ee20000100800 */
[----:B----4-:R-:W-:-:S05]  /*19aa20*/  IADD3 R2, P0, PT, R54, R14, RZ ;  /* 0x0000000e36027210 */ /* 0x010fca0007f1e0ff */
[----:B------:R-:W-:-:S05]  /*19aa30*/  IMAD.X R3, R21, 0x1, R13, P0 ;  /* 0x0000000115037824 */ /* 0x000fca00000e060d */
[----:B------:R2:W-:Y:S04]  /*19aa40*/  STL.64 [R1+0x42c0], R2 ;  /* 0x0042c00201007387 */ /* 0x0005e80000100a00 */
[----:B------:R-:W4:Y:S01]  /*19aa50*/  LDL R54, [R1+0xbc] ;  /* 0x0000bc0001367983 */ /* 0x000f220000100800 */
[----:B--2---:R-:W-:-:S03]  /*19aa60*/  IADD3 R2, P0, PT, R55, R14, RZ ;  /* 0x0000000e37027210 */ /* 0x004fc60007f1e0ff */
[----:B------:R-:W2:Y:S02]  /*19aa70*/  LDL R55, [R1+0x330] ;  /* 0x0003300001377983 */ /* 0x000ea40000100800 */
[----:B------:R-:W-:-:S05]  /*19aa80*/  IMAD.X R3, R18, 0x1, R13, P0 ;  /* 0x0000000112037824 */ /* 0x000fca00000e060d */
[----:B------:R0:W-:Y:S04]  /*19aa90*/  STL.64 [R1+0x4280], R2 ;  /* 0x0042800201007387 */ /* 0x0001e80000100a00 */
[----:B------:R-:W2:Y:S04]  /*19aaa0*/  LDL R46, [R1+0xc0] ;  /* 0x0000c000012e7983 */ /* 0x000ea80000100800 */
[----:B------:R-:W2:Y:S01]  /*19aab0*/  LDL R4, [R1+0x32c] ;  /* 0x00032c0001047983 */ /* 0x000ea20000100800 */
[----:B0-----:R-:W-:-:S03]  /*19aac0*/  IADD3 R2, P0, PT, R56, R14, RZ ;  /* 0x0000000e38027210 */ /* 0x001fc60007f1e0ff */
[----:B------:R-:W2:Y:S02]  /*19aad0*/  LDL R5, [R1+0xc4] ;  /* 0x0000c40001057983 */ /* 0x000ea40000100800 */
[----:B------:R-:W-:-:S05]  /*19aae0*/  IMAD.X R3, R57, 0x1, R13, P0 ;  /* 0x0000000139037824 */ /* 0x000fca00000e060d */
[----:B------:R0:W-:Y:S04]  /*19aaf0*/  STL.64 [R1+0x4248], R2 ;  /* 0x0042480201007387 */ /* 0x0001e80000100a00 */
[----:B------:R-:W2:Y:S04]  /*19ab00*/  LDL R17, [R1+0x324] ;  /* 0x0003240001117983 */ /* 0x000ea80000100800 */
[----:B------:R-:W2:Y:S04]  /*19ab10*/  LDL R16, [R1+0xcc] ;  /* 0x0000cc0001107983 */ /* 0x000ea80000100800 */
[----:B0-----:R-:W2:Y:S04]  /*19ab20*/  LDL R2, [R1+0x328] ;  /* 0x0003280001027983 */ /* 0x001ea80000100800 */
[----:B------:R-:W2:Y:S04]  /*19ab30*/  LDL R3, [R1+0xc8] ;  /* 0x0000c80001037983 */ /* 0x000ea80000100800 */
[----:B------:R-:W2:Y:S04]  /*19ab40*/  LDL R18, [R1+0x320] ;  /* 0x0003200001127983 */ /* 0x000ea80000100800 */
[----:B------:R-:W2:Y:S04]  /*19ab50*/  LDL R56, [R1+0xd0] ;  /* 0x0000d00001387983 */ /* 0x000ea80000100800 */
[----:B------:R-:W2:Y:S01]  /*19ab60*/  LDL R57, [R1+0x31c] ;  /* 0x00031c0001397983 */ /* 0x000ea20000100800 */
[----:B---3--:R-:W-:-:S05]  /*19ab70*/  IADD3 R8, P0, PT, R19, R14, RZ ;  /* 0x0000000e13087210 */ /* 0x008fca0007f1e0ff */
[----:B------:R-:W-:-:S05]  /*19ab80*/  IMAD.X R9, R29, 0x1, R13, P0 ;  /* 0x000000011d097824 */ /* 0x000fca00000e060d */
[----:B------:R0:W-:Y:S04]  /*19ab90*/  STL.64 [R1+0x4208], R8 ;  /* 0x0042080801007387 */ /* 0x0001e80000100a00 */
[----:B------:R-:W3:Y:S04]  /*19aba0*/  LDL R53, [R1+0xd4] ;  /* 0x0000d40001357983 */ /* 0x000ee80000100800 */
[----:B------:R-:W3:Y:S01]  /*19abb0*/  LDL R19, [R1+0x318] ;  /* 0x0003180001137983 */ /* 0x000ee20000100800 */
[----:B0-----:R-:W-:-:S03]  /*19abc0*/  IADD3 R8, P0, PT, R52, R14, RZ ;  /* 0x0000000e34087210 */ /* 0x001fc60007f1e0ff */
[----:B------:R-:W3:Y:S02]  /*19abd0*/  LDL R52, [R1+0xd8] ;  /* 0x0000d80001347983 */ /* 0x000ee40000100800 */
[----:B------:R-:W-:-:S05]  /*19abe0*/  IMAD.X R9, R51, 0x1, R13, P0 ;  /* 0x0000000133097824 */ /* 0x000fca00000e060d */
[----:B------:R0:W-:Y:S02]  /*19abf0*/  STL.64 [R1+0x41d8], R8 ;  /* 0x0041d80801007387 */ /* 0x0001e40000100a00 */
[----:B0-----:R-:W-:-:S05]  /*19ac00*/  IADD3 R8, P0, PT, R48, R14, RZ ;  /* 0x0000000e30087210 */ /* 0x001fca0007f1e0ff */
[----:B------:R-:W-:-:S05]  /*19ac10*/  IMAD.X R9, R49, 0x1, R13, P0 ;  /* 0x0000000131097824 */ /* 0x000fca00000e060d */
[----:B------:R0:W-:Y:S02]  /*19ac20*/  STL.64 [R1+0x4198], R8 ;  /* 0x0041980801007387 */ /* 0x0001e40000100a00 */
[----:B0-----:R-:W-:Y:S02]  /*19ac30*/  IADD3 R8, P0, PT, R6, R14, RZ ;  /* 0x0000000e06087210 */ /* 0x001fe40007f1e0ff */
[----:B------:R-:W3:Y:S03]  /*19ac40*/  LDL R6, [R1+0x314] ;  /* 0x0003140001067983 */ /* 0x000ee60000100800 */
[----:B------:R-:W-:-:S05]  /*19ac50*/  IMAD.X R9, R7, 0x1, R13, P0 ;  /* 0x0000000107097824 */ /* 0x000fca00000e060d */
[----:B------:R0:W-:Y:S04]  /*19ac60*/  STL.64 [R1+0x4158], R8 ;  /* 0x0041580801007387 */ /* 0x0001e80000100a00 */
[----:B------:R-:W3:Y:S01]  /*19ac70*/  LDL R7, [R1+0xdc] ;  /* 0x0000dc0001077983 */ /* 0x000ee20000100800 */
[----:B0-----:R-:W-:-:S03]  /*19ac80*/  IADD3 R8, P0, PT, R60, R14, RZ ;  /* 0x0000000e3c087210 */ /* 0x001fc60007f1e0ff */
[----:B------:R-:W3:Y:S02]  /*19ac90*/  LDL R60, [R1+0x310] ;  /* 0x00031000013c7983 */ /* 0x000ee40000100800 */
[----:B------:R-:W-:-:S05]  /*19aca0*/  IMAD.X R9, R61, 0x1, R13, P0 ;  /* 0x000000013d097824 */ /* 0x000fca00000e060d */
[----:B------:R4:W-:Y:S04]  /*19acb0*/  STL.64 [R1+0x4118], R8 ;  /* 0x0041180801007387 */ /* 0x0009e80000100a00 */
[----:B------:R-:W3:Y:S01]  /*19acc0*/  LDL R61, [R1+0xe0] ;  /* 0x0000e000013d7983 */ /* 0x000ee20000100800 */
[----:B----4-:R-:W-:-:S03]  /*19acd0*/  IADD3 R8, P0, PT, R54, R14, RZ ;  /* 0x0000000e36087210 */ /* 0x010fc60007f1e0ff */
[----:B------:R-:W4:Y:S02]  /*19ace0*/  LDL R54, [R1+0x30c] ;  /* 0x00030c0001367983 */ /* 0x000f240000100800 */
[----:B--2---:R-:W-:Y:S02]  /*19acf0*/  IMAD.X R9, R55, 0x1, R13, P0 ;  /* 0x0000000137097824 */ /* 0x004fe400000e060d */
[----:B------:R-:W2:Y:S04]  /*19ad00*/  LDL R55, [R1+0xe4] ;  /* 0x0000e40001377983 */ /* 0x000ea80000100800 */
[----:B------:R0:W-:Y:S02]  /*19ad10*/  STL.64 [R1+0x40e0], R8 ;  /* 0x0040e00801007387 */ /* 0x0001e40000100a00 */
[----:B0-----:R-:W-:-:S05]  /*19ad20*/  IADD3 R8, P0, PT, R46, R14, RZ ;  /* 0x0000000e2e087210 */ /* 0x001fca0007f1e0ff */
[----:B------:R-:W-:Y:S01]  /*19ad30*/  IMAD.X R9, R4, 0x1, R13, P0 ;  /* 0x0000000104097824 */ /* 0x000fe200000e060d */
[----:B------:R-:W-:-:S04]  /*19ad40*/  IADD3 R4, P0, PT, R5, R14, RZ ;  /* 0x0000000e05047210 */ /* 0x000fc80007f1e0ff */
[----:B------:R-:W-:Y:S01]  /*19ad50*/  STL.64 [R1+0x40b0], R8 ;  /* 0x0040b00801007387 */ /* 0x000fe20000100a00 */
[----:B------:R-:W-:Y:S01]  /*19ad60*/  IMAD.X R5, R2, 0x1, R13, P0 ;  /* 0x0000000102057824 */ /* 0x000fe200000e060d */
[----:B------:R-:W-:-:S05]  /*19ad70*/  IADD3 R2, P0, PT, R3, R14, RZ ;  /* 0x0000000e03027210 */ /* 0x000fca0007f1e0ff */
[----:B------:R-:W-:-:S05]  /*19ad80*/  IMAD.X R3, R17, 0x1, R13, P0 ;  /* 0x0000000111037824 */ /* 0x000fca00000e060d */
[----:B------:R0:W-:Y:S02]  /*19ad90*/  STL.64 [R1+0x4030], R2 ;  /* 0x0040300201007387 */ /* 0x0001e40000100a00 */
[----:B0-----:R-:W-:Y:S02]  /*19ada0*/  IADD3 R2, P0, PT, R16, R14, RZ ;  /* 0x0000000e10027210 */ /* 0x001fe40007f1e0ff */
[----:B------:R-:W-:Y:S03]  /*19adb0*/  STL.64 [R1+0x4070], R4 ;  /* 0x0040700401007387 */ /* 0x000fe60000100a00 */
[----:B------:R-:W-:-:S05]  /*19adc0*/  IMAD.X R3, R18, 0x1, R13, P0 ;  /* 0x0000000112037824 */ /* 0x000fca00000e060d */
[----:B------:R0:W-:Y:S04]  /*19add0*/  STL.64 [R1+0x3ff0], R2 ;  /* 0x003ff00201007387 */ /* 0x0001e80000100a00 */
[----:B------:R-:W2:Y:S01]  /*19ade0*/  LDL R18, [R1+0x304] ;  /* 0x0003040001127983 */ /* 0x000ea20000100800 */
[----:B0-----:R-:W-:-:S03]  /*19adf0*/  IADD3 R2, P0, PT, R56, R14, RZ ;  /* 0x0000000e38027210 */ /* 0x001fc60007f1e0ff */
[----:B------:R-:W2:Y:S02]  /*19ae00*/  LDL R56, [R1+0x308] ;  /* 0x0003080001387983 */ /* 0x000ea40000100800 */
[----:B------:R-:W-:Y:S02]  /*19ae10*/  IMAD.X R3, R57, 0x1, R13, P0 ;  /* 0x0000000139037824 */ /* 0x000fe400000e060d */
[----:B------:R-:W2:Y:S04]  /*19ae20*/  LDL R57, [R1+0xe8] ;  /* 0x0000e80001397983 */ /* 0x000ea80000100800 */
[----:B------:R3:W-:Y:S02]  /*19ae30*/  STL.64 [R1+0x3fb8], R2 ;  /* 0x003fb80201007387 */ /* 0x0007e40000100a00 */
[----:B---3--:R-:W-:-:S05]  /*19ae40*/  IADD3 R2, P0, PT, R53, R14, RZ ;  /* 0x0000000e35027210 */ /* 0x008fca0007f1e0ff */
[----:B------:R-:W-:-:S05]  /*19ae50*/  IMAD.X R3, R19, 0x1, R13, P0 ;  /* 0x0000000113037824 */ /* 0x000fca00000e060d */
[----:B------:R0:W-:Y:S04]  /*19ae60*/  STL.64 [R1+0x3f88], R2 ;  /* 0x003f880201007387 */ /* 0x0001e80000100a00 */
[----:B------:R-:W3:Y:S04]  /*19ae70*/  LDL R25, [R1+0xec] ;  /* 0x0000ec0001197983 */ /* 0x000ee80000100800 */
[----:B------:R-:W3:Y:S04]  /*19ae80*/  LDL R8, [R1+0x300] ;  /* 0x0003000001087983 */ /* 0x000ee80000100800 */
[----:B------:R-:W3:Y:S04]  /*19ae90*/  LDL R9, [R1+0xf0] ;  /* 0x0000f00001097983 */ /* 0x000ee80000100800 */
[----:B------:R-:W3:Y:S04]  /*19aea0*/  LDL R19, [R1+0x2fc] ;  /* 0x0002fc0001137983 */ /* 0x000ee80000100800 */
[----:B------:R-:W3:Y:S01]  /*19aeb0*/  LDL R49, [R1+0xf4] ;  /* 0x0000f40001317983 */ /* 0x000ee20000100800 */
[----:B0-----:R-:W-:-:S03]  /*19aec0*/  IADD3 R2, P0, PT, R52, R14, RZ ;  /* 0x0000000e34027210 */ /* 0x001fc60007f1e0ff */
[----:B------:R-:W3:Y:S02]  /*19aed0*/  LDL R46, [R1+0x2f8] ;  /* 0x0002f800012e7983 */ /* 0x000ee40000100800 */
[----:B------:R-:W-:-:S05]  /*19aee0*/  IMAD.X R3, R6, 0x1, R13, P0 ;  /* 0x0000000106037824 */ /* 0x000fca00000e060d */
[----:B------:R0:W-:Y:S04]  /*19aef0*/  STL.64 [R1+0x3f48], R2 ;  /* 0x003f480201007387 */ /* 0x0001e80000100a00 */
[----:B------:R-:W3:Y:S01]  /*19af00*/  LDL R52, [R1+0xf8] ;  /* 0x0000f80001347983 */ /* 0x000ee20000100800 */
[----:B0-----:R-:W-:-:S05]  /*19af10*/  IADD3 R2, P0, PT, R7, R14, RZ ;  /* 0x0000000e07027210 */ /* 0x001fca0007f1e0ff */
[----:B------:R-:W-:-:S05]  /*19af20*/  IMAD.X R3, R60, 0x1, R13, P0 ;  /* 0x000000013c037824 */ /* 0x000fca00000e060d */
[----:B------:R0:W-:Y:S04]  /*19af30*/  STL.64 [R1+0x3f08], R2 ;  /* 0x003f080201007387 */ /* 0x0001e80000100a00 */
[----:B------:R-:W3:Y:S01]  /*19af40*/  LDL R60, [R1+0xfc] ;  /* 0x0000fc00013c7983 */ /* 0x000ee20000100800 */
[----:B------:R-:W-:-:S03]  /*19af50*/  IADD3 R4, P0, PT, R61, R14, RZ ;  /* 0x0000000e3d047210 */ /* 0x000fc60007f1e0ff */
[----:B------:R-:W3:Y:S04]  /*19af60*/  LDL R50, [R1+0x2f0] ;  /* 0x0002f00001327983 */ /* 0x000ee80000100800 */
[----:B0-----:R-:W3:Y:S04]  /*19af70*/  LDL R2, [R1+0x2f4] ;  /* 0x0002f40001027983 */ /* 0x001ee80000100800 */
[----:B------:R-:W3:Y:S01]  /*19af80*/  LDL R51, [R1+0x100] ;  /* 0x0001000001337983 */ /* 0x000ee20000100800 */
[----:B----4-:R-:W-:-:S05]  /*19af90*/  IMAD.X R5, R54, 0x1, R13, P0 ;  /* 0x0000000136057824 */ /* 0x010fca00000e060d */
[----:B------:R0:W-:Y:S04]  /*19afa0*/  STL.64 [R1+0x3ec8], R4 ;  /* 0x003ec80401007387 */ /* 0x0001e80000100a00 */
[----:B------:R-:W4:Y:S04]  /*19afb0*/  LDL R48, [R1+0x2e8] ;  /* 0x0002e80001307983 */ /* 0x000f280000100800 */
[----:B------:R-:W4:Y:S04]  /*19afc0*/  LDL R3, [R1+0x108] ;  /* 0x0001080001037983 */ /* 0x000f280000100800 */
[----:B0-----:R-:W4:Y:S04]  /*19afd0*/  LDL R4, [R1+0x2ec] ;  /* 0x0002ec0001047983 */ /* 0x001f280000100800 */
[----:B------:R-:W4:Y:S04]  /*19afe0*/  LDL R5, [R1+0x104] ;  /* 0x0001040001057983 */ /* 0x000f280000100800 */
[----:B------:R-:W4:Y:S04]  /*19aff0*/  LDL R17, [R1+0x2e4] ;  /* 0x0002e40001117983 */ /* 0x000f280000100800 */
[----:B------:R-:W4:Y:S04]  /*19b000*/  LDL R61, [R1+0x10c] ;  /* 0x00010c00013d7983 */ /* 0x000f280000100800 */
[----:B------:R-:W4:Y:S01]  /*19b010*/  LDL R54, [R1+0x2e0] ;  /* 0x0002e00001367983 */ /* 0x000f220000100800 */
[----:B--2---:R-:W-:-:S03]  /*19b020*/  IADD3 R6, P0, PT, R55, R14, RZ ;  /* 0x0000000e37067210 */ /* 0x004fc60007f1e0ff */
[----:B------:R-:W2:Y:S02]  /*19b030*/  LDL R55, [R1+0x110] ;  /* 0x0001100001377983 */ /* 0x000ea40000100800 */
[----:B------:R-:W-:Y:S01]  /*19b040*/  IMAD.X R7, R56, 0x1, R13, P0 ;  /* 0x0000000138077824 */ /* 0x000fe200000e060d */
[----:B------:R-:W-:-:S04]  /*19b050*/  IADD3 R56, P0, PT, R57, R14, RZ ;  /* 0x0000000e39387210 */ /* 0x000fc80007f1e0ff */
[----:B------:R0:W-:Y:S01]  /*19b060*/  STL.64 [R1+0x3e90], R6 ;  /* 0x003e900601007387 */ /* 0x0001e20000100a00 */
[----:B------:R-:W-:-:S03]  /*19b070*/  IMAD.X R57, R18, 0x1, R13, P0 ;  /* 0x0000000112397824 */ /* 0x000fc600000e060d */
[----:B0-----:R-:W2:Y:S04]  /*19b080*/  LDL.LU.64 R6, [R1+0x85f8] ;  /* 0x0085f80001067983 */ /* 0x001ea80000300a00 */
[----:B------:R0:W-:Y:S04]  /*19b090*/  STL.64 [R1+0x3e60], R56 ;  /* 0x003e603801007387 */ /* 0x0001e80000100a00 */
[----:B0-----:R-:W2:Y:S04]  /*19b0a0*/  LDL.LU.64 R56, [R1+0x85f0] ;  /* 0x0085f00001387983 */ /* 0x001ea80000300a00 */
[----:B------:R-:W2:Y:S04]  /*19b0b0*/  LDL R16, [R1+0x2dc] ;  /* 0x0002dc0001107983 */ /* 0x000ea80000100800 */
[----:B------:R-:W2:Y:S04]  /*19b0c0*/  LDL R53, [R1+0x114] ;  /* 0x0001140001357983 */ /* 0x000ea80000100800 */
[----:B------:R-:W2:Y:S01]  /*19b0d0*/  LDL R18, [R1+0x2d8] ;  /* 0x0002d80001127983 */ /* 0x000ea20000100800 */
[----:B---3--:R-:W-:-:S05]  /*19b0e0*/  IADD3 R24, P0, PT, R25, R14, RZ ;  /* 0x0000000e19187210 */ /* 0x008fca0007f1e0ff */
[----:B------:R-:W-:Y:S01]  /*19b0f0*/  IMAD.X R25, R8, 0x1, R13, P0 ;  /* 0x0000000108197824 */ /* 0x000fe200000e060d */
[----:B------:R-:W-:-:S05]  /*19b100*/  IADD3 R8, P0, PT, R9, R14, RZ ;  /* 0x0000000e09087210 */ /* 0x000fca0007f1e0ff */
[----:B------:R-:W-:Y:S02]  /*19b110*/  IMAD.X R9, R19, 0x1, R13, P0 ;  /* 0x0000000113097824 */ /* 0x000fe400000e060d */
[----:B------:R-:W3:Y:S04]  /*19b120*/  LDL R19, [R1+0x118] ;  /* 0x0001180001137983 */ /* 0x000ee80000100800 */
[----:B------:R-:W-:Y:S04]  /*19b130*/  STL.64 [R1+0x3e20], R24 ;  /* 0x003e201801007387 */ /* 0x000fe80000100a00 */
[----:B------:R0:W-:Y:S02]  /*19b140*/  STL.64 [R1+0x3de0], R8 ;  /* 0x003de00801007387 */ /* 0x0001e40000100a00 */
[----:B0-----:R-:W-:-:S02]  /*19b150*/  IADD3 R8, P0, PT, R49, R14, RZ ;  /* 0x0000000e31087210 */ /* 0x001fc40007f1e0ff */
[----:B------:R-:W3:Y:S03]  /*19b160*/  LDL R49, [R1+0x2d4] ;  /* 0x0002d40001317983 */ /* 0x000ee60000100800 */
[----:B------:R-:W-:-:S05]  /*19b170*/  IMAD.X R9, R46, 0x1, R13, P0 ;  /* 0x000000012e097824 */ /* 0x000fca00000e060d */
[----:B------:R0:W-:Y:S02]  /*19b180*/  STL.64 [R1+0x3da0], R8 ;  /* 0x003da00801007387 */ /* 0x0001e40000100a00 */
[----:B0-----:R-:W-:Y:S02]  /*19b190*/  IADD3 R8, P0, PT, R52, R14, RZ ;  /* 0x0000000e34087210 */ /* 0x001fe40007f1e0ff */
[----:B------:R-:W3:Y:S03]  /*19b1a0*/  LDL R52, [R1+0x120] ;  /* 0x0001200001347983 */ /* 0x000ee60000100800 */
        /* <DEDUP_REMOVED lines=9> */
[----:B----4-:R-:W-:Y:S01]  /*19b240*/  IMAD.X R9, R4, 0x1, R13, P0 ;  /* 0x0000000104097824 */ /* 0x010fe200000e060d */
[----:B------:R-:W-:-:S05]  /*19b250*/  IADD3 R4, P0, PT, R5, R14, RZ ;  /* 0x0000000e05047210 */ /* 0x000fca0007f1e0ff */
        /* <DEDUP_REMOVED lines=22> */
[----:B------:R-:W2:Y:S01]  /*19b3c0*/  LDL R18, [R1+0x2b4] ;  /* 0x0002b40001127983 */ /* 0x000ea20000100800 */
[----:B---3--:R-:W-:Y:S02]  /*19b3d0*/  IADD3 R4, P0, PT, R19, R14, RZ ;  /* 0x0000000e13047210 */ /* 0x008fe40007f1e0ff */
[----:B------:R-:W-:-:S03]  /*19b3e0*/  SHF.R.S32.HI R19, RZ, 0x1f, R6 ;  /* 0x0000001fff137819 */ /* 0x000fc60000011406 */
        /* <DEDUP_REMOVED lines=8> */
[----:B------:R-:W-:-:S05]  /*19b470*/  IMAD.X R5, R46, 0x1, R13, P0 ;  /* 0x000000012e057824 */ /* 0x000fca00000e060d */
[----:B------:R0:W-:Y:S04]  /*19b480*/  STL.64 [R1+0x3ac8], R4 ;  /* 0x003ac80401007387 */ /* 0x0001e80000100a00 */
[----:B------:R-:W3:Y:S04]  /*19b490*/  LDL R51, [R1+0x140] ;  /* 0x0001400001337983 */ /* 0x000ee80000100800 */
[----:B------:R-:W3:Y:S01]  /*19b4a0*/  LDL R8, [R1+0x2ac] ;  /* 0x0002ac0001087983 */ /* 0x000ee20000100800 */
[----:B0-----:R-:W-:-:S03]  /*19b4b0*/  IADD3 R4, P0, PT, R2, R14, RZ ;  /* 0x0000000e02047210 */ /* 0x001fc60007f1e0ff */
[----:B------:R-:W3:Y:S02]  /*19b4c0*/  LDL R46, [R1+0x144] ;  /* 0x00014400012e7983 */ /* 0x000ee40000100800 */
[--C-:B------:R-:W-:Y:S01]  /*19b4d0*/  IMAD.X R5, R60, 0x1, R13.reuse, P0 ;  /* 0x000000013c057824 */ /* 0x100fe200000e060d */
[----:B------:R-:W-:Y:S02]  /*19b4e0*/  SHF.R.S32.HI R60, RZ, 0x1f, R56 ;  /* 0x0000001fff3c7819 */ /* 0x000fe40000011438 */
[-C--:B------:R-:W-:Y:S02]  /*19b4f0*/  IADD3 R24, P0, PT, R56, R14.reuse, RZ ;  /* 0x0000000e38187210 */ /* 0x080fe40007f1e0ff */
[----:B------:R0:W-:Y:S03]  /*19b500*/  STL.64 [R1+0x3ae8], R4 ;  /* 0x003ae80401007387 */ /* 0x0001e60000100a00 */
[----:B------:R-:W-:Y:S01]  /*19b510*/  IMAD.X R25, R60, 0x1, R13, P0 ;  /* 0x000000013c197824 */ /* 0x000fe200000e060d */
[----:B------:R-:W3:Y:S04]  /*19b520*/  LDL R48, [R1+0x2a4] ;  /* 0x0002a40001307983 */ /* 0x000ee80000100800 */
[----:B------:R-:W3:Y:S04]  /*19b530*/  LDL R2, [R1+0x14c] ;  /* 0x00014c0001027983 */ /* 0x000ee80000100800 */
[----:B0-----:R-:W3:Y:S04]  /*19b540*/  LDL R4, [R1+0x2a8] ;  /* 0x0002a80001047983 */ /* 0x001ee80000100800 */
[----:B------:R-:W3:Y:S04]  /*19b550*/  LDL R5, [R1+0x148] ;  /* 0x0001480001057983 */ /* 0x000ee80000100800 */
[----:B------:R-:W3:Y:S04]  /*19b560*/  LDL R60, [R1+0x2a0] ;  /* 0x0002a000013c7983 */ /* 0x000ee80000100800 */
[----:B------:R4:W-:Y:S02]  /*19b570*/  STL.64 [R1+0x3b08], R24 ;  /* 0x003b081801007387 */ /* 0x0009e40000100a00 */
[----:B----4-:R-:W-:-:S05]  /*19b580*/  IADD3 R24, P0, PT, R61, R14, RZ ;  /* 0x0000000e3d187210 */ /* 0x010fca0007f1e0ff */
[----:B------:R-:W-:-:S05]  /*19b590*/  IMAD.X R25, R54, 0x1, R13, P0 ;  /* 0x0000000136197824 */ /* 0x000fca00000e060d */
[----:B------:R2:W-:Y:S04]  /*19b5a0*/  STL.64 [R1+0x3b28], R24 ;  /* 0x003b281801007387 */ /* 0x0005e80000100a00 */
        /* <DEDUP_REMOVED lines=10> */
[----:B------:R-:W2:Y:S01]  /*19b650*/  LDL R49, [R1+0x298] ;  /* 0x0002980001317983 */ /* 0x000ea20000100800 */
[----:B0-----:R-:W-:-:S05]  /*19b660*/  IADD3 R16, P0, PT, R53, R14, RZ ;  /* 0x0000000e35107210 */ /* 0x001fca0007f1e0ff */
[----:B------:R-:W-:-:S05]  /*19b670*/  IMAD.X R17, R18, 0x1, R13, P0 ;  /* 0x0000000112117824 */ /* 0x000fca00000e060d */
[----:B------:R0:W-:Y:S04]  /*19b680*/  STL.64 [R1+0x3918], R16 ;  /* 0x0039181001007387 */ /* 0x0001e80000100a00 */
[----:B0-----:R-:W2:Y:S04]  /*19b690*/  LDL.LU R17, [R1+0x85e0] ;  /* 0x0085e00001117983 */ /* 0x001ea80000300800 */
[----:B------:R-:W2:Y:S04]  /*19b6a0*/  LDL R9, [R1+0x158] ;  /* 0x0001580001097983 */ /* 0x000ea80000100800 */
[----:B------:R-:W2:Y:S04]  /*19b6b0*/  LDL R3, [R1+0x294] ;  /* 0x0002940001037983 */ /* 0x000ea80000100800 */
[----:B------:R-:W2:Y:S01]  /*19b6c0*/  LDL R16, [R1+0x15c] ;  /* 0x00015c0001107983 */ /* 0x000ea20000100800 */
[----:B---3--:R-:W-:-:S03]  /*19b6d0*/  IADD3 R18, P0, PT, R19, R14, RZ ;  /* 0x0000000e13127210 */ /* 0x008fc60007f1e0ff */
[----:B------:R-:W3:Y:S02]  /*19b6e0*/  LDL R53, [R1+0x290] ;  /* 0x0002900001357983 */ /* 0x000ee40000100800 */
[----:B------:R-:W-:-:S05]  /*19b6f0*/  IMAD.X R19, R52, 0x1, R13, P0 ;  /* 0x0000000134137824 */ /* 0x000fca00000e060d */
[----:B------:R0:W-:Y:S04]  /*19b700*/  STL.64 [R1+0x3938], R18 ;  /* 0x0039381201007387 */ /* 0x0001e80000100a00 */
[----:B------:R-:W3:Y:S04]  /*19b710*/  LDL R52, [R1+0x164] ;  /* 0x0001640001347983 */ /* 0x000ee80000100800 */
[----:B0-----:R-:W3:Y:S04]  /*19b720*/  LDL R18, [R1+0x160] ;  /* 0x0001600001127983 */ /* 0x001ee80000100800 */
[----:B------:R-:W3:Y:S01]  /*19b730*/  LDL R19, [R1+0x28c] ;  /* 0x00028c0001137983 */ /* 0x000ee20000100800 */
[----:B------:R-:W-:-:S05]  /*19b740*/  IADD3 R50, P0, PT, R51, R14, RZ ;  /* 0x0000000e33327210 */ /* 0x000fca0007f1e0ff */
[----:B------:R-:W-:-:S05]  /*19b750*/  IMAD.X R51, R8, 0x1, R13, P0 ;  /* 0x0000000108337824 */ /* 0x000fca00000e060d */
[----:B------:R0:W-:Y:S02]  /*19b760*/  STL.64 [R1+0x3958], R50 ;  /* 0x0039583201007387 */ /* 0x0001e40000100a00 */
[-C--:B0-----:R-:W-:Y:S02]  /*19b770*/  IADD3 R50, P0, PT, R46, R14.reuse, RZ ;  /* 0x0000000e2e327210 */ /* 0x081fe40007f1e0ff */
[----:B------:R-:W3:Y:S03]  /*19b780*/  LDL R46, [R1+0x168] ;  /* 0x00016800012e7983 */ /* 0x000ee60000100800 */
[----:B------:R-:W-:Y:S01]  /*19b790*/  IMAD.X R51, R4, 0x1, R13, P0 ;  /* 0x0000000104337824 */ /* 0x000fe200000e060d */
[----:B------:R-:W-:-:S04]  /*19b7a0*/  IADD3 R4, P0, PT, R5, R14, RZ ;  /* 0x0000000e05047210 */ /* 0x000fc80007f1e0ff */
[----:B------:R0:W-:Y:S01]  /*19b7b0*/  STL.64 [R1+0x3998], R50 ;  /* 0x0039983201007387 */ /* 0x0001e20000100a00 */
[----:B------:R-:W-:Y:S01]  /*19b7c0*/  IMAD.X R5, R48, 0x1, R13, P0 ;  /* 0x0000000130057824 */ /* 0x000fe200000e060d */
[----:B0-----:R-:W-:-:S05]  /*19b7d0*/  IADD3 R50, P0, PT, R2, R14, RZ ;  /* 0x0000000e02327210 */ /* 0x001fca0007f1e0ff */
[----:B------:R-:W-:Y:S01]  /*19b7e0*/  IMAD.X R51, R60, 0x1, R13, P0 ;  /* 0x000000013c337824 */ /* 0x000fe200000e060d */
[----:B------:R0:W-:Y:S04]  /*19b7f0*/  STL.64 [R1+0x39b8], R4 ;  /* 0x0039b80401007387 */ /* 0x0001e80000100a00 */
[----:B0-----:R-:W3:Y:S04]  /*19b800*/  LDL R4, [R1+0x16c] ;  /* 0x00016c0001047983 */ /* 0x001ee80000100800 */
[----:B------:R-:W3:Y:S04]  /*19b810*/  LDL R5, [R1+0x170] ;  /* 0x0001700001057983 */ /* 0x000ee80000100800 */
[----:B------:R0:W-:Y:S04]  /*19b820*/  STL.64 [R1+0x39d8], R50 ;  /* 0x0039d83201007387 */ /* 0x0001e80000100a00 */
[----:B0-----:R-:W3:Y:S04]  /*19b830*/  LDL R50, [R1+0x27c] ;  /* 0x00027c0001327983 */ /* 0x001ee80000100800 */
[----:B------:R-:W3:Y:S01]  /*19b840*/  LDL R51, [R1+0x174] ;  /* 0x0001740001337983 */ /* 0x000ee20000100800 */
[----:B----4-:R-:W-:-:S05]  /*19b850*/  IADD3 R60, P0, PT, R61, R14, RZ ;  /* 0x0000000e3d3c7210 */ /* 0x010fca0007f1e0ff */
[----:B------:R-:W-:-:S05]  /*19b860*/  IMAD.X R61, R54, 0x1, R13, P0 ;  /* 0x00000001363d7824 */ /* 0x000fca00000e060d */
[----:B------:R2:W-:Y:S04]  /*19b870*/  STL.64 [R1+0x39f8], R60 ;  /* 0x0039f83c01007387 */ /* 0x0005e80000100a00 */
[----:B------:R-:W4:Y:S04]  /*19b880*/  LDL R48, [R1+0x178] ;  /* 0x0001780001307983 */ /* 0x000f280000100800 */
[----:B------:R-:W4:Y:S01]  /*19b890*/  LDL R54, [R1+0x274] ;  /* 0x0002740001367983 */ /* 0x000f220000100800 */
[----:B--2---:R-:W-:-:S03]  /*19b8a0*/  IADD3 R60, P0, PT, R55, R14, RZ ;  /* 0x0000000e373c7210 */ /* 0x004fc60007f1e0ff */
[----:B------:R-:W2:Y:S04]  /*19b8b0*/  LDL R2, [R1+0x270] ;  /* 0x0002700001027983 */ /* 0x000ea80000100800 */
[----:B------:R-:W2:Y:S01]  /*19b8c0*/  LDL R55, [R1+0x17c] ;  /* 0x00017c0001377983 */ /* 0x000ea20000100800 */
[----:B------:R-:W-:-:S05]  /*19b8d0*/  IMAD.X R61, R49, 0x1, R13, P0 ;  /* 0x00000001313d7824 */ /* 0x000fca00000e060d */
[----:B------:R0:W-:Y:S04]  /*19b8e0*/  STL.64 [R1+0x3798], R60 ;  /* 0x0037983c01007387 */ /* 0x0001e80000100a00 */
[----:B0-----:R-:W2:Y:S04]  /*19b8f0*/  LDL.LU.64 R60, [R1+0x85d8] ;  /* 0x0085d800013c7983 */ /* 0x001ea80000300a00 */
[----:B------:R-:W2:Y:S01]  /*19b900*/  LDL R49, [R1+0x180] ;  /* 0x0001800001317983 */ /* 0x000ea20000100800 */
[----:B------:R-:W-:-:S05]  /*19b910*/  IADD3 R8, P0, PT, R9, R14, RZ ;  /* 0x0000000e09087210 */ /* 0x000fca0007f1e0ff */
[----:B------:R-:W-:-:S05]  /*19b920*/  IMAD.X R9, R3, 0x1, R13, P0 ;  /* 0x0000000103097824 */ /* 0x000fca00000e060d */
[----:B------:R0:W-:Y:S04]  /*19b930*/  STL.64 [R1+0x37b8], R8 ;  /* 0x0037b80801007387 */ /* 0x0001e80000100a00 */
[----:B------:R-:W2:Y:S01]  /*19b940*/  LDL R3, [R1+0x188] ;  /* 0x0001880001037983 */ /* 0x000ea20000100800 */
[----:B0-----:R-:W-:-:S03]  /*19b950*/  IADD3 R8, P0, PT, R16, R14, RZ ;  /* 0x0000000e10087210 */ /* 0x001fc60007f1e0ff */
[----:B------:R-:W2:Y:S02]  /*19b960*/  LDL.LU R16, [R1+0x250] ;  /* 0x0002500001107983 */ /* 0x000ea40000300800 */
[----:B---3--:R-:W-:-:S05]  /*19b970*/  IMAD.X R9, R53, 0x1, R13, P0 ;  /* 0x0000000135097824 */ /* 0x008fca00000e060d */
[----:B------:R0:W-:Y:S02]  /*19b980*/  STL.64 [R1+0x37d8], R8 ;  /* 0x0037d80801007387 */ /* 0x0001e40000100a00 */
[----:B0-----:R-:W-:-:S05]  /*19b990*/  IADD3 R8, P0, PT, R18, R14, RZ ;  /* 0x0000000e12087210 */ /* 0x001fca0007f1e0ff */
[----:B------:R-:W-:-:S05]  /*19b9a0*/  IMAD.X R9, R19, 0x1, R13, P0 ;  /* 0x0000000113097824 */ /* 0x000fca00000e060d */
[----:B------:R0:W-:Y:S04]  /*19b9b0*/  STL.64 [R1+0x37f8], R8 ;  /* 0x0037f80801007387 */ /* 0x0001e80000100a00 */
[----:B------:R-:W3:Y:S04]  /*19b9c0*/  LDL R18, [R1+0x260] ;  /* 0x0002600001127983 */ /* 0x000ee80000100800 */
[----:B------:R-:W2:Y:S04]  /*19b9d0*/  LDL R19, [R1+0x190] ;  /* 0x0001900001137983 */ /* 0x000ea80000100800 */
[----:B0-----:R-:W2:Y:S01]  /*19b9e0*/  LDL R9, [R1+0x288] ;  /* 0x0002880001097983 */ /* 0x001ea20000100800 */
[----:B------:R-:W-:-:S03]  /*19b9f0*/  IADD3 R8, P0, PT, R52, R14, RZ ;  /* 0x0000000e34087210 */ /* 0x000fc60007f1e0ff */
[----:B------:R-:W3:Y:S04]  /*19ba00*/  LDL R53, [R1+0x25c] ;  /* 0x00025c0001357983 */ /* 0x000ee80000100800 */
[----:B------:R-:W3:Y:S01]  /*19ba10*/  LDL R52, [R1+0x194] ;  /* 0x0001940001347983 */ /* 0x000ee20000100800 */
[----:B--2---:R-:W-:-:S05]  /*19ba20*/  IMAD.X R9, R9, 0x1, R13, P0 ;  /* 0x0000000109097824 */ /* 0x004fca00000e060d */
[----:B------:R0:W-:Y:S04]  /*19ba30*/  STL.64 [R1+0x3818], R8 ;  /* 0x0038180801007387 */ /* 0x0001e80000100a00 */
[----:B0-----:R-:W2:Y:S01]  /*19ba40*/  LDL R9, [R1+0x284] ;  /* 0x0002840001097983 */ /* 0x001ea20000100800 */
[----:B------:R-:W-:-:S03]  /*19ba50*/  IADD3 R8, P0, PT, R46, R14, RZ ;  /* 0x0000000e2e087210 */ /* 0x000fc60007f1e0ff */
[----:B------:R-:W3:Y:S02]  /*19ba60*/  LDL R46, [R1+0x254] ;  /* 0x00025400012e7983 */ /* 0x000ee40000100800 */
[----:B--2---:R-:W-:-:S05]  /*19ba70*/  IMAD.X R9, R9, 0x1, R13, P0 ;  /* 0x0000000109097824 */ /* 0x004fca00000e060d */
[----:B------:R0:W-:Y:S02]  /*19ba80*/  STL.64 [R1+0x3838], R8 ;  /* 0x0038380801007387 */ /* 0x0001e40000100a00 */
[----:B0-----:R-:W-:-:S05]  /*19ba90*/  IADD3 R8, P0, PT, R4, R14, RZ ;  /* 0x0000000e04087210 */ /* 0x001fca0007f1e0ff */
[----:B------:R-:W-:Y:S01]  /*19baa0*/  IMAD.X R9, R60, 0x1, R13, P0 ;  /* 0x000000013c097824 */ /* 0x000fe200000e060d */
[----:B------:R-:W-:-:S05]  /*19bab0*/  IADD3 R4, P0, PT, R5, R14, RZ ;  /* 0x0000000e05047210 */ /* 0x000fca0007f1e0ff */
[----:B------:R-:W-:Y:S01]  /*19bac0*/  IMAD.X R5, R50, 0x1, R13, P0 ;  /* 0x0000000132057824 */ /* 0x000fe200000e060d */
[----:B------:R0:W-:Y:S04]  /*19bad0*/  STL.64 [R1+0x3858], R8 ;  /* 0x0038580801007387 */ /* 0x0001e80000100a00 */
[----:B0-----:R-:W2:Y:S04]  /*19bae0*/  LDL.LU.64 R8, [R1+0x85d0] ;  /* 0x0085d00001087983 */ /* 0x001ea80000300a00 */
[----:B------:R0:W-:Y:S04]  /*19baf0*/  STL.64 [R1+0x3878], R4 ;  /* 0x0038780401007387 */ /* 0x0001e80000100a00 */
[----:B0-----:R-:W2:Y:S01]  /*19bb00*/  LDL.LU.64 R4, [R1+0x85c8] ;  /* 0x0085c80001047983 */ /* 0x001ea20000300a00 */
[----:B------:R-:W-:-:S05]  /*19bb10*/  IADD3 R50, P0, PT, R51, R14, RZ ;  /* 0x0000000e33327210 */ /* 0x000fca0007f1e0ff */
[----:B--2---:R-:W-:Y:S01]  /*19bb20*/  IMAD.X R51, R5, 0x1, R13, P0 ;  /* 0x0000000105337824 */ /* 0x004fe200000e060d */
[----:B------:R0:W-:Y:S04]  /*19bb30*/  STL [R1+0x84dc], R5 ;  /* 0x0084dc0501007387 */ /* 0x0001e80000100800 */
[----:B0-----:R-:W2:Y:S04]  /*19bb40*/  LDL.LU R5, [R1+0x18c] ;  /* 0x00018c0001057983 */ /* 0x001ea80000300800 */
[----:B------:R4:W-:Y:S02]  /*19bb50*/  STL.64 [R1+0x3898], R50 ;  /* 0x0038983201007387 */ /* 0x0009e40000100a00 */
[----:B----4-:R-:W-:-:S05]  /*19bb60*/  IADD3 R50, P0, PT, R48, R14, RZ ;  /* 0x0000000e30327210 */ /* 0x010fca0007f1e0ff */
[----:B------:R-:W-:Y:S01]  /*19bb70*/  IMAD.X R51, R54, 0x1, R13, P0 ;  /* 0x0000000136337824 */ /* 0x000fe200000e060d */
[----:B------:R-:W-:-:S05]  /*19bb80*/  IADD3 R54, P0, PT, R55, R14, RZ ;  /* 0x0000000e37367210 */ /* 0x000fca0007f1e0ff */
[----:B------:R-:W-:Y:S01]  /*19bb90*/  IMAD.X R55, R2, 0x1, R13, P0 ;  /* 0x0000000102377824 */ /* 0x000fe200000e060d */
[----:B------:R0:W-:Y:S01]  /*19bba0*/  STL.64 [R1+0x3688], R50 ;  /* 0x0036883201007387 */ /* 0x0001e20000100a00 */
[----:B------:R-:W-:-:S03]  /*19bbb0*/  IADD3 R48, P0, PT, R49, R14, RZ ;  /* 0x0000000e31307210 */ /* 0x000fc60007f1e0ff */
[----:B0-----:R-:W4:Y:S04]  /*19bbc0*/  LDL.LU.64 R50, [R1+0x85c0] ;  /* 0x0085c00001327983 */ /* 0x001f280000300a00 */
[----:B------:R0:W-:Y:S04]  /*19bbd0*/  STL.64 [R1+0x36a8], R54 ;  /* 0x0036a83601007387 */ /* 0x0001e80000100a00 */
[----:B0-----:R-:W2:Y:S04]  /*19bbe0*/  LDL.LU.64 R54, [R1+0x85b8] ;  /* 0x0085b80001367983 */ /* 0x001ea80000300a00 */
[----:B------:R-:W2:Y:S02]  /*19bbf0*/  LDL R49, [R1+0x26c] ;  /* 0x00026c0001317983 */ /* 0x000ea40000100800 */
[----:B--2---:R-:W-:Y:S01]  /*19bc00*/  IMAD.X R49, R49, 0x1, R13, P0 ;  /* 0x0000000131317824 */ /* 0x004fe200000e060d */
[----:B------:R-:W-:-:S04]  /*19bc10*/  SHF.R.S32.HI R2, RZ, 0x1f, R55 ;  /* 0x0000001fff027819 */ /* 0x000fc80000011437 */
[----:B------:R0:W-:Y:S02]  /*19bc20*/  STL.64 [R1+0x36c8], R48 ;  /* 0x0036c83001007387 */ /* 0x0001e40000100a00 */
[----:B0-----:R-:W-:-:S05]  /*19bc30*/  IADD3 R48, P0, PT, R55, R14, RZ ;  /* 0x0000000e37307210 */ /* 0x001fca0007f1e0ff */
[----:B------:R-:W-:Y:S01]  /*19bc40*/  IMAD.X R49, R2, 0x1, R13, P0 ;  /* 0x0000000102317824 */ /* 0x000fe200000e060d */
[----:B------:R-:W-:-:S04]  /*19bc50*/  IADD3 R2, P0, PT, R3, R14, RZ ;  /* 0x0000000e03027210 */ /* 0x000fc80007f1e0ff */
[----:B------:R0:W-:Y:S04]  /*19bc60*/  STL.64 [R1+0x36e8], R48 ;  /* 0x0036e83001007387 */ /* 0x0001e80000100a00 */
[----:B0-----:R-:W2:Y:S04]  /*19bc70*/  LDL.LU.64 R48, [R1+0x85b0] ;  /* 0x0085b00001307983 */ /* 0x001ea80000300a00 */
[----:B------:R0:W-:Y:S04]  /*19bc80*/  STL [R1+0x84c0], R55 ;  /* 0x0084c03701007387 */ /* 0x0001e80000100800 */
[----:B0-----:R-:W2:Y:S04]  /*19bc90*/  LDL.LU R55, [R1+0x1ac] ;  /* 0x0001ac0001377983 */ /* 0x001ea80000300800 */
[----:B------:R-:W2:Y:S02]  /*19bca0*/  LDL R3, [R1+0x264] ;  /* 0x0002640001037983 */ /* 0x000ea40000100800 */
[----:B--2---:R-:W-:-:S05]  /*19bcb0*/  IMAD.X R3, R3, 0x1, R13, P0 ;  /* 0x0000000103037824 */ /* 0x004fca00000e060d */
[----:B------:R0:W-:Y:S02]  /*19bcc0*/  STL.64 [R1+0x3708], R2 ;  /* 0x0037080201007387 */ /* 0x0001e40000100a00 */
[----:B0-----:R-:W-:-:S05]  /*19bcd0*/  IADD3 R2, P0, PT, R5, R14, RZ ;  /* 0x0000000e05027210 */ /* 0x001fca0007f1e0ff */
[--C-:B---3--:R-:W-:Y:S01]  /*19bce0*/  IMAD.X R3, R18, 0x1, R13.reuse, P0 ;  /* 0x0000000112037824 */ /* 0x108fe200000e060d */
[-C--:B------:R-:W-:Y:S01]  /*19bcf0*/  IADD3 R18, P0, PT, R19, R14.reuse, RZ ;  /* 0x0000000e13127210 */ /* 0x080fe20007f1e0ff */
[----:B------:R0:W-:Y:S04]  /*19bd00*/  STL [R1+0x84e0], R5 ;  /* 0x0084e00501007387 */ /* 0x0001e80000100800 */
[----:B------:R-:W-:Y:S01]  /*19bd10*/  IMAD.X R19, R53, 0x1, R13, P0 ;  /* 0x0000000135137824 */ /* 0x000fe200000e060d */
[----:B0-----:R-:W2:Y:S04]  /*19bd20*/  LDL.LU R5, [R1+0x198] ;  /* 0x0001980001057983 */ /* 0x001ea80000300800 */
[----:B------:R0:W-:Y:S04]  /*19bd30*/  STL.64 [R1+0x3728], R2 ;  /* 0x0037280201007387 */ /* 0x0001e80000100a00 */
[----:B0-----:R-:W3:Y:S04]  /*19bd40*/  LDL.LU.64 R2, [R1+0x85a8] ;  /* 0x0085a80001027983 */ /* 0x001ee80000300a00 */
[----:B------:R0:W-:Y:S04]  /*19bd50*/  STL.64 [R1+0x3748], R18 ;  /* 0x0037481201007387 */ /* 0x0001e80000100a00 */
[----:B0-----:R-:W2:Y:S04]  /*19bd60*/  LDL.LU.64 R18, [R1+0x85a0] ;  /* 0x0085a00001127983 */ /* 0x001ea80000300a00 */
[----:B------:R-:W2:Y:S01]  /*19bd70*/  LDL R53, [R1+0x258] ;  /* 0x0002580001357983 */ /* 0x000ea20000100800 */
[----:B------:R-:W-:-:S05]  /*19bd80*/  IADD3 R52, P0, PT, R52, R14, RZ ;  /* 0x0000000e34347210 */ /* 0x000fca0007f1e0ff */
[----:B--2---:R-:W-:-:S05]  /*19bd90*/  IMAD.X R53, R53, 0x1, R13, P0 ;  /* 0x0000000135357824 */ /* 0x004fca00000e060d */
        /* <DEDUP_REMOVED lines=10> */
[----:B0-----:R-:W2:Y:S01]  /*19be40*/  LDL.LU R53, [R1+0x8598] ;  /* 0x0085980001357983 */ /* 0x001ea20000300800 */
[----:B------:R-:W-:Y:S01]  /*19be50*/  IADD3 R52, P0, PT, R57, R14, RZ ;  /* 0x0000000e39347210 */ /* 0x000fe20007f1e0ff */
[----:B--2---:R-:W-:Y:S01]  /*19be60*/  IMAD.MOV.U32 R46, RZ, RZ, R53 ;  /* 0x000000ffff2e7224 */ /* 0x004fe200078e0035 */
[----:B------:R-:W-:-:S05]  /*19be70*/  SHF.R.S32.HI R53, RZ, 0x1f, R57 ;  /* 0x0000001fff357819 */ /* 0x000fca0000011439 */
[----:B------:R-:W-:-:S05]  /*19be80*/  IMAD.X R53, R53, 0x1, R13, P0 ;  /* 0x0000000135357824 */ /* 0x000fca00000e060d */
[----:B------:R0:W-:Y:S04]  /*19be90*/  STL.64 [R1+0x35d0], R52 ;  /* 0x0035d03401007387 */ /* 0x0001e80000100a00 */
[----:B0-----:R-:W2:Y:S04]  /*19bea0*/  LDL.LU.64 R52, [R1+0x8590] ;  /* 0x0085900001347983 */ /* 0x001ea80000300a00 */
[----:B------:R0:W-:Y:S02]  /*19beb0*/  STL.64 [R1+0x84f8], R56 ;  /* 0x0084f83801007387 */ /* 0x0001e40000100a00 */
[----:B0-----:R-:W-:Y:S01]  /*19bec0*/  IMAD.MOV.U32 R57, RZ, RZ, R22 ;  /* 0x000000ffff397224 */ /* 0x001fe200078e0016 */
[----:B------:R-:W-:Y:S01]  /*19bed0*/  IADD3 R22, P0, PT, R61, R14, RZ ;  /* 0x0000000e3d167210 */ /* 0x000fe20007f1e0ff */
[----:B------:R-:W-:Y:S01]  /*19bee0*/  IMAD.MOV.U32 R56, RZ, RZ, R23 ;  /* 0x000000ffff387224 */ /* 0x000fe200078e0017 */
[----:B------:R-:W-:-:S05]  /*19bef0*/  SHF.R.S32.HI R23, RZ, 0x1f, R61 ;  /* 0x0000001fff177819 */ /* 0x000fca000001143d */
[----:B------:R-:W-:-:S05]  /*19bf00*/  IMAD.X R23, R23, 0x1, R13, P0 ;  /* 0x0000000117177824 */ /* 0x000fca00000e060d */
[----:B------:R0:W-:Y:S04]  /*19bf10*/  STL.64 [R1+0x35f0], R22 ;  /* 0x0035f01601007387 */ /* 0x0001e80000100a00 */
[----:B0-----:R-:W2:Y:S04]  /*19bf20*/  LDL.LU.64 R22, [R1+0x8588] ;  /* 0x0085880001167983 */ /* 0x001ea80000300a00 */
[----:B------:R0:W-:Y:S04]  /*19bf30*/  STL.64 [R1+0x84d0], R60 ;  /* 0x0084d03c01007387 */ /* 0x0001e80000100a00 */
[----:B------:R1:W-:Y:S01]  /*19bf40*/  STL.64 [R1+0x84c8], R54 ;  /* 0x0084c83601007387 */ /* 0x0003e20000100a00 */
[----:B0-----:R-:W-:Y:S01]  /*19bf50*/  IMAD.MOV.U32 R60, RZ, RZ, R20 ;  /* 0x000000ffff3c7224 */ /* 0x001fe200078e0014 */
[----:B------:R-:W-:Y:S01]  /*19bf60*/  IADD3 R20, P0, PT, R55, R14, RZ ;  /* 0x0000000e37147210 */ /* 0x000fe20007f1e0ff */
[----:B-1----:R-:W-:-:S02]  /*19bf70*/  IMAD.MOV.U32 R54, RZ, RZ, R12 ;  /* 0x000000ffff367224 */ /* 0x002fc400078e000c */
[----:B------:R-:W3:Y:S01]  /*19bf80*/  LDL.LU R12, [R1+0x8584] ;  /* 0x00858400010c7983 */ /* 0x000ee20000300800 */
[----:B------:R-:W-:-:S03]  /*19bf90*/  IMAD.MOV.U32 R55, RZ, RZ, R58 ;  /* 0x000000ffff377224 */ /* 0x000fc600078e003a */
[----:B------:R-:W3:Y:S01]  /*19bfa0*/  LDL.LU R58, [R1+0x8580] ;  /* 0x00858000013a7983 */ /* 0x000ee20000300800 */
[----:B------:R-:W-:Y:S02]  /*19bfb0*/  IMAD.MOV.U32 R61, RZ, RZ, R21 ;  /* 0x000000ffff3d7224 */ /* 0x000fe400078e0015 */
[----:B--2---:R-:W-:-:S05]  /*19bfc0*/  IMAD.X R21, R22, 0x1, R13, P0 ;  /* 0x0000000116157824 */ /* 0x004fca00000e060d */
[----:B------:R0:W-:Y:S02]  /*19bfd0*/  STL.64 [R1+0x3610], R20 ;  /* 0x0036101401007387 */ /* 0x0001e40000100a00 */
[----:B0-----:R-:W-:Y:S02]  /*19bfe0*/  IADD3 R20, P0, PT, R8, R14, RZ ;  /* 0x0000000e08147210 */ /* 0x001fe40007f1e0ff */
[----:B------:R-:W-:-:S05]  /*19bff0*/  SHF.R.S32.HI R21, RZ, 0x1f, R8 ;  /* 0x0000001fff157819 */ /* 0x000fca0000011408 */
[----:B------:R-:W-:-:S05]  /*19c000*/  IMAD.X R21, R21, 0x1, R13, P0 ;  /* 0x0000000115157824 */ /* 0x000fca00000e060d */
[----:B------:R0:W-:Y:S04]  /*19c010*/  STL.64 [R1+0x3630], R20 ;  /* 0x0036301401007387 */ /* 0x0001e80000100a00 */
[----:B------:R3:W-:Y:S01]  /*19c020*/  STL.64 [R1+0x84a0], R22 ;  /* 0x0084a01601007387 */ /* 0x0007e20000100a00 */
[----:B0-----:R-:W-:Y:S01]  /*19c030*/  IADD3 R20, P0, PT, R23, R14, RZ ;  /* 0x0000000e17147210 */ /* 0x001fe20007f1e0ff */
[----:B---3--:R-:W-:-:S04]  /*19c040*/  IMAD.MOV.U32 R22, RZ, RZ, R12 ;  /* 0x000000ffff167224 */ /* 0x008fc800078e000c */
[----:B------:R-:W-:Y:S02]  /*19c050*/  IMAD.X R21, R58, 0x1, R13, P0 ;  /* 0x000000013a157824 */ /* 0x000fe400000e060d */
[----:B------:R-:W-:Y:S02]  /*19c060*/  IMAD.MOV.U32 R23, RZ, RZ, R9 ;  /* 0x000000ffff177224 */ /* 0x000fe400078e0009 */
[----:B------:R-:W2:Y:S04]  /*19c070*/  LDL.LU R9, [R1+0x857c] ;  /* 0x00857c0001097983 */ /* 0x000ea80000300800 */
[----:B------:R-:W3:Y:S04]  /*19c080*/  LDL.LU R12, [R1+0x8578] ;  /* 0x00857800010c7983 */ /* 0x000ee80000300800 */
[----:B------:R0:W-:Y:S02]  /*19c090*/  STL.64 [R1+0x3650], R20 ;  /* 0x0036501401007387 */ /* 0x0001e40000100a00 */
[----:B0-----:R-:W-:-:S05]  /*19c0a0*/  IADD3 R20, P0, PT, R22, R14, RZ ;  /* 0x0000000e16147210 */ /* 0x001fca0007f1e0ff */
[----:B------:R-:W-:-:S05]  /*19c0b0*/  IMAD.X R21, R59, 0x1, R13, P0 ;  /* 0x000000013b157824 */ /* 0x000fca00000e060d */
[----:B------:R0:W-:Y:S04]  /*19c0c0*/  STL.64 [R1+0x3670], R20 ;  /* 0x0036701401007387 */ /* 0x0001e80000100a00 */
[----:B0-----:R-:W2:Y:S04]  /*19c0d0*/  LDL.LU.64 R20, [R1+0x8570] ;  /* 0x0085700001147983 */ /* 0x001ea80000300a00 */
[----:B------:R0:W-:Y:S02]  /*19c0e0*/  STL.64 [R1+0x8490], R58 ;  /* 0x0084903a01007387 */ /* 0x0001e40000100a00 */
[----:B0-----:R-:W-:-:S02]  /*19c0f0*/  IMAD.MOV.U32 R58, RZ, RZ, R10 ;  /* 0x000000ffff3a7224 */ /* 0x001fc400078e000a */
[----:B------:R-:W-:Y:S01]  /*19c100*/  IMAD.MOV.U32 R59, RZ, RZ, R11 ;  /* 0x000000ffff3b7224 */ /* 0x000fe200078e000b */
[----:B--2---:R-:W-:-:S05]  /*19c110*/  IADD3 R10, P0, PT, R20, R14, RZ ;  /* 0x0000000e140a7210 */ /* 0x004fca0007f1e0ff */
        /* <DEDUP_REMOVED lines=8> */
[----:B------:R-:W4:Y:S01]  /*19c1a0*/  LDL.LU R17, [R1+0x8564] ;  /* 0x0085640001117983 */ /* 0x000f220000300800 */
[----:B------:R-:W-:-:S03]  /*19c1b0*/  IMAD.MOV.U32 R21, RZ, RZ, R18 ;  /* 0x000000ffff157224 */ /* 0x000fc600078e0012 */
[----:B------:R-:W4:Y:S01]  /*19c1c0*/  LDL.LU R18, [R1+0x8560] ;  /* 0x0085600001127983 */ /* 0x000f220000300800 */
[----:B------:R-:W-:Y:S02]  /*19c1d0*/  IMAD.MOV.U32 R7, RZ, RZ, R47 ;  /* 0x000000ffff077224 */ /* 0x000fe400078e002f */
[----:B------:R-:W-:-:S05]  /*19c1e0*/  IMAD.X R47, R52, 0x1, R13, P0 ;  /* 0x00000001342f7824 */ /* 0x000fca00000e060d */
[----:B------:R0:W-:Y:S04]  /*19c1f0*/  STL.64 [R1+0x3508], R46 ;  /* 0x0035082e01007387 */ /* 0x0001e80000100a00 */
[----:B------:R1:W-:Y:S01]  /*19c200*/  STL.64 [R1+0x8480], R52 ;  /* 0x0084803401007387 */ /* 0x0003e20000100a00 */
[----:B0-----:R-:W-:Y:S01]  /*19c210*/  IADD3 R46, P0, PT, R53, R14, RZ ;  /* 0x0000000e352e7210 */ /* 0x001fe20007f1e0ff */
[----:B-1----:R-:W-:-:S04]  /*19c220*/  IMAD.MOV.U32 R52, RZ, RZ, R6 ;  /* 0x000000ffff347224 */ /* 0x002fc800078e0006 */
[----:B------:R-:W-:-:S05]  /*19c230*/  IMAD.X R47, R21, 0x1, R13, P0 ;  /* 0x00000001152f7824 */ /* 0x000fca00000e060d */
[----:B------:R0:W-:Y:S04]  /*19c240*/  STL.64 [R1+0x3528], R46 ;  /* 0x0035282e01007387 */ /* 0x0001e80000100a00 */
[----:B------:R1:W-:Y:S01]  /*19c250*/  STL.64 [R1+0x8448], R14 ;  /* 0x0084480e01007387 */ /* 0x0003e20000100a00 */
[----:B0-----:R-:W-:Y:S01]  /*19c260*/  IADD3 R46, P0, PT, R52, R14, RZ ;  /* 0x0000000e342e7210 */ /* 0x001fe20007f1e0ff */
[----:B-1----:R-:W-:-:S04]  /*19c270*/  IMAD.MOV.U32 R15, RZ, RZ, R20 ;  /* 0x000000ffff0f7224 */ /* 0x002fc800078e0014 */
[----:B------:R-:W-:Y:S01]  /*19c280*/  IMAD.X R47, R15, 0x1, R13, P0 ;  /* 0x000000010f2f7824 */ /* 0x000fe200000e060d */
[----:B------:R-:W-:-:S04]  /*19c290*/  SHF.R.S32.HI R6, RZ, 0x1f, R0 ;  /* 0x0000001fff067819 */ /* 0x000fc80000011400 */
[----:B------:R3:W-:Y:S02]  /*19c2a0*/  STL.64 [R1+0x5330], R46 ;  /* 0x0053302e01007387 */ /* 0x0007e40000100a00 */
[----:B---3--:R-:W-:Y:S02]  /*19c2b0*/  IADD3 R46, P0, PT, R0, R12, RZ ;  /* 0x0000000c002e7210 */ /* 0x008fe40007f1e0ff */
[----:B------:R-:W-:Y:S01]  /*19c2c0*/  SHF.R.S32.HI R14, RZ, 0x1f, R2 ;  /* 0x0000001fff0e7819 */ /* 0x000fe20000011402 */
[----:B------:R-:W-:Y:S02]  /*19c2d0*/  IMAD.MOV.U32 R53, RZ, RZ, R7 ;  /* 0x000000ffff357224 */ /* 0x000fe400078e0007 */
[----:B------:R-:W-:Y:S02]  /*19c2e0*/  IMAD.MOV.U32 R7, RZ, RZ, R57 ;  /* 0x000000ffff077224 */ /* 0x000fe400078e0039 */
[----:B------:R-:W-:Y:S02]  /*19c2f0*/  IMAD.MOV.U32 R57, RZ, RZ, R26 ;  /* 0x000000ffff397224 */ /* 0x000fe400078e001a */
[----:B------:R-:W-:-:S02]  /*19c300*/  IMAD.MOV.U32 R20, RZ, RZ, R58 ;  /* 0x000000ffff147224 */ /* 0x000fc400078e003a */
[----:B------:R-:W-:Y:S02]  /*19c310*/  IMAD.MOV.U32 R58, RZ, RZ, R27 ;  /* 0x000000ffff3a7224 */ /* 0x000fe400078e001b */
[----:B--2---:R-:W-:-:S05]  /*19c320*/  IMAD.X R47, R6, 0x1, R11, P0 ;  /* 0x00000001062f7824 */ /* 0x004fca00000e060b */
[----:B------:R4:W-:Y:S02]  /*19c330*/  STL.64 [R1+0x52f0], R46 ;  /* 0x0052f02e01007387 */ /* 0x0009e40000100a00 */
[----:B----4-:R-:W-:-:S05]  /*19c340*/  IADD3 R46, P0, PT, R0, R18, RZ ;  /* 0x00000012002e7210 */ /* 0x010fca0007f1e0ff */
        /* <DEDUP_REMOVED lines=9> */
[----:B------:R0:W-:Y:S01]  /*19c3e0*/  STL.64 [R1+0x52b0], R46 ;  /* 0x0052b02e01007387 */ /* 0x0001e20000100a00 */
[----:B------:R-:W-:-:S03]  /*19c3f0*/  IMAD.MOV.U32 R6, RZ, RZ, R59 ;  /* 0x000000ffff067224 */ /* 0x000fc600078e003b */
[----:B0-----:R-:W2:Y:S04]  /*19c400*/  LDL.LU.64 R46, [R1+0x8558] ;  /* 0x00855800012e7983 */ /* 0x001ea80000300a00 */
[----:B------:R0:W-:Y:S01]  /*19c410*/  STL.64 [R1+0x52a0], R26 ;  /* 0x0052a01a01007387 */ /* 0x0001e20000100a00 */
[----:B------:R-:W-:Y:S01]  /*19c420*/  IMAD.MOV.U32 R59, RZ, RZ, R25 ;  /* 0x000000ffff3b7224 */ /* 0x000fe200078e0019 */
[----:B0-----:R-:W-:-:S05]  /*19c430*/  IADD3 R26, P0, PT, R2, R10, RZ ;  /* 0x0000000a021a7210 */ /* 0x001fca0007f1e0ff */
[----:B------:R-:W-:Y:S01]  /*19c440*/  IMAD.X R27, R14, 0x1, R9, P0 ;  /* 0x000000010e1b7824 */ /* 0x000fe200000e0609 */
[----:B------:R-:W-:-:S04]  /*19c450*/  SHF.R.S32.HI R25, RZ, 0x1f, R3 ;  /* 0x0000001fff197819 */ /* 0x000fc80000011403 */
[----:B------:R0:W-:Y:S02]  /*19c460*/  STL.64 [R1+0x5280], R26 ;  /* 0x0052801a01007387 */ /* 0x0001e40000100a00 */
[----:B0-----:R-:W-:-:S05]  /*19c470*/  IADD3 R26, P0, PT, R3, R12, RZ ;  /* 0x0000000c031a7210 */ /* 0x001fca0007f1e0ff */
[----:B------:R-:W-:-:S05]  /*19c480*/  IMAD.X R27, R25, 0x1, R11, P0 ;  /* 0x00000001191b7824 */ /* 0x000fca00000e060b */
[----:B------:R0:W-:Y:S02]  /*19c490*/  STL.64 [R1+0x5258], R26 ;  /* 0x0052581a01007387 */ /* 0x0001e40000100a00 */
[----:B0-----:R-:W-:-:S05]  /*19c4a0*/  IADD3 R26, P0, PT, R3, R18, RZ ;  /* 0x00000012031a7210 */ /* 0x001fca0007f1e0ff */
[----:B------:R-:W-:-:S05]  /*19c4b0*/  IMAD.X R27, R25, 0x1, R17, P0 ;  /* 0x00000001191b7824 */ /* 0x000fca00000e0611 */
[----:B------:R0:W-:Y:S04]  /*19c4c0*/  STL.64 [R1+0x5248], R26 ;  /* 0x0052481a01007387 */ /* 0x0001e80000100a00 */
[----:B------:R-:W-:Y:S01]  /*19c4d0*/  STL.64 [R1+0x8450], R2 ;  /* 0x0084500201007387 */ /* 0x000fe20000100a00 */
[----:B0-----:R-:W-:-:S05]  /*19c4e0*/  IADD3 R26, P0, PT, R3, R10, RZ ;  /* 0x0000000a031a7210 */ /* 0x001fca0007f1e0ff */
[----:B------:R-:W-:Y:S02]  /*19c4f0*/  IMAD.X R27, R25, 0x1, R9, P0 ;  /* 0x00000001191b7824 */ /* 0x000fe400000e0609 */
[----:B------:R-:W3:Y:S04]  /*19c500*/  LDL.LU R25, [R1+0x8550] ;  /* 0x0085500001197983 */ /* 0x000ee80000300800 */
[----:B------:R0:W-:Y:S04]  /*19c510*/  STL.64 [R1+0x5238], R26 ;  /* 0x0052381a01007387 */ /* 0x0001e80000100a00 */
[----:B0-----:R-:W4:Y:S01]  /*19c520*/  LDL.LU.64 R26, [R1+0x8548] ;  /* 0x00854800011a7983 */ /* 0x001f220000300a00 */
[----:B------:R-:W-:-:S02]  /*19c530*/  SHF.R.S32.HI R14, RZ, 0x1f, R4 ;  /* 0x0000001fff0e7819 */ /* 0x000fc40000011404 */
[----:B------:R-:W-:-:S05]  /*19c540*/  IADD3 R2, P0, PT, R4, R12, RZ ;  /* 0x0000000c04027210 */ /* 0x000fca0007f1e0ff */
[----:B------:R-:W-:-:S05]  /*19c550*/  IMAD.X R3, R14, 0x1, R11, P0 ;  /* 0x000000010e037824 */ /* 0x000fca00000e060b */
[----:B------:R0:W-:Y:S02]  /*19c560*/  STL.64 [R1+0x5210], R2 ;  /* 0x0052100201007387 */ /* 0x0001e40000100a00 */
[----:B0-----:R-:W-:-:S05]  /*19c570*/  IADD3 R2, P0, PT, R4, R18, RZ ;  /* 0x0000001204027210 */ /* 0x001fca0007f1e0ff */
[----:B------:R-:W-:-:S05]  /*19c580*/  IMAD.X R3, R14, 0x1, R17, P0 ;  /* 0x000000010e037824 */ /* 0x000fca00000e0611 */
[----:B------:R0:W-:Y:S02]  /*19c590*/  STL.64 [R1+0x5200], R2 ;  /* 0x0052000201007387 */ /* 0x0001e40000100a00 */
[----:B0-----:R-:W-:Y:S02]  /*19c5a0*/  IADD3 R2, P0, PT, R4, R10, RZ ;  /* 0x0000000a04027210 */ /* 0x001fe40007f1e0ff */
[----:B------:R-:W-:Y:S03]  /*19c5b0*/  STL [R1+0x83a8], R4 ;  /* 0x0083a80401007387 */ /* 0x000fe60000100800 */
[----:B------:R-:W-:Y:S02]  /*19c5c0*/  IMAD.X R3, R14, 0x1, R9, P0 ;  /* 0x000000010e037824 */ /* 0x000fe400000e0609 */
[----:B------:R-:W-:Y:S02]  /*19c5d0*/  IMAD.MOV.U32 R14, RZ, RZ, R20 ;  /* 0x000000ffff0e7224 */ /* 0x000fe400078e0014 */
[----:B------:R-:W-:-:S02]  /*19c5e0*/  IMAD.MOV.U32 R20, RZ, RZ, R6 ;  /* 0x000000ffff147224 */ /* 0x000fc400078e0006 */
[----:B------:R-:W-:Y:S01]  /*19c5f0*/  IMAD.MOV.U32 R6, RZ, RZ, R58 ;  /* 0x000000ffff067224 */ /* 0x000fe200078e003a */
[----:B------:R0:W-:Y:S01]  /*19c600*/  STL.64 [R1+0x51f8], R2 ;  /* 0x0051f80201007387 */ /* 0x0001e20000100a00 */
[----:B------:R-:W-:Y:S02]  /*19c610*/  IMAD.MOV.U32 R58, RZ, RZ, R28 ;  /* 0x000000ffff3a7224 */ /* 0x000fe400078e001c */
[----:B0-----:R-:W-:Y:S02]  /*19c620*/  IMAD.MOV.U32 R3, RZ, RZ, R53 ;  /* 0x000000ffff037224 */ /* 0x001fe400078e0035 */
[----:B------:R-:W-:Y:S02]  /*19c630*/  IMAD.MOV.U32 R53, RZ, RZ, R7 ;  /* 0x000000ffff357224 */ /* 0x000fe400078e0007 */
[----:B------:R-:W-:Y:S02]  /*19c640*/  IMAD.MOV.U32 R7, RZ, RZ, R59 ;  /* 0x000000ffff077224 */ /* 0x000fe400078e003b */
[----:B------:R-:W-:Y:S01]  /*19c650*/  IMAD.MOV.U32 R59, RZ, RZ, R29 ;  /* 0x000000ffff3b7224 */ /* 0x000fe200078e001d */
[----:B---3--:R-:W-:-:S02]  /*19c660*/  SHF.R.S32.HI R4, RZ, 0x1f, R25 ;  /* 0x0000001fff047819 */ /* 0x008fc40000011419 */
[----:B------:R-:W-:-:S05]  /*19c670*/  IADD3 R28, P0, PT, R25, R12, RZ ;  /* 0x0000000c191c7210 */ /* 0x000fca0007f1e0ff */
[----:B------:R-:W-:-:S05]  /*19c680*/  IMAD.X R29, R4, 0x1, R11, P0 ;  /* 0x00000001041d7824 */ /* 0x000fca00000e060b */
[----:B------:R0:W-:Y:S02]  /*19c690*/  STL.64 [R1+0x51c8], R28 ;  /* 0x0051c81c01007387 */ /* 0x0001e40000100a00 */
[----:B0-----:R-:W-:-:S05]  /*19c6a0*/  IADD3 R28, P0, PT, R25, R18, RZ ;  /* 0x00000012191c7210 */ /* 0x001fca0007f1e0ff */
[----:B------:R-:W-:-:S05]  /*19c6b0*/  IMAD.X R29, R4, 0x1, R17, P0 ;  /* 0x00000001041d7824 */ /* 0x000fca00000e0611 */
[----:B------:R0:W-:Y:S01]  /*19c6c0*/  STL.64 [R1+0x51c0], R28 ;  /* 0x0051c01c01007387 */ /* 0x0001e20000100a00 */
[----:B----4-:R-:W-:Y:S02]  /*19c6d0*/  SHF.R.S32.HI R2, RZ, 0x1f, R26 ;  /* 0x0000001fff027819 */ /* 0x010fe4000001141a */
[----:B0-----:R-:W-:Y:S01]  /*19c6e0*/  IADD3 R28, P0, PT, R25, R10, RZ ;  /* 0x0000000a191c7210 */ /* 0x001fe20007f1e0ff */
[----:B------:R-:W-:Y:S04]  /*19c6f0*/  STL [R1+0x83ac], R25 ;  /* 0x0083ac1901007387 */ /* 0x000fe80000100800 */
        /* <DEDUP_REMOVED lines=9> */
[----:B------:R0:W-:Y:S03]  /*19c790*/  STL [R1+0x83b0], R26 ;  /* 0x0083b01a01007387 */ /* 0x0001e60000100800 */
[----:B------:R-:W-:-:S05]  /*19c7a0*/  IMAD.X R29, R2, 0x1, R9, P0 ;  /* 0x00000001021d7824 */ /* 0x000fca00000e0609 */
[----:B------:R1:W-:Y:S01]  /*19c7b0*/  STL.64 [R1+0x5160], R28 ;  /* 0x0051601c01007387 */ /* 0x0003e20000100a00 */
[----:B0-----:R-:W-:Y:S02]  /*19c7c0*/  SHF.R.S32.HI R26, RZ, 0x1f, R27 ;  /* 0x0000001fff1a7819 */ /* 0x001fe4000001141b */
[----:B-1----:R-:W-:-:S05]  /*19c7d0*/  IADD3 R28, P0, PT, R27, R12, RZ ;  /* 0x0000000c1b1c7210 */ /* 0x002fca0007f1e0ff */
[----:B------:R-:W-:-:S05]  /*19c7e0*/  IMAD.X R29, R26, 0x1, R11, P0 ;  /* 0x000000011a1d7824 */ /* 0x000fca00000e060b */
[----:B------:R0:W-:Y:S04]  /*19c7f0*/  STL.64 [R1+0x5130], R28 ;  /* 0x0051301c01007387 */ /* 0x0001e80000100a00 */
[----:B0-----:R-:W3:Y:S01]  /*19c800*/  LDL.LU.64 R28, [R1+0x8540] ;  /* 0x00854000011c7983 */ /* 0x001ee20000300a00 */
        /* <DEDUP_REMOVED lines=9> */
[----:B------:R-:W-:Y:S02]  /*19c8a0*/  IMAD.MOV.U32 R58, RZ, RZ, R23 ;  /* 0x000000ffff3a7224 */ /* 0x000fe400078e0017 */
[----:B------:R-:W-:-:S02]  /*19c8b0*/  IMAD.MOV.U32 R23, RZ, RZ, R31 ;  /* 0x000000ffff177224 */ /* 0x000fc400078e001f */
[----:B------:R-:W-:-:S05]  /*19c8c0*/  IMAD.X R31, R26, 0x1, R17, P0 ;  /* 0x000000011a1f7824 */ /* 0x000fca00000e0611 */
[----:B------:R0:W-:Y:S02]  /*19c8d0*/  STL.64 [R1+0x5120], R30 ;  /* 0x0051201e01007387 */ /* 0x0001e40000100a00 */
[----:B0-----:R-:W-:Y:S02]  /*19c8e0*/  IADD3 R30, P0, PT, R27, R10, RZ ;  /* 0x0000000a1b1e7210 */ /* 0x001fe40007f1e0ff */
[----:B------:R-:W-:Y:S03]  /*19c8f0*/  STL [R1+0x83b4], R27 ;  /* 0x0083b41b01007387 */ /* 0x000fe60000100800 */
[----:B------:R-:W-:-:S05]  /*19c900*/  IMAD.X R31, R26, 0x1, R9, P0 ;  /* 0x000000011a1f7824 */ /* 0x000fca00000e0609 */
[----:B------:R0:W-:Y:S04]  /*19c910*/  STL.64 [R1+0x5110], R30 ;  /* 0x0051101e01007387 */ /* 0x0001e80000100a00 */
[----:B0-----:R-:W4:Y:S01]  /*19c920*/  LDL.LU.64 R30, [R1+0x8538] ;  /* 0x00853800011e7983 */ /* 0x001f220000300a00 */
[----:B---3--:R-:W-:Y:S02]  /*19c930*/  SHF.R.S32.HI R25, RZ, 0x1f, R28 ;  /* 0x0000001fff197819 */ /* 0x008fe4000001141c */
[----:B------:R-:W-:-:S05]  /*19c940*/  IADD3 R26, P0, PT, R28, R12, RZ ;  /* 0x0000000c1c1a7210 */ /* 0x000fca0007f1e0ff */
        /* <DEDUP_REMOVED lines=12> */
[----:B------:R0:W-:Y:S01]  /*19ca10*/  STL.64 [R1+0x50a0], R26 ;  /* 0x0050a01a01007387 */ /* 0x0001e20000100a00 */
[----:B------:R-:W-:Y:S02]  /*19ca20*/  IMAD.MOV.U32 R25, RZ, RZ, R4 ;  /* 0x000000ffff197224 */ /* 0x000fe400078e0004 */
[----:B------:R-:W-:Y:S02]  /*19ca30*/  IMAD.MOV.U32 R4, RZ, RZ, R3 ;  /* 0x000000ffff047224 */ /* 0x000fe400078e0003 */
[----:B------:R-:W-:Y:S02]  /*19ca40*/  IMAD.MOV.U32 R3, RZ, RZ, R53 ;  /* 0x000000ffff037224 */ /* 0x000fe400078e0035 */
[----:B0-----:R-:W-:Y:S02]  /*19ca50*/  IMAD.MOV.U32 R26, RZ, RZ, R2 ;  /* 0x000000ffff1a7224 */ /* 0x001fe400078e0002 */
[----:B------:R-:W-:Y:S02]  /*19ca60*/  IMAD.MOV.U32 R2, RZ, RZ, R14 ;  /* 0x000000ffff027224 */ /* 0x000fe400078e000e */
[----:B------:R-:W-:-:S02]  /*19ca70*/  IMAD.MOV.U32 R14, RZ, RZ, R6 ;  /* 0x000000ffff0e7224 */ /* 0x000fc400078e0006 */
[----:B------:R-:W-:Y:S02]  /*19ca80*/  IMAD.MOV.U32 R6, RZ, RZ, R58 ;  /* 0x000000ffff067224 */ /* 0x000fe400078e003a */
[----:B------:R-:W-:Y:S02]  /*19ca90*/  IMAD.MOV.U32 R58, RZ, RZ, R23 ;  /* 0x000000ffff3a7224 */ /* 0x000fe400078e0017 */
[----:B------:R-:W-:Y:S01]  /*19caa0*/  IMAD.MOV.U32 R23, RZ, RZ, R32 ;  /* 0x000000ffff177224 */ /* 0x000fe200078e0020 */
[----:B------:R-:W-:Y:S01]  /*19cab0*/  IADD3 R32, P0, PT, R29, R18, RZ ;  /* 0x000000121d207210 */ /* 0x000fe20007f1e0ff */
[----:B------:R-:W-:Y:S02]  /*19cac0*/  IMAD.MOV.U32 R53, RZ, RZ, R7 ;  /* 0x000000ffff357224 */ /* 0x000fe400078e0007 */
[----:B------:R-:W-:Y:S02]  /*19cad0*/  IMAD.MOV.U32 R7, RZ, RZ, R59 ;  /* 0x000000ffff077224 */ /* 0x000fe400078e003b */
[----:B------:R-:W-:-:S02]  /*19cae0*/  IMAD.MOV.U32 R59, RZ, RZ, R54 ;  /* 0x000000ffff3b7224 */ /* 0x000fc400078e0036 */
[----:B------:R-:W-:Y:S02]  /*19caf0*/  IMAD.MOV.U32 R54, RZ, RZ, R33 ;  /* 0x000000ffff367224 */ /* 0x000fe400078e0021 */
[----:B------:R-:W-:-:S05]  /*19cb00*/  IMAD.X R33, R28, 0x1, R17, P0 ;  /* 0x000000011c217824 */ /* 0x000fca00000e0611 */
[----:B------:R0:W-:Y:S01]  /*19cb10*/  STL.64 [R1+0x5098], R32 ;  /* 0x0050982001007387 */ /* 0x0001e20000100a00 */
[----:B----4-:R-:W-:Y:S02]  /*19cb20*/  SHF.R.S32.HI R27, RZ, 0x1f, R30 ;  /* 0x0000001fff1b7819 */ /* 0x010fe4000001141e */
[----:B0-----:R-:W-:-:S05]  /*19cb30*/  IADD3 R32, P0, PT, R29, R10, RZ ;  /* 0x0000000a1d207210 */ /* 0x001fca0007f1e0ff */
[----:B------:R-:W-:Y:S01]  /*19cb40*/  IMAD.X R33, R28, 0x1, R9, P0 ;  /* 0x000000011c217824 */ /* 0x000fe200000e0609 */
[----:B------:R-:W-:Y:S01]  /*19cb50*/  IADD3 R28, P0, PT, R30, R12, RZ ;  /* 0x0000000c1e1c7210 */ /* 0x000fe20007f1e0ff */
[----:B------:R0:W-:Y:S04]  /*19cb60*/  STL [R1+0x83bc], R29 ;  /* 0x0083bc1d01007387 */ /* 0x0001e80000100800 */
[----:B------:R1:W-:Y:S01]  /*19cb70*/  STL.64 [R1+0x5088], R32 ;  /* 0x0050882001007387 */ /* 0x0003e20000100a00 */
[----:B0-----:R-:W-:-:S03]  /*19cb80*/  IMAD.X R29, R27, 0x1, R11, P0 ;  /* 0x000000011b1d7824 */ /* 0x001fc600000e060b */
[----:B-1----:R-:W3:Y:S04]  /*19cb90*/  LDL.LU.64 R32, [R1+0x8530] ;  /* 0x0085300001207983 */ /* 0x002ee80000300a00 */
[----:B------:R0:W-:Y:S02]  /*19cba0*/  STL.64 [R1+0x5060], R28 ;  /* 0x0050601c01007387 */ /* 0x0001e40000100a00 */
[----:B0-----:R-:W-:-:S05]  /*19cbb0*/  IADD3 R28, P0, PT, R30, R18, RZ ;  /* 0x000000121e1c7210 */ /* 0x001fca0007f1e0ff */
[----:B------:R-:W-:-:S05]  /*19cbc0*/  IMAD.X R29, R27, 0x1, R17, P0 ;  /* 0x000000011b1d7824 */ /* 0x000fca00000e0611 */
[----:B------:R0:W-:Y:S02]  /*19cbd0*/  STL.64 [R1+0x5050], R28 ;  /* 0x0050501c01007387 */ /* 0x0001e40000100a00 */
[----:B0-----:R-:W-:Y:S02]  /*19cbe0*/  IADD3 R28, P0, PT, R30, R10, RZ ;  /* 0x0000000a1e1c7210 */ /* 0x001fe40007f1e0ff */
[----:B------:R0:W-:Y:S03]  /*19cbf0*/  STL [R1+0x83c0], R30 ;  /* 0x0083c01e01007387 */ /* 0x0001e60000100800 */
[----:B------:R-:W-:Y:S02]  /*19cc00*/  IMAD.X R29, R27, 0x1, R9, P0 ;  /* 0x000000011b1d7824 */ /* 0x000fe400000e0609 */
[----:B------:R-:W-:-:S03]  /*19cc10*/  IMAD.MOV.U32 R27, RZ, RZ, R6 ;  /* 0x000000ffff1b7224 */ /* 0x000fc600078e0006 */
[----:B------:R1:W-:Y:S01]  /*19cc20*/  STL.64 [R1+0x5030], R28 ;  /* 0x0050301c01007387 */ /* 0x0003e20000100a00 */
[----:B------:R-:W-:Y:S01]  /*19cc30*/  IMAD.MOV.U32 R6, RZ, RZ, R59 ;  /* 0x000000ffff067224 */ /* 0x000fe200078e003b */
[----:B0-----:R-:W-:Y:S01]  /*19cc40*/  SHF.R.S32.HI R30, RZ, 0x1f, R31 ;  /* 0x0000001fff1e7819 */ /* 0x001fe2000001141f */
[----:B------:R-:W-:Y:S01]  /*19cc50*/  IMAD.MOV.U32 R59, RZ, RZ, R34 ;  /* 0x000000ffff3b7224 */ /* 0x000fe200078e0022 */
[----:B------:R-:W-:Y:S01]  /*19cc60*/  IADD3 R34, P0, PT, R31, R12, RZ ;  /* 0x0000000c1f227210 */ /* 0x000fe20007f1e0ff */
[----:B-1----:R-:W-:Y:S02]  /*19cc70*/  IMAD.MOV.U32 R28, RZ, RZ, R26 ;  /* 0x000000ffff1c7224 */ /* 0x002fe400078e001a */
[----:B------:R-:W-:Y:S02]  /*19cc80*/  IMAD.MOV.U32 R26, RZ, RZ, R4 ;  /* 0x000000ffff1a7224 */ /* 0x000fe400078e0004 */
[----:B------:R-:W-:Y:S02]  /*19cc90*/  IMAD.MOV.U32 R4, RZ, RZ, R3 ;  /* 0x000000ffff047224 */ /* 0x000fe400078e0003 */
[----:B------:R-:W-:-:S02]  /*19cca0*/  IMAD.MOV.U32 R3, RZ, RZ, R7 ;  /* 0x000000ffff037224 */ /* 0x000fc400078e0007 */
[----:B------:R-:W-:Y:S02]  /*19ccb0*/  IMAD.MOV.U32 R7, RZ, RZ, R58 ;  /* 0x000000ffff077224 */ /* 0x000fe400078e003a */
[----:B------:R-:W-:Y:S02]  /*19ccc0*/  IMAD.MOV.U32 R58, RZ, RZ, R23 ;  /* 0x000000ffff3a7224 */ /* 0x000fe400078e0017 */
[----:B------:R-:W-:Y:S02]  /*19ccd0*/  IMAD.MOV.U32 R23, RZ, RZ, R54 ;  /* 0x000000ffff177224 */ /* 0x000fe400078e0036 */
[----:B------:R-:W-:Y:S02]  /*19cce0*/  IMAD.MOV.U32 R54, RZ, RZ, R35 ;  /* 0x000000ffff367224 */ /* 0x000fe400078e0023 */
[----:B------:R-:W-:-:S05]  /*19ccf0*/  IMAD.X R35, R30, 0x1, R11, P0 ;  /* 0x000000011e237824 */ /* 0x000fca00000e060b */
[----:B------:R0:W-:Y:S02]  /*19cd00*/  STL.64 [R1+0x5008], R34 ;  /* 0x0050082201007387 */ /* 0x0001e40000100a00 */
[----:B0-----:R-:W-:-:S05]  /*19cd10*/  IADD3 R34, P0, PT, R31, R18, RZ ;  /* 0x000000121f227210 */ /* 0x001fca0007f1e0ff */
        /* <DEDUP_REMOVED lines=23> */
[----:B------:R-:W-:Y:S01]  /*19ce90*/  IMAD.MOV.U32 R6, RZ, RZ, R59 ;  /* 0x000000ffff067224 */ /* 0x000fe200078e003b */
[----:B0-----:R-:W-:Y:S01]  /*19cea0*/  IADD3 R30, P0, PT, R33, R18, RZ ;  /* 0x00000012211e7210 */ /* 0x001fe20007f1e0ff */
[----:B------:R-:W-:-:S04]  /*19ceb0*/  IMAD.MOV.U32 R59, RZ, RZ, R36 ;  /* 0x000000ffff3b7224 */ /* 0x000fc800078e0024 */
[----:B------:R-:W-:Y:S01]  /*19cec0*/  IMAD.X R31, R32, 0x1, R17, P0 ;  /* 0x00000001201f7824 */ /* 0x000fe200000e0611 */
[----:B------:R-:W-:-:S04]  /*19ced0*/  IADD3 R36, P0, PT, R33, R10, RZ ;  /* 0x0000000a21247210 */ /* 0x000fc80007f1e0ff */
[----:B------:R0:W-:Y:S02]  /*19cee0*/  STL.64 [R1+0x4f70], R30 ;  /* 0x004f701e01007387 */ /* 0x0001e40000100a00 */
[----:B0-----:R-:W-:Y:S02]  /*19cef0*/  IMAD.MOV.U32 R30, RZ, RZ, R27 ;  /* 0x000000ffff1e7224 */ /* 0x001fe400078e001b */
[----:B------:R-:W-:Y:S02]  /*19cf00*/  IMAD.MOV.U32 R27, RZ, RZ, R58 ;  /* 0x000000ffff1b7224 */ /* 0x000fe400078e003a */
[----:B------:R-:W-:Y:S02]  /*19cf10*/  IMAD.MOV.U32 R58, RZ, RZ, R54 ;  /* 0x000000ffff3a7224 */ /* 0x000fe400078e0036 */
[----:B------:R-:W-:Y:S02]  /*19cf20*/  IMAD.MOV.U32 R54, RZ, RZ, R37 ;  /* 0x000000ffff367224 */ /* 0x000fe400078e0025 */
[----:B------:R-:W-:Y:S01]  /*19cf30*/  IMAD.X R37, R32, 0x1, R9, P0 ;  /* 0x0000000120257824 */ /* 0x000fe200000e0609 */
[----:B------:R-:W-:Y:S04]  /*19cf40*/  STL [R1+0x83cc], R33 ;  /* 0x0083cc2101007387 */ /* 0x000fe80000100800 */
[----:B------:R0:W-:Y:S01]  /*19cf50*/  STL.64 [R1+0x4f68], R36 ;  /* 0x004f682401007387 */ /* 0x0001e20000100a00 */
[----:B----4-:R-:W-:-:S03]  /*19cf60*/  SHF.R.S32.HI R31, RZ, 0x1f, R34 ;  /* 0x0000001fff1f7819 */ /* 0x010fc60000011422 */
[----:B0-----:R-:W3:Y:S01]  /*19cf70*/  LDL.LU.64 R36, [R1+0x8520] ;  /* 0x0085200001247983 */ /* 0x001ee20000300a00 */
        /* <DEDUP_REMOVED lines=13> */
[----:B------:R0:W-:Y:S02]  /*19d050*/  STL.64 [R1+0x4ef0], R32 ;  /* 0x004ef02001007387 */ /* 0x0001e40000100a00 */
[----:B0-----:R-:W-:-:S05]  /*19d060*/  IADD3 R32, P0, PT, R35, R18, RZ ;  /* 0x0000001223207210 */ /* 0x001fca0007f1e0ff */
[----:B------:R-:W-:-:S05]  /*19d070*/  IMAD.X R33, R34, 0x1, R17, P0 ;  /* 0x0000000122217824 */ /* 0x000fca00000e0611 */
[----:B------:R0:W-:Y:S01]  /*19d080*/  STL.64 [R1+0x4ed8], R32 ;  /* 0x004ed82001007387 */ /* 0x0001e20000100a00 */
[----:B------:R-:W-:Y:S02]  /*19d090*/  IMAD.MOV.U32 R31, RZ, RZ, R29 ;  /* 0x000000ffff1f7224 */ /* 0x000fe400078e001d */
[----:B------:R-:W-:Y:S02]  /*19d0a0*/  IMAD.MOV.U32 R29, RZ, RZ, R58 ;  /* 0x000000ffff1d7224 */ /* 0x000fe400078e003a */
[----:B0-----:R-:W-:Y:S02]  /*19d0b0*/  IMAD.MOV.U32 R32, RZ, RZ, R30 ;  /* 0x000000ffff207224 */ /* 0x001fe400078e001e */
[----:B------:R-:W-:Y:S02]  /*19d0c0*/  IMAD.MOV.U32 R30, RZ, RZ, R27 ;  /* 0x000000ffff1e7224 */ /* 0x000fe400078e001b */
[----:B------:R-:W-:Y:S02]  /*19d0d0*/  IMAD.MOV.U32 R27, RZ, RZ, R59 ;  /* 0x000000ffff1b7224 */ /* 0x000fe400078e003b */
[----:B------:R-:W-:-:S02]  /*19d0e0*/  IMAD.MOV.U32 R59, RZ, RZ, R54 ;  /* 0x000000ffff3b7224 */ /* 0x000fc400078e0036 */
[----:B------:R-:W-:Y:S01]  /*19d0f0*/  IMAD.MOV.U32 R54, RZ, RZ, R38 ;  /* 0x000000ffff367224 */ /* 0x000fe200078e0026 */
[----:B------:R-:W-:Y:S01]  /*19d100*/  IADD3 R38, P0, PT, R35, R10, RZ ;  /* 0x0000000a23267210 */ /* 0x000fe20007f1e0ff */
[----:B------:R-:W-:-:S04]  /*19d110*/  IMAD.MOV.U32 R58, RZ, RZ, R39 ;  /* 0x000000ffff3a7224 */ /* 0x000fc800078e0027 */
[----:B------:R-:W-:Y:S01]  /*19d120*/  IMAD.X R39, R34, 0x1, R9, P0 ;  /* 0x0000000122277824 */ /* 0x000fe200000e0609 */
[----:B------:R-:W-:Y:S04]  /*19d130*/  STL [R1+0x83d8], R35 ;  /* 0x0083d82301007387 */ /* 0x000fe80000100800 */
[----:B------:R0:W-:Y:S04]  /*19d140*/  STL.64 [R1+0x4ec8], R38 ;  /* 0x004ec82601007387 */ /* 0x0001e80000100a00 */
[----:B0-----:R-:W4:Y:S01]  /*19d150*/  LDL.LU.64 R38, [R1+0x8518] ;  /* 0x0085180001267983 */ /* 0x001f220000300a00 */
[----:B---3--:R-:W-:-:S02]  /*19d160*/  SHF.R.S32.HI R33, RZ, 0x1f, R36 ;  /* 0x0000001fff217819 */ /* 0x008fc40000011424 */
        /* <DEDUP_REMOVED lines=19> */
[----:B------:R-:W-:Y:S02]  /*19d2a0*/  IMAD.MOV.U32 R29, RZ, RZ, R27 ;  /* 0x000000ffff1d7224 */ /* 0x000fe400078e001b */
[----:B0-----:R-:W-:Y:S02]  /*19d2b0*/  IMAD.MOV.U32 R34, RZ, RZ, R30 ;  /* 0x000000ffff227224 */ /* 0x001fe400078e001e */
[----:B------:R-:W-:Y:S01]  /*19d2c0*/  IMAD.MOV.U32 R30, RZ, RZ, R42 ;  /* 0x000000ffff1e7224 */ /* 0x000fe200078e002a */
[----:B------:R-:W-:Y:S01]  /*19d2d0*/  IADD3 R42, P0, PT, R37, R10, RZ ;  /* 0x0000000a252a7210 */ /* 0x000fe20007f1e0ff */
[----:B------:R-:W-:-:S02]  /*19d2e0*/  IMAD.MOV.U32 R35, RZ, RZ, R32 ;  /* 0x000000ffff237224 */ /* 0x000fc400078e0020 */
[----:B------:R-:W-:Y:S02]  /*19d2f0*/  IMAD.MOV.U32 R32, RZ, RZ, R58 ;  /* 0x000000ffff207224 */ /* 0x000fe400078e003a */
[----:B------:R-:W-:Y:S02]  /*19d300*/  IMAD.MOV.U32 R58, RZ, RZ, R55 ;  /* 0x000000ffff3a7224 */ /* 0x000fe400078e0037 */
[----:B------:R-:W-:Y:S02]  /*19d310*/  IMAD.MOV.U32 R55, RZ, RZ, R60 ;  /* 0x000000ffff377224 */ /* 0x000fe400078e003c */
[----:B------:R-:W-:Y:S02]  /*19d320*/  IMAD.MOV.U32 R27, RZ, RZ, R56 ;  /* 0x000000ffff1b7224 */ /* 0x000fe400078e0038 */
[----:B------:R-:W-:Y:S02]  /*19d330*/  IMAD.MOV.U32 R60, RZ, RZ, R43 ;  /* 0x000000ffff3c7224 */ /* 0x000fe400078e002b */
[----:B------:R-:W-:-:S02]  /*19d340*/  IMAD.MOV.U32 R56, RZ, RZ, R40 ;  /* 0x000000ffff387224 */ /* 0x000fc400078e0028 */
[----:B------:R-:W-:Y:S01]  /*19d350*/  IMAD.X R43, R36, 0x1, R9, P0 ;  /* 0x00000001242b7824 */ /* 0x000fe200000e0609 */
[----:B------:R0:W-:Y:S01]  /*19d360*/  STL [R1+0x83f8], R37 ;  /* 0x0083f82501007387 */ /* 0x0001e20000100800 */
[----:B----4-:R-:W-:Y:S02]  /*19d370*/  SHF.R.S32.HI R40, RZ, 0x1f, R38 ;  /* 0x0000001fff287819 */ /* 0x010fe40000011426 */
[----:B------:R-:W-:Y:S01]  /*19d380*/  IADD3 R36, P0, PT, R38, R12, RZ ;  /* 0x0000000c26247210 */ /* 0x000fe20007f1e0ff */
[----:B------:R1:W-:Y:S04]  /*19d390*/  STL.64 [R1+0x4e38], R42 ;  /* 0x004e382a01007387 */ /* 0x0003e80000100a00 */
[----:B0-----:R-:W-:Y:S01]  /*19d3a0*/  IMAD.X R37, R40, 0x1, R11, P0 ;  /* 0x0000000128257824 */ /* 0x001fe200000e060b */
[----:B-1----:R-:W3:Y:S04]  /*19d3b0*/  LDL.LU.64 R42, [R1+0x8510] ;  /* 0x00851000012a7983 */ /* 0x002ee80000300a00 */
[----:B------:R0:W-:Y:S02]  /*19d3c0*/  STL.64 [R1+0x4e10], R36 ;  /* 0x004e102401007387 */ /* 0x0001e40000100a00 */
[----:B0-----:R-:W-:-:S05]  /*19d3d0*/  IADD3 R36, P0, PT, R38, R18, RZ ;  /* 0x0000001226247210 */ /* 0x001fca0007f1e0ff */
[----:B------:R-:W-:-:S05]  /*19d3e0*/  IMAD.X R37, R40, 0x1, R17, P0 ;  /* 0x0000000128257824 */ /* 0x000fca00000e0611 */
[----:B------:R0:W-:Y:S02]  /*19d3f0*/  STL.64 [R1+0x4e00], R36 ;  /* 0x004e002401007387 */ /* 0x0001e40000100a00 */
[----:B0-----:R-:W-:Y:S02]  /*19d400*/  IMAD.MOV.U32 R37, RZ, RZ, R40 ;  /* 0x000000ffff257224 */ /* 0x001fe400078e0028 */
[----:B------:R-:W4:Y:S01]  /*19d410*/  LDL.LU R40, [R1+0x8508] ;  /* 0x0085080001287983 */ /* 0x000f220000300800 */
[----:B------:R-:W-:-:S05]  /*19d420*/  IADD3 R36, P0, PT, R38, R10, RZ ;  /* 0x0000000a26247210 */ /* 0x000fca0007f1e0ff */
[----:B------:R-:W-:Y:S01]  /*19d430*/  IMAD.X R37, R37, 0x1, R9, P0 ;  /* 0x0000000125257824 */ /* 0x000fe200000e0609 */
[----:B------:R0:W-:Y:S04]  /*19d440*/  STL [R1+0x8408], R38 ;  /* 0x0084082601007387 */ /* 0x0001e80000100800 */
[----:B------:R1:W-:Y:S01]  /*19d450*/  STL.64 [R1+0x4de0], R36 ;  /* 0x004de02401007387 */ /* 0x0003e20000100a00 */
[----:B0-----:R-:W-:Y:S02]  /*19d460*/  SHF.R.S32.HI R38, RZ, 0x1f, R39 ;  /* 0x0000001fff267819 */ /* 0x001fe40000011427 */
[----:B-1----:R-:W-:-:S05]  /*19d470*/  IADD3 R36, P0, PT, R39, R12, RZ ;  /* 0x0000000c27247210 */ /* 0x002fca0007f1e0ff */
        /* <DEDUP_REMOVED lines=9> */
[----:B------:R-:W-:Y:S02]  /*19d510*/  SHF.R.S32.HI R38, RZ, 0x1f, R41 ;  /* 0x0000001fff267819 */ /* 0x000fe40000011429 */
[----:B----4-:R-:W-:Y:S02]  /*19d520*/  SHF.R.S32.HI R39, RZ, 0x1f, R40 ;  /* 0x0000001fff277819 */ /* 0x010fe40000011428 */
[----:B0-----:R-:W-:-:S05]  /*19d530*/  IADD3 R36, P0, PT, R40, R12, RZ ;  /* 0x0000000c28247210 */ /* 0x001fca0007f1e0ff */
        /* <DEDUP_REMOVED lines=46> */
[----:B------:R0:W-:Y:S01]  /*19d820*/  STL.64 [R1+0x4c70], R40 ;  /* 0x004c702801007387 */ /* 0x0001e20000100a00 */
[----:B----4-:R-:W-:Y:S02]  /*19d830*/  SHF.R.S32.HI R39, RZ, 0x1f, R44 ;  /* 0x0000001fff277819 */ /* 0x010fe4000001142c */
[----:B0-----:R-:W-:-:S05]  /*19d840*/  IADD3 R40, P0, PT, R44, R12, RZ ;  /* 0x0000000c2c287210 */ /* 0x001fca0007f1e0ff */
        /* <DEDUP_REMOVED lines=47> */
[----:B------:R-:W2:Y:S04]  /*19db40*/  LDL R45, [R1] ;  /* 0x00000000012d7983 */ /* 0x000ea80000100800 */
[----:B0-----:R-:W3:Y:S01]  /*19db50*/  LDL.LU R40, [R1+0x3ec] ;  /* 0x0003ec0001287983 */ /* 0x001ee20000300800 */
[----:B------:R-:W-:-:S05]  /*19db60*/  IADD3 R42, P0, PT, R48, R10, RZ ;  /* 0x0000000a302a7210 */ /* 0x000fca0007f1e0ff */
[----:B------:R-:W-:Y:S01]  /*19db70*/  IMAD.X R43, R39, 0x1, R9, P0 ;  /* 0x00000001272b7824 */ /* 0x000fe200000e0609 */
[----:B------:R-:W-:-:S04]  /*19db80*/  SHF.R.S32.HI R38, RZ, 0x1f, R49 ;  /* 0x0000001fff267819 */ /* 0x000fc80000011431 */
[----:B------:R0:W-:Y:S02]  /*19db90*/  STL.64 [R1+0x4af0], R42 ;  /* 0x004af02a01007387 */ /* 0x0001e40000100a00 */
[----:B0-----:R-:W-:-:S05]  /*19dba0*/  IADD3 R42, P0, PT, R49, R12, RZ ;  /* 0x0000000c312a7210 */ /* 0x001fca0007f1e0ff */
[----:B------:R-:W-:-:S05]  /*19dbb0*/  IMAD.X R43, R38, 0x1, R11, P0 ;  /* 0x00000001262b7824 */ /* 0x000fca00000e060b */
[----:B------:R0:W-:Y:S02]  /*19dbc0*/  STL.64 [R1+0x4ac0], R42 ;  /* 0x004ac02a01007387 */ /* 0x0001e40000100a00 */
[----:B0-----:R-:W-:-:S05]  /*19dbd0*/  IADD3 R42, P0, PT, R49, R18, RZ ;  /* 0x00000012312a7210 */ /* 0x001fca0007f1e0ff */
[----:B------:R-:W-:Y:S01]  /*19dbe0*/  IMAD.X R43, R38, 0x1, R17, P0 ;  /* 0x00000001262b7824 */ /* 0x000fe200000e0611 */
[----:B------:R-:W-:-:S04]  /*19dbf0*/  IADD3 R46, P0, PT, R49, R10, RZ ;  /* 0x0000000a312e7210 */ /* 0x000fc80007f1e0ff */
[----:B------:R0:W-:Y:S01]  /*19dc00*/  STL.64 [R1+0x4ab8], R42 ;  /* 0x004ab82a01007387 */ /* 0x0001e20000100a00 */
[----:B------:R-:W-:-:S03]  /*19dc10*/  IMAD.X R47, R38, 0x1, R9, P0 ;  /* 0x00000001262f7824 */ /* 0x000fc600000e0609 */
[----:B0-----:R-:W4:Y:S04]  /*19dc20*/  LDL.LU R42, [R1+0x4] ;  /* 0x00000400012a7983 */ /* 0x001f280000300800 */
[----:B------:R-:W4:Y:S01]  /*19dc30*/  LDL.LU R41, [R1+0x3e8] ;  /* 0x0003e80001297983 */ /* 0x000f220000300800 */
[----:B------:R-:W-:-:S03]  /*19dc40*/  SHF.R.S32.HI R39, RZ, 0x1f, R50 ;  /* 0x0000001fff277819 */ /* 0x000fc60000011432 */
[----:B------:R-:W-:Y:S04]  /*19dc50*/  STL.64 [R1+0x8468], R48 ;  /* 0x0084683001007387 */ /* 0x000fe80000100a00 */
[----:B------:R0:W-:Y:S02]  /*19dc60*/  STL.64 [R1+0x4ab0], R46 ;  /* 0x004ab02e01007387 */ /* 0x0001e40000100a00 */
[----:B0-----:R-:W-:-:S05]  /*19dc70*/  IADD3 R46, P0, PT, R50, R12, RZ ;  /* 0x0000000c322e7210 */ /* 0x001fca0007f1e0ff */
[----:B------:R-:W-:-:S05]  /*19dc80*/  IMAD.X R47, R39, 0x1, R11, P0 ;  /* 0x00000001272f7824 */ /* 0x000fca00000e060b */
[----:B------:R0:W-:Y:S04]  /*19dc90*/  STL.64 [R1+0x4a80], R46 ;  /* 0x004a802e01007387 */ /* 0x0001e80000100a00 */
[----:B------:R-:W4:Y:S04]  /*19dca0*/  LDL.LU R44, [R1+0x8] ;  /* 0x00000800012c7983 */ /* 0x000f280000300800 */
[----:B------:R-:W4:Y:S01]  /*19dcb0*/  LDL.LU R43, [R1+0x3e4] ;  /* 0x0003e400012b7983 */ /* 0x000f220000300800 */
        /* <DEDUP_REMOVED lines=13> */
[----:B0-----:R-:W4:Y:S04]  /*19dd90*/  LDL.LU R46, [R1+0xc] ;  /* 0x00000c00012e7983 */ /* 0x001f280000300800 */
[----:B------:R-:W4:Y:S01]  /*19dda0*/  LDL.LU R39, [R1+0x3e0] ;  /* 0x0003e00001277983 */ /* 0x000f220000300800 */
[----:B------:R-:W-:-:S05]  /*19ddb0*/  IADD3 R48, P0, PT, R51, R10, RZ ;  /* 0x0000000a33307210 */ /* 0x000fca0007f1e0ff */
[----:B------:R-:W-:Y:S01]  /*19ddc0*/  IMAD.X R49, R38, 0x1, R9, P0 ;  /* 0x0000000126317824 */ /* 0x000fe200000e0609 */
[----:B------:R-:W-:Y:S04]  /*19ddd0*/  STL.64 [R1+0x8488], R50 ;  /* 0x0084883201007387 */ /* 0x000fe80000100a00 */
[----:B------:R2:W-:Y:S04]  /*19dde0*/  STL.64 [R1+0x4a10], R48 ;  /* 0x004a103001007387 */ /* 0x0005e80000100a00 */
[----:B------:R-:W4:Y:S04]  /*19ddf0*/  LDL.LU R47, [R1+0x10] ;  /* 0x00001000012f7983 */ /* 0x000f280000300800 */
[----:B------:R-:W4:Y:S01]  /*19de00*/  LDL.LU R38, [R1+0x3dc] ;  /* 0x0003dc0001267983 */ /* 0x000f220000300800 */
[----:B--2---:R-:W-:-:S05]  /*19de10*/  IADD3 R48, P0, PT, R45, R12, RZ ;  /* 0x0000000c2d307210 */ /* 0x004fca0007f1e0ff */
[----:B---3--:R-:W-:-:S05]  /*19de20*/  IMAD.X R49, R40, 0x1, R11, P0 ;  /* 0x0000000128317824 */ /* 0x008fca00000e060b */
[----:B------:R0:W-:Y:S02]  /*19de30*/  STL.64 [R1+0x49e0], R48 ;  /* 0x0049e03001007387 */ /* 0x0001e40000100a00 */
[----:B0-----:R-:W-:-:S05]  /*19de40*/  IADD3 R48, P0, PT, R45, R18, RZ ;  /* 0x000000122d307210 */ /* 0x001fca0007f1e0ff */
[----:B------:R-:W-:-:S05]  /*19de50*/  IMAD.X R49, R40, 0x1, R17, P0 ;  /* 0x0000000128317824 */ /* 0x000fca00000e0611 */
[----:B------:R0:W-:Y:S02]  /*19de60*/  STL.64 [R1+0x49d8], R48 ;  /* 0x0049d83001007387 */ /* 0x0001e40000100a00 */
[----:B0-----:R-:W-:-:S05]  /*19de70*/  IADD3 R48, P0, PT, R45, R10, RZ ;  /* 0x0000000a2d307210 */ /* 0x001fca0007f1e0ff */
[----:B------:R-:W-:-:S05]  /*19de80*/  IMAD.X R49, R40, 0x1, R9, P0 ;  /* 0x0000000128317824 */ /* 0x000fca00000e0609 */
[----:B------:R4:W-:Y:S04]  /*19de90*/  STL.64 [R1+0x49c8], R48 ;  /* 0x0049c83001007387 */ /* 0x0009e80000100a00 */
[----:B------:R-:W2:Y:S04]  /*19dea0*/  LDL.LU R45, [R1+0x14] ;  /* 0x00001400012d7983 */ /* 0x000ea80000300800 */
[----:B------:R-:W3:Y:S01]  /*19deb0*/  LDL.LU R40, [R1+0x3d8] ;  /* 0x0003d80001287983 */ /* 0x000ee20000300800 */
[----:B----4-:R-:W-:-:S05]  /*19dec0*/  IADD3 R48, P0, PT, R42, R12, RZ ;  /* 0x0000000c2a307210 */ /* 0x010fca0007f1e0ff */
        /* <DEDUP_REMOVED lines=41> */
[----:B--2---:R-:W-:-:S05]  /*19e160*/  IADD3 R48, P0, PT, R45, R12, RZ ;  /* 0x0000000c2d307210 */ /* 0x004fca0007f1e0ff */
[----:B---3--:R-:W-:-:S05]  /*19e170*/  IMAD.X R49, R40, 0x1, R11, P0 ;  /* 0x0000000128317824 */ /* 0x008fca00000e060b */
[----:B------:R0:W-:Y:S04]  /*19e180*/  STL.64 [R1+0x4870], R48 ;  /* 0x0048703001007387 */ /* 0x0001e80000100a00 */
[----:B------:R-:W2:Y:S04]  /*19e190*/  LDL.LU R47, [R1+0x24] ;  /* 0x00002400012f7983 */ /* 0x000ea80000300800 */
[----:B------:R-:W3:Y:S01]  /*19e1a0*/  LDL.LU R38, [R1+0x3c8] ;  /* 0x0003c80001267983 */ /* 0x000ee20000300800 */
[----:B0-----:R-:W-:-:S05]  /*19e1b0*/  IADD3 R48, P0, PT, R45, R18, RZ ;  /* 0x000000122d307210 */ /* 0x001fca0007f1e0ff */
[----:B------:R-:W-:-:S05]  /*19e1c0*/  IMAD.X R49, R40, 0x1, R17, P0 ;  /* 0x0000000128317824 */ /* 0x000fca00000e0611 */
[----:B------:R0:W-:Y:S02]  /*19e1d0*/  STL.64 [R1+0x4868], R48 ;  /* 0x0048683001007387 */ /* 0x0001e40000100a00 */
[----:B0-----:R-:W-:-:S05]  /*19e1e0*/  IADD3 R48, P0, PT, R45, R10, RZ ;  /* 0x0000000a2d307210 */ /* 0x001fca0007f1e0ff */
[----:B------:R-:W-:-:S05]  /*19e1f0*/  IMAD.X R49, R40, 0x1, R9, P0 ;  /* 0x0000000128317824 */ /* 0x000fca00000e0609 */
[----:B------:R4:W-:Y:S04]  /*19e200*/  STL.64 [R1+0x4860], R48 ;  /* 0x0048603001007387 */ /* 0x0009e80000100a00 */
[----:B------:R-:W3:Y:S04]  /*19e210*/  LDL.LU R45, [R1+0x28] ;  /* 0x00002800012d7983 */ /* 0x000ee80000300800 */
        /* <DEDUP_REMOVED lines=106> */
[----:B0-----:R-:W-:Y:S01]  /*19e8c0*/  IADD3 R48, P0, PT, R45, R10, RZ ;  /* 0x0000000a2d307210 */ /* 0x001fe20007f1e0ff */
        /* <DEDUP_REMOVED lines=8> */
[----:B------:R-:W-:Y:S02]  /*19e950*/  IMAD.MOV.U32 R26, RZ, RZ, R4 ;  /* 0x000000ffff1a7224 */ /* 0x000fe400078e0004 */
[----:B------:R-:W2:Y:S01]  /*19e960*/  LDL.LU R4, [R1+0x6c] ;  /* 0x00006c0001047983 */ /* 0x000ea20000300800 */
        /* <DEDUP_REMOVED lines=21> */
[----:B------:R-:W-:Y:S02]  /*19eac0*/  IMAD.MOV.U32 R36, RZ, RZ, R34 ;  /* 0x000000ffff247224 */ /* 0x000fe400078e0022 */
[----:B------:R-:W-:Y:S02]  /*19ead0*/  IMAD.MOV.U32 R35, RZ, RZ, R33 ;  /* 0x000000ffff237224 */ /* 0x000fe400078e0021 */
[----:B------:R-:W-:Y:S01]  /*19eae0*/  IMAD.MOV.U32 R34, RZ, RZ, R32 ;  /* 0x000000ffff227224 */ /* 0x000fe200078e0020 */
[----:B0-----:R-:W-:Y:S01]  /*19eaf0*/  IADD3 R48, P0, PT, R44, R12, RZ ;  /* 0x0000000c2c307210 */ /* 0x001fe20007f1e0ff */
[----:B------:R-:W-:-:S02]  /*19eb00*/  IMAD.MOV.U32 R33, RZ, RZ, R31 ;  /* 0x000000ffff217224 */ /* 0x000fc400078e001f */
[----:B------:R-:W-:Y:S02]  /*19eb10*/  IMAD.MOV.U32 R32, RZ, RZ, R30 ;  /* 0x000000ffff207224 */ /* 0x000fe400078e001e */
[----:B------:R-:W-:Y:S02]  /*19eb20*/  IMAD.MOV.U32 R31, RZ, RZ, R29 ;  /* 0x000000ffff1f7224 */ /* 0x000fe400078e001d */
[----:B------:R-:W-:Y:S02]  /*19eb30*/  IMAD.MOV.U32 R30, RZ, RZ, R28 ;  /* 0x000000ffff1e7224 */ /* 0x000fe400078e001c */
[----:B------:R-:W-:Y:S02]  /*19eb40*/  IMAD.MOV.U32 R29, RZ, RZ, R27 ;  /* 0x000000ffff1d7224 */ /* 0x000fe400078e001b */
[----:B------:R-:W-:Y:S02]  /*19eb50*/  IMAD.X R49, R43, 0x1, R11, P0 ;  /* 0x000000012b317824 */ /* 0x000fe400000e060b */
[----:B------:R-:W-:-:S02]  /*19eb60*/  IMAD.MOV.U32 R28, RZ, RZ, R26 ;  /* 0x000000ffff1c7224 */ /* 0x000fc400078e001a */
[----:B------:R-:W-:Y:S02]  /*19eb70*/  IMAD.MOV.U32 R27, RZ, RZ, R25 ;  /* 0x000000ffff1b7224 */ /* 0x000fe400078e0019 */
[----:B------:R-:W-:Y:S02]  /*19eb80*/  IMAD.MOV.U32 R25, RZ, RZ, R6 ;  /* 0x000000ffff197224 */ /* 0x000fe400078e0006 */
[----:B------:R-:W4:Y:S01]  /*19eb90*/  LDL.LU R6, [R1+0x35c] ;  /* 0x00035c0001067983 */ /* 0x000f220000300800 */
[----:B--2---:R-:W-:Y:S02]  /*19eba0*/  IMAD.MOV.U32 R26, RZ, RZ, R4 ;  /* 0x000000ffff1a7224 */ /* 0x004fe400078e0004 */
[----:B------:R-:W-:Y:S02]  /*19ebb0*/  IMAD.MOV.U32 R4, RZ, RZ, R23 ;  /* 0x000000ffff047224 */ /* 0x000fe400078e0017 */
        /* <DEDUP_REMOVED lines=8> */
[----:B------:R-:W-:Y:S01]  /*19ec40*/  IMAD.MOV.U32 R43, RZ, RZ, R37 ;  /* 0x000000ffff2b7224 */ /* 0x000fe200078e0025 */
        /* <DEDUP_REMOVED lines=19> */
[----:B------:R-:W-:Y:S02]  /*19ed80*/  IMAD.MOV.U32 R4, RZ, RZ, R58 ;  /* 0x000000ffff047224 */ /* 0x000fe400078e003a */
[----:B------:R-:W-:Y:S01]  /*19ed90*/  IMAD.MOV.U32 R7, RZ, RZ, R59 ;  /* 0x000000ffff077224 */ /* 0x000fe200078e003b */
[----:B------:R-:W2:Y:S04]  /*19eda0*/  LDL.LU R58, [R1+0x94] ;  /* 0x00009400013a7983 */ /* 0x000ea80000300800 */
[----:B------:R-:W2:Y:S04]  /*19edb0*/  LDL.LU R59, [R1+0x338] ;  /* 0x00033800013b7983 */ /* 0x000ea80000300800 */
[----:B------:R0:W-:Y:S02]  /*19edc0*/  STL.64 [R1+0x44b0], R48 ;  /* 0x0044b03001007387 */ /* 0x0001e40000100a00 */
[----:B0-----:R-:W-:Y:S01]  /*19edd0*/  IADD3 R48, P0, PT, R46, R10, RZ ;  /* 0x0000000a2e307210 */ /* 0x001fe20007f1e0ff */
[----:B------:R-:W-:-:S02]  /*19ede0*/  IMAD.MOV.U32 R46, RZ, RZ, R36 ;  /* 0x000000ffff2e7224 */ /* 0x000fc400078e0024 */
[----:B------:R-:W-:Y:S02]  /*19edf0*/  IMAD.MOV.U32 R36, RZ, RZ, R34 ;  /* 0x000000ffff247224 */ /* 0x000fe400078e0022 */
[----:B------:R-:W-:Y:S02]  /*19ee00*/  IMAD.X R49, R39, 0x1, R9, P0 ;  /* 0x0000000127317824 */ /* 0x000fe400000e0609 */
[----:B------:R-:W-:Y:S02]  /*19ee10*/  IMAD.MOV.U32 R34, RZ, RZ, R32 ;  /* 0x000000ffff227224 */ /* 0x000fe400078e0020 */
[----:B------:R-:W-:Y:S02]  /*19ee20*/  IMAD.MOV.U32 R32, RZ, RZ, R30 ;  /* 0x000000ffff207224 */ /* 0x000fe400078e001e */
[----:B------:R-:W-:Y:S01]  /*19ee30*/  IMAD.MOV.U32 R30, RZ, RZ, R28 ;  /* 0x000000ffff1e7224 */ /* 0x000fe200078e001c */
[----:B------:R0:W-:Y:S01]  /*19ee40*/  STL.64 [R1+0x4490], R48 ;  /* 0x0044903001007387 */ /* 0x0001e20000100a00 */
[----:B------:R-:W-:-:S02]  /*19ee50*/  IMAD.MOV.U32 R28, RZ, RZ, R26 ;  /* 0x000000ffff1c7224 */ /* 0x000fc400078e001a */
[----:B------:R-:W-:Y:S02]  /*19ee60*/  IMAD.MOV.U32 R26, RZ, RZ, R4 ;  /* 0x000000ffff1a7224 */ /* 0x000fe400078e0004 */
[----:B------:R-:W2:Y:S01]  /*19ee70*/  LDL.LU R4, [R1+0x78] ;  /* 0x0000780001047983 */ /* 0x000ea20000300800 */
[----:B------:R-:W-:Y:S02]  /*19ee80*/  IMAD.MOV.U32 R39, RZ, RZ, R37 ;  /* 0x000000ffff277224 */ /* 0x000fe400078e0025 */
[----:B------:R-:W-:Y:S01]  /*19ee90*/  IMAD.MOV.U32 R37, RZ, RZ, R35 ;  /* 0x000000ffff257224 */ /* 0x000fe200078e0023 */
[----:B0-----:R-:W-:Y:S01]  /*19eea0*/  IADD3 R48, P0, PT, R47, R12, RZ ;  /* 0x0000000c2f307210 */ /* 0x001fe20007f1e0ff */
[----:B------:R-:W-:Y:S02]  /*19eeb0*/  IMAD.MOV.U32 R35, RZ, RZ, R33 ;  /* 0x000000ffff237224 */ /* 0x000fe400078e0021 */
[----:B------:R-:W-:Y:S02]  /*19eec0*/  IMAD.MOV.U32 R33, RZ, RZ, R31 ;  /* 0x000000ffff217224 */ /* 0x000fe400078e001f */
[----:B------:R-:W-:-:S02]  /*19eed0*/  IMAD.MOV.U32 R31, RZ, RZ, R29 ;  /* 0x000000ffff1f7224 */ /* 0x000fc400078e001d */
[----:B---3--:R-:W-:Y:S02]  /*19eee0*/  IMAD.X R49, R38, 0x1, R11, P0 ;  /* 0x0000000126317824 */ /* 0x008fe400000e060b */
[----:B------:R-:W-:Y:S02]  /*19eef0*/  IMAD.MOV.U32 R29, RZ, RZ, R27 ;  /* 0x000000ffff1d7224 */ /* 0x000fe400078e001b */
[----:B------:R-:W-:Y:S02]  /*19ef00*/  IMAD.MOV.U32 R27, RZ, RZ, R25 ;  /* 0x000000ffff1b7224 */ /* 0x000fe400078e0019 */
[----:B------:R-:W-:Y:S02]  /*19ef10*/  IMAD.MOV.U32 R25, RZ, RZ, R54 ;  /* 0x000000ffff197224 */ /* 0x000fe400078e0036 */
[----:B------:R-:W3:Y:S04]  /*19ef20*/  LDL.LU R54, [R1+0x354] ;  /* 0x0003540001367983 */ /* 0x000ee80000300800 */
        /* <DEDUP_REMOVED lines=27> */
[----:B--2---:R-:W-:Y:S02]  /*19f0e0*/  IMAD.MOV.U32 R26, RZ, RZ, R4 ;  /* 0x000000ffff1a7224 */ /* 0x004fe400078e0004 */
[----:B------:R-:W-:Y:S02]  /*19f0f0*/  IMAD.MOV.U32 R4, RZ, RZ, R60 ;  /* 0x000000ffff047224 */ /* 0x000fe400078e003c */
[----:B------:R-:W2:Y:S04]  /*19f100*/  LDL.LU R60, [R1+0x9c] ;  /* 0x00009c00013c7983 */ /* 0x000ea80000300800 */
[----:B------:R-:W2:Y:S04]  /*19f110*/  LDL.LU R61, [R1+0x330] ;  /* 0x00033000013d7983 */ /* 0x000ea80000300800 */
        /* <DEDUP_REMOVED lines=19> */
[----:B------:R-:W-:Y:S02]  /*19f250*/  IMAD.X R49, R41, 0x1, R17, P0 ;  /* 0x0000000129317824 */ /* 0x000fe400000e0611 */
[----:B------:R-:W-:Y:S02]  /*19f260*/  IMAD.MOV.U32 R28, RZ, RZ, R26 ;  /* 0x000000ffff1c7224 */ /* 0x000fe400078e001a */
[----:B------:R-:W-:-:S02]  /*19f270*/  IMAD.MOV.U32 R27, RZ, RZ, R25 ;  /* 0x000000ffff1b7224 */ /* 0x000fc400078e0019 */
        /* <DEDUP_REMOVED lines=23> */
[----:B------:R-:W-:Y:S02]  /*19f3f0*/  IMAD.X R49, R43, 0x1, R11, P0 ;  /* 0x000000012b317824 */ /* 0x000fe400000e060b */
        /* <DEDUP_REMOVED lines=80> */
[----:B----4-:R-:W-:Y:S02]  /*19f900*/  IMAD.MOV.U32 R25, RZ, RZ, R6 ;  /* 0x000000ffff197224 */ /* 0x010fe400078e0006 */
        /* <DEDUP_REMOVED lines=56> */
[----:B---3--:R-:W-:Y:S02]  /*19fc90*/  IMAD.MOV.U32 R25, RZ, RZ, R54 ;  /* 0x000000ffff197224 */ /* 0x008fe400078e0036 */
        /* <DEDUP_REMOVED lines=498> */
[----:B------:R-:W-:Y:S02]  /*1a1bc0*/  IMAD.MOV.U32 R34, RZ, RZ, R32 ;  /* 0x000000ffff227224 */ /* 0x000fe400078e0020 */
[----:B------:R-:W-:-:S02]  /*1a1bd0*/  IMAD.MOV.U32 R35, RZ, RZ, R33 ;  /* 0x000000ffff237224 */ /* 0x000fc400078e0021 */
[----:B------:R-:W-:Y:S02]  /*1a1be0*/  IMAD.MOV.U32 R32, RZ, RZ, R30 ;  /* 0x000000ffff207224 */ /* 0x000fe400078e001e */
[----:B------:R-:W-:Y:S02]  /*1a1bf0*/  IMAD.MOV.U32 R33, RZ, RZ, R31 ;  /* 0x000000ffff217224 */ /* 0x000fe400078e001f */
[----:B------:R-:W-:Y:S01]  /*1a1c00*/  IMAD.MOV.U32 R30, RZ, RZ, R28 ;  /* 0x000000ffff1e7224 */ /* 0x000fe200078e001c */
[----:B------:R0:W-:Y:S01]  /*1a1c10*/  STL.64 [R1+0x3cd0], R48 ;  /* 0x003cd03001007387 */ /* 0x0001e20000100a00 */
[----:B------:R-:W-:Y:S02]  /*1a1c20*/  IMAD.MOV.U32 R31, RZ, RZ, R29 ;  /* 0x000000ffff1f7224 */ /* 0x000fe400078e001d */
[----:B------:R-:W-:Y:S02]  /*1a1c30*/  IMAD.MOV.U32 R28, RZ, RZ, R26 ;  /* 0x000000ffff1c7224 */ /* 0x000fe400078e001a */
[----:B------:R-:W-:-:S02]  /*1a1c40*/  IMAD.MOV.U32 R29, RZ, RZ, R27 ;  /* 0x000000ffff1d7224 */ /* 0x000fc400078e001b */
[----:B------:R-:W-:Y:S02]  /*1a1c50*/  IMAD.MOV.U32 R26, RZ, RZ, R4 ;  /* 0x000000ffff1a7224 */ /* 0x000fe400078e0004 */
[----:B------:R-:W-:Y:S01]  /*1a1c60*/  IMAD.MOV.U32 R27, RZ, RZ, R25 ;  /* 0x000000ffff1b7224 */ /* 0x000fe200078e0019 */
[----:B------:R-:W2:Y:S01]  /*1a1c70*/  LDL.LU R4, [R1+0x308] ;  /* 0x0003080001047983 */ /* 0x000ea20000300800 */
[----:B------:R-:W-:-:S03]  /*1a1c80*/  IMAD.MOV.U32 R25, RZ, RZ, R2 ;  /* 0x000000ffff197224 */ /* 0x000fc600078e0002 */
[----:B------:R-:W3:Y:S01]  /*1a1c90*/  LDL.LU R2, [R1+0xe8] ;  /* 0x0000e80001027983 */ /* 0x000ee20000300800 */
        /* <DEDUP_REMOVED lines=20> */
[----:B0-----:R-:W-:Y:S01]  /*1a1de0*/  IADD3 R48, P0, PT, R44, R18, RZ ;  /* 0x000000122c307210 */ /* 0x001fe20007f1e0ff */
[----:B------:R-:W-:Y:S02]  /*1a1df0*/  IMAD.MOV.U32 R30, RZ, RZ, R28 ;  /* 0x000000ffff1e7224 */ /* 0x000fe400078e001c */
[----:B------:R-:W-:Y:S02]  /*1a1e00*/  IMAD.MOV.U32 R31, RZ, RZ, R29 ;  /* 0x000000ffff1f7224 */ /* 0x000fe400078e001d */
[----:B------:R-:W-:Y:S02]  /*1a1e10*/  IMAD.MOV.U32 R28, RZ, RZ, R26 ;  /* 0x000000ffff1c7224 */ /* 0x000fe400078e001a */
[----:B------:R-:W-:-:S02]  /*1a1e20*/  IMAD.MOV.U32 R29, RZ, RZ, R27 ;  /* 0x000000ffff1d7224 */ /* 0x000fc400078e001b */
[----:B------:R-:W-:Y:S02]  /*1a1e30*/  IMAD.X R49, R43, 0x1, R17, P0 ;  /* 0x000000012b317824 */ /* 0x000fe400000e0611 */
[----:B------:R-:W-:Y:S02]  /*1a1e40*/  IMAD.MOV.U32 R27, RZ, RZ, R25 ;  /* 0x000000ffff1b7224 */ /* 0x000fe400078e0019 */
[----:B--2---:R-:W-:Y:S02]  /*1a1e50*/  IMAD.MOV.U32 R26, RZ, RZ, R4 ;  /* 0x000000ffff1a7224 */ /* 0x004fe400078e0004 */
[----:B------:R-:W-:Y:S02]  /*1a1e60*/  IMAD.MOV.U32 R4, RZ, RZ, R3 ;  /* 0x000000ffff047224 */ /* 0x000fe400078e0003 */
[----:B---3--:R-:W-:Y:S02]  /*1a1e70*/  IMAD.MOV.U32 R25, RZ, RZ, R2 ;  /* 0x000000ffff197224 */ /* 0x008fe400078e0002 */
[----:B------:R-:W-:-:S02]  /*1a1e80*/  IMAD.MOV.U32 R3, RZ, RZ, R53 ;  /* 0x000000ffff037224 */ /* 0x000fc400078e0035 */
[----:B------:R-:W-:Y:S01]  /*1a1e90*/  IMAD.MOV.U32 R2, RZ, RZ, R14 ;  /* 0x000000ffff027224 */ /* 0x000fe200078e000e */
[----:B------:R-:W2:Y:S04]  /*1a1ea0*/  LDL.LU R53, [R1+0x2c0] ;  /* 0x0002c00001357983 */ /* 0x000ea80000300800 */
[----:B------:R-:W3:Y:S04]  /*1a1eb0*/  LDL.LU R14, [R1+0x10c] ;  /* 0x00010c00010e7983 */ /* 0x000ee80000300800 */
[----:B------:R0:W-:Y:S02]  /*1a1ec0*/  STL.64 [R1+0x34c8], R48 ;  /* 0x0034c83001007387 */ /* 0x0001e40000100a00 */
[----:B0-----:R-:W-:Y:S01]  /*1a1ed0*/  IADD3 R48, P0, PT, R44, R10, RZ ;  /* 0x0000000a2c307210 */ /* 0x001fe20007f1e0ff */
[----:B------:R-:W-:-:S04]  /*1a1ee0*/  IMAD.MOV.U32 R44, RZ, RZ, R36 ;  /* 0x000000ffff2c7224 */ /* 0x000fc800078e0024 */
[----:B------:R-:W-:Y:S02]  /*1a1ef0*/  IMAD.X R49, R43, 0x1, R9, P0 ;  /* 0x000000012b317824 */ /* 0x000fe400000e0609 */
        /* <DEDUP_REMOVED lines=9> */
[----:B------:R-:W-:Y:S01]  /*1a1f90*/  IMAD.MOV.U32 R29, RZ, RZ, R27 ;  /* 0x000000ffff1d7224 */ /* 0x000fe200078e001b */
[----:B------:R0:W-:Y:S01]  /*1a1fa0*/  STL.64 [R1+0x34c0], R48 ;  /* 0x0034c03001007387 */ /* 0x0001e20000100a00 */
[----:B------:R-:W-:-:S02]  /*1a1fb0*/  IMAD.MOV.U32 R28, RZ, RZ, R26 ;  /* 0x000000ffff1c7224 */ /* 0x000fc400078e001a */
[----:B------:R-:W-:Y:S02]  /*1a1fc0*/  IMAD.MOV.U32 R27, RZ, RZ, R25 ;  /* 0x000000ffff1b7224 */ /* 0x000fe400078e0019 */
[----:B------:R-:W-:Y:S02]  /*1a1fd0*/  IMAD.MOV.U32 R26, RZ, RZ, R4 ;  /* 0x000000ffff1a7224 */ /* 0x000fe400078e0004 */
[----:B------:R-:W-:Y:S02]  /*1a1fe0*/  IMAD.MOV.U32 R25, RZ, RZ, R2 ;  /* 0x000000ffff197224 */ /* 0x000fe400078e0002 */
[----:B------:R-:W-:Y:S01]  /*1a1ff0*/  IMAD.MOV.U32 R4, RZ, RZ, R3 ;  /* 0x000000ffff047224 */ /* 0x000fe200078e0003 */
[----:B------:R-:W2:Y:S04]  /*1a2000*/  LDL.LU R2, [R1+0x2fc] ;  /* 0x0002fc0001027983 */ /* 0x000ea80000300800 */
[----:B------:R-:W3:Y:S01]  /*1a2010*/  LDL.LU R3, [R1+0xf0] ;  /* 0x0000f00001037983 */ /* 0x000ee20000300800 */
[----:B0-----:R-:W-:-:S05]  /*1a2020*/  IADD3 R48, P0, PT, R46, R12, RZ ;  /* 0x0000000c2e307210 */ /* 0x001fca0007f1e0ff */
[----:B------:R-:W-:-:S05]  /*1a2030*/  IMAD.X R49, R39, 0x1, R11, P0 ;  /* 0x0000000127317824 */ /* 0x000fca00000e060b */
[----:B------:R0:W-:Y:S02]  /*1a2040*/  STL.64 [R1+0x34b8], R48 ;  /* 0x0034b83001007387 */ /* 0x0001e40000100a00 */
[----:B0-----:R-:W-:-:S05]  /*1a2050*/  IADD3 R48, P0, PT, R46, R18, RZ ;  /* 0x000000122e307210 */ /* 0x001fca0007f1e0ff */
[----:B------:R-:W-:-:S05]  /*1a2060*/  IMAD.X R49, R39, 0x1, R17, P0 ;  /* 0x0000000127317824 */ /* 0x000fca00000e0611 */
        /* <DEDUP_REMOVED lines=18> */
[----:B--2---:R-:W-:Y:S02]  /*1a2190*/  IMAD.MOV.U32 R25, RZ, RZ, R2 ;  /* 0x000000ffff197224 */ /* 0x004fe400078e0002 */
[----:B------:R-:W2:Y:S01]  /*1a21a0*/  LDL.LU R2, [R1+0x2f8] ;  /* 0x0002f80001027983 */ /* 0x000ea20000300800 */
[----:B---3--:R-:W-:-:S03]  /*1a21b0*/  IMAD.MOV.U32 R4, RZ, RZ, R3 ;  /* 0x000000ffff047224 */ /* 0x008fc600078e0003 */
        /* <DEDUP_REMOVED lines=19> */
[----:B------:R-:W-:Y:S02]  /*1a22f0*/  IMAD.MOV.U32 R32, RZ, RZ, R30 ;  /* 0x000000ffff207224 */ /* 0x000fe400078e001e */
[----:B------:R-:W-:Y:S02]  /*1a2300*/  IMAD.MOV.U32 R31, RZ, RZ, R29 ;  /* 0x000000ffff1f7224 */ /* 0x000fe400078e001d */
[----:B------:R-:W-:Y:S02]  /*1a2310*/  IMAD.MOV.U32 R30, RZ, RZ, R28 ;  /* 0x000000ffff1e7224 */ /* 0x000fe400078e001c */
[----:B------:R-:W-:-:S02]  /*1a2320*/  IMAD.MOV.U32 R29, RZ, RZ, R27 ;  /* 0x000000ffff1d7224 */ /* 0x000fc400078e001b */
[----:B------:R-:W-:Y:S01]  /*1a2330*/  IMAD.MOV.U32 R28, RZ, RZ, R26 ;  /* 0x000000ffff1c7224 */ /* 0x000fe200078e001a */
[----:B------:R0:W-:Y:S01]  /*1a2340*/  STL.64 [R1+0x3488], R48 ;  /* 0x0034883001007387 */ /* 0x0001e20000100a00 */
[----:B------:R-:W-:Y:S02]  /*1a2350*/  IMAD.MOV.U32 R27, RZ, RZ, R25 ;  /* 0x000000ffff1b7224 */ /* 0x000fe400078e0019 */
[----:B------:R-:W-:Y:S02]  /*1a2360*/  IMAD.MOV.U32 R26, RZ, RZ, R4 ;  /* 0x000000ffff1a7224 */ /* 0x000fe400078e0004 */
[----:B--2---:R-:W-:Y:S02]  /*1a2370*/  IMAD.MOV.U32 R25, RZ, RZ, R2 ;  /* 0x000000ffff197224 */ /* 0x004fe400078e0002 */
[----:B------:R-:W-:Y:S02]  /*1a2380*/  IMAD.MOV.U32 R2, RZ, RZ, R59 ;  /* 0x000000ffff027224 */ /* 0x000fe400078e003b */
[----:B---3--:R-:W-:-:S02]  /*1a2390*/  IMAD.MOV.U32 R4, RZ, RZ, R3 ;  /* 0x000000ffff047224 */ /* 0x008fc400078e0003 */
[----:B------:R-:W2:Y:S04]  /*1a23a0*/  LDL.LU R3, [R1+0xf8] ;  /* 0x0000f80001037983 */ /* 0x000ea80000300800 */
[----:B------:R-:W3:Y:S01]  /*1a23b0*/  LDL.LU R59, [R1+0x118] ;  /* 0x00011800013b7983 */ /* 0x000ee20000300800 */
        /* <DEDUP_REMOVED lines=53> */
[----:B------:R-:W-:Y:S02]  /*1a2710*/  IMAD.MOV.U32 R4, RZ, RZ, R3 ;  /* 0x000000ffff047224 */ /* 0x000fe400078e0003 */
[----:B------:R-:W-:Y:S02]  /*1a2720*/  IMAD.MOV.U32 R3, RZ, RZ, R55 ;  /* 0x000000ffff037224 */ /* 0x000fe400078e0037 */
[----:B------:R-:W-:-:S02]  /*1a2730*/  IMAD.MOV.U32 R55, RZ, RZ, R61 ;  /* 0x000000ffff377224 */ /* 0x000fc400078e003d */
[----:B---3--:R-:W-:Y:S02]  /*1a2740*/  IMAD.MOV.U32 R2, RZ, RZ, R54 ;  /* 0x000000ffff027224 */ /* 0x008fe400078e0036 */
[----:B------:R-:W-:Y:S02]  /*1a2750*/  IMAD.MOV.U32 R54, RZ, RZ, R60 ;  /* 0x000000ffff367224 */ /* 0x000fe400078e003c */
[----:B------:R-:W3:Y:S04]  /*1a2760*/  LDL.LU R60, [R1+0x2e8] ;  /* 0x0002e800013c7983 */ /* 0x000ee80000300800 */
[----:B------:R-:W2:Y:S01]  /*1a2770*/  LDL.LU R61, [R1+0x104] ;  /* 0x00010400013d7983 */ /* 0x000ea20000300800 */
        /* <DEDUP_REMOVED lines=25> */
[----:B---3--:R-:W-:Y:S02]  /*1a2910*/  IMAD.MOV.U32 R2, RZ, RZ, R60 ;  /* 0x000000ffff027224 */ /* 0x008fe400078e003c */
[----:B------:R-:W-:-:S02]  /*1a2920*/  IMAD.MOV.U32 R60, RZ, RZ, R56 ;  /* 0x000000ffff3c7224 */ /* 0x000fc400078e0038 */
[----:B------:R-:W3:Y:S01]  /*1a2930*/  LDL.LU R56, [R1+0x124] ;  /* 0x0001240001387983 */ /* 0x000ee20000300800 */
[----:B--2---:R-:W-:Y:S02]  /*1a2940*/  IMAD.MOV.U32 R3, RZ, RZ, R61 ;  /* 0x000000ffff037224 */ /* 0x004fe400078e003d */
[----:B------:R-:W-:Y:S02]  /*1a2950*/  IMAD.MOV.U32 R61, RZ, RZ, R57 ;  /* 0x000000ffff3d7224 */ /* 0x000fe400078e0039 */
[----:B------:R-:W2:Y:S01]  /*1a2960*/  LDL.LU R57, [R1+0x2e4] ;  /* 0x0002e40001397983 */ /* 0x000ea20000300800 */
[----:B0-----:R-:W-:-:S05]  /*1a2970*/  IADD3 R48, P0, PT, R46, R18, RZ ;  /* 0x000000122e307210 */ /* 0x001fca0007f1e0ff */
[----:B------:R-:W-:-:S05]  /*1a2980*/  IMAD.X R49, R39, 0x1, R17, P0 ;  /* 0x0000000127317824 */ /* 0x000fca00000e0611 */
[----:B------:R0:W-:Y:S01]  /*1a2990*/  STL.64 [R1+0x3438], R48 ;  /* 0x0034383001007387 */ /* 0x0001e20000100a00 */
[----:B------:R-:W-:Y:S01]  /*1a29a0*/  IMAD.MOV.U32 R51, RZ, RZ, R36 ;  /* 0x000000ffff337224 */ /* 0x000fe200078e0024 */
[----:B0-----:R-:W-:-:S05]  /*1a29b0*/  IADD3 R48, P0, PT, R46, R10, RZ ;  /* 0x0000000a2e307210 */ /* 0x001fca0007f1e0ff */
[----:B------:R-:W-:Y:S01]  /*1a29c0*/  IMAD.X R49, R39, 0x1, R9, P0 ;  /* 0x0000000127317824 */ /* 0x000fe200000e0609 */
[----:B------:R-:W-:-:S04]  /*1a29d0*/  IADD3 R36, P0, PT, R38, R12, RZ ;  /* 0x0000000c26247210 */ /* 0x000fc80007f1e0ff */
[----:B------:R0:W-:Y:S02]  /*1a29e0*/  STL.64 [R1+0x3430], R48 ;  /* 0x0034303001007387 */ /* 0x0001e40000100a00 */
[----:B0-----:R-:W-:Y:S02]  /*1a29f0*/  IMAD.MOV.U32 R48, RZ, RZ, R37 ;  /* 0x000000ffff307224 */ /* 0x001fe400078e0025 */
[----:B------:R-:W-:-:S05]  /*1a2a00*/  IMAD.X R37, R47, 0x1, R11, P0 ;  /* 0x000000012f257824 */ /* 0x000fca00000e060b */
[----:B------:R0:W-:Y:S02]  /*1a2a10*/  STL.64 [R1+0x3428], R36 ;  /* 0x0034282401007387 */ /* 0x0001e40000100a00 */
        /* <DEDUP_REMOVED lines=13> */
[----:B---3--:R-:W-:Y:S01]  /*1a2af0*/  IMAD.MOV.U32 R61, RZ, RZ, R56 ;  /* 0x000000ffff3d7224 */ /* 0x008fe200078e0038 */
[----:B------:R-:W-:Y:S01]  /*1a2b00*/  IADD3 R56, P0, PT, R38, R18, RZ ;  /* 0x0000001226387210 */ /* 0x000fe20007f1e0ff */
[----:B--2---:R-:W-:-:S04]  /*1a2b10*/  IMAD.MOV.U32 R4, RZ, RZ, R57 ;  /* 0x000000ffff047224 */ /* 0x004fc800078e0039 */
[----:B------:R-:W-:-:S05]  /*1a2b20*/  IMAD.X R57, R47, 0x1, R17, P0 ;  /* 0x000000012f397824 */ /* 0x000fca00000e0611 */
[----:B------:R0:W-:Y:S04]  /*1a2b30*/  STL.64 [R1+0x3420], R56 ;  /* 0x0034203801007387 */ /* 0x0001e80000100a00 */
[----:B0-----:R-:W2:Y:S01]  /*1a2b40*/  LDL.LU.64 R56, [R1+0x84f8] ;  /* 0x0084f80001387983 */ /* 0x001ea20000300a00 */
[----:B------:R-:W-:-:S05]  /*1a2b50*/  IADD3 R38, P0, PT, R38, R10, RZ ;  /* 0x0000000a26267210 */ /* 0x000fca0007f1e0ff */
        /* <DEDUP_REMOVED lines=19> */
[----:B------:R-:W-:Y:S01]  /*1a2c90*/  IMAD.MOV.U32 R27, RZ, RZ, R4 ;  /* 0x000000ffff1b7224 */ /* 0x000fe200078e0004 */
[--C-:B--2---:R-:W-:Y:S01]  /*1a2ca0*/  SHF.R.S32.HI R3, RZ, 0x1f, R56.reuse ;  /* 0x0000001fff037819 */ /* 0x104fe20000011438 */
[----:B------:R-:W-:Y:S02]  /*1a2cb0*/  IMAD.MOV.U32 R2, RZ, RZ, R56 ;  /* 0x000000ffff027224 */ /* 0x000fe400078e0038 */
[----:B------:R-:W2:Y:S02]  /*1a2cc0*/  LDL.LU R56, [R1+0x20c] ;  /* 0x00020c0001387983 */ /* 0x000ea40000300800 */
[----:B------:R-:W-:-:S02]  /*1a2cd0*/  IMAD.MOV.U32 R4, RZ, RZ, R3 ;  /* 0x000000ffff047224 */ /* 0x000fc400078e0003 */
[----:B------:R-:W3:Y:S04]  /*1a2ce0*/  LDL.LU R3, [R1+0x2e0] ;  /* 0x0002e00001037983 */ /* 0x000ee80000300800 */
[----:B------:R0:W-:Y:S02]  /*1a2cf0*/  STL [R1+0x84f0], R46 ;  /* 0x0084f02e01007387 */ /* 0x0001e40000100800 */
        /* <DEDUP_REMOVED lines=23> */
[----:B------:R-:W-:Y:S02]  /*1a2e70*/  IMAD.MOV.U32 R14, RZ, RZ, R20 ;  /* 0x000000ffff0e7224 */ /* 0x000fe400078e0014 */
[----:B---3--:R-:W-:Y:S02]  /*1a2e80*/  IMAD.MOV.U32 R27, RZ, RZ, R3 ;  /* 0x000000ffff1b7224 */ /* 0x008fe400078e0003 */
[----:B------:R-:W-:-:S02]  /*1a2e90*/  IMAD.MOV.U32 R3, RZ, RZ, R53 ;  /* 0x000000ffff037224 */ /* 0x000fc400078e0035 */
[----:B------:R-:W3:Y:S04]  /*1a2ea0*/  LDL.LU R53, [R1+0x2dc] ;  /* 0x0002dc0001357983 */ /* 0x000ee80000300800 */
[----:B------:R-:W2:Y:S01]  /*1a2eb0*/  LDL.LU R20, [R1+0x110] ;  /* 0x0001100001147983 */ /* 0x000ea20000300800 */
        /* <DEDUP_REMOVED lines=22> */
[----:B---3--:R-:W-:Y:S02]  /*1a3020*/  IMAD.MOV.U32 R27, RZ, RZ, R53 ;  /* 0x000000ffff1b7224 */ /* 0x008fe400078e0035 */
[----:B----4-:R-:W-:Y:S02]  /*1a3030*/  IMAD.MOV.U32 R53, RZ, RZ, R6 ;  /* 0x000000ffff357224 */ /* 0x010fe400078e0006 */
[----:B--2---:R-:W-:Y:S02]  /*1a3040*/  IMAD.MOV.U32 R25, RZ, RZ, R20 ;  /* 0x000000ffff197224 */ /* 0x004fe400078e0014 */
        /* <DEDUP_REMOVED lines=11> */
[----:B0-----:R-:W4:Y:S01]  /*1a3100*/  LDL.LU R46, [R1+0x84f0] ;  /* 0x0084f000012e7983 */ /* 0x001f220000300800 */
        /* <DEDUP_REMOVED lines=13> */
[----:B------:R-:W-:Y:S01]  /*1a31e0*/  IMAD.MOV.U32 R30, RZ, RZ, R27 ;  /* 0x000000ffff1e7224 */ /* 0x000fe200078e001b */
[----:B------:R-:W4:Y:S04]  /*1a31f0*/  LDL.LU R58, [R1+0x138] ;  /* 0x00013800013a7983 */ /* 0x000f280000300800 */
[----:B------:R-:W4:Y:S01]  /*1a3200*/  LDL.LU R27, [R1+0x2d4] ;  /* 0x0002d400011b7983 */ /* 0x000f220000300800 */
[----:B--2---:R-:W-:-:S02]  /*1a3210*/  IMAD.MOV.U32 R28, RZ, RZ, R20 ;  /* 0x000000ffff1c7224 */ /* 0x004fc400078e0014 */
[----:B---3--:R-:W-:Y:S01]  /*1a3220*/  IMAD.MOV.U32 R25, RZ, RZ, R6 ;  /* 0x000000ffff197224 */ /* 0x008fe200078e0006 */
[----:B------:R-:W-:Y:S01]  /*1a3230*/  IADD3 R6, P0, PT, R51, R18, RZ ;  /* 0x0000001233067210 */ /* 0x000fe20007f1e0ff */
[----:B------:R-:W-:-:S04]  /*1a3240*/  IMAD.MOV.U32 R20, RZ, RZ, R7 ;  /* 0x000000ffff147224 */ /* 0x000fc800078e0007 */
[----:B------:R-:W-:-:S05]  /*1a3250*/  IMAD.X R7, R48, 0x1, R17, P0 ;  /* 0x0000000130077824 */ /* 0x000fca00000e0611 */
[----:B------:R0:W-:Y:S04]  /*1a3260*/  STL.64 [R1+0x33c0], R6 ;  /* 0x0033c00601007387 */ /* 0x0001e80000100a00 */
[----:B0-----:R-:W2:Y:S01]  /*1a3270*/  LDL.LU.64 R6, [R1+0x84e8] ;  /* 0x0084e80001067983 */ /* 0x001ea20000300a00 */
[----:B------:R-:W-:-:S05]  /*1a3280*/  IADD3 R50, P0, PT, R51, R10, RZ ;  /* 0x0000000a33327210 */ /* 0x000fca0007f1e0ff */
[----:B------:R-:W-:-:S05]  /*1a3290*/  IMAD.X R51, R48, 0x1, R9, P0 ;  /* 0x0000000130337824 */ /* 0x000fca00000e0609 */
        /* <DEDUP_REMOVED lines=22> */
[----:B------:R-:W-:Y:S02]  /*1a3400*/  IMAD.MOV.U32 R34, RZ, RZ, R31 ;  /* 0x000000ffff227224 */ /* 0x000fe400078e001f */
[----:B------:R-:W-:Y:S02]  /*1a3410*/  IMAD.MOV.U32 R35, RZ, RZ, R32 ;  /* 0x000000ffff237224 */ /* 0x000fe400078e0020 */
[----:B------:R-:W-:Y:S02]  /*1a3420*/  IMAD.MOV.U32 R31, RZ, RZ, R28 ;  /* 0x000000ffff1f7224 */ /* 0x000fe400078e001c */
[----:B------:R-:W-:Y:S02]  /*1a3430*/  IMAD.X R51, R40, 0x1, R11, P0 ;  /* 0x0000000128337824 */ /* 0x000fe400000e060b */
[----:B------:R-:W-:Y:S02]  /*1a3440*/  IMAD.MOV.U32 R32, RZ, RZ, R29 ;  /* 0x000000ffff207224 */ /* 0x000fe400078e001d */
[----:B------:R-:W-:-:S02]  /*1a3450*/  IMAD.MOV.U32 R28, RZ, RZ, R26 ;  /* 0x000000ffff1c7224 */ /* 0x000fc400078e001a */
[----:B------:R-:W-:Y:S01]  /*1a3460*/  IMAD.MOV.U32 R29, RZ, RZ, R27 ;  /* 0x000000ffff1d7224 */ /* 0x000fe200078e001b */
[--C-:B--2---:R-:W-:Y:S01]  /*1a3470*/  SHF.R.S32.HI R59, RZ, 0x1f, R6.reuse ;  /* 0x0000001fff3b7819 */ /* 0x104fe20000011406 */
[----:B------:R-:W-:Y:S02]  /*1a3480*/  IMAD.MOV.U32 R26, RZ, RZ, R6 ;  /* 0x000000ffff1a7224 */ /* 0x000fe400078e0006 */
[----:B------:R-:W2:Y:S02]  /*1a3490*/  LDL.LU R6, [R1+0x204] ;  /* 0x0002040001067983 */ /* 0x000ea40000300800 */
        /* <DEDUP_REMOVED lines=27> */
[----:B------:R-:W4:Y:S04]  /*1a3650*/  LDL.LU R54, [R1+0x260] ;  /* 0x0002600001367983 */ /* 0x000f280000300800 */
[----:B------:R-:W2:Y:S04]  /*1a3660*/  LDL.LU R55, [R1+0x2a8] ;  /* 0x0002a80001377983 */ /* 0x000ea80000300800 */
        /* <DEDUP_REMOVED lines=109> */
[----:B------:R-:W3:Y:S04]  /*1a3d40*/  LDL.LU R23, [R1+0x294] ;  /* 0x0002940001177983 */ /* 0x000ee80000300800 */
[----:B------:R0:W-:Y:S02]  /*1a3d50*/  STL.64 [R1+0x3318], R50 ;  /* 0x0033183201007387 */ /* 0x0001e40000100a00 */
[----:B0-----:R-:W-:-:S05]  /*1a3d60*/  IADD3 R50, P0, PT, R45, R10, RZ ;  /* 0x0000000a2d327210 */ /* 0x001fca0007f1e0ff */
[----:B------:R-:W-:-:S05]  /*1a3d70*/  IMAD.X R51, R40, 0x1, R9, P0 ;  /* 0x0000000128337824 */ /* 0x000fca00000e0609 */
        /* <DEDUP_REMOVED lines=8> */
[----:B------:R-:W-:Y:S02]  /*1a3e00*/  IMAD.MOV.U32 R31, RZ, RZ, R29 ;  /* 0x000000ffff1f7224 */ /* 0x000fe400078e001d */
[----:B------:R-:W-:Y:S01]  /*1a3e10*/  IMAD.MOV.U32 R29, RZ, RZ, R27 ;  /* 0x000000ffff1d7224 */ /* 0x000fe200078e001b */
[----:B------:R0:W-:Y:S01]  /*1a3e20*/  STL.64 [R1+0x3300], R50 ;  /* 0x0033003201007387 */ /* 0x0001e20000100a00 */
[----:B------:R-:W-:-:S03]  /*1a3e30*/  IMAD.MOV.U32 R27, RZ, RZ, R25 ;  /* 0x000000ffff1b7224 */ /* 0x000fc600078e0019 */
[----:B------:R-:W3:Y:S01]  /*1a3e40*/  LDL.LU R25, [R1+0x2b0] ;  /* 0x0002b00001197983 */ /* 0x000ee20000300800 */
        /* <DEDUP_REMOVED lines=8> */
[----:B--2---:R-:W-:Y:S02]  /*1a3ed0*/  IMAD.MOV.U32 R28, RZ, RZ, R26 ;  /* 0x000000ffff1c7224 */ /* 0x004fe400078e001a */
[----:B------:R-:W-:Y:S02]  /*1a3ee0*/  IMAD.MOV.U32 R26, RZ, RZ, R20 ;  /* 0x000000ffff1a7224 */ /* 0x000fe400078e0014 */
[----:B------:R-:W2:Y:S04]  /*1a3ef0*/  LDL.LU R20, [R1+0x13c] ;  /* 0x00013c0001147983 */ /* 0x000ea80000300800 */
        /* <DEDUP_REMOVED lines=19> */
[----:B---3--:R-:W-:Y:S02]  /*1a4030*/  IMAD.MOV.U32 R27, RZ, RZ, R25 ;  /* 0x000000ffff1b7224 */ /* 0x008fe400078e0019 */
[----:B------:R-:W3:Y:S04]  /*1a4040*/  LDL.LU R25, [R1+0x2b4] ;  /* 0x0002b40001197983 */ /* 0x000ee80000300800 */
[----:B------:R-:W2:Y:S01]  /*1a4050*/  LDL.LU R58, [R1+0x2ac] ;  /* 0x0002ac00013a7983 */ /* 0x000ea20000300800 */
        /* <DEDUP_REMOVED lines=22> */
[----:B------:R-:W-:Y:S02]  /*1a41c0*/  IMAD.X R51, R43, 0x1, R11, P0 ;  /* 0x000000012b337824 */ /* 0x000fe400000e060b */
[----:B------:R-:W-:Y:S02]  /*1a41d0*/  IMAD.MOV.U32 R29, RZ, RZ, R27 ;  /* 0x000000ffff1d7224 */ /* 0x000fe400078e001b */
[----:B------:R-:W-:Y:S02]  /*1a41e0*/  IMAD.MOV.U32 R28, RZ, RZ, R26 ;  /* 0x000000ffff1c7224 */ /* 0x000fe400078e001a */
[----:B---3--:R-:W-:Y:S02]  /*1a41f0*/  IMAD.MOV.U32 R27, RZ, RZ, R25 ;  /* 0x000000ffff1b7224 */ /* 0x008fe400078e0019 */
[----:B------:R-:W-:-:S02]  /*1a4200*/  IMAD.MOV.U32 R25, RZ, RZ, R59 ;  /* 0x000000ffff197224 */ /* 0x000fc400078e003b */
[----:B--2---:R-:W-:Y:S02]  /*1a4210*/  IMAD.MOV.U32 R26, RZ, RZ, R58 ;  /* 0x000000ffff1a7224 */ /* 0x004fe400078e003a */
[----:B------:R-:W2:Y:S04]  /*1a4220*/  LDL.LU R58, [R1+0x160] ;  /* 0x00016000013a7983 */ /* 0x000ea80000300800 */
[----:B------:R-:W3:Y:S04]  /*1a4230*/  LDL.LU R59, [R1+0x188] ;  /* 0x00018800013b7983 */ /* 0x000ee80000300800 */
[----:B------:R0:W-:Y:S02]  /*1a4240*/  STL.64 [R1+0x32d0], R50 ;  /* 0x0032d03201007387 */ /* 0x0001e40000100a00 */
[----:B0-----:R-:W-:-:S05]  /*1a4250*/  IADD3 R50, P0, PT, R48, R18, RZ ;  /* 0x0000001230327210 */ /* 0x001fca0007f1e0ff */
[----:B------:R-:W-:-:S05]  /*1a4260*/  IMAD.X R51, R43, 0x1, R17, P0 ;  /* 0x000000012b337824 */ /* 0x000fca00000e0611 */
[----:B------:R0:W-:Y:S02]  /*1a4270*/  STL.64 [R1+0x32d8], R50 ;  /* 0x0032d83201007387 */ /* 0x0001e40000100a00 */
[----:B0-----:R-:W-:-:S05]  /*1a4280*/  IADD3 R50, P0, PT, R48, R10, RZ ;  /* 0x0000000a30327210 */ /* 0x001fca0007f1e0ff */
        /* <DEDUP_REMOVED lines=12> */
[----:B------:R-:W-:Y:S01]  /*1a4350*/  IMAD.MOV.U32 R38, RZ, RZ, R36 ;  /* 0x000000ffff267224 */ /* 0x000fe200078e0024 */
[----:B0-----:R-:W-:Y:S01]  /*1a4360*/  IADD3 R50, P0, PT, R49, R12, RZ ;  /* 0x0000000c31327210 */ /* 0x001fe20007f1e0ff */
[----:B------:R-:W-:-:S02]  /*1a4370*/  IMAD.MOV.U32 R36, RZ, RZ, R34 ;  /* 0x000000ffff247224 */ /* 0x000fc400078e0022 */
[----:B------:R-:W-:Y:S02]  /*1a4380*/  IMAD.MOV.U32 R34, RZ, RZ, R32 ;  /* 0x000000ffff227224 */ /* 0x000fe400078e0020 */
[----:B------:R-:W-:Y:S02]  /*1a4390*/  IMAD.MOV.U32 R32, RZ, RZ, R30 ;  /* 0x000000ffff207224 */ /* 0x000fe400078e001e */
[----:B------:R-:W-:Y:S02]  /*1a43a0*/  IMAD.X R51, R46, 0x1, R11, P0 ;  /* 0x000000012e337824 */ /* 0x000fe400000e060b */
[----:B------:R-:W-:Y:S02]  /*1a43b0*/  IMAD.MOV.U32 R30, RZ, RZ, R28 ;  /* 0x000000ffff1e7224 */ /* 0x000fe400078e001c */
[----:B------:R-:W-:Y:S02]  /*1a43c0*/  IMAD.MOV.U32 R28, RZ, RZ, R26 ;  /* 0x000000ffff1c7224 */ /* 0x000fe400078e001a */
[----:B------:R-:W-:-:S02]  /*1a43d0*/  IMAD.MOV.U32 R26, RZ, RZ, R55 ;  /* 0x000000ffff1a7224 */ /* 0x000fc400078e0037 */
        /* <DEDUP_REMOVED lines=15> */
[----:B--2---:R-:W-:Y:S02]  /*1a44d0*/  IMAD.MOV.U32 R27, RZ, RZ, R25 ;  /* 0x000000ffff1b7224 */ /* 0x004fe400078e0019 */
[----:B------:R-:W2:Y:S01]  /*1a44e0*/  LDL.LU R25, [R1+0x148] ;  /* 0x0001480001197983 */ /* 0x000ea20000300800 */
[----:B------:R-:W-:Y:S01]  /*1a44f0*/  IMAD.MOV.U32 R49, RZ, RZ, R38 ;  /* 0x000000ffff317224 */ /* 0x000fe200078e0026 */
[----:B0-----:R-:W-:Y:S01]  /*1a4500*/  IADD3 R50, P0, PT, R45, R12, RZ ;  /* 0x0000000c2d327210 */ /* 0x001fe20007f1e0ff */
        /* <DEDUP_REMOVED lines=34> */
[----:B------:R-:W3:Y:S01]  /*1a4730*/  LDL.LU R4, [R1+0x29c] ;  /* 0x00029c0001047983 */ /* 0x000ee20000300800 */
[----:B--2---:R-:W-:Y:S02]  /*1a4740*/  IMAD.MOV.U32 R27, RZ, RZ, R25 ;  /* 0x000000ffff1b7224 */ /* 0x004fe400078e0019 */
[----:B------:R-:W-:Y:S02]  /*1a4750*/  IMAD.MOV.U32 R25, RZ, RZ, R2 ;  /* 0x000000ffff197224 */ /* 0x000fe400078e0002 */
        /* <DEDUP_REMOVED lines=30> */
[----:B---3--:R-:W-:Y:S02]  /*1a4940*/  IMAD.MOV.U32 R26, RZ, RZ, R4 ;  /* 0x000000ffff1a7224 */ /* 0x008fe400078e0004 */
[----:B------:R-:W-:-:S02]  /*1a4950*/  IMAD.MOV.U32 R4, RZ, RZ, R14 ;  /* 0x000000ffff047224 */ /* 0x000fc400078e000e */
[----:B------:R-:W3:Y:S01]  /*1a4960*/  LDL.LU R14, [R1+0x174] ;  /* 0x00017400010e7983 */ /* 0x000ee20000300800 */
        /* <DEDUP_REMOVED lines=15> */
[----:B--2---:R-:W-:Y:S02]  /*1a4a60*/  IMAD.MOV.U32 R25, RZ, RZ, R2 ;  /* 0x000000ffff197224 */ /* 0x004fe400078e0002 */
[----:B------:R-:W-:Y:S02]  /*1a4a70*/  IMAD.MOV.U32 R2, RZ, RZ, R3 ;  /* 0x000000ffff027224 */ /* 0x000fe400078e0003 */
[----:B------:R-:W-:-:S02]  /*1a4a80*/  IMAD.MOV.U32 R3, RZ, RZ, R53 ;  /* 0x000000ffff037224 */ /* 0x000fc400078e0035 */
[----:B------:R-:W2:Y:S04]  /*1a4a90*/  LDL.LU R53, [R1+0x274] ;  /* 0x0002740001357983 */ /* 0x000ea80000300800 */
[----:B------:R0:W-:Y:S02]  /*1a4aa0*/  STL.64 [R1+0x3268], R50 ;  /* 0x0032683201007387 */ /* 0x0001e40000100a00 */
[----:B0-----:R-:W-:-:S05]  /*1a4ab0*/  IADD3 R50, P0, PT, R48, R12, RZ ;  /* 0x0000000c30327210 */ /* 0x001fca0007f1e0ff */
[----:B------:R-:W-:-:S05]  /*1a4ac0*/  IMAD.X R51, R43, 0x1, R11, P0 ;  /* 0x000000012b337824 */ /* 0x000fca00000e060b */
[----:B------:R0:W-:Y:S01]  /*1a4ad0*/  STL.64 [R1+0x3258], R50 ;  /* 0x0032583201007387 */ /* 0x0001e20000100a00 */
[----:B------:R-:W-:Y:S02]  /*1a4ae0*/  IMAD.MOV.U32 R27, RZ, RZ, R25 ;  /* 0x000000ffff1b7224 */ /* 0x000fe400078e0019 */
[----:B------:R-:W-:Y:S02]  /*1a4af0*/  IMAD.MOV.U32 R25, RZ, RZ, R3 ;  /* 0x000000ffff197224 */ /* 0x000fe400078e0003 */
[----:B------:R-:W2:Y:S04]  /*1a4b00*/  LDL.LU R3, [R1+0x158] ;  /* 0x0001580001037983 */ /* 0x000ea80000300800 */
[----:B------:R-:W3:Y:S01]  /*1a4b10*/  LDL.LU R23, [R1+0x17c] ;  /* 0x00017c0001177983 */ /* 0x000ee20000300800 */
        /* <DEDUP_REMOVED lines=10> */
[----:B------:R-:W-:-:S03]  /*1a4bc0*/  IMAD.MOV.U32 R38, RZ, RZ, R20 ;  /* 0x000000ffff267224 */ /* 0x000fc600078e0014 */
[----:B------:R0:W-:Y:S04]  /*1a4bd0*/  STL.64 [R1+0x3240], R50 ;  /* 0x0032403201007387 */ /* 0x0001e80000100a00 */
[----:B------:R-:W3:Y:S01]  /*1a4be0*/  LDL.LU R20, [R1+0x26c] ;  /* 0x00026c0001147983 */ /* 0x000ee20000300800 */
[----:B0-----:R-:W-:-:S05]  /*1a4bf0*/  IADD3 R50, P0, PT, R49, R18, RZ ;  /* 0x0000001231327210 */ /* 0x001fca0007f1e0ff */
[----:B------:R-:W-:Y:S01]  /*1a4c00*/  IMAD.X R51, R46, 0x1, R17, P0 ;  /* 0x000000012e337824 */ /* 0x000fe200000e0611 */
        /* <DEDUP_REMOVED lines=13> */
[----:B------:R-:W-:Y:S02]  /*1a4ce0*/  IMAD.MOV.U32 R45, RZ, RZ, R36 ;  /* 0x000000ffff2d7224 */ /* 0x000fe400078e0024 */
[----:B------:R-:W-:Y:S02]  /*1a4cf0*/  IMAD.MOV.U32 R36, RZ, RZ, R33 ;  /* 0x000000ffff247224 */ /* 0x000fe400078e0021 */
[----:B------:R-:W-:Y:S02]  /*1a4d00*/  IMAD.X R49, R39, 0x1, R9, P0 ;  /* 0x0000000127317824 */ /* 0x000fe400000e0609 */
[----:B------:R-:W-:-:S02]  /*1a4d10*/  IMAD.MOV.U32 R39, RZ, RZ, R34 ;  /* 0x000000ffff277224 */ /* 0x000fc400078e0022 */
[----:B------:R-:W-:Y:S01]  /*1a4d20*/  IMAD.MOV.U32 R34, RZ, RZ, R31 ;  /* 0x000000ffff227224 */ /* 0x000fe200078e001f */
[----:B------:R-:W-:Y:S01]  /*1a4d30*/  STL [R1+0x84d8], R45 ;  /* 0x0084d82d01007387 */ /* 0x000fe20000100800 */
[----:B------:R-:W-:Y:S02]  /*1a4d40*/  IMAD.MOV.U32 R33, RZ, RZ, R30 ;  /* 0x000000ffff217224 */ /* 0x000fe400078e001e */
[----:B------:R-:W-:Y:S01]  /*1a4d50*/  IMAD.MOV.U32 R31, RZ, RZ, R28 ;  /* 0x000000ffff1f7224 */ /* 0x000fe200078e001c */
[----:B------:R0:W-:Y:S01]  /*1a4d60*/  STL.64 [R1+0x3220], R48 ;  /* 0x0032203001007387 */ /* 0x0001e20000100a00 */
        /* <DEDUP_REMOVED lines=10> */
[----:B---3--:R-:W-:Y:S02]  /*1a4e10*/  IMAD.MOV.U32 R3, RZ, RZ, R20 ;  /* 0x000000ffff037224 */ /* 0x008fe400078e0014 */
        /* <DEDUP_REMOVED lines=25> */
[----:B------:R-:W-:Y:S01]  /*1a4fb0*/  IMAD.MOV.U32 R26, RZ, RZ, R4 ;  /* 0x000000ffff1a7224 */ /* 0x000fe200078e0004 */
[----:B------:R0:W-:Y:S01]  /*1a4fc0*/  STL.64 [R1+0x31f8], R48 ;  /* 0x0031f83001007387 */ /* 0x0001e20000100a00 */
[----:B----4-:R-:W-:Y:S02]  /*1a4fd0*/  IMAD.MOV.U32 R25, RZ, RZ, R15 ;  /* 0x000000ffff197224 */ /* 0x010fe400078e000f */
[----:B------:R-:W-:Y:S02]  /*1a4fe0*/  IMAD.MOV.U32 R4, RZ, RZ, R52 ;  /* 0x000000ffff047224 */ /* 0x000fe400078e0034 */
[----:B------:R-:W-:Y:S02]  /*1a4ff0*/  IMAD.MOV.U32 R52, RZ, RZ, R58 ;  /* 0x000000ffff347224 */ /* 0x000fe400078e003a */
[----:B------:R-:W-:-:S02]  /*1a5000*/  IMAD.MOV.U32 R58, RZ, RZ, R54 ;  /* 0x000000ffff3a7224 */ /* 0x000fc400078e0036 */
[----:B--2---:R-:W-:Y:S02]  /*1a5010*/  IMAD.MOV.U32 R15, RZ, RZ, R20 ;  /* 0x000000ffff0f7224 */ /* 0x004fe400078e0014 */
[----:B------:R-:W-:Y:S02]  /*1a5020*/  IMAD.MOV.U32 R20, RZ, RZ, R59 ;  /* 0x000000ffff147224 */ /* 0x000fe400078e003b */
[----:B------:R-:W-:Y:S02]  /*1a5030*/  IMAD.MOV.U32 R59, RZ, RZ, R5 ;  /* 0x000000ffff3b7224 */ /* 0x000fe400078e0005 */
[----:B------:R-:W2:Y:S04]  /*1a5040*/  LDL.LU R5, [R1+0x84dc] ;  /* 0x0084dc0001057983 */ /* 0x000ea80000300800 */
[----:B------:R-:W3:Y:S01]  /*1a5050*/  LDL.LU R54, [R1+0x164] ;  /* 0x0001640001367983 */ /* 0x000ee20000300800 */
[----:B0-----:R-:W-:-:S05]  /*1a5060*/  IADD3 R48, P0, PT, R44, R18, RZ ;  /* 0x000000122c307210 */ /* 0x001fca0007f1e0ff */
[----:B------:R-:W-:Y:S01]  /*1a5070*/  IMAD.X R49, R47, 0x1, R17, P0 ;  /* 0x000000012f317824 */ /* 0x000fe200000e0611 */
[----:B------:R-:W-:-:S05]  /*1a5080*/  IADD3 R44, P0, PT, R44, R10, RZ ;  /* 0x0000000a2c2c7210 */ /* 0x000fca0007f1e0ff */
[----:B------:R-:W-:Y:S01]  /*1a5090*/  IMAD.X R45, R47, 0x1, R9, P0 ;  /* 0x000000012f2d7824 */ /* 0x000fe200000e0609 */
[----:B------:R0:W-:Y:S01]  /*1a50a0*/  STL.64 [R1+0x3200], R48 ;  /* 0x0032003001007387 */ /* 0x0001e20000100a00 */
[----:B------:R-:W-:-:S03]  /*1a50b0*/  IMAD.MOV.U32 R47, RZ, RZ, R39 ;  /* 0x000000ffff2f7224 */ /* 0x000fc600078e0027 */
[----:B------:R1:W-:Y:S01]  /*1a50c0*/  STL.64 [R1+0x31f0], R44 ;  /* 0x0031f02c01007387 */ /* 0x0003e20000100a00 */
[----:B------:R-:W-:Y:S02]  /*1a50d0*/  IMAD.MOV.U32 R39, RZ, RZ, R35 ;  /* 0x000000ffff277224 */ /* 0x000fe400078e0023 */
[----:B------:R-:W-:Y:S02]  /*1a50e0*/  IMAD.MOV.U32 R35, RZ, RZ, R33 ;  /* 0x000000ffff237224 */ /* 0x000fe400078e0021 */
[----:B------:R-:W-:Y:S02]  /*1a50f0*/  IMAD.MOV.U32 R33, RZ, RZ, R31 ;  /* 0x000000ffff217224 */ /* 0x000fe400078e001f */
[----:B0-----:R-:W-:Y:S02]  /*1a5100*/  IMAD.MOV.U32 R49, RZ, RZ, R36 ;  /* 0x000000ffff317224 */ /* 0x001fe400078e0024 */
[----:B------:R-:W-:Y:S01]  /*1a5110*/  IMAD.MOV.U32 R36, RZ, RZ, R34 ;  /* 0x000000ffff247224 */ /* 0x000fe200078e0022 */
[----:B-1----:R-:W-:Y:S01]  /*1a5120*/  IADD3 R44, P0, PT, R43, R12, RZ ;  /* 0x0000000c2b2c7210 */ /* 0x002fe20007f1e0ff */
        /* <DEDUP_REMOVED lines=16> */
[----:B------:R-:W4:Y:S01]  /*1a5230*/  LDL.LU R55, [R1+0x168] ;  /* 0x0001680001377983 */ /* 0x000f220000300800 */
[----:B---3--:R-:W-:Y:S02]  /*1a5240*/  IMAD.MOV.U32 R58, RZ, RZ, R54 ;  /* 0x000000ffff3a7224 */ /* 0x008fe400078e0036 */
[----:B------:R-:W-:Y:S02]  /*1a5250*/  IMAD.MOV.U32 R54, RZ, RZ, R60 ;  /* 0x000000ffff367224 */ /* 0x000fe400078e003c */
[----:B------:R-:W3:Y:S01]  /*1a5260*/  LDL.LU R60, [R1+0x284] ;  /* 0x00028400013c7983 */ /* 0x000ee20000300800 */
        /* <DEDUP_REMOVED lines=26> */
[----:B------:R-:W-:Y:S02]  /*1a5410*/  IMAD.X R45, R37, 0x1, R17, P0 ;  /* 0x00000001252d7824 */ /* 0x000fe400000e0611 */
[----:B----4-:R-:W-:-:S02]  /*1a5420*/  IMAD.MOV.U32 R54, RZ, RZ, R55 ;  /* 0x000000ffff367224 */ /* 0x010fc400078e0037 */
[----:B---3--:R-:W-:Y:S02]  /*1a5430*/  IMAD.MOV.U32 R55, RZ, RZ, R60 ;  /* 0x000000ffff377224 */ /* 0x008fe400078e003c */
[----:B------:R-:W-:Y:S02]  /*1a5440*/  IMAD.MOV.U32 R60, RZ, RZ, R61 ;  /* 0x000000ffff3c7224 */ /* 0x000fe400078e003d */
[----:B------:R-:W3:Y:S04]  /*1a5450*/  LDL.LU R61, [R1+0x16c] ;  /* 0x00016c00013d7983 */ /* 0x000ee80000300800 */
[----:B------:R0:W-:Y:S04]  /*1a5460*/  STL.64 [R1+0x31d0], R44 ;  /* 0x0031d02c01007387 */ /* 0x0001e80000100a00 */
[----:B0-----:R-:W4:Y:S01]  /*1a5470*/  LDL.LU R45, [R1+0x84d8] ;  /* 0x0084d800012d7983 */ /* 0x001f220000300800 */
[----:B------:R-:W-:Y:S01]  /*1a5480*/  IADD3 R38, P0, PT, R38, R10, RZ ;  /* 0x0000000a26267210 */ /* 0x000fe20007f1e0ff */
[----:B------:R-:W-:-:S04]  /*1a5490*/  IMAD.MOV.U32 R46, RZ, RZ, R39 ;  /* 0x000000ffff2e7224 */ /* 0x000fc800078e0027 */
        /* <DEDUP_REMOVED lines=15> */
[----:B------:R-:W-:Y:S01]  /*1a5590*/  IMAD.MOV.U32 R54, RZ, RZ, R60 ;  /* 0x000000ffff367224 */ /* 0x000fe200078e003c */
[----:B------:R-:W-:Y:S01]  /*1a55a0*/  IADD3 R60, P0, PT, R51, R12, RZ ;  /* 0x0000000c333c7210 */ /* 0x000fe20007f1e0ff */
[----:B------:R-:W-:Y:S02]  /*1a55b0*/  IMAD.MOV.U32 R27, RZ, RZ, R25 ;  /* 0x000000ffff1b7224 */ /* 0x000fe400078e0019 */
[----:B------:R-:W-:Y:S02]  /*1a55c0*/  IMAD.MOV.U32 R25, RZ, RZ, R58 ;  /* 0x000000ffff197224 */ /* 0x000fe400078e003a */
[----:B------:R-:W-:Y:S02]  /*1a55d0*/  IMAD.MOV.U32 R58, RZ, RZ, R59 ;  /* 0x000000ffff3a7224 */ /* 0x000fe400078e003b */
[----:B------:R-:W-:-:S02]  /*1a55e0*/  IMAD.MOV.U32 R59, RZ, RZ, R55 ;  /* 0x000000ffff3b7224 */ /* 0x000fc400078e0037 */
[----:B---3--:R-:W-:Y:S02]  /*1a55f0*/  IMAD.MOV.U32 R55, RZ, RZ, R61 ;  /* 0x000000ffff377224 */ /* 0x008fe400078e003d */
[----:B----4-:R-:W-:-:S05]  /*1a5600*/  IMAD.X R61, R45, 0x1, R11, P0 ;  /* 0x000000012d3d7824 */ /* 0x010fca00000e060b */
[----:B------:R0:W-:Y:S04]  /*1a5610*/  STL.64 [R1+0x31b0], R60 ;  /* 0x0031b03c01007387 */ /* 0x0001e80000100a00 */
[----:B0-----:R-:W3:Y:S01]  /*1a5620*/  LDL.LU.64 R60, [R1+0x84d0] ;  /* 0x0084d000013c7983 */ /* 0x001ee20000300a00 */
        /* <DEDUP_REMOVED lines=13> */
[----:B---3--:R-:W-:Y:S02]  /*1a5700*/  IMAD.MOV.U32 R25, RZ, RZ, R60 ;  /* 0x000000ffff197224 */ /* 0x008fe400078e003c */
[----:B------:R-:W3:Y:S04]  /*1a5710*/  LDL.LU R60, [R1+0x218] ;  /* 0x00021800013c7983 */ /* 0x000ee80000300800 */
[----:B------:R-:W4:Y:S01]  /*1a5720*/  LDL.LU R4, [R1+0x27c] ;  /* 0x00027c0001047983 */ /* 0x000f220000300800 */
[----:B------:R-:W-:Y:S01]  /*1a5730*/  IMAD.MOV.U32 R39, RZ, RZ, R38 ;  /* 0x000000ffff277224 */ /* 0x000fe200078e0026 */
[----:B------:R-:W-:Y:S01]  /*1a5740*/  IADD3 R54, P0, PT, R51, R18, RZ ;  /* 0x0000001233367210 */ /* 0x000fe20007f1e0ff */
[----:B------:R-:W-:-:S02]  /*1a5750*/  IMAD.MOV.U32 R38, RZ, RZ, R34 ;  /* 0x000000ffff267224 */ /* 0x000fc400078e0022 */
[----:B------:R-:W-:Y:S02]  /*1a5760*/  IMAD.MOV.U32 R34, RZ, RZ, R30 ;  /* 0x000000ffff227224 */ /* 0x000fe400078e001e */
[----:B------:R-:W-:Y:S02]  /*1a5770*/  IMAD.MOV.U32 R30, RZ, RZ, R26 ;  /* 0x000000ffff1e7224 */ /* 0x000fe400078e001a */
[----:B------:R-:W-:Y:S02]  /*1a5780*/  IMAD.MOV.U32 R26, RZ, RZ, R55 ;  /* 0x000000ffff1a7224 */ /* 0x000fe400078e0037 */
[----:B------:R-:W-:Y:S01]  /*1a5790*/  IMAD.X R55, R45, 0x1, R17, P0 ;  /* 0x000000012d377824 */ /* 0x000fe200000e0611 */
[----:B------:R-:W-:-:S05]  /*1a57a0*/  IADD3 R50, P0, PT, R51, R10, RZ ;  /* 0x0000000a33327210 */ /* 0x000fca0007f1e0ff */
        /* <DEDUP_REMOVED lines=12> */
[----:B0-----:R-:W3:Y:S01]  /*1a5870*/  LDL.LU.64 R54, [R1+0x84c8] ;  /* 0x0084c80001367983 */ /* 0x001ee20000300a00 */
[----:B------:R-:W-:-:S03]  /*1a5880*/  IMAD.MOV.U32 R30, RZ, RZ, R29 ;  /* 0x000000ffff1e7224 */ /* 0x000fc600078e001d */
[----:B------:R0:W-:Y:S01]  /*1a5890*/  STL.64 [R1+0x31a8], R50 ;  /* 0x0031a83201007387 */ /* 0x0001e20000100a00 */
[----:B------:R-:W-:Y:S02]  /*1a58a0*/  IMAD.MOV.U32 R29, RZ, RZ, R28 ;  /* 0x000000ffff1d7224 */ /* 0x000fe400078e001c */
[----:B------:R-:W-:Y:S02]  /*1a58b0*/  IMAD.MOV.U32 R28, RZ, RZ, R27 ;  /* 0x000000ffff1c7224 */ /* 0x000fe400078e001b */
[----:B------:R-:W-:Y:S02]  /*1a58c0*/  IMAD.MOV.U32 R27, RZ, RZ, R26 ;  /* 0x000000ffff1b7224 */ /* 0x000fe400078e001a */
[----:B------:R-:W-:Y:S01]  /*1a58d0*/  IMAD.MOV.U32 R26, RZ, RZ, R25 ;  /* 0x000000ffff1a7224 */ /* 0x000fe200078e0019 */
[----:B0-----:R-:W-:-:S05]  /*1a58e0*/  IADD3 R50, P0, PT, R42, R12, RZ ;  /* 0x0000000c2a327210 */ /* 0x001fca0007f1e0ff */
[----:B------:R-:W-:Y:S02]  /*1a58f0*/  IMAD.X R51, R41, 0x1, R11, P0 ;  /* 0x0000000129337824 */ /* 0x000fe400000e060b */
[----:B----4-:R-:W-:Y:S02]  /*1a5900*/  IMAD.MOV.U32 R25, RZ, RZ, R4 ;  /* 0x000000ffff197224 */ /* 0x010fe400078e0004 */
[----:B------:R-:W-:Y:S02]  /*1a5910*/  IMAD.MOV.U32 R4, RZ, RZ, R2 ;  /* 0x000000ffff047224 */ /* 0x000fe400078e0002 */
[----:B--2---:R-:W-:Y:S02]  /*1a5920*/  IMAD.MOV.U32 R2, RZ, RZ, R5 ;  /* 0x000000ffff027224 */ /* 0x004fe400078e0005 */
[----:B------:R-:W2:Y:S04]  /*1a5930*/  LDL.LU R5, [R1+0x1f4] ;  /* 0x0001f40001057983 */ /* 0x000ea80000300800 */
[----:B------:R0:W-:Y:S02]  /*1a5940*/  STL.64 [R1+0x2988], R50 ;  /* 0x0029883201007387 */ /* 0x0001e40000100a00 */
        /* <DEDUP_REMOVED lines=19> */
[----:B------:R0:W-:Y:S01]  /*1a5a80*/  STL.64 [R1+0x2980], R50 ;  /* 0x0029803201007387 */ /* 0x0001e20000100a00 */
[----:B------:R-:W-:Y:S02]  /*1a5a90*/  IMAD.MOV.U32 R27, RZ, RZ, R25 ;  /* 0x000000ffff1b7224 */ /* 0x000fe400078e0019 */
[----:B------:R-:W-:-:S02]  /*1a5aa0*/  IMAD.MOV.U32 R26, RZ, RZ, R4 ;  /* 0x000000ffff1a7224 */ /* 0x000fc400078e0004 */
[----:B------:R-:W-:Y:S02]  /*1a5ab0*/  IMAD.MOV.U32 R25, RZ, RZ, R2 ;  /* 0x000000ffff197224 */ /* 0x000fe400078e0002 */
[----:B------:R-:W-:Y:S02]  /*1a5ac0*/  IMAD.MOV.U32 R4, RZ, RZ, R14 ;  /* 0x000000ffff047224 */ /* 0x000fe400078e000e */
[----:B------:R-:W-:Y:S01]  /*1a5ad0*/  IMAD.MOV.U32 R2, RZ, RZ, R53 ;  /* 0x000000ffff027224 */ /* 0x000fe200078e0035 */
[----:B------:R-:W4:Y:S04]  /*1a5ae0*/  LDL.LU R14, [R1+0x178] ;  /* 0x00017800010e7983 */ /* 0x000f280000300800 */
[----:B------:R-:W2:Y:S01]  /*1a5af0*/  LDL.LU R53, [R1+0x270] ;  /* 0x0002700001357983 */ /* 0x000ea20000300800 */
        /* <DEDUP_REMOVED lines=25> */
[----:B----4-:R-:W-:Y:S02]  /*1a5c90*/  IMAD.MOV.U32 R4, RZ, RZ, R14 ;  /* 0x000000ffff047224 */ /* 0x010fe400078e000e */
[----:B------:R-:W4:Y:S01]  /*1a5ca0*/  LDL.LU R14, [R1+0x180] ;  /* 0x00018000010e7983 */ /* 0x000f220000300800 */
[----:B--2---:R-:W-:-:S02]  /*1a5cb0*/  IMAD.MOV.U32 R2, RZ, RZ, R53 ;  /* 0x000000ffff027224 */ /* 0x004fc400078e0035 */
[----:B------:R-:W-:Y:S02]  /*1a5cc0*/  IMAD.MOV.U32 R53, RZ, RZ, R23 ;  /* 0x000000ffff357224 */ /* 0x000fe400078e0017 */
        /* <DEDUP_REMOVED lines=41> */
[----:B----4-:R-:W-:Y:S01]  /*1a5f60*/  IMAD.MOV.U32 R2, RZ, RZ, R14 ;  /* 0x000000ffff027224 */ /* 0x010fe200078e000e */
[----:B--2---:R-:W-:-:S05]  /*1a5f70*/  SHF.R.S32.HI R53, RZ, 0x1f, R55 ;  /* 0x0000001fff357819 */ /* 0x004fca0000011437 */
        /* <DEDUP_REMOVED lines=35> */
[----:B---3--:R-:W-:Y:S02]  /*1a61b0*/  IMAD.MOV.U32 R2, RZ, RZ, R14 ;  /* 0x000000ffff027224 */ /* 0x008fe400078e000e */
[----:B------:R-:W-:Y:S02]  /*1a61c0*/  IMAD.MOV.U32 R14, RZ, RZ, R52 ;  /* 0x000000ffff0e7224 */ /* 0x000fe400078e0034 */
[----:B------:R-:W3:Y:S04]  /*1a61d0*/  LDL.LU R52, [R1+0x25c] ;  /* 0x00025c0001347983 */ /* 0x000ee80000300800 */
[----:B------:R-:W4:Y:S01]  /*1a61e0*/  LDL.LU R20, [R1+0x190] ;  /* 0x0001900001147983 */ /* 0x000f220000300800 */
        /* <DEDUP_REMOVED lines=26> */
[----:B------:R-:W-:Y:S02]  /*1a6390*/  IMAD.MOV.U32 R52, RZ, RZ, R58 ;  /* 0x000000ffff347224 */ /* 0x000fe400078e003a */
[----:B----4-:R-:W-:Y:S02]  /*1a63a0*/  IMAD.MOV.U32 R15, RZ, RZ, R20 ;  /* 0x000000ffff0f7224 */ /* 0x010fe400078e0014 */
[----:B------:R-:W3:Y:S04]  /*1a63b0*/  LDL.LU R20, [R1+0x194] ;  /* 0x0001940001147983 */ /* 0x000ee80000300800 */
[----:B------:R-:W4:Y:S01]  /*1a63c0*/  LDL.LU R58, [R1+0x254] ;  /* 0x00025400013a7983 */ /* 0x000f220000300800 */
[----:B0-----:R-:W-:-:S05]  /*1a63d0*/  IADD3 R50, P0, PT, R49, R18, RZ ;  /* 0x0000001231327210 */ /* 0x001fca0007f1e0ff */
[----:B------:R-:W-:Y:S01]  /*1a63e0*/  IMAD.X R51, R40, 0x1, R17, P0 ;  /* 0x0000000128337824 */ /* 0x000fe200000e0611 */
[----:B------:R-:W-:-:S05]  /*1a63f0*/  IADD3 R48, P0, PT, R49, R10, RZ ;  /* 0x0000000a31307210 */ /* 0x000fca0007f1e0ff */
[----:B------:R-:W-:Y:S02]  /*1a6400*/  IMAD.X R49, R40, 0x1, R9, P0 ;  /* 0x0000000128317824 */ /* 0x000fe400000e0609 */
[----:B------:R-:W-:Y:S02]  /*1a6410*/  IMAD.MOV.U32 R40, RZ, RZ, R39 ;  /* 0x000000ffff287224 */ /* 0x000fe400078e0027 */
[----:B------:R-:W-:Y:S01]  /*1a6420*/  IMAD.MOV.U32 R39, RZ, RZ, R37 ;  /* 0x000000ffff277224 */ /* 0x000fe200078e0025 */
[----:B------:R-:W-:Y:S01]  /*1a6430*/  STL.64 [R1+0x4c60], R50 ;  /* 0x004c603201007387 */ /* 0x000fe20000100a00 */
        /* <DEDUP_REMOVED lines=21> */
[----:B0-----:R-:W-:Y:S01]  /*1a6590*/  IADD3 R48, P0, PT, R46, R18, RZ ;  /* 0x000000122e307210 */ /* 0x001fe20007f1e0ff */
[----:B------:R-:W-:-:S04]  /*1a65a0*/  IMAD.MOV.U32 R15, RZ, RZ, R52 ;  /* 0x000000ffff0f7224 */ /* 0x000fc800078e0034 */
[----:B------:R-:W-:Y:S02]  /*1a65b0*/  IMAD.X R49, R38, 0x1, R17, P0 ;  /* 0x0000000126317824 */ /* 0x000fe400000e0611 */
[----:B---3--:R-:W-:Y:S02]  /*1a65c0*/  IMAD.MOV.U32 R52, RZ, RZ, R20 ;  /* 0x000000ffff347224 */ /* 0x008fe400078e0014 */
[----:B----4-:R-:W-:Y:S02]  /*1a65d0*/  IMAD.MOV.U32 R20, RZ, RZ, R58 ;  /* 0x000000ffff147224 */ /* 0x010fe400078e003a */
[----:B------:R-:W-:Y:S02]  /*1a65e0*/  IMAD.MOV.U32 R58, RZ, RZ, R59 ;  /* 0x000000ffff3a7224 */ /* 0x000fe400078e003b */
[----:B------:R-:W-:Y:S02]  /*1a65f0*/  IMAD.MOV.U32 R59, RZ, RZ, R22 ;  /* 0x000000ffff3b7224 */ /* 0x000fe400078e0016 */
[----:B------:R-:W-:-:S02]  /*1a6600*/  IMAD.MOV.U32 R22, RZ, RZ, R16 ;  /* 0x000000ffff167224 */ /* 0x000fc400078e0010 */
[----:B------:R-:W3:Y:S04]  /*1a6610*/  LDL.LU R16, [R1+0x84bc] ;  /* 0x0084bc0001107983 */ /* 0x000ee80000300800 */
        /* <DEDUP_REMOVED lines=29> */
[----:B------:R-:W4:Y:S04]  /*1a67f0*/  LDL.LU R19, [R1+0x84b8] ;  /* 0x0084b80001137983 */ /* 0x000f280000300800 */
[----:B------:R0:W-:Y:S01]  /*1a6800*/  STL.64 [R1+0x28e0], R48 ;  /* 0x0028e03001007387 */ /* 0x0001e20000100a00 */
[----:B------:R-:W-:Y:S01]  /*1a6810*/  IMAD.MOV.U32 R51, RZ, RZ, R36 ;  /* 0x000000ffff337224 */ /* 0x000fe200078e0024 */
[----:B0-----:R-:W-:-:S05]  /*1a6820*/  IADD3 R48, P0, PT, R47, R18, RZ ;  /* 0x000000122f307210 */ /* 0x001fca0007f1e0ff */
[----:B------:R-:W-:Y:S01]  /*1a6830*/  IMAD.X R49, R44, 0x1, R17, P0 ;  /* 0x000000012c317824 */ /* 0x000fe200000e0611 */
[----:B------:R-:W-:Y:S01]  /*1a6840*/  IADD3 R46, P0, PT, R47, R10, RZ ;  /* 0x0000000a2f2e7210 */ /* 0x000fe20007f1e0ff */
[----:B------:R-:W-:-:S04]  /*1a6850*/  IMAD.MOV.U32 R36, RZ, RZ, R34 ;  /* 0x000000ffff247224 */ /* 0x000fc800078e0022 */
[----:B------:R-:W-:Y:S01]  /*1a6860*/  IMAD.X R47, R44, 0x1, R9, P0 ;  /* 0x000000012c2f7824 */ /* 0x000fe200000e0609 */
[----:B------:R0:W-:Y:S01]  /*1a6870*/  STL.64 [R1+0x28e8], R48 ;  /* 0x0028e83001007387 */ /* 0x0001e20000100a00 */
[----:B------:R-:W-:Y:S02]  /*1a6880*/  IMAD.MOV.U32 R34, RZ, RZ, R32 ;  /* 0x000000ffff227224 */ /* 0x000fe400078e0020 */
[----:B------:R-:W-:Y:S01]  /*1a6890*/  IMAD.MOV.U32 R32, RZ, RZ, R30 ;  /* 0x000000ffff207224 */ /* 0x000fe200078e001e */
[----:B------:R-:W-:Y:S01]  /*1a68a0*/  STL [R1+0x84a8], R51 ;  /* 0x0084a83301007387 */ /* 0x000fe20000100800 */
[----:B------:R-:W-:-:S03]  /*1a68b0*/  IMAD.MOV.U32 R30, RZ, RZ, R28 ;  /* 0x000000ffff1e7224 */ /* 0x000fc600078e001c */
[----:B------:R1:W-:Y:S01]  /*1a68c0*/  STL.64 [R1+0x28d8], R46 ;  /* 0x0028d82e01007387 */ /* 0x0003e20000100a00 */
[----:B0-----:R-:W-:Y:S02]  /*1a68d0*/  IMAD.MOV.U32 R49, RZ, RZ, R35 ;  /* 0x000000ffff317224 */ /* 0x001fe400078e0023 */
[----:B------:R-:W-:Y:S02]  /*1a68e0*/  IMAD.MOV.U32 R35, RZ, RZ, R33 ;  /* 0x000000ffff237224 */ /* 0x000fe400078e0021 */
[----:B------:R-:W-:Y:S02]  /*1a68f0*/  IMAD.MOV.U32 R33, RZ, RZ, R31 ;  /* 0x000000ffff217224 */ /* 0x000fe400078e001f */
[----:B------:R-:W-:Y:S01]  /*1a6900*/  IMAD.MOV.U32 R31, RZ, RZ, R29 ;  /* 0x000000ffff1f7224 */ /* 0x000fe200078e001d */
[----:B-1----:R-:W-:Y:S01]  /*1a6910*/  IADD3 R46, P0, PT, R45, R12, RZ ;  /* 0x0000000c2d2e7210 */ /* 0x002fe20007f1e0ff */
        /* <DEDUP_REMOVED lines=15> */
[----:B------:R-:W2:Y:S01]  /*1a6a10*/  LDL.LU R54, [R1+0x84b4] ;  /* 0x0084b40001367983 */ /* 0x000ea20000300800 */
[----:B------:R-:W-:-:S03]  /*1a6a20*/  IMAD.MOV.U32 R22, RZ, RZ, R24 ;  /* 0x000000ffff167224 */ /* 0x000fc600078e0018 */
[----:B------:R-:W2:Y:S04]  /*1a6a30*/  LDL.LU R24, [R1+0x84b0] ;  /* 0x0084b00001187983 */ /* 0x000ea80000300800 */
[----:B------:R0:W-:Y:S02]  /*1a6a40*/  STL.64 [R1+0x28c8], R46 ;  /* 0x0028c82e01007387 */ /* 0x0001e40000100a00 */
[----:B0-----:R-:W-:-:S05]  /*1a6a50*/  IADD3 R46, P0, PT, R45, R18, RZ ;  /* 0x000000122d2e7210 */ /* 0x001fca0007f1e0ff */
[----:B------:R-:W-:Y:S01]  /*1a6a60*/  IMAD.X R47, R43, 0x1, R17, P0 ;  /* 0x000000012b2f7824 */ /* 0x000fe200000e0611 */
[----:B------:R-:W-:-:S05]  /*1a6a70*/  IADD3 R44, P0, PT, R45, R10, RZ ;  /* 0x0000000a2d2c7210 */ /* 0x000fca0007f1e0ff */
[----:B------:R-:W-:Y:S01]  /*1a6a80*/  IMAD.X R45, R43, 0x1, R9, P0 ;  /* 0x000000012b2d7824 */ /* 0x000fe200000e0609 */
[----:B------:R-:W-:Y:S04]  /*1a6a90*/  STL.64 [R1+0x28d0], R46 ;  /* 0x0028d02e01007387 */ /* 0x000fe80000100a00 */
[----:B------:R0:W-:Y:S02]  /*1a6aa0*/  STL.64 [R1+0x28c0], R44 ;  /* 0x0028c02c01007387 */ /* 0x0001e40000100a00 */
[----:B0-----:R-:W-:Y:S01]  /*1a6ab0*/  IADD3 R44, P0, PT, R42, R12, RZ ;  /* 0x0000000c2a2c7210 */ /* 0x001fe20007f1e0ff */
[----:B------:R-:W-:-:S04]  /*1a6ac0*/  IMAD.MOV.U32 R47, RZ, RZ, R35 ;  /* 0x000000ffff2f7224 */ /* 0x000fc800078e0023 */
[----:B------:R-:W-:Y:S02]  /*1a6ad0*/  IMAD.X R45, R41, 0x1, R11, P0 ;  /* 0x00000001292d7824 */ /* 0x000fe400000e060b */
[----:B------:R-:W-:Y:S01]  /*1a6ae0*/  IMAD.MOV.U32 R35, RZ, RZ, R33 ;  /* 0x000000ffff237224 */ /* 0x000fe200078e0021 */
[----:B------:R-:W-:Y:S01]  /*1a6af0*/  IADD3 R50, P0, PT, R42, R18, RZ ;  /* 0x000000122a327210 */ /* 0x000fe20007f1e0ff */
[----:B------:R-:W-:Y:S01]  /*1a6b00*/  IMAD.MOV.U32 R33, RZ, RZ, R31 ;  /* 0x000000ffff217224 */ /* 0x000fe200078e001f */
[----:B------:R0:W-:Y:S01]  /*1a6b10*/  STL.64 [R1+0x28b0], R44 ;  /* 0x0028b02c01007387 */ /* 0x0001e20000100a00 */
[----:B------:R-:W-:Y:S02]  /*1a6b20*/  IMAD.MOV.U32 R31, RZ, RZ, R29 ;  /* 0x000000ffff1f7224 */ /* 0x000fe400078e001d */
[----:B------:R-:W-:Y:S02]  /*1a6b30*/  IMAD.MOV.U32 R29, RZ, RZ, R27 ;  /* 0x000000ffff1d7224 */ /* 0x000fe400078e001b */
[----:B------:R-:W-:-:S02]  /*1a6b40*/  IMAD.MOV.U32 R27, RZ, RZ, R25 ;  /* 0x000000ffff1b7224 */ /* 0x000fc400078e0019 */
[----:B------:R-:W-:Y:S02]  /*1a6b50*/  IMAD.MOV.U32 R25, RZ, RZ, R2 ;  /* 0x000000ffff197224 */ /* 0x000fe400078e0002 */
[----:B------:R-:W-:Y:S02]  /*1a6b60*/  IMAD.MOV.U32 R2, RZ, RZ, R14 ;  /* 0x000000ffff027224 */ /* 0x000fe400078e000e */
[----:B0-----:R-:W-:Y:S02]  /*1a6b70*/  IMAD.MOV.U32 R44, RZ, RZ, R36 ;  /* 0x000000ffff2c7224 */ /* 0x001fe400078e0024 */
[----:B------:R-:W-:Y:S02]  /*1a6b80*/  IMAD.MOV.U32 R36, RZ, RZ, R34 ;  /* 0x000000ffff247224 */ /* 0x000fe400078e0022 */
[----:B------:R-:W-:Y:S02]  /*1a6b90*/  IMAD.MOV.U32 R34, RZ, RZ, R32 ;  /* 0x000000ffff227224 */ /* 0x000fe400078e0020 */
[----:B------:R-:W-:-:S02]  /*1a6ba0*/  IMAD.MOV.U32 R32, RZ, RZ, R30 ;  /* 0x000000ffff207224 */ /* 0x000fc400078e001e */
[----:B------:R-:W-:Y:S02]  /*1a6bb0*/  IMAD.MOV.U32 R30, RZ, RZ, R28 ;  /* 0x000000ffff1e7224 */ /* 0x000fe400078e001c */
[----:B------:R-:W-:Y:S02]  /*1a6bc0*/  IMAD.MOV.U32 R14, RZ, RZ, R52 ;  /* 0x000000ffff0e7224 */ /* 0x000fe400078e0034 */
[----:B------:R-:W-:Y:S01]  /*1a6bd0*/  IMAD.X R51, R41, 0x1, R17, P0 ;  /* 0x0000000129337824 */ /* 0x000fe200000e0611 */
[----:B------:R-:W-:Y:S01]  /*1a6be0*/  IADD3 R42, P0, PT, R42, R10, RZ ;  /* 0x0000000a2a2a7210 */ /* 0x000fe20007f1e0ff */
[----:B------:R-:W-:Y:S02]  /*1a6bf0*/  IMAD.MOV.U32 R28, RZ, RZ, R26 ;  /* 0x000000ffff1c7224 */ /* 0x000fe400078e001a */
[----:B------:R-:W-:Y:S01]  /*1a6c00*/  IMAD.MOV.U32 R52, RZ, RZ, R59 ;  /* 0x000000ffff347224 */ /* 0x000fe200078e003b */
[----:B------:R-:W-:Y:S01]  /*1a6c10*/  SHF.R.S32.HI R59, RZ, 0x1f, R57 ;  /* 0x0000001fff3b7819 */ /* 0x000fe20000011439 */
        /* <DEDUP_REMOVED lines=8> */
[----:B------:R-:W2:Y:S04]  /*1a6ca0*/  LDL.LU R57, [R1+0x84ac] ;  /* 0x0084ac0001397983 */ /* 0x000ea80000300800 */
[----:B------:R-:W-:Y:S04]  /*1a6cb0*/  STL.64 [R1+0x28b8], R50 ;  /* 0x0028b83201007387 */ /* 0x000fe80000100a00 */
        /* <DEDUP_REMOVED lines=19> */
[----:B------:R-:W-:Y:S02]  /*1a6df0*/  IMAD.MOV.U32 R26, RZ, RZ, R4 ;  /* 0x000000ffff1a7224 */ /* 0x000fe400078e0004 */
[----:B------:R-:W-:Y:S01]  /*1a6e00*/  IMAD.MOV.U32 R52, RZ, RZ, R22 ;  /* 0x000000ffff347224 */ /* 0x000fe200078e0016 */
[----:B------:R-:W-:Y:S01]  /*1a6e10*/  SHF.R.S32.HI R22, RZ, 0x1f, R61 ;  /* 0x0000001fff167819 */ /* 0x000fe2000001143d */
[----:B------:R-:W-:Y:S02]  /*1a6e20*/  IMAD.MOV.U32 R4, RZ, RZ, R3 ;  /* 0x000000ffff047224 */ /* 0x000fe400078e0003 */
[----:B------:R-:W-:Y:S02]  /*1a6e30*/  IMAD.MOV.U32 R3, RZ, RZ, R15 ;  /* 0x000000ffff037224 */ /* 0x000fe400078e000f */
[----:B------:R-:W-:-:S02]  /*1a6e40*/  IMAD.MOV.U32 R15, RZ, RZ, R20 ;  /* 0x000000ffff0f7224 */ /* 0x000fc400078e0014 */
[----:B------:R-:W-:Y:S02]  /*1a6e50*/  IMAD.MOV.U32 R20, RZ, RZ, R58 ;  /* 0x000000ffff147224 */ /* 0x000fe400078e003a */
[----:B------:R-:W-:Y:S02]  /*1a6e60*/  IMAD.X R51, R39, 0x1, R17, P0 ;  /* 0x0000000127337824 */ /* 0x000fe400000e0611 */
[----:B------:R-:W-:Y:S02]  /*1a6e70*/  IMAD.MOV.U32 R58, RZ, RZ, R59 ;  /* 0x000000ffff3a7224 */ /* 0x000fe400078e003b */
[----:B------:R-:W-:Y:S02]  /*1a6e80*/  IMAD.MOV.U32 R59, RZ, RZ, R22 ;  /* 0x000000ffff3b7224 */ /* 0x000fe400078e0016 */
[----:B------:R-:W-:Y:S02]  /*1a6e90*/  IMAD.MOV.U32 R22, RZ, RZ, R61 ;  /* 0x000000ffff167224 */ /* 0x000fe400078e003d */
        /* <DEDUP_REMOVED lines=12> */
[----:B0-----:R-:W2:Y:S01]  /*1a6f60*/  LDL.LU R51, [R1+0x84a8] ;  /* 0x0084a80001337983 */ /* 0x001ea20000300800 */
        /* <DEDUP_REMOVED lines=18> */
[----:B------:R-:W-:-:S05]  /*1a7090*/  IMAD.X R23, R37, 0x1, R17, P0 ;  /* 0x0000000125177824 */ /* 0x000fca00000e0611 */
[----:B------:R0:W-:Y:S04]  /*1a70a0*/  STL.64 [R1+0x2888], R22 ;  /* 0x0028881601007387 */ /* 0x0001e80000100a00 */
[----:B0-----:R-:W3:Y:S01]  /*1a70b0*/  LDL.LU.64 R22, [R1+0x84a0] ;  /* 0x0084a00001167983 */ /* 0x001ee20000300a00 */
[----:B------:R-:W-:-:S05]  /*1a70c0*/  IADD3 R38, P0, PT, R38, R10, RZ ;  /* 0x0000000a26267210 */ /* 0x000fca0007f1e0ff */
[----:B------:R-:W-:-:S05]  /*1a70d0*/  IMAD.X R39, R37, 0x1, R9, P0 ;  /* 0x0000000125277824 */ /* 0x000fca00000e0609 */
[----:B------:R0:W-:Y:S02]  /*1a70e0*/  STL.64 [R1+0x2878], R38 ;  /* 0x0028782601007387 */ /* 0x0001e40000100a00 */
[----:B0-----:R-:W-:Y:S01]  /*1a70f0*/  IADD3 R38, P0, PT, R49, R12, RZ ;  /* 0x0000000c31267210 */ /* 0x001fe20007f1e0ff */
        /* <DEDUP_REMOVED lines=13> */
[----:B--2---:R-:W-:-:S05]  /*1a71d0*/  IMAD.X R39, R51, 0x1, R11, P0 ;  /* 0x0000000133277824 */ /* 0x004fca00000e060b */
[----:B------:R0:W-:Y:S02]  /*1a71e0*/  STL.64 [R1+0x2868], R38 ;  /* 0x0028682601007387 */ /* 0x0001e40000100a00 */
[----:B0-----:R-:W-:Y:S02]  /*1a71f0*/  IMAD.MOV.U32 R39, RZ, RZ, R36 ;  /* 0x000000ffff277224 */ /* 0x001fe400078e0024 */
[----:B------:R-:W-:Y:S02]  /*1a7200*/  IMAD.MOV.U32 R36, RZ, RZ, R30 ;  /* 0x000000ffff247224 */ /* 0x000fe400078e001e */
[----:B------:R-:W-:Y:S01]  /*1a7210*/  IMAD.MOV.U32 R30, RZ, RZ, R3 ;  /* 0x000000ffff1e7224 */ /* 0x000fe200078e0003 */
[----:B------:R-:W-:-:S05]  /*1a7220*/  SHF.R.S32.HI R3, RZ, 0x1f, R8 ;  /* 0x0000001fff037819 */ /* 0x000fca0000011408 */
[----:B------:R-:W-:Y:S02]  /*1a7230*/  IMAD.MOV.U32 R25, RZ, RZ, R3 ;  /* 0x000000ffff197224 */ /* 0x000fe400078e0003 */
[----:B------:R-:W-:Y:S01]  /*1a7240*/  IMAD.MOV.U32 R3, RZ, RZ, R58 ;  /* 0x000000ffff037224 */ /* 0x000fe200078e003a */
[----:B------:R-:W-:Y:S01]  /*1a7250*/  IADD3 R58, P0, PT, R49, R18, RZ ;  /* 0x00000012313a7210 */ /* 0x000fe20007f1e0ff */
[----:B------:R-:W-:Y:S02]  /*1a7260*/  IMAD.MOV.U32 R38, RZ, RZ, R33 ;  /* 0x000000ffff267224 */ /* 0x000fe400078e0021 */
[----:B------:R-:W-:Y:S02]  /*1a7270*/  IMAD.MOV.U32 R33, RZ, RZ, R28 ;  /* 0x000000ffff217224 */ /* 0x000fe400078e001c */
[----:B------:R-:W-:Y:S02]  /*1a7280*/  IMAD.MOV.U32 R28, RZ, RZ, R4 ;  /* 0x000000ffff1c7224 */ /* 0x000fe400078e0004 */
[----:B------:R-:W-:-:S02]  /*1a7290*/  IMAD.X R59, R51, 0x1, R17, P0 ;  /* 0x00000001333b7824 */ /* 0x000fc400000e0611 */
[----:B------:R-:W-:Y:S02]  /*1a72a0*/  IMAD.MOV.U32 R4, RZ, RZ, R52 ;  /* 0x000000ffff047224 */ /* 0x000fe400078e0034 */
[----:B---3--:R-:W-:Y:S02]  /*1a72b0*/  IMAD.MOV.U32 R52, RZ, RZ, R22 ;  /* 0x000000ffff347224 */ /* 0x008fe400078e0016 */
[----:B------:R-:W2:Y:S04]  /*1a72c0*/  LDL.LU R22, [R1+0x1d8] ;  /* 0x0001d80001167983 */ /* 0x000ea80000300800 */
[----:B------:R-:W3:Y:S04]  /*1a72d0*/  LDL.LU R8, [R1+0x8498] ;  /* 0x0084980001087983 */ /* 0x000ee80000300800 */
[----:B------:R0:W-:Y:S04]  /*1a72e0*/  STL.64 [R1+0x2870], R58 ;  /* 0x0028703a01007387 */ /* 0x0001e80000100a00 */
[----:B0-----:R-:W2:Y:S01]  /*1a72f0*/  LDL.LU.64 R58, [R1+0x8490] ;  /* 0x00849000013a7983 */ /* 0x001ea20000300a00 */
[----:B------:R-:W-:-:S05]  /*1a7300*/  IADD3 R48, P0, PT, R49, R10, RZ ;  /* 0x0000000a31307210 */ /* 0x000fca0007f1e0ff */
        /* <DEDUP_REMOVED lines=46> */
[----:B------:R-:W-:Y:S01]  /*1a75f0*/  IMAD.MOV.U32 R15, RZ, RZ, R52 ;  /* 0x000000ffff0f7224 */ /* 0x000fe200078e0034 */
[----:B------:R0:W-:Y:S01]  /*1a7600*/  STL.64 [R1+0x2848], R50 ;  /* 0x0028483201007387 */ /* 0x0001e20000100a00 */
[----:B------:R-:W-:-:S02]  /*1a7610*/  IMAD.MOV.U32 R52, RZ, RZ, R20 ;  /* 0x000000ffff347224 */ /* 0x000fc400078e0014 */
[----:B--2---:R-:W-:Y:S02]  /*1a7620*/  IMAD.MOV.U32 R20, RZ, RZ, R58 ;  /* 0x000000ffff147224 */ /* 0x004fe400078e003a */
        /* <DEDUP_REMOVED lines=12> */
[----:B------:R-:W-:-:S02]  /*1a76f0*/  IMAD.X R51, R41, 0x1, R9, P0 ;  /* 0x0000000129337824 */ /* 0x000fc400000e0609 */
        /* <DEDUP_REMOVED lines=17> */
[----:B--2---:R-:W-:Y:S02]  /*1a7810*/  IMAD.MOV.U32 R23, RZ, RZ, R58 ;  /* 0x000000ffff177224 */ /* 0x004fe400078e003a */
[----:B------:R-:W2:Y:S04]  /*1a7820*/  LDL.LU R58, [R1+0x214] ;  /* 0x00021400013a7983 */ /* 0x000ea80000300800 */
[----:B------:R0:W-:Y:S02]  /*1a7830*/  STL.64 [R1+0x2820], R50 ;  /* 0x0028203201007387 */ /* 0x0001e40000100a00 */
[----:B0-----:R-:W-:-:S05]  /*1a7840*/  IADD3 R50, P0, PT, R40, R18, RZ ;  /* 0x0000001228327210 */ /* 0x001fca0007f1e0ff */
[----:B------:R-:W-:Y:S01]  /*1a7850*/  IMAD.X R51, R43, 0x1, R17, P0 ;  /* 0x000000012b337824 */ /* 0x000fe200000e0611 */
[----:B------:R-:W-:-:S05]  /*1a7860*/  IADD3 R40, P0, PT, R40, R10, RZ ;  /* 0x0000000a28287210 */ /* 0x000fca0007f1e0ff */
[----:B------:R-:W-:Y:S01]  /*1a7870*/  IMAD.X R41, R43, 0x1, R9, P0 ;  /* 0x000000012b297824 */ /* 0x000fe200000e0609 */
[----:B------:R0:W-:Y:S04]  /*1a7880*/  STL.64 [R1+0x2828], R50 ;  /* 0x0028283201007387 */ /* 0x0001e80000100a00 */
[----:B------:R1:W-:Y:S01]  /*1a7890*/  STL.64 [R1+0x2818], R40 ;  /* 0x0028182801007387 */ /* 0x0003e20000100a00 */
[----:B0-----:R-:W-:Y:S01]  /*1a78a0*/  IADD3 R50, P0, PT, R53, R12, RZ ;  /* 0x0000000c35327210 */ /* 0x001fe20007f1e0ff */
[----:B-1----:R-:W-:Y:S02]  /*1a78b0*/  IMAD.MOV.U32 R40, RZ, RZ, R38 ;  /* 0x000000ffff287224 */ /* 0x002fe400078e0026 */
        /* <DEDUP_REMOVED lines=17> */
[----:B------:R-:W-:Y:S01]  /*1a79d0*/  IMAD.MOV.U32 R3, RZ, RZ, R52 ;  /* 0x000000ffff037224 */ /* 0x000fe200078e0034 */
[----:B------:R-:W-:Y:S02]  /*1a79e0*/  IADD3 R52, P0, PT, R53, R10, RZ ;  /* 0x0000000a35347210 */ /* 0x000fe40007f1e0ff */
[----:B------:R0:W-:Y:S03]  /*1a79f0*/  STL.64 [R1+0x2810], R50 ;  /* 0x0028103201007387 */ /* 0x0001e60000100a00 */
[----:B------:R-:W-:Y:S01]  /*1a7a00*/  IMAD.X R53, R39, 0x1, R9, P0 ;  /* 0x0000000127357824 */ /* 0x000fe200000e0609 */
[----:B0-----:R-:W2:Y:S04]  /*1a7a10*/  LDL.LU.64 R50, [R1+0x8488] ;  /* 0x0084880001327983 */ /* 0x001ea80000300a00 */
        /* <DEDUP_REMOVED lines=16> */
[----:B------:R-:W-:Y:S01]  /*1a7b20*/  IMAD.X R21, R46, 0x1, R17, P0 ;  /* 0x000000012e157824 */ /* 0x000fe200000e0611 */
[----:B------:R-:W-:Y:S01]  /*1a7b30*/  IADD3 R48, P0, PT, R49, R10, RZ ;  /* 0x0000000a31307210 */ /* 0x000fe20007f1e0ff */
        /* <DEDUP_REMOVED lines=9> */
[----:B--2---:R-:W-:Y:S02]  /*1a7bd0*/  IMAD.MOV.U32 R3, RZ, RZ, R53 ;  /* 0x000000ffff037224 */ /* 0x004fe400078e0035 */
[----:B------:R-:W2:Y:S04]  /*1a7be0*/  LDL.LU R53, [R1+0x1fc] ;  /* 0x0001fc0001357983 */ /* 0x000ea80000300800 */
[----:B------:R-:W2:Y:S04]  /*1a7bf0*/  LDL.LU R59, [R1+0x470] ;  /* 0x00047000013b7983 */ /* 0x000ea80000300800 */
[----:B------:R0:W-:Y:S04]  /*1a7c00*/  STL.64 [R1+0x27f8], R20 ;  /* 0x0027f81401007387 */ /* 0x0001e80000100a00 */
[----:B0-----:R-:W2:Y:S04]  /*1a7c10*/  LDL.LU.64 R20, [R1+0x8478] ;  /* 0x0084780001147983 */ /* 0x001ea80000300a00 */
        /* <DEDUP_REMOVED lines=10> */
[----:B0-----:R-:W-:-:S05]  /*1a7cc0*/  IADD3 R46, P0, PT, R42, R12, RZ ;  /* 0x0000000c2a2e7210 */ /* 0x001fca0007f1e0ff */
[----:B------:R-:W-:Y:S01]  /*1a7cd0*/  IMAD.X R47, R35, 0x1, R11, P0 ;  /* 0x00000001232f7824 */ /* 0x000fe200000e060b */
[----:B------:R-:W-:-:S05]  /*1a7ce0*/  IADD3 R48, P0, PT, R42, R18, RZ ;  /* 0x000000122a307210 */ /* 0x000fca0007f1e0ff */
[----:B------:R-:W-:Y:S01]  /*1a7cf0*/  IMAD.X R49, R35, 0x1, R17, P0 ;  /* 0x0000000123317824 */ /* 0x000fe200000e0611 */
[----:B------:R-:W-:Y:S01]  /*1a7d00*/  IADD3 R42, P0, PT, R42, R10, RZ ;  /* 0x0000000a2a2a7210 */ /* 0x000fe20007f1e0ff */
[----:B------:R0:W-:Y:S01]  /*1a7d10*/  STL.64 [R1+0x27c0], R46 ;  /* 0x0027c02e01007387 */ /* 0x0001e20000100a00 */
[----:B------:R-:W-:-:S03]  /*1a7d20*/  IMAD.MOV.U32 R44, RZ, RZ, R45 ;  /* 0x000000ffff2c7224 */ /* 0x000fc600078e002d */
[----:B------:R-:W-:Y:S01]  /*1a7d30*/  STL.64 [R1+0x27c8], R48 ;  /* 0x0027c83001007387 */ /* 0x000fe20000100a00 */
[----:B------:R-:W-:Y:S02]  /*1a7d40*/  IMAD.MOV.U32 R45, RZ, RZ, R33 ;  /* 0x000000ffff2d7224 */ /* 0x000fe400078e0021 */
[----:B0-----:R-:W-:Y:S02]  /*1a7d50*/  IMAD.MOV.U32 R47, RZ, RZ, R43 ;  /* 0x000000ffff2f7224 */ /* 0x001fe400078e002b */
[----:B------:R-:W-:Y:S02]  /*1a7d60*/  IMAD.X R43, R35, 0x1, R9, P0 ;  /* 0x00000001232b7824 */ /* 0x000fe400000e0609 */
[----:B------:R-:W-:-:S03]  /*1a7d70*/  IMAD.MOV.U32 R33, RZ, RZ, R30 ;  /* 0x000000ffff217224 */ /* 0x000fc600078e001e */
[----:B------:R0:W-:Y:S01]  /*1a7d80*/  STL.64 [R1+0x27b8], R42 ;  /* 0x0027b82a01007387 */ /* 0x0001e20000100a00 */
[----:B------:R-:W-:Y:S01]  /*1a7d90*/  IMAD.MOV.U32 R30, RZ, RZ, R25 ;  /* 0x000000ffff1e7224 */ /* 0x000fe200078e0019 */
[----:B------:R-:W-:Y:S01]  /*1a7da0*/  SHF.R.S32.HI R25, RZ, 0x1f, R57 ;  /* 0x0000001fff197819 */ /* 0x000fe20000011439 */
        /* <DEDUP_REMOVED lines=8> */
[----:B------:R-:W-:-:S03]  /*1a7e30*/  IMAD.MOV.U32 R15, RZ, RZ, R52 ;  /* 0x000000ffff0f7224 */ /* 0x000fc600078e0034 */
[----:B------:R-:W3:Y:S01]  /*1a7e40*/  LDL.LU R52, [R1+0x1f0] ;  /* 0x0001f00001347983 */ /* 0x000ee20000300800 */
[----:B------:R-:W-:Y:S01]  /*1a7e50*/  IADD3 R48, P0, PT, R40, R18, RZ ;  /* 0x0000001228307210 */ /* 0x000fe20007f1e0ff */
[----:B0-----:R-:W-:Y:S02]  /*1a7e60*/  IMAD.MOV.U32 R43, RZ, RZ, R34 ;  /* 0x000000ffff2b7224 */ /* 0x001fe400078e0022 */
[----:B------:R-:W-:Y:S02]  /*1a7e70*/  IMAD.MOV.U32 R34, RZ, RZ, R31 ;  /* 0x000000ffff227224 */ /* 0x000fe400078e001f */
        /* <DEDUP_REMOVED lines=27> */
[----:B---3--:R-:W-:-:S03]  /*1a8030*/  IMAD.MOV.U32 R15, RZ, RZ, R52 ;  /* 0x000000ffff0f7224 */ /* 0x008fc600078e0034 */
        /* <DEDUP_REMOVED lines=25> */
[----:B------:R-:W-:Y:S01]  /*1a81d0*/  IMAD.MOV.U32 R42, RZ, RZ, R41 ;  /* 0x000000ffff2a7224 */ /* 0x000fe200078e0029 */
        /* <DEDUP_REMOVED lines=16> */
[----:B--2---:R-:W-:-:S02]  /*1a82e0*/  IMAD.MOV.U32 R15, RZ, RZ, R21 ;  /* 0x000000ffff0f7224 */ /* 0x004fc400078e0015 */
[----:B------:R-:W-:Y:S02]  /*1a82f0*/  IMAD.MOV.U32 R21, RZ, RZ, R22 ;  /* 0x000000ffff157224 */ /* 0x000fe400078e0016 */
        /* <DEDUP_REMOVED lines=11> */
[----:B------:R-:W-:-:S04]  /*1a83b0*/  IMAD.MOV.U32 R29, RZ, RZ, R14 ;  /* 0x000000ffff1d7224 */ /* 0x000fc800078e000e */
        /* <DEDUP_REMOVED lines=10> */
[----:B--2---:R-:W-:Y:S02]  /*1a8460*/  IMAD.MOV.U32 R21, RZ, RZ, R22 ;  /* 0x000000ffff157224 */ /* 0x004fe400078e0016 */
[----:B---3--:R-:W-:Y:S02]  /*1a8470*/  IMAD.MOV.U32 R22, RZ, RZ, R61 ;  /* 0x000000ffff167224 */ /* 0x008fe400078e003d */
[----:B------:R-:W2:Y:S04]  /*1a8480*/  LDL.LU R61, [R1+0x200] ;  /* 0x00020000013d7983 */ /* 0x000ea80000300800 */
[----:B------:R-:W3:Y:S04]  /*1a8490*/  LDL.LU R7, [R1+0x8470] ;  /* 0x0084700001077983 */ /* 0x000ee80000300800 */
        /* <DEDUP_REMOVED lines=11> */
[----:B0-----:R-:W2:Y:S04]  /*1a8550*/  LDL.LU.64 R46, [R1+0x8460] ;  /* 0x00846000012e7983 */ /* 0x001ea80000300a00 */
        /* <DEDUP_REMOVED lines=32> */
[----:B------:R-:W-:Y:S02]  /*1a8760*/  IMAD.MOV.U32 R35, RZ, RZ, R27 ;  /* 0x000000ffff237224 */ /* 0x000fe400078e001b */
[----:B------:R-:W-:Y:S01]  /*1a8770*/  IMAD.MOV.U32 R36, RZ, RZ, R31 ;  /* 0x000000ffff247224 */ /* 0x000fe200078e001f */
[----:B------:R0:W-:Y:S04]  /*1a8780*/  STL.64 [R1+0x1030], R44 ;  /* 0x0010302c01007387 */ /* 0x0001e80000100a00 */
[----:B0-----:R-:W3:Y:S04]  /*1a8790*/  LDL.LU.64 R44, [R1+0x8458] ;  /* 0x00845800012c7983 */ /* 0x001ee80000300a00 */
[----:B------:R-:W3:Y:S01]  /*1a87a0*/  LDL.LU R31, [R1+0x1dc] ;  /* 0x0001dc00011f7983 */ /* 0x000ee20000300800 */
[----:B--2---:R-:W-:-:S02]  /*1a87b0*/  IMAD.MOV.U32 R27, RZ, RZ, R3 ;  /* 0x000000ffff1b7224 */ /* 0x004fc400078e0003 */
        /* <DEDUP_REMOVED lines=17> */
[----:B0-----:R-:W-:Y:S01]  /*1a88d0*/  IMAD.MOV.U32 R42, RZ, RZ, R14 ;  /* 0x000000ffff2a7224 */ /* 0x001fe200078e000e */
[----:B------:R-:W-:-:S05]  /*1a88e0*/  IADD3 R14, P0, PT, R32, R12, RZ ;  /* 0x0000000c200e7210 */ /* 0x000fca0007f1e0ff */
[----:B------:R-:W-:Y:S01]  /*1a88f0*/  IMAD.X R15, R4, 0x1, R11, P0 ;  /* 0x00000001040f7824 */ /* 0x000fe200000e060b */
[----:B------:R-:W-:Y:S01]  /*1a8900*/  IADD3 R34, P0, PT, R32, R18, RZ ;  /* 0x0000001220227210 */ /* 0x000fe20007f1e0ff */
[----:B------:R-:W-:-:S04]  /*1a8910*/  IMAD.MOV.U32 R37, RZ, RZ, R35 ;  /* 0x000000ffff257224 */ /* 0x000fc800078e0023 */
[----:B------:R-:W-:Y:S01]  /*1a8920*/  IMAD.X R35, R4, 0x1, R17, P0 ;  /* 0x0000000104237824 */ /* 0x000fe200000e0611 */
[----:B------:R0:W-:Y:S04]  /*1a8930*/  STL.64 [R1+0xff0], R14 ;  /* 0x000ff00e01007387 */ /* 0x0001e80000100a00 */
[----:B0-----:R-:W2:Y:S04]  /*1a8940*/  LDL.LU.64 R14, [R1+0x8448] ;  /* 0x00844800010e7983 */ /* 0x001ea80000300a00 */
[----:B------:R0:W-:Y:S02]  /*1a8950*/  STL.64 [R1+0xff8], R34 ;  /* 0x000ff82201007387 */ /* 0x0001e40000100a00 */
[----:B0-----:R-:W-:Y:S01]  /*1a8960*/  IADD3 R34, P0, PT, R32, R10, RZ ;  /* 0x0000000a20227210 */ /* 0x001fe20007f1e0ff */
[----:B------:R-:W-:-:S04]  /*1a8970*/  IMAD.MOV.U32 R32, RZ, RZ, R20 ;  /* 0x000000ffff207224 */ /* 0x000fc800078e0014 */
[----:B------:R-:W-:Y:S01]  /*1a8980*/  IMAD.X R35, R4, 0x1, R9, P0 ;  /* 0x0000000104237824 */ /* 0x000fe200000e0609 */
[----:B------:R-:W-:Y:S01]  /*1a8990*/  IADD3 R20, P0, PT, R42, R12, RZ ;  /* 0x0000000c2a147210 */ /* 0x000fe20007f1e0ff */
[----:B------:R-:W-:-:S03]  /*1a89a0*/  IMAD.MOV.U32 R4, RZ, RZ, R21 ;  /* 0x000000ffff047224 */ /* 0x000fc600078e0015 */
[----:B------:R0:W-:Y:S01]  /*1a89b0*/  STL.64 [R1+0xfe8], R34 ;  /* 0x000fe82201007387 */ /* 0x0001e20000100a00 */
[C---:B------:R-:W-:Y:S02]  /*1a89c0*/  IMAD.X R21, R41.reuse, 0x1, R11, P0 ;  /* 0x0000000129157824 */ /* 0x040fe400000e060b */
[----:B0-----:R-:W-:Y:S01]  /*1a89d0*/  IMAD.MOV.U32 R34, RZ, RZ, R22 ;  /* 0x000000ffff227224 */ /* 0x001fe200078e0016 */
[C---:B------:R-:W-:Y:S01]  /*1a89e0*/  IADD3 R22, P0, PT, R42.reuse, R18, RZ ;  /* 0x000000122a167210 */ /* 0x040fe20007f1e0ff */
[----:B------:R-:W-:Y:S01]  /*1a89f0*/  IMAD.MOV.U32 R35, RZ, RZ, R23 ;  /* 0x000000ffff237224 */ /* 0x000fe200078e0017 */
[----:B------:R0:W-:Y:S03]  /*1a8a00*/  STL.64 [R1+0xfc8], R20 ;  /* 0x000fc81401007387 */ /* 0x0001e60000100a00 */
[----:B------:R-:W-:Y:S01]  /*1a8a10*/  IMAD.X R23, R41, 0x1, R17, P0 ;  /* 0x0000000129177824 */ /* 0x000fe200000e0611 */
[----:B0-----:R-:W2:Y:S04]  /*1a8a20*/  LDL.LU.64 R20, [R1+0x8440] ;  /* 0x0084400001147983 */ /* 0x001ea80000300a00 */
[----:B------:R0:W-:Y:S04]  /*1a8a30*/  STL.64 [R1+0xfe0], R22 ;  /* 0x000fe01601007387 */ /* 0x0001e80000100a00 */
[----:B0-----:R-:W2:Y:S01]  /*1a8a40*/  LDL.LU.64 R22, [R1+0x8438] ;  /* 0x0084380001167983 */ /* 0x001ea20000300a00 */
[----:B------:R-:W-:-:S05]  /*1a8a50*/  IADD3 R42, P0, PT, R42, R10, RZ ;  /* 0x0000000a2a2a7210 */ /* 0x000fca0007f1e0ff */
        /* <DEDUP_REMOVED lines=20> */
[----:B--2---:R-:W-:-:S05]  /*1a8ba0*/  IADD3 R38, P0, PT, R36, R22, RZ ;  /* 0x0000001624267210 */ /* 0x004fca0007f1e0ff */
[----:B------:R-:W-:-:S05]  /*1a8bb0*/  IMAD.X R39, R30, 0x1, R21, P0 ;  /* 0x000000011e277824 */ /* 0x000fca00000e0615 */
[----:B------:R0:W-:Y:S02]  /*1a8bc0*/  STL.64 [R1+0xf60], R38 ;  /* 0x000f602601007387 */ /* 0x0001e40000100a00 */
[----:B0-----:R-:W-:-:S05]  /*1a8bd0*/  IADD3 R38, P0, PT, R36, R20, RZ ;  /* 0x0000001424267210 */ /* 0x001fca0007f1e0ff */
[----:B----4-:R-:W-:-:S05]  /*1a8be0*/  IMAD.X R39, R30, 0x1, R19, P0 ;  /* 0x000000011e277824 */ /* 0x010fca00000e0613 */
        /* <DEDUP_REMOVED lines=14> */
[----:B------:R-:W-:Y:S01]  /*1a8cd0*/  STL.64 [R1+0xf70], R38 ;  /* 0x000f702601007387 */ /* 0x000fe20000100a00 */
[----:B------:R-:W-:-:S03]  /*1a8ce0*/  SHF.R.S32.HI R30, RZ, 0x1f, R35 ;  /* 0x0000001fff1e7819 */ /* 0x000fc60000011423 */
        /* <DEDUP_REMOVED lines=24> */
[----:B------:R-:W-:Y:S01]  /*1a8e70*/  IMAD.MOV.U32 R30, RZ, RZ, R27 ;  /* 0x000000ffff1e7224 */ /* 0x000fe200078e001b */
[----:B------:R-:W-:Y:S02]  /*1a8e80*/  SHF.R.S32.HI R27, RZ, 0x1f, R34 ;  /* 0x0000001fff1b7819 */ /* 0x000fe40000011422 */
        /* <DEDUP_REMOVED lines=75> */
[----:B---3--:R-:W-:-:S03]  /*1a9340*/  SHF.R.S32.HI R4, RZ, 0x1f, R31 ;  /* 0x0000001fff047819 */ /* 0x008fc6000001141f */
        /* <DEDUP_REMOVED lines=399> */
[----:B------:R-:W-:-:S04]  /*1aac40*/  IADD3 R30, P0, PT, R5, R24, RZ ;  /* 0x00000018051e7210 */ /* 0x000fc80007f1e0ff */
[----:B------:R0:W-:Y:S02]  /*1aac50*/  STL.64 [R1+0x9d0], R28 ;  /* 0x0009d01c01007387 */ /* 0x0001e40000100a00 */
[----:B0-----:R-:W-:-:S05]  /*1aac60*/  SHF.R.S32.HI R28, RZ, 0x1f, R5 ;  /* 0x0000001fff1c7819 */ /* 0x001fca0000011405 */
        /* <DEDUP_REMOVED lines=9> */
[----:B------:R-:W2:Y:S01]  /*1aad00*/  LDL.LU R34, [R1+0x2024] ;  /* 0x0020240001227983 */ /* 0x000ea20000300800 */
[----:B0-----:R-:W-:-:S03]  /*1aad10*/  IADD3 R30, P0, PT, R5, R16, RZ ;  /* 0x00000010051e7210 */ /* 0x001fc60007f1e0ff */
[----:B------:R-:W3:Y:S02]  /*1aad20*/  LDL.LU R33, [R1+0x2028] ;  /* 0x0020280001217983 */ /* 0x000ee40000300800 */
[----:B------:R-:W-:Y:S01]  /*1aad30*/  IMAD.X R31, R28, 0x1, R15, P0 ;  /* 0x000000011c1f7824 */ /* 0x000fe200000e060f */
[----:B------:R-:W-:-:S04]  /*1aad40*/  IADD3 R36, P0, PT, R5, R14, RZ ;  /* 0x0000000e05247210 */ /* 0x000fc80007f1e0ff */
[----:B------:R0:W-:Y:S04]  /*1aad50*/  STL.64 [R1+0x9a0], R30 ;  /* 0x0009a01e01007387 */ /* 0x0001e80000100a00 */
[----:B------:R-:W3:Y:S01]  /*1aad60*/  LDL.LU R32, [R1+0x202c] ;  /* 0x00202c0001207983 */ /* 0x000ee20000300800 */
[----:B------:R-:W-:-:S03]  /*1aad70*/  IMAD.X R37, R28, 0x1, R13, P0 ;  /* 0x000000011c257824 */ /* 0x000fc600000e060d */
        /* <DEDUP_REMOVED lines=16> */
[----:B------:R-:W4:Y:S04]  /*1aae80*/  LDL.LU R27, [R1+0x1ff4] ;  /* 0x001ff400011b7983 */ /* 0x000f280000300800 */
[----:B------:R-:W4:Y:S04]  /*1aae90*/  LDL.LU R61, [R1+0x1ff8] ;  /* 0x001ff800013d7983 */ /* 0x000f280000300800 */
[----:B------:R-:W4:Y:S01]  /*1aaea0*/  LDL.LU R55, [R1+0x1ffc] ;  /* 0x001ffc0001377983 */ /* 0x000f220000300800 */
[----:B------:R-:W-:Y:S01]  /*1aaeb0*/  IMAD.MOV.U32 R26, RZ, RZ, R59 ;  /* 0x000000ffff1a7224 */ /* 0x000fe200078e003b */
[----:B0-----:R-:W-:-:S02]  /*1aaec0*/  IADD3 R36, P0, PT, R5, R10, RZ ;  /* 0x0000000a05247210 */ /* 0x001fc40007f1e0ff */
[----:B------:R-:W4:Y:S04]  /*1aaed0*/  LDL.LU R56, [R1+0x1fe0] ;  /* 0x001fe00001387983 */ /* 0x000f280000300800 */
[----:B------:R-:W4:Y:S04]  /*1aaee0*/  LDL.LU R57, [R1+0x1fe4] ;  /* 0x001fe40001397983 */ /* 0x000f280000300800 */
[----:B------:R-:W4:Y:S04]  /*1aaef0*/  LDL.LU R59, [R1+0x1fe8] ;  /* 0x001fe800013b7983 */ /* 0x000f280000300800 */
[----:B------:R-:W4:Y:S01]  /*1aaf00*/  LDL.LU R5, [R1+0x1fec] ;  /* 0x001fec0001057983 */ /* 0x000f220000300800 */
[----:B------:R-:W-:Y:S01]  /*1aaf10*/  IMAD.X R37, R28, 0x1, R9, P0 ;  /* 0x000000011c257824 */ /* 0x000fe200000e0609 */
[----:B------:R-:W-:-:S02]  /*1aaf20*/  SHF.R.S32.HI R28, RZ, 0x1f, R26 ;  /* 0x0000001fff1c7819 */ /* 0x000fc4000001141a */
[----:B------:R-:W4:Y:S04]  /*1aaf30*/  LDL.LU R53, [R1+0x474] ;  /* 0x0004740001357983 */ /* 0x000f280000300800 */
[----:B------:R0:W-:Y:S02]  /*1aaf40*/  STL.64 [R1+0x990], R36 ;  /* 0x0009902401007387 */ /* 0x0001e40000100a00 */
[----:B0-----:R-:W-:-:S05]  /*1aaf50*/  IADD3 R36, P0, PT, R26, R24, RZ ;  /* 0x000000181a247210 */ /* 0x001fca0007f1e0ff */
[----:B------:R-:W-:-:S05]  /*1aaf60*/  IMAD.X R37, R28, 0x1, R23, P0 ;  /* 0x000000011c257824 */ /* 0x000fca00000e0617 */
[----:B------:R0:W-:Y:S02]  /*1aaf70*/  STL.64 [R1+0x980], R36 ;  /* 0x0009802401007387 */ /* 0x0001e40000100a00 */
[----:B0-----:R-:W-:-:S05]  /*1aaf80*/  IADD3 R36, P0, PT, R26, R22, RZ ;  /* 0x000000161a247210 */ /* 0x001fca0007f1e0ff */
[----:B------:R-:W-:-:S05]  /*1aaf90*/  IMAD.X R37, R28, 0x1, R21, P0 ;  /* 0x000000011c257824 */ /* 0x000fca00000e0615 */
[----:B------:R-:W-:Y:S01]  /*1aafa0*/  STL.64 [R1+0x988], R36 ;  /* 0x0009882401007387 */ /* 0x000fe20000100a00 */
[----:B--2---:R-:W-:-:S05]  /*1aafb0*/  F2FP.SATFINITE.E5M2.F32.PACK_AB_MERGE_C R35, R34, R35, RZ ;  /* 0x000000232223723e */ /* 0x004fca00048060ff */
[----:B------:R-:W-:Y:S01]  /*1aafc0*/  STL [R1+0x554c], R35 ;  /* 0x00554c2301007387 */ /* 0x000fe20000100800 */
[----:B---3--:R-:W-:Y:S02]  /*1aafd0*/  F2FP.SATFINITE.E5M2.F32.PACK_AB_MERGE_C R34, R32, R33, RZ ;  /* 0x000000212022723e */ /* 0x008fe400048060ff */
[----:B------:R-:W-:-:S05]  /*1aafe0*/  IADD3 R32, P0, PT, R26, R20, RZ ;  /* 0x000000141a207210 */ /* 0x000fca0007f1e0ff */
[----:B------:R-:W-:Y:S01]  /*1aaff0*/  IMAD.X R33, R28, 0x1, R19, P0 ;  /* 0x000000011c217824 */ /* 0x000fe200000e0613 */
[----:B------:R-:W-:Y:S04]  /*1ab000*/  STL [R1+0x5568], R34 ;  /* 0x0055682201007387 */ /* 0x000fe80000100800 */
[----:B------:R0:W-:Y:S01]  /*1ab010*/  STL.64 [R1+0x978], R32 ;  /* 0x0009782001007387 */ /* 0x0001e20000100a00 */
[----:B----4-:R-:W-:Y:S02]  /*1ab020*/  F2FP.SATFINITE.E5M2.F32.PACK_AB_MERGE_C R4, R4, R25, RZ ;  /* 0x000000190404723e */ /* 0x010fe400048060ff */
[----:B0-----:R-:W-:Y:S02]  /*1ab030*/  F2FP.SATFINITE.E5M2.F32.PACK_AB_MERGE_C R32, R30, R31, RZ ;  /* 0x0000001f1e20723e */ /* 0x001fe400048060ff */
[----:B------:R-:W-:-:S03]  /*1ab040*/  IADD3 R30, P0, PT, R26, R16, RZ ;  /* 0x000000101a1e7210 */ /* 0x000fc60007f1e0ff */
[----:B------:R-:W-:Y:S02]  /*1ab050*/  STL [R1+0x552c], R32 ;  /* 0x00552c2001007387 */ /* 0x000fe40000100800 */
[----:B------:R-:W-:Y:S02]  /*1ab060*/  IMAD.X R31, R28, 0x1, R15, P0 ;  /* 0x000000011c1f7824 */ /* 0x000fe400000e060f */
[----:B------:R0:W-:Y:S04]  /*1ab070*/  STL [R1+0x5534], R4 ;  /* 0x0055340401007387 */ /* 0x0001e80000100800 */
[----:B------:R-:W2:Y:S04]  /*1ab080*/  LDL.LU R25, [R1+0x1fd0] ;  /* 0x001fd00001197983 */ /* 0x000ea80000300800 */
[----:B------:R1:W-:Y:S01]  /*1ab090*/  STL.64 [R1+0x970], R30 ;  /* 0x0009701e01007387 */ /* 0x0003e20000100a00 */
[----:B0-----:R-:W-:-:S02]  /*1ab0a0*/  F2FP.SATFINITE.E5M2.F32.PACK_AB_MERGE_C R4, R6, R52, RZ ;  /* 0x000000340604723e */ /* 0x001fc400048060ff */
[----:B------:R-:W-:-:S03]  /*1ab0b0*/  F2FP.SATFINITE.E5M2.F32.PACK_AB_MERGE_C R6, R60, R58, RZ ;  /* 0x0000003a3c06723e */ /* 0x000fc600048060ff */
[----:B------:R0:W-:Y:S01]  /*1ab0c0*/  STL [R1+0x54dc], R4 ;  /* 0x0054dc0401007387 */ /* 0x0001e20000100800 */
[----:B-1----:R-:W-:-:S03]  /*1ab0d0*/  IADD3 R30, P0, PT, R26, R14, RZ ;  /* 0x0000000e1a1e7210 */ /* 0x002fc60007f1e0ff */
[----:B0-----:R-:W2:Y:S02]  /*1ab0e0*/  LDL.LU R4, [R1+0x1fd4] ;  /* 0x001fd40001047983 */ /* 0x001ea40000300800 */
[----:B------:R-:W-:Y:S02]  /*1ab0f0*/  IMAD.X R31, R28, 0x1, R13, P0 ;  /* 0x000000011c1f7824 */ /* 0x000fe400000e060d */
[----:B------:R0:W-:Y:S04]  /*1ab100*/  STL [R1+0x54f0], R6 ;  /* 0x0054f00601007387 */ /* 0x0001e80000100800 */
[----:B------:R-:W3:Y:S04]  /*1ab110*/  LDL.LU R52, [R1+0x1fd8] ;  /* 0x001fd80001347983 */ /* 0x000ee80000300800 */
[----:B0-----:R-:W3:Y:S04]  /*1ab120*/  LDL.LU R6, [R1+0x1fdc] ;  /* 0x001fdc0001067983 */ /* 0x001ee80000300800 */
[----:B------:R-:W4:Y:S04]  /*1ab130*/  LDL.LU R58, [R1+0x1fc0] ;  /* 0x001fc000013a7983 */ /* 0x000f280000300800 */
[----:B------:R-:W4:Y:S04]  /*1ab140*/  LDL.LU R60, [R1+0x1fc4] ;  /* 0x001fc400013c7983 */ /* 0x000f280000300800 */
[----:B------:R0:W-:Y:S01]  /*1ab150*/  STL.64 [R1+0x958], R30 ;  /* 0x0009581e01007387 */ /* 0x0001e20000100a00 */
[----:B------:R-:W-:-:S02]  /*1ab160*/  F2FP.SATFINITE.E5M2.F32.PACK_AB_MERGE_C R29, R27, R29, RZ ;  /* 0x0000001d1b1d723e */ /* 0x000fc400048060ff */
[----:B0-----:R-:W-:Y:S02]  /*1ab170*/  IADD3 R30, P0, PT, R26, R12, RZ ;  /* 0x0000000c1a1e7210 */ /* 0x001fe40007f1e0ff */
[----:B------:R-:W-:-:S03]  /*1ab180*/  F2FP.SATFINITE.E5M2.F32.PACK_AB_MERGE_C R27, R55, R61, RZ ;  /* 0x0000003d371b723e */ /* 0x000fc600048060ff */
[----:B------:R-:W-:Y:S01]  /*1ab190*/  IMAD.X R31, R28, 0x1, R11, P0 ;  /* 0x000000011c1f7824 */ /* 0x000fe200000e060b */
[----:B------:R-:W-:Y:S04]  /*1ab1a0*/  STL [R1+0x5494], R29 ;  /* 0x0054941d01007387 */ /* 0x000fe80000100800 */
[----:B------:R0:W-:Y:S04]  /*1ab1b0*/  STL [R1+0x54a4], R27 ;  /* 0x0054a41b01007387 */ /* 0x0001e80000100800 */
[----:B------:R1:W-:Y:S01]  /*1ab1c0*/  STL.64 [R1+0x950], R30 ;  /* 0x0009501e01007387 */ /* 0x0003e20000100a00 */
[----:B0-----:R-:W-:-:S02]  /*1ab1d0*/  F2FP.SATFINITE.E5M2.F32.PACK_AB_MERGE_C R27, R57, R56, RZ ;  /* 0x00000038391b723e */ /* 0x001fc400048060ff */
[----:B------:R-:W-:Y:S02]  /*1ab1e0*/  F2FP.SATFINITE.E5M2.F32.PACK_AB_MERGE_C R5, R5, R59, RZ ;  /* 0x0000003b0505723e */ /* 0x000fe400048060ff */
[----:B-1----:R-:W-:Y:S01]  /*1ab1f0*/  IADD3 R30, P0, PT, R26, R18, RZ ;  /* 0x000000121a1e7210 */ /* 0x002fe20007f1e0ff */
[----:B------:R-:W-:Y:S04]  /*1ab200*/  STL [R1+0x5458], R27 ;  /* 0x0054581b01007387 */ /* 0x000fe80000100800 */
[----:B------:R-:W-:Y:S01]  /*1ab210*/  IMAD.X R31, R28, 0x1, R17, P0 ;  /* 0x000000011c1f7824 */ /* 0x000fe200000e0611 */
[----:B------:R-:W-:Y:S04]  /*1ab220*/  STL [R1+0x5464], R5 ;  /* 0x0054640501007387 */ /* 0x000fe80000100800 */
[----:B------:R-:W4:Y:S04]  /*1ab230*/  LDL.LU R38, [R1+0x1fc8] ;  /* 0x001fc80001267983 */ /* 0x000f280000300800 */
[----:B------:R-:W4:Y:S04]  /*1ab240*/  LDL.LU R37, [R1+0x1fcc] ;  /* 0x001fcc0001257983 */ /* 0x000f280000300800 */
[----:B------:R-:W4:Y:S04]  /*1ab250*/  LDL.LU R36, [R1+0x1fb0] ;  /* 0x001fb00001247983 */ /* 0x000f280000300800 */
[----:B------:R0:W-:Y:S04]  /*1ab260*/  STL.64 [R1+0x948], R30 ;  /* 0x0009481e01007387 */ /* 0x0001e80000100a00 */
        /* <DEDUP_REMOVED lines=13> */
[----:B------:R-:W-:-:S05]  /*1ab340*/  IADD3 R26, P0, PT, R26, R10, RZ ;  /* 0x0000000a1a1a7210 */ /* 0x000fca0007f1e0ff */
[----:B------:R-:W-:-:S05]  /*1ab350*/  IMAD.X R27, R28, 0x1, R9, P0 ;  /* 0x000000011c1b7824 */ /* 0x000fca00000e0609 */
[----:B------:R0:W-:Y:S01]  /*1ab360*/  STL.64 [R1+0x940], R26 ;  /* 0x0009401a01007387 */ /* 0x0001e20000100a00 */
[----:B------:R-:W-:Y:S02]  /*1ab370*/  SHF.R.S32.HI R40, RZ, 0x1f, R53 ;  /* 0x0000001fff287819 */ /* 0x000fe40000011435 */
[----:B------:R-:W-:-:S05]  /*1ab380*/  IADD3 R42, P0, PT, R53, R24, RZ ;  /* 0x00000018352a7210 */ /* 0x000fca0007f1e0ff */
[----:B------:R-:W-:Y:S01]  /*1ab390*/  IMAD.X R43, R40, 0x1, R23, P0 ;  /* 0x00000001282b7824 */ /* 0x000fe200000e0617 */
[----:B--2---:R-:W-:-:S05]  /*1ab3a0*/  F2FP.SATFINITE.E5M2.F32.PACK_AB_MERGE_C R25, R4, R25, RZ ;  /* 0x000000190419723e */ /* 0x004fca00048060ff */
[----:B------:R1:W-:Y:S04]  /*1ab3b0*/  STL [R1+0x5410], R25 ;  /* 0x0054101901007387 */ /* 0x0003e80000100800 */
[----:B------:R-:W2:Y:S01]  /*1ab3c0*/  LDL.LU R28, [R1+0x1f88] ;  /* 0x001f8800011c7983 */ /* 0x000ea20000300800 */
[----:B---3--:R-:W-:-:S05]  /*1ab3d0*/  F2FP.SATFINITE.E5M2.F32.PACK_AB_MERGE_C R6, R6, R52, RZ ;  /* 0x000000340606723e */ /* 0x008fca00048060ff */
[----:B------:R-:W-:Y:S01]  /*1ab3e0*/  STL [R1+0x5418], R6 ;  /* 0x0054180601007387 */ /* 0x000fe20000100800 */
[----:B----4-:R-:W-:-:S03]  /*1ab3f0*/  F2FP.SATFINITE.E5M2.F32.PACK_AB_MERGE_C R4, R60, R58, RZ ;  /* 0x0000003a3c04723e */ /* 0x010fc600048060ff */
[----:B0-----:R-:W2:Y:S04]  /*1ab400*/  LDL.LU R27, [R1+0x1f8c] ;  /* 0x001f8c00011b7983 */ /* 0x001ea80000300800 */
[----:B------:R0:W-:Y:S04]  /*1ab410*/  STL [R1+0x53e0], R4 ;  /* 0x0053e00401007387 */ /* 0x0001e80000100800 */
[----:B------:R-:W3:Y:S04]  /*1ab420*/  LDL.LU R26, [R1+0x1f70] ;  /* 0x001f7000011a7983 */ /* 0x000ee80000300800 */
[----:B-1----:R-:W3:Y:S04]  /*1ab430*/  LDL.LU R25, [R1+0x1f74] ;  /* 0x001f740001197983 */ /* 0x002ee80000300800 */
[----:B0-----:R-:W4:Y:S04]  /*1ab440*/  LDL.LU R4, [R1+0x1f78] ;  /* 0x001f780001047983 */ /* 0x001f280000300800 */
[----:B------:R-:W4:Y:S04]  /*1ab450*/  LDL.LU R52, [R1+0x1f7c] ;  /* 0x001f7c0001347983 */ /* 0x000f280000300800 */
[----:B------:R-:W4:Y:S04]  /*1ab460*/  LDL.LU R6, [R1+0x1f60] ;  /* 0x001f600001067983 */ /* 0x000f280000300800 */
[----:B------:R-:W4:Y:S04]  /*1ab470*/  LDL.LU R58, [R1+0x1f64] ;  /* 0x001f6400013a7983 */ /* 0x000f280000300800 */
[----:B------:R-:W4:Y:S04]  /*1ab480*/  LDL.LU R60, [R1+0x478] ;  /* 0x00047800013c7983 */ /* 0x000f280000300800 */
[----:B------:R-:W-:Y:S01]  /*1ab490*/  STL.64 [R1+0x938], R42 ;  /* 0x0009382a01007387 */ /* 0x000fe20000100a00 */
[----:B------:R-:W-:-:S02]  /*1ab4a0*/  F2FP.SATFINITE.E5M2.F32.PACK_AB_MERGE_C R38, R37, R38, RZ ;  /* 0x000000262526723e */ /* 0x000fc400048060ff */
[----:B------:R-:W-:Y:S02]  /*1ab4b0*/  F2FP.SATFINITE.E5M2.F32.PACK_AB_MERGE_C R35, R35, R36, RZ ;  /* 0x000000242323723e */ /* 0x000fe400048060ff */
[----:B------:R-:W-:-:S05]  /*1ab4c0*/  IADD3 R36, P0, PT, R53, R22, RZ ;  /* 0x0000001635247210 */ /* 0x000fca0007f1e0ff */
[C---:B------:R-:W-:Y:S01]  /*1ab4d0*/  IMAD.X R37, R40.reuse, 0x1, R21, P0 ;  /* 0x0000000128257824 */ /* 0x040fe200000e0615 */
[----:B------:R-:W-:Y:S01]  /*1ab4e0*/  F2FP.SATFINITE.E5M2.F32.PACK_AB_MERGE_C R34, R33, R34, RZ ;  /* 0x000000222122723e */ /* 0x000fe200048060ff */
[----:B------:R-:W-:Y:S01]  /*1ab4f0*/  STL [R1+0x53e4], R38 ;  /* 0x0053e42601007387 */ /* 0x000fe20000100800 */
[----:B------:R-:W-:Y:S02]  /*1ab500*/  F2FP.SATFINITE.E5M2.F32.PACK_AB_MERGE_C R31, R31, R32, RZ ;  /* 0x000000201f1f723e */ /* 0x000fe400048060ff */
[----:B------:R-:W-:Y:S01]  /*1ab510*/  IADD3 R32, P0, PT, R53, R20, RZ ;  /* 0x0000001435207210 */ /* 0x000fe20007f1e0ff */
[----:B------:R-:W-:Y:S04]  /*1ab520*/  STL [R1+0x53ac], R35 ;  /* 0x0053ac2301007387 */ /* 0x000fe80000100800 */
[----:B------:R-:W-:Y:S01]  /*1ab530*/  IMAD.X R33, R40, 0x1, R19, P0 ;  /* 0x0000000128217824 */ /* 0x000fe200000e0613 */
[----:B------:R-:W-:Y:S04]  /*1ab540*/  STL.64 [R1+0x930], R36 ;  /* 0x0009302401007387 */ /* 0x000fe80000100a00 */
[----:B------:R-:W-:Y:S04]  /*1ab550*/  STL [R1+0x53b0], R34 ;  /* 0x0053b02201007387 */ /* 0x000fe80000100800 */
[----:B------:R-:W-:Y:S04]  /*1ab560*/  STL [R1+0x537c], R31 ;  /* 0x00537c1f01007387 */ /* 0x000fe80000100800 */
[----:B------:R0:W-:Y:S02]  /*1ab570*/  STL.64 [R1+0x928], R32 ;  /* 0x0009282001007387 */ /* 0x0001e40000100a00 */
[----:B0-----:R-:W-:-:S02]  /*1ab580*/  F2FP.SATFINITE.E5M2.F32.PACK_AB_MERGE_C R32, R29, R30, RZ ;  /* 0x0000001e1d20723e */ /* 0x001fc400048060ff */
[----:B------:R-:W-:Y:S02]  /*1ab590*/  F2FP.SATFINITE.E5M2.F32.PACK_AB_MERGE_C R29, R55, R61, RZ ;  /* 0x0000003d371d723e */ /* 0x000fe400048060ff */
[----:B------:R-:W-:Y:S01]  /*1ab5a0*/  IADD3 R30, P0, PT, R53, R16, RZ ;  /* 0x00000010351e7210 */ /* 0x000fe20007f1e0ff */
[----:B------:R-:W-:Y:S01]  /*1ab5b0*/  STL [R1+0x5380], R32 ;  /* 0x0053802001007387 */ /* 0x000fe20000100800 */
[----:B------:R-:W-:-:S03]  /*1ab5c0*/  F2FP.SATFINITE.E5M2.F32.PACK_AB_MERGE_C R5, R5, R59, RZ ;  /* 0x0000003b0505723e */ /* 0x000fc600048060ff */
[----:B------:R-:W-:Y:S01]  /*1ab5d0*/  IMAD.X R31, R40, 0x1, R15, P0 ;  /* 0x00000001281f7824 */ /* 0x000fe200000e060f */
[----:B------:R0:W-:Y:S04]  /*1ab5e0*/  STL [R1+0x5374], R29 ;  /* 0x0053741d01007387 */ /* 0x0001e80000100800 */
[----:B------:R-:W4:Y:S01]  /*1ab5f0*/  LDL.LU R61, [R1+0x1f68] ;  /* 0x001f6800013d7983 */ /* 0x000f220000300800 */
[----:B0-----:R-:W-:-:S03]  /*1ab600*/  F2FP.SATFINITE.E5M2.F32.PACK_AB_MERGE_C R29, R57, R56, RZ ;  /* 0x00000038391d723e */ /* 0x001fc600048060ff */
[----:B------:R-:W-:Y:S04]  /*1ab610*/  STL.64 [R1+0x920], R30 ;  /* 0x0009201e01007387 */ /* 0x000fe80000100a00 */
[----:B------:R-:W-:Y:S04]  /*1ab620*/  STL [R1+0x5378], R29 ;  /* 0x0053781d01007387 */ /* 0x000fe80000100800 */
[----:B------:R-:W4:Y:S04]  /*1ab630*/  LDL.LU R55, [R1+0x1f6c] ;  /* 0x001f6c0001377983 */ /* 0x000f280000300800 */
[----:B------:R0:W-:Y:S04]  /*1ab640*/  STL [R1+0x536c], R5 ;  /* 0x00536c0501007387 */ /* 0x0001e80000100800 */
[----:B------:R-:W4:Y:S04]  /*1ab650*/  LDL.LU R56, [R1+0x1f50] ;  /* 0x001f500001387983 */ /* 0x000f280000300800 */
[----:B------:R-:W4:Y:S04]  /*1ab660*/  LDL.LU R57, [R1+0x1f54] ;  /* 0x001f540001397983 */ /* 0x000f280000300800 */
[----:B------:R-:W4:Y:S04]  /*1ab670*/  LDL.LU R59, [R1+0x1f58] ;  /* 0x001f5800013b7983 */ /* 0x000f280000300800 */
[----:B0-----:R-:W4:Y:S01]  /*1ab680*/  LDL.LU R5, [R1+0x1f5c] ;  /* 0x001f5c0001057983 */ /* 0x001f220000300800 */
[----:B------:R-:W-:-:S05]  /*1ab690*/  IADD3 R30, P0, PT, R53, R14, RZ ;  /* 0x0000000e351e7210 */ /* 0x000fca0007f1e0ff */
[----:B------:R-:W-:-:S05]  /*1ab6a0*/  IMAD.X R31, R40, 0x1, R13, P0 ;  /* 0x00000001281f7824 */ /* 0x000fca00000e060d */
[----:B------:R-:W-:Y:S01]  /*1ab6b0*/  STL.64 [R1+0x918], R30 ;  /* 0x0009181e01007387 */ /* 0x000fe20000100a00 */
[----:B--2---:R-:W-:Y:S02]  /*1ab6c0*/  F2FP.SATFINITE.E5M2.F32.PACK_AB_MERGE_C R28, R27, R28, RZ ;  /* 0x0000001c1b1c723e */ /* 0x004fe400048060ff */
[----:B---3--:R-:W-:Y:S02]  /*1ab6d0*/  F2FP.SATFINITE.E5M2.F32.PACK_AB_MERGE_C R25, R25, R26, RZ ;  /* 0x0000001a1919723e */ /* 0x008fe400048060ff */
[----:B------:R-:W-:Y:S01]  /*1ab6e0*/  IADD3 R26, P0, PT, R53, R12, RZ ;  /* 0x0000000c351a7210 */ /* 0x000fe20007f1e0ff */
[----:B------:R-:W-:Y:S04]  /*1ab6f0*/  STL [R1+0x5370], R28 ;  /* 0x0053701c01007387 */ /* 0x000fe80000100800 */
[----:B------:R-:W-:Y:S01]  /*1ab700*/  IMAD.X R27, R40, 0x1, R11, P0 ;  /* 0x00000001281b7824 */ /* 0x000fe200000e060b */
[----:B------:R4:W-:Y:S04]  /*1ab710*/  STL [R1+0x5364], R25 ;  /* 0x0053641901007387 */ /* 0x0009e80000100800 */
[----:B------:R0:W-:Y:S01]  /*1ab720*/  STL.64 [R1+0x910], R26 ;  /* 0x0009101a01007387 */ /* 0x0001e20000100a00 */
[----:B----4-:R-:W-:-:S02]  /*1ab730*/  F2FP.SATFINITE.E5M2.F32.PACK_AB_MERGE_C R25, R52, R4, RZ ;  /* 0x000000043419723e */ /* 0x010fc400048060ff */
[----:B------:R-:W-:Y:S02]  /*1ab740*/  F2FP.SATFINITE.E5M2.F32.PACK_AB_MERGE_C R4, R58, R6, RZ ;  /* 0x000000063a04723e */ /* 0x000fe400048060ff */
[C---:B0-----:R-:W-:Y:S01]  /*1ab750*/  IADD3 R26, P0, PT, R53.reuse, R18, RZ ;  /* 0x00000012351a7210 */ /* 0x041fe20007f1e0ff */
[----:B------:R-:W-:Y:S04]  /*1ab760*/  STL [R1+0x5368], R25 ;  /* 0x0053681901007387 */ /* 0x000fe80000100800 */
[----:B------:R-:W-:Y:S01]  /*1ab770*/  IMAD.X R27, R40, 0x1, R17, P0 ;  /* 0x00000001281b7824 */ /* 0x000fe200000e0611 */
[----:B------:R-:W-:Y:S04]  /*1ab780*/  STL [R1+0x535c], R4 ;  /* 0x00535c0401007387 */ /* 0x000fe80000100800 */
[----:B------:R-:W2:Y:S04]  /*1ab790*/  LDL.LU R39, [R1+0x1f40] ;  /* 0x001f400001277983 */ /* 0x000ea80000300800 */
[----:B------:R-:W2:Y:S04]  /*1ab7a0*/  LDL.LU R38, [R1+0x1f44] ;  /* 0x001f440001267983 */ /* 0x000ea80000300800 */
[----:B------:R-:W3:Y:S04]  /*1ab7b0*/  LDL.LU R37, [R1+0x1f48] ;  /* 0x001f480001257983 */ /* 0x000ee80000300800 */
[----:B------:R0:W-:Y:S04]  /*1ab7c0*/  STL.64 [R1+0x908], R26 ;  /* 0x0009081a01007387 */ /* 0x0001e80000100a00 */
[----:B------:R-:W3:Y:S04]  /*1ab7d0*/  LDL.LU R36, [R1+0x1f4c] ;  /* 0x001f4c0001247983 */ /* 0x000ee80000300800 */
[----:B------:R-:W4:Y:S04]  /*1ab7e0*/  LDL.LU R35, [R1+0x1f30] ;  /* 0x001f300001237983 */ /* 0x000f280000300800 */
[----:B------:R-:W4:Y:S04]  /*1ab7f0*/  LDL.LU R34, [R1+0x1f34] ;  /* 0x001f340001227983 */ /* 0x000f280000300800 */
[----:B------:R-:W4:Y:S04]  /*1ab800*/  LDL.LU R33, [R1+0x1f38] ;  /* 0x001f380001217983 */ /* 0x000f280000300800 */
[----:B------:R-:W4:Y:S04]  /*1ab810*/  LDL.LU R32, [R1+0x1f3c] ;  /* 0x001f3c0001207983 */ /* 0x000f280000300800 */
[----:B------:R-:W4:Y:S04]  /*1ab820*/  LDL.LU R31, [R1+0x1f20] ;  /* 0x001f2000011f7983 */ /* 0x000f280000300800 */
[----:B------:R-:W4:Y:S01]  /*1ab830*/  LDL.LU R30, [R1+0x1f24] ;  /* 0x001f2400011e7983 */ /* 0x000f220000300800 */
[----:B------:R-:W-:-:S03]  /*1ab840*/  IADD3 R28, P0, PT, R53, R10, RZ ;  /* 0x0000000a351c7210 */ /* 0x000fc60007f1e0ff */
[----:B0-----:R-:W4:Y:S04]  /*1ab850*/  LDL.LU R27, [R1+0x1f28] ;  /* 0x001f2800011b7983 */ /* 0x001f280000300800 */
[----:B------:R-:W4:Y:S01]  /*1ab860*/  LDL.LU R26, [R1+0x1f2c] ;  /* 0x001f2c00011a7983 */ /* 0x000f220000300800 */
[----:B------:R-:W-:-:S03]  /*1ab870*/  IMAD.X R29, R40, 0x1, R9, P0 ;  /* 0x00000001281d7824 */ /* 0x000fc600000e0609 */
[----:B------:R-:W4:Y:S04]  /*1ab880*/  LDL.LU R25, [R1+0x1f10] ;  /* 0x001f100001197983 */ /* 0x000f280000300800 */
[----:B------:R-:W4:Y:S04]  /*1ab890*/  LDL.LU R4, [R1+0x1f14] ;  /* 0x001f140001047983 */ /* 0x000f280000300800 */
[----:B------:R-:W4:Y:S04]  /*1ab8a0*/  LDL.LU R6, [R1+0x1f18] ;  /* 0x001f180001067983 */ /* 0x000f280000300800 */
[----:B------:R-:W4:Y:S04]  /*1ab8b0*/  LDL.LU R58, [R1+0x1f1c] ;  /* 0x001f1c00013a7983 */ /* 0x000f280000300800 */
[----:B------:R0:W-:Y:S02]  /*1ab8c0*/  STL.64 [R1+0x900], R28 ;  /* 0x0009001c01007387 */ /* 0x0001e40000100a00 */
[----:B0-----:R-:W-:-:S05]  /*1ab8d0*/  F2FP.SATFINITE.E5M2.F32.PACK_AB_MERGE_C R29, R55, R61, RZ ;  /* 0x0000003d371d723e */ /* 0x001fca00048060ff */
[----:B------:R0:W-:Y:S01]  /*1ab8e0*/  STL [R1+0x5360], R29 ;  /* 0x0053601d01007387 */ /* 0x0001e20000100800 */
[----:B------:R-:W-:-:S03]  /*1ab8f0*/  F2FP.SATFINITE.E5M2.F32.PACK_AB_MERGE_C R28, R57, R56, RZ ;  /* 0x00000038391c723e */ /* 0x000fc600048060ff */
[----:B0-----:R-:W4:Y:S04]  /*1ab900*/  LDL.LU R29, [R1+0x1f00] ;  /* 0x001f0000011d7983 */ /* 0x001f280000300800 */
[----:B------:R0:W-:Y:S01]  /*1ab910*/  STL [R1+0x5354], R28 ;  /* 0x0053541c01007387 */ /* 0x0001e20000100800 */
[----:B------:R-:W-:-:S03]  /*1ab920*/  F2FP.SATFINITE.E5M2.F32.PACK_AB_MERGE_C R5, R5, R59, RZ ;  /* 0x0000003b0505723e */ /* 0x000fc600048060ff */
[----:B0-----:R-:W4:Y:S04]  /*1ab930*/  LDL.LU R28, [R1+0x1f04] ;  /* 0x001f0400011c7983 */ /* 0x001f280000300800 */
[----:B------:R0:W-:Y:S04]  /*1ab940*/  STL [R1+0x5358], R5 ;  /* 0x0053580501007387 */ /* 0x0001e80000100800 */
[----:B------:R-:W4:Y:S04]  /*1ab950*/  LDL.LU R52, [R1+0x1f08] ;  /* 0x001f080001347983 */ /* 0x000f280000300800 */
[----:B------:R-:W4:Y:S04]  /*1ab960*/  LDL.LU R53, [R1+0x1f0c] ;  /* 0x001f0c0001357983 */ /* 0x000f280000300800 */
[----:B------:R-:W4:Y:S04]  /*1ab970*/  LDL.LU R55, [R1+0x1ef0] ;  /* 0x001ef00001377983 */ /* 0x000f280000300800 */
[----:B------:R-:W4:Y:S04]  /*1ab980*/  LDL.LU R56, [R1+0x1ef4] ;  /* 0x001ef40001387983 */ /* 0x000f280000300800 */
[----:B------:R-:W4:Y:S04]  /*1ab990*/  LDL.LU R57, [R1+0x1ef8] ;  /* 0x001ef80001397983 */ /* 0x000f280000300800 */
[----:B------:R-:W4:Y:S01]  /*1ab9a0*/  LDL.LU R59, [R1+0x1efc] ;  /* 0x001efc00013b7983 */ /* 0x000f220000300800 */
[----:B0-----:R-:W-:-:S02]  /*1ab9b0*/  SHF.R.S32.HI R5, RZ, 0x1f, R60 ;  /* 0x0000001fff057819 */ /* 0x001fc4000001143c */
[----:B------:R-:W-:Y:S01]  /*1ab9c0*/  IADD3 R40, P0, PT, R60, R24, RZ ;  /* 0x000000183c287210 */ /* 0x000fe20007f1e0ff */
[----:B------:R-:W4:Y:S04]  /*1ab9d0*/  LDL.LU R61, [R1+0x47c] ;  /* 0x00047c00013d7983 */ /* 0x000f280000300800 */
[----:B------:R-:W-:-:S05]  /*1ab9e0*/  IMAD.X R41, R5, 0x1, R23, P0 ;  /* 0x0000000105297824 */ /* 0x000fca00000e0617 */
[----:B------:R-:W-:Y:S01]  /*1ab9f0*/  STL.64 [R1+0x8e8], R40 ;  /* 0x0008e82801007387 */ /* 0x000fe20000100a00 */
[----:B--2---:R-:W-:Y:S02]  /*1aba00*/  F2FP.SATFINITE.E5M2.F32.PACK_AB_MERGE_C R39, R38, R39, RZ ;  /* 0x000000272627723e */ /* 0x004fe400048060ff */
[----:B---3--:R-:W-:Y:S02]  /*1aba10*/  F2FP.SATFINITE.E5M2.F32.PACK_AB_MERGE_C R38, R36, R37, RZ ;  /* 0x000000252426723e */ /* 0x008fe400048060ff */
[----:B------:R-:W-:-:S05]  /*1aba20*/  IADD3 R36, P0, PT, R60, R22, RZ ;  /* 0x000000163c247210 */ /* 0x000fca0007f1e0ff */
[C---:B------:R-:W-:Y:S01]  /*1aba30*/  IMAD.X R37, R5.reuse, 0x1, R21, P0 ;  /* 0x0000000105257824 */ /* 0x040fe200000e0615 */
[----:B----4-:R-:W-:Y:S02]  /*1aba40*/  F2FP.SATFINITE.E5M2.F32.PACK_AB_MERGE_C R35, R34, R35, RZ ;  /* 0x000000232223723e */ /* 0x010fe400048060ff */
[----:B------:R-:W-:Y:S02]  /*1aba50*/  F2FP.SATFINITE.E5M2.F32.PACK_AB_MERGE_C R34, R32, R33, RZ ;  /* 0x000000212022723e */ /* 0x000fe400048060ff */
[----:B------:R-:W-:Y:S01]  /*1aba60*/  IADD3 R32, P0, PT, R60, R20, RZ ;  /* 0x000000143c207210 */ /* 0x000fe20007f1e0ff */
[----:B------:R-:W-:Y:S04]  /*1aba70*/  STL [R1+0x534c], R39 ;  /* 0x00534c2701007387 */ /* 0x000fe80000100800 */
[----:B------:R-:W-:Y:S01]  /*1aba80*/  IMAD.X R33, R5, 0x1, R19, P0 ;  /* 0x0000000105217824 */ /* 0x000fe200000e0613 */
[----:B------:R-:W-:Y:S01]  /*1aba90*/  F2FP.SATFINITE.E5M2.F32.PACK_AB_MERGE_C R31, R30, R31, RZ ;  /* 0x0000001f1e1f723e */ /* 0x000fe200048060ff */
[----:B------:R-:W-:Y:S01]  /*1abaa0*/  STL [R1+0x5350], R38 ;  /* 0x0053502601007387 */ /* 0x000fe20000100800 */
[----:B------:R-:W-:-:S02]  /*1abab0*/  F2FP.SATFINITE.E5M2.F32.PACK_AB_MERGE_C R30, R26, R27, RZ ;  /* 0x0000001b1a1e723e */ /* 0x000fc400048060ff */
[----:B------:R-:W-:Y:S01]  /*1abac0*/  IADD3 R26, P0, PT, R60, R16, RZ ;  /* 0x000000103c1a7210 */ /* 0x000fe20007f1e0ff */
[----:B------:R-:W-:Y:S04]  /*1abad0*/  STL.64 [R1+0x8e0], R36 ;  /* 0x0008e02401007387 */ /* 0x000fe80000100a00 */
[----:B------:R-:W-:Y:S01]  /*1abae0*/  STL [R1+0x5344], R35 ;  /* 0x0053442301007387 */ /* 0x000fe20000100800 */
[----:B------:R-:W-:Y:S01]  /*1abaf0*/  IMAD.X R27, R5, 0x1, R15, P0 ;  /* 0x00000001051b7824 */ /* 0x000fe200000e060f */
[----:B------:R-:W-:Y:S02]  /*1abb00*/  F2FP.SATFINITE.E5M2.F32.PACK_AB_MERGE_C R25, R4, R25, RZ ;  /* 0x000000190419723e */ /* 0x000fe400048060ff */
[----:B------:R-:W-:Y:S04]  /*1abb10*/  STL [R1+0x5348], R34 ;  /* 0x0053482201007387 */ /* 0x000fe80000100800 */
[----:B------:R-:W-:Y:S01]  /*1abb20*/  STL.64 [R1+0x8d8], R32 ;  /* 0x0008d82001007387 */ /* 0x000fe20000100a00 */
[----:B------:R-:W-:-:S03]  /*1abb30*/  F2FP.SATFINITE.E5M2.F32.PACK_AB_MERGE_C R4, R58, R6, RZ ;  /* 0x000000063a04723e */ /* 0x000fc600048060ff */
[----:B------:R-:W-:Y:S04]  /*1abb40*/  STL [R1+0x3754], R31 ;  /* 0x0037541f01007387 */ /* 0x000fe80000100800 */
[----:B------:R0:W-:Y:S04]  /*1abb50*/  STL [R1+0x5340], R30 ;  /* 0x0053401e01007387 */ /* 0x0001e80000100800 */
[----:B------:R1:W-:Y:S01]  /*1abb60*/  STL.64 [R1+0x8d0], R26 ;  /* 0x0008d01a01007387 */ /* 0x0003e20000100a00 */
[----:B0-----:R-:W-:-:S03]  /*1abb70*/  IADD3 R30, P0, PT, R60, R14, RZ ;  /* 0x0000000e3c1e7210 */ /* 0x001fc60007f1e0ff */
[----:B-1----:R-:W2:Y:S02]  /*1abb80*/  LDL.LU R27, [R1+0x1ee0] ;  /* 0x001ee000011b7983 */ /* 0x002ea40000300800 */
[----:B------:R-:W-:Y:S02]  /*1abb90*/  IMAD.X R31, R5, 0x1, R13, P0 ;  /* 0x00000001051f7824 */ /* 0x000fe400000e060d */
[----:B------:R0:W-:Y:S04]  /*1abba0*/  STL [R1+0x7dc], R25 ;  /* 0x0007dc1901007387 */ /* 0x0001e80000100800 */
[----:B------:R-:W2:Y:S04]  /*1abbb0*/  LDL.LU R26, [R1+0x1ee4] ;  /* 0x001ee400011a7983 */ /* 0x000ea80000300800 */
[----:B------:R1:W-:Y:S04]  /*1abbc0*/  STL [R1+0x7f0], R4 ;  /* 0x0007f00401007387 */ /* 0x0003e80000100800 */
[----:B0-----:R-:W3:Y:S04]  /*1abbd0*/  LDL.LU R25, [R1+0x1ee8] ;  /* 0x001ee80001197983 */ /* 0x001ee80000300800 */
[----:B-1----:R-:W3:Y:S04]  /*1abbe0*/  LDL.LU R4, [R1+0x1eec] ;  /* 0x001eec0001047983 */ /* 0x002ee80000300800 */
[----:B------:R-:W4:Y:S04]  /*1abbf0*/  LDL.LU R6, [R1+0x1ed0] ;  /* 0x001ed00001067983 */ /* 0x000f280000300800 */
[----:B------:R-:W4:Y:S04]  /*1abc00*/  LDL.LU R58, [R1+0x1ed4] ;  /* 0x001ed400013a7983 */ /* 0x000f280000300800 */
[----:B------:R0:W-:Y:S02]  /*1abc10*/  STL.64 [R1+0x8c8], R30 ;  /* 0x0008c81e01007387 */ /* 0x0001e40000100a00 */
[----:B0-----:R-:W-:-:S02]  /*1abc20*/  F2FP.SATFINITE.E5M2.F32.PACK_AB_MERGE_C R31, R28, R29, RZ ;  /* 0x0000001d1c1f723e */ /* 0x001fc400048060ff */
[----:B------:R-:W-:Y:S02]  /*1abc30*/  IADD3 R28, P0, PT, R60, R12, RZ ;  /* 0x0000000c3c1c7210 */ /* 0x000fe40007f1e0ff */
[----:B------:R-:W-:-:S03]  /*1abc40*/  F2FP.SATFINITE.E5M2.F32.PACK_AB_MERGE_C R30, R53, R52, RZ ;  /* 0x00000034351e723e */ /* 0x000fc600048060ff */
[----:B------:R-:W-:Y:S01]  /*1abc50*/  IMAD.X R29, R5, 0x1, R11, P0 ;  /* 0x00000001051d7824 */ /* 0x000fe200000e060b */
[----:B------:R-:W-:Y:S04]  /*1abc60*/  STL [R1+0x7a0], R31 ;  /* 0x0007a01f01007387 */ /* 0x000fe80000100800 */
[----:B------:R-:W-:Y:S04]  /*1abc70*/  STL [R1+0x7a8], R30 ;  /* 0x0007a81e01007387 */ /* 0x000fe80000100800 */
[----:B------:R0:W-:Y:S04]  /*1abc80*/  STL.64 [R1+0x8c0], R28 ;  /* 0x0008c01c01007387 */ /* 0x0001e80000100a00 */
[----:B------:R-:W4:Y:S01]  /*1abc90*/  LDL.LU R52, [R1+0x1ed8] ;  /* 0x001ed80001347983 */ /* 0x000f220000300800 */
[----:B0-----:R-:W-:-:S02]  /*1abca0*/  F2FP.SATFINITE.E5M2.F32.PACK_AB_MERGE_C R29, R56, R55, RZ ;  /* 0x00000037381d723e */ /* 0x001fc400048060ff */
[----:B------:R-:W-:-:S03]  /*1abcb0*/  F2FP.SATFINITE.E5M2.F32.PACK_AB_MERGE_C R28, R59, R57, RZ ;  /* 0x000000393b1c723e */ /* 0x000fc600048060ff */
[----:B------:R-:W-:Y:S04]  /*1abcc0*/  STL [R1+0x708], R29 ;  /* 0x0007081d01007387 */ /* 0x000fe80000100800 */
[----:B------:R-:W4:Y:S04]  /*1abcd0*/  LDL.LU R53, [R1+0x1edc] ;  /* 0x001edc0001357983 */ /* 0x000f280000300800 */
[----:B------:R0:W-:Y:S04]  /*1abce0*/  STL [R1+0x724], R28 ;  /* 0x0007241c01007387 */ /* 0x0001e80000100800 */
[----:B------:R-:W4:Y:S04]  /*1abcf0*/  LDL.LU R37, [R1+0x1ec0] ;  /* 0x001ec00001257983 */ /* 0x000f280000300800 */
[----:B------:R-:W4:Y:S01]  /*1abd00*/  LDL.LU R36, [R1+0x1ec4] ;  /* 0x001ec40001247983 */ /* 0x000f220000300800 */
[----:B0-----:R-:W-:-:S03]  /*1abd10*/  IADD3 R28, P0, PT, R60, R18, RZ ;  /* 0x000000123c1c7210 */ /* 0x001fc60007f1e0ff */
[----:B------:R-:W4:Y:S02]  /*1abd20*/  LDL.LU R35, [R1+0x1ec8] ;  /* 0x001ec80001237983 */ /* 0x000f240000300800 */
[----:B------:R-:W-:-:S05]  /*1abd30*/  IMAD.X R29, R5, 0x1, R17, P0 ;  /* 0x00000001051d7824 */ /* 0x000fca00000e0611 */
[----:B------:R0:W-:Y:S04]  /*1abd40*/  STL.64 [R1+0x8b8], R28 ;  /* 0x0008b81c01007387 */ /* 0x0001e80000100a00 */
[----:B------:R-:W4:Y:S04]  /*1abd50*/  LDL.LU R34, [R1+0x1ecc] ;  /* 0x001ecc0001227983 */ /* 0x000f280000300800 */
[----:B------:R-:W4:Y:S04]  /*1abd60*/  LDL.LU R33, [R1+0x1eb0] ;  /* 0x001eb00001217983 */ /* 0x000f280000300800 */
[----:B------:R-:W4:Y:S04]  /*1abd70*/  LDL.LU R32, [R1+0x1eb4] ;  /* 0x001eb40001207983 */ /* 0x000f280000300800 */
[----:B------:R-:W4:Y:S01]  /*1abd80*/  LDL.LU R31, [R1+0x1eb8] ;  /* 0x001eb800011f7983 */ /* 0x000f220000300800 */
[----:B0-----:R-:W-:-:S03]  /*1abd90*/  IADD3 R28, P0, PT, R60, R10, RZ ;  /* 0x0000000a3c1c7210 */ /* 0x001fc60007f1e0ff */
[----:B------:R-:W4:Y:S04]  /*1abda0*/  LDL.LU R30, [R1+0x1ebc] ;  /* 0x001ebc00011e7983 */ /* 0x000f280000300800 */
[----:B------:R-:W4:Y:S04]  /*1abdb0*/  LDL.LU R55, [R1+0x1ea0] ;  /* 0x001ea00001377983 */ /* 0x000f280000300800 */
[----:B------:R-:W4:Y:S01]  /*1abdc0*/  LDL.LU R56, [R1+0x1ea4] ;  /* 0x001ea40001387983 */ /* 0x000f220000300800 */
[----:B------:R-:W-:-:S03]  /*1abdd0*/  IMAD.X R29, R5, 0x1, R9, P0 ;  /* 0x00000001051d7824 */ /* 0x000fc600000e0609 */
[----:B------:R-:W4:Y:S04]  /*1abde0*/  LDL.LU R57, [R1+0x1ea8] ;  /* 0x001ea80001397983 */ /* 0x000f280000300800 */
[----:B------:R-:W4:Y:S04]  /*1abdf0*/  LDL.LU R59, [R1+0x1eac] ;  /* 0x001eac00013b7983 */ /* 0x000f280000300800 */
[----:B------:R-:W4:Y:S04]  /*1abe00*/  LDL.LU R60, [R1+0x2030] ;  /* 0x00203000013c7983 */ /* 0x000f280000300800 */
[----:B------:R0:W-:Y:S04]  /*1abe10*/  STL.64 [R1+0x8b0], R28 ;  /* 0x0008b01c01007387 */ /* 0x0001e80000100a00 */
[----:B------:R-:W4:Y:S01]  /*1abe20*/  LDL.LU R5, [R1+0x2034] ;  /* 0x0020340001057983 */ /* 0x000f220000300800 */
[----:B------:R-:W-:-:S02]  /*1abe30*/  IADD3 R38, P0, PT, R61, R24, RZ ;  /* 0x000000183d267210 */ /* 0x000fc40007f1e0ff */
[----:B--2---:R-:W-:-:S05]  /*1abe40*/  F2FP.SATFINITE.E5M2.F32.PACK_AB_MERGE_C R26, R26, R27, RZ ;  /* 0x0000001b1a1a723e */ /* 0x004fca00048060ff */
[----:B------:R1:W-:Y:S04]  /*1abe50*/  STL [R1+0x6c4], R26 ;  /* 0x0006c41a01007387 */ /* 0x0003e80000100800 */
[----:B0-----:R-:W2:Y:S01]  /*1abe60*/  LDL.LU R29, [R1+0x2038] ;  /* 0x00203800011d7983 */ /* 0x001ea20000300800 */
[----:B---3--:R-:W-:-:S05]  /*1abe70*/  F2FP.SATFINITE.E5M2.F32.PACK_AB_MERGE_C R25, R4, R25, RZ ;  /* 0x000000190419723e */ /* 0x008fca00048060ff */
[----:B------:R0:W-:Y:S01]  /*1abe80*/  STL [R1+0x6d0], R25 ;  /* 0x0006d01901007387 */ /* 0x0001e20000100800 */
[----:B----4-:R-:W-:-:S03]  /*1abe90*/  F2FP.SATFINITE.E5M2.F32.PACK_AB_MERGE_C R4, R58, R6, RZ ;  /* 0x000000063a04723e */ /* 0x010fc600048060ff */
[----:B------:R-:W2:Y:S01]  /*1abea0*/  LDL.LU R28, [R1+0x203c] ;  /* 0x00203c00011c7983 */ /* 0x000ea20000300800 */
[----:B------:R-:W-:-:S03]  /*1abeb0*/  SHF.R.S32.HI R6, RZ, 0x1f, R61 ;  /* 0x0000001fff067819 */ /* 0x000fc6000001143d */
[----:B------:R3:W-:Y:S02]  /*1abec0*/  STL [R1+0x670], R4 ;  /* 0x0006700401007387 */ /* 0x0007e40000100800 */
[----:B------:R-:W-:Y:S02]  /*1abed0*/  IMAD.X R39, R6, 0x1, R23, P0 ;  /* 0x0000000106277824 */ /* 0x000fe400000e0617 */
[----:B------:R-:W4:Y:S04]  /*1abee0*/  LDL.LU R27, [R1+0x1e90] ;  /* 0x001e9000011b7983 */ /* 0x000f280000300800 */
[----:B-1----:R-:W4:Y:S04]  /*1abef0*/  LDL.LU R26, [R1+0x1e94] ;  /* 0x001e9400011a7983 */ /* 0x002f280000300800 */
[----:B0-----:R-:W4:Y:S04]  /*1abf00*/  LDL.LU R25, [R1+0x1e98] ;  /* 0x001e980001197983 */ /* 0x001f280000300800 */
[----:B---3--:R-:W3:Y:S04]  /*1abf10*/  LDL.LU R4, [R1+0x1e9c] ;  /* 0x001e9c0001047983 */ /* 0x008ee80000300800 */
[----:B------:R-:W3:Y:S04]  /*1abf20*/  LDL.LU R58, [R1+0x480] ;  /* 0x00048000013a7983 */ /* 0x000ee80000300800 */
[----:B------:R0:W-:Y:S02]  /*1abf30*/  STL.64 [R1+0x898], R38 ;  /* 0x0008982601007387 */ /* 0x0001e40000100a00 */
[----:B0-----:R-:W-:-:S02]  /*1abf40*/  F2FP.SATFINITE.E5M2.F32.PACK_AB_MERGE_C R38, R53, R52, RZ ;  /* 0x000000343526723e */ /* 0x001fc400048060ff */
[----:B------:R-:W3:Y:S04]  /*1abf50*/  LDL.LU R52, [R1+0x1e80] ;  /* 0x001e800001347983 */ /* 0x000ee80000300800 */
[----:B------:R-:W3:Y:S04]  /*1abf60*/  LDL.LU R53, [R1+0x1e84] ;  /* 0x001e840001357983 */ /* 0x000ee80000300800 */
[----:B------:R0:W-:Y:S02]  /*1abf70*/  STL [R1+0x690], R38 ;  /* 0x0006902601007387 */ /* 0x0001e40000100800 */
[----:B0-----:R-:W-:-:S02]  /*1abf80*/  F2FP.SATFINITE.E5M2.F32.PACK_AB_MERGE_C R38, R36, R37, RZ ;  /* 0x000000252426723e */ /* 0x001fc400048060ff */
[----:B------:R-:W-:-:S05]  /*1abf90*/  IADD3 R36, P0, PT, R61, R22, RZ ;  /* 0x000000163d247210 */ /* 0x000fca0007f1e0ff */
[----:B------:R-:W-:Y:S01]  /*1abfa0*/  IMAD.X R37, R6, 0x1, R21, P0 ;  /* 0x0000000106257824 */ /* 0x000fe200000e0615 */
[----:B------:R-:W-:Y:S01]  /*1abfb0*/  F2FP.SATFINITE.E5M2.F32.PACK_AB_MERGE_C R35, R34, R35, RZ ;  /* 0x000000232223723e */ /* 0x000fe200048060ff */
[----:B------:R-:W-:Y:S01]  /*1abfc0*/  STL [R1+0x640], R38 ;  /* 0x0006402601007387 */ /* 0x000fe20000100800 */
[----:B------:R-:W-:Y:S02]  /*1abfd0*/  F2FP.SATFINITE.E5M2.F32.PACK_AB_MERGE_C R34, R32, R33, RZ ;  /* 0x000000212022723e */ /* 0x000fe400048060ff */
[----:B------:R-:W-:Y:S01]  /*1abfe0*/  IADD3 R32, P0, PT, R61, R20, RZ ;  /* 0x000000143d207210 */ /* 0x000fe20007f1e0ff */
[----:B------:R-:W-:Y:S04]  /*1abff0*/  STL.64 [R1+0x890], R36 ;  /* 0x0008902401007387 */ /* 0x000fe80000100a00 */
[----:B------:R-:W-:Y:S01]  /*1ac000*/  IMAD.X R33, R6, 0x1, R19, P0 ;  /* 0x0000000106217824 */ /* 0x000fe200000e0613 */
[----:B------:R-:W-:Y:S04]  /*1ac010*/  STL [R1+0x644], R35 ;  /* 0x0006442301007387 */ /* 0x000fe80000100800 */
[----:B------:R-:W-:Y:S04]  /*1ac020*/  STL [R1+0x618], R34 ;  /* 0x0006182201007387 */ /* 0x000fe80000100800 */
[----:B------:R0:W-:Y:S02]  /*1ac030*/  STL.64 [R1+0x878], R32 ;  /* 0x0008782001007387 */ /* 0x0001e40000100a00 */
[----:B0-----:R-:W-:-:S02]  /*1ac040*/  F2FP.SATFINITE.E5M2.F32.PACK_AB_MERGE_C R33, R30, R31, RZ ;  /* 0x0000001f1e21723e */ /* 0x001fc400048060ff */
[----:B------:R-:W-:Y:S02]  /*1ac050*/  IADD3 R30, P0, PT, R61, R16, RZ ;  /* 0x000000103d1e7210 */ /* 0x000fe40007f1e0ff */
[----:B------:R-:W-:Y:S01]  /*1ac060*/  F2FP.SATFINITE.E5M2.F32.PACK_AB_MERGE_C R32, R56, R55, RZ ;  /* 0x000000373820723e */ /* 0x000fe200048060ff */
[----:B------:R-:W-:Y:S02]  /*1ac070*/  STL [R1+0x620], R33 ;  /* 0x0006202101007387 */ /* 0x000fe40000100800 */
[----:B------:R-:W-:Y:S02]  /*1ac080*/  IMAD.X R31, R6, 0x1, R15, P0 ;  /* 0x00000001061f7824 */ /* 0x000fe400000e060f */
[----:B------:R-:W-:Y:S04]  /*1ac090*/  STL [R1+0x608], R32 ;  /* 0x0006082001007387 */ /* 0x000fe80000100800 */
[----:B------:R-:W3:Y:S04]  /*1ac0a0*/  LDL.LU R55, [R1+0x1e88] ;  /* 0x001e880001377983 */ /* 0x000ee80000300800 */
[----:B------:R-:W3:Y:S01]  /*1ac0b0*/  LDL.LU R56, [R1+0x1e8c] ;  /* 0x001e8c0001387983 */ /* 0x000ee20000300800 */
[----:B------:R-:W-:-:S03]  /*1ac0c0*/  F2FP.SATFINITE.E5M2.F32.PACK_AB_MERGE_C R5, R5, R60, RZ ;  /* 0x0000003c0505723e */ /* 0x000fc600048060ff */
[----:B------:R0:W-:Y:S02]  /*1ac0d0*/  STL.64 [R1+0x870], R30 ;  /* 0x0008701e01007387 */ /* 0x0001e40000100a00 */
[----:B0-----:R-:W-:Y:S02]  /*1ac0e0*/  F2FP.SATFINITE.E5M2.F32.PACK_AB_MERGE_C R30, R59, R57, RZ ;  /* 0x000000393b1e723e */ /* 0x001fe400048060ff */
[----:B------:R-:W3:Y:S04]  /*1ac0f0*/  LDL.LU R57, [R1+0x1e70] ;  /* 0x001e700001397983 */ /* 0x000ee80000300800 */
[----:B------:R-:W-:Y:S04]  /*1ac100*/  STL [R1+0x60c], R30 ;  /* 0x00060c1e01007387 */ /* 0x000fe80000100800 */
[----:B------:R-:W3:Y:S04]  /*1ac110*/  LDL.LU R59, [R1+0x1e74] ;  /* 0x001e7400013b7983 */ /* 0x000ee80000300800 */
[----:B------:R0:W-:Y:S04]  /*1ac120*/  STL [R1+0x5f4], R5 ;  /* 0x0005f40501007387 */ /* 0x0001e80000100800 */
[----:B------:R-:W3:Y:S04]  /*1ac130*/  LDL.LU R60, [R1+0x1e78] ;  /* 0x001e7800013c7983 */ /* 0x000ee80000300800 */
[----:B0-----:R-:W3:Y:S01]  /*1ac140*/  LDL.LU R5, [R1+0x1e7c] ;  /* 0x001e7c0001057983 */ /* 0x001ee20000300800 */
[----:B------:R-:W-:-:S05]  /*1ac150*/  IADD3 R30, P0, PT, R61, R14, RZ ;  /* 0x0000000e3d1e7210 */ /* 0x000fca0007f1e0ff */
[----:B------:R-:W-:-:S05]  /*1ac160*/  IMAD.X R31, R6, 0x1, R13, P0 ;  /* 0x00000001061f7824 */ /* 0x000fca00000e060d */
[----:B------:R0:W-:Y:S01]  /*1ac170*/  STL.64 [R1+0x868], R30 ;  /* 0x0008681e01007387 */ /* 0x0001e20000100a00 */
[----:B--2---:R-:W-:-:S05]  /*1ac180*/  F2FP.SATFINITE.E5M2.F32.PACK_AB_MERGE_C R29, R28, R29, RZ ;  /* 0x0000001d1c1d723e */ /* 0x004fca00048060ff */
[----:B------:R1:W-:Y:S01]  /*1ac190*/  STL [R1+0x5f0], R29 ;  /* 0x0005f01d01007387 */ /* 0x0003e20000100800 */
[----:B----4-:R-:W-:Y:S02]  /*1ac1a0*/  F2FP.SATFINITE.E5M2.F32.PACK_AB_MERGE_C R28, R26, R27, RZ ;  /* 0x0000001b1a1c723e */ /* 0x010fe400048060ff */
[----:B------:R-:W-:-:S03]  /*1ac1b0*/  IADD3 R26, P0, PT, R61, R12, RZ ;  /* 0x0000000c3d1a7210 */ /* 0x000fc60007f1e0ff */
[----:B------:R-:W-:Y:S02]  /*1ac1c0*/  STL [R1+0x5e4], R28 ;  /* 0x0005e41c01007387 */ /* 0x000fe40000100800 */
[----:B------:R-:W-:Y:S01]  /*1ac1d0*/  IMAD.X R27, R6, 0x1, R11, P0 ;  /* 0x00000001061b7824 */ /* 0x000fe200000e060b */
[----:B---3--:R-:W-:Y:S01]  /*1ac1e0*/  F2FP.SATFINITE.E5M2.F32.PACK_AB_MERGE_C R4, R4, R25, RZ ;  /* 0x000000190404723e */ /* 0x008fe200048060ff */
[----:B------:R-:W2:Y:S04]  /*1ac1f0*/  LDL.LU R34, [R1+0x1e60] ;  /* 0x001e600001227983 */ /* 0x000ea80000300800 */
[----:B------:R-:W2:Y:S04]  /*1ac200*/  LDL.LU R33, [R1+0x1e64] ;  /* 0x001e640001217983 */ /* 0x000ea80000300800 */
[----:B------:R-:W-:Y:S04]  /*1ac210*/  STL.64 [R1+0x860], R26 ;  /* 0x0008601a01007387 */ /* 0x000fe80000100a00 */
[----:B------:R3:W-:Y:S04]  /*1ac220*/  STL [R1+0x5d8], R4 ;  /* 0x0005d80401007387 */ /* 0x0007e80000100800 */
[----:B------:R-:W4:Y:S01]  /*1ac230*/  LDL.LU R32, [R1+0x1e68] ;  /* 0x001e680001207983 */ /* 0x000f220000300800 */
[----:B------:R-:W-:-:S03]  /*1ac240*/  IADD3 R36, P0, PT, R61, R18, RZ ;  /* 0x000000123d247210 */ /* 0x000fc60007f1e0ff */
[----:B0-----:R-:W4:Y:S04]  /*1ac250*/  LDL.LU R31, [R1+0x1e6c] ;  /* 0x001e6c00011f7983 */ /* 0x001f280000300800 */
[----:B------:R-:W4:Y:S01]  /*1ac260*/  LDL.LU R30, [R1+0x1e50] ;  /* 0x001e5000011e7983 */ /* 0x000f220000300800 */
[----:B------:R-:W-:-:S03]  /*1ac270*/  IMAD.X R37, R6, 0x1, R17, P0 ;  /* 0x0000000106257824 */ /* 0x000fc600000e0611 */
[----:B-1----:R-:W4:Y:S01]  /*1ac280*/  LDL.LU R29, [R1+0x1e54] ;  /* 0x001e5400011d7983 */ /* 0x002f220000300800 */
[----:B---3--:R-:W-:-:S05]  /*1ac290*/  F2FP.SATFINITE.E5M2.F32.PACK_AB_MERGE_C R4, R53, R52, RZ ;  /* 0x000000343504723e */ /* 0x008fca00048060ff */
[----:B------:R-:W-:Y:S04]  /*1ac2a0*/  STL [R1+0x5c8], R4 ;  /* 0x0005c80401007387 */ /* 0x000fe80000100800 */
[----:B------:R-:W3:Y:S04]  /*1ac2b0*/  LDL.LU R28, [R1+0x1e58] ;  /* 0x001e5800011c7983 */ /* 0x000ee80000300800 */
[----:B------:R-:W3:Y:S04]  /*1ac2c0*/  LDL.LU R27, [R1+0x1e5c] ;  /* 0x001e5c00011b7983 */ /* 0x000ee80000300800 */
[----:B------:R0:W-:Y:S04]  /*1ac2d0*/  STL.64 [R1+0x858], R36 ;  /* 0x0008582401007387 */ /* 0x0001e80000100a00 */
[----:B------:R-:W3:Y:S04]  /*1ac2e0*/  LDL.LU R26, [R1+0x1c50] ;  /* 0x001c5000011a7983 */ /* 0x000ee80000300800 */
[----:B------:R-:W3:Y:S01]  /*1ac2f0*/  LDL.LU R25, [R1+0x1c54] ;  /* 0x001c540001197983 */ /* 0x000ee20000300800 */
[----:B0-----:R-:W-:-:S03]  /*1ac300*/  IADD3 R36, P0, PT, R61, R10, RZ ;  /* 0x0000000a3d247210 */ /* 0x001fc60007f1e0ff */
[----:B------:R-:W3:Y:S04]  /*1ac310*/  LDL.LU R4, [R1+0x1c58] ;  /* 0x001c580001047983 */ /* 0x000ee80000300800 */
[----:B------:R-:W3:Y:S01]  /*1ac320*/  LDL.LU R52, [R1+0x1c5c] ;  /* 0x001c5c0001347983 */ /* 0x000ee20000300800 */
[----:B------:R-:W-:-:S03]  /*1ac330*/  IMAD.X R37, R6, 0x1, R9, P0 ;  /* 0x0000000106257824 */ /* 0x000fc600000e0609 */
[----:B------:R-:W3:Y:S04]  /*1ac340*/  LDL.LU R53, [R1+0x1e40] ;  /* 0x001e400001357983 */ /* 0x000ee80000300800 */
[----:B------:R-:W3:Y:S04]  /*1ac350*/  LDL.LU R61, [R1+0x1e44] ;  /* 0x001e4400013d7983 */ /* 0x000ee80000300800 */
[----:B------:R-:W-:Y:S01]  /*1ac360*/  STL.64 [R1+0x850], R36 ;  /* 0x0008502401007387 */ /* 0x000fe20000100a00 */
[----:B------:R-:W-:-:S05]  /*1ac370*/  F2FP.SATFINITE.E5M2.F32.PACK_AB_MERGE_C R6, R56, R55, RZ ;  /* 0x000000373806723e */ /* 0x000fca00048060ff */
[----:B------:R0:W-:Y:S04]  /*1ac380*/  STL [R1+0x5cc], R6 ;  /* 0x0005cc0601007387 */ /* 0x0001e80000100800 */
[----:B0-----:R-:W3:Y:S04]  /*1ac390*/  LDL.LU R6, [R1+0x1e48] ;  /* 0x001e480001067983 */ /* 0x001ee80000300800 */
[----:B------:R-:W3:Y:S04]  /*1ac3a0*/  LDL.LU R55, [R1+0x1e4c] ;  /* 0x001e4c0001377983 */ /* 0x000ee80000300800 */
[----:B------:R-:W3:Y:S01]  /*1ac3b0*/  LDL.LU R56, [R1+0x1e30] ;  /* 0x001e300001387983 */ /* 0x000ee20000300800 */
[----:B------:R-:W-:-:S05]  /*1ac3c0*/  F2FP.SATFINITE.E5M2.F32.PACK_AB_MERGE_C R35, R59, R57, RZ ;  /* 0x000000393b23723e */ /* 0x000fca00048060ff */
[----:B------:R-:W-:Y:S04]  /*1ac3d0*/  STL [R1+0x5b4], R35 ;  /* 0x0005b42301007387 */ /* 0x000fe80000100800 */
[----:B------:R-:W3:Y:S01]  /*1ac3e0*/  LDL.LU R59, [R1+0x1e34] ;  /* 0x001e3400013b7983 */ /* 0x000ee20000300800 */
[----:B------:R-:W-:-:S05]  /*1ac3f0*/  F2FP.SATFINITE.E5M2.F32.PACK_AB_MERGE_C R5, R5, R60, RZ ;  /* 0x0000003c0505723e */ /* 0x000fca00048060ff */
[----:B------:R0:W-:Y:S04]  /*1ac400*/  STL [R1+0x5b8], R5 ;  /* 0x0005b80501007387 */ /* 0x0001e80000100800 */
[----:B------:R-:W3:Y:S04]  /*1ac410*/  LDL.LU R60, [R1+0x1e38] ;  /* 0x001e3800013c7983 */ /* 0x000ee80000300800 */
[----:B0-----:R-:W3:Y:S01]  /*1ac420*/  LDL.LU R5, [R1+0x1e3c] ;  /* 0x001e3c0001057983 */ /* 0x001ee20000300800 */
[----:B------:R-:W-:Y:S02]  /*1ac430*/  SHF.R.S32.HI R57, RZ, 0x1f, R58 ;  /* 0x0000001fff397819 */ /* 0x000fe4000001143a */
[----:B------:R-:W-:Y:S01]  /*1ac440*/  IADD3 R36, P0, PT, R58, R24, RZ ;  /* 0x000000183a247210 */ /* 0x000fe20007f1e0ff */
[----:B------:R2:W-:Y:S04]  /*1ac450*/  STL [R1+0x83d4], R24 ;  /* 0x0083d41801007387 */ /* 0x0005e80000100800 */
[----:B------:R-:W-:Y:S01]  /*1ac460*/  IMAD.X R37, R57, 0x1, R23, P0 ;  /* 0x0000000139257824 */ /* 0x000fe200000e0617 */
[----:B------:R4:W-:Y:S04]  /*1ac470*/  STL [R1+0x83dc], R23 ;  /* 0x0083dc1701007387 */ /* 0x0009e80000100800 */
[----:B------:R-:W-:Y:S01]  /*1ac480*/  STL.64 [R1+0x848], R36 ;  /* 0x0008482401007387 */ /* 0x000fe20000100a00 */
[----:B------:R-:W-:Y:S01]  /*1ac490*/  UMOV UR54, UR5 ;  /* 0x0000000500367c82 */ /* 0x000fe20008000000 */
[----:B------:R-:W-:Y:S01]  /*1ac4a0*/  UMOV UR69, UR4 ;  /* 0x0000000400457c82 */ /* 0x000fe20008000000 */
[----:B------:R-:W0:Y:S02]  /*1ac4b0*/  LDCU.64 UR4, c[0x0][0x398] ;  /* 0x00007300ff0477ac */ /* 0x000e240008000a00 */
[----:B0-----:R-:W-:Y:S01]  /*1ac4c0*/  UMOV UR35, UR5 ;  /* 0x0000000500237c82 */ /* 0x001fe20008000000 */
[----:B------:R-:W-:Y:S01]  /*1ac4d0*/  UMOV UR71, UR4 ;  /* 0x0000000400477c82 */ /* 0x000fe20008000000 */
[----:B------:R-:W0:Y:S01]  /*1ac4e0*/  LDCU.64 UR4, c[0x0][0x398] ;  /* 0x00007300ff0477ac */ /* 0x000e220008000a00 */
[----:B------:R-:W-:Y:S01]  /*1ac4f0*/  UMOV UR64, UR6 ;  /* 0x0000000600407c82 */ /* 0x000fe20008000000 */
[----:B0-----:R-:W-:Y:S01]  /*1ac500*/  UMOV UR24, UR4 ;  /* 0x0000000400187c82 */ /* 0x001fe20008000000 */
[----:B------:R-:W-:Y:S01]  /*1ac510*/  UMOV UR4, UR7 ;  /* 0x0000000700047c82 */ /* 0x000fe20008000000 */
[----:B------:R-:W0:Y:S01]  /*1ac520*/  LDCU.64 UR6, c[0x0][0x398] ;  /* 0x00007300ff0677ac */ /* 0x000e220008000a00 */
[----:B--2---:R-:W-:-:S05]  /*1ac530*/  F2FP.SATFINITE.E5M2.F32.PACK_AB_MERGE_C R24, R33, R34, RZ ;  /* 0x000000222118723e */ /* 0x004fca00048060ff */
[----:B------:R1:W-:Y:S04]  /*1ac540*/  STL [R1+0x59c], R24 ;  /* 0x00059c1801007387 */ /* 0x0003e80000100800 */
[----:B------:R2:W-:Y:S01]  /*1ac550*/  STL [R1+0x83e0], R22 ;  /* 0x0083e01601007387 */ /* 0x0005e20000100800 */
[----:B----4-:R-:W-:Y:S02]  /*1ac560*/  F2FP.SATFINITE.E5M2.F32.PACK_AB_MERGE_C R23, R31, R32, RZ ;  /* 0x000000201f17723e */ /* 0x010fe400048060ff */
[----:B------:R-:W-:-:S03]  /*1ac570*/  IADD3 R32, P0, PT, R58, R22, RZ ;  /* 0x000000163a207210 */ /* 0x000fc60007f1e0ff */
[----:B------:R4:W-:Y:S02]  /*1ac580*/  STL [R1+0x5a0], R23 ;  /* 0x0005a01701007387 */ /* 0x0009e40000100800 */
[----:B------:R-:W-:Y:S01]  /*1ac590*/  IMAD.X R33, R57, 0x1, R21, P0 ;  /* 0x0000000139217824 */ /* 0x000fe200000e0615 */
[----:B-1----:R-:W-:Y:S01]  /*1ac5a0*/  F2FP.SATFINITE.E5M2.F32.PACK_AB_MERGE_C R24, R29, R30, RZ ;  /* 0x0000001e1d18723e */ /* 0x002fe200048060ff */
[----:B------:R3:W-:Y:S01]  /*1ac5b0*/  STL [R1+0x83e4], R21 ;  /* 0x0083e41501007387 */ /* 0x0007e20000100800 */
[----:B--2---:R-:W-:-:S03]  /*1ac5c0*/  IADD3 R22, P0, PT, R58, R20, RZ ;  /* 0x000000143a167210 */ /* 0x004fc60007f1e0ff */
[----:B------:R-:W-:Y:S04]  /*1ac5d0*/  STL.64 [R1+0x840], R32 ;  /* 0x0008402001007387 */ /* 0x000fe80000100a00 */
[----:B------:R-:W-:Y:S01]  /*1ac5e0*/  STL [R1+0x57c], R24 ;  /* 0x00057c1801007387 */ /* 0x000fe20000100800 */
[----:B----4-:R-:W-:-:S03]  /*1ac5f0*/  IMAD.X R23, R57, 0x1, R19, P0 ;  /* 0x0000000139177824 */ /* 0x010fc600000e0613 */
[----:B------:R1:W-:Y:S01]  /*1ac600*/  STL [R1+0x83ec], R20 ;  /* 0x0083ec1401007387 */ /* 0x0003e20000100800 */
[----:B---3--:R-:W-:Y:S02]  /*1ac610*/  F2FP.SATFINITE.E5M2.F32.PACK_AB_MERGE_C R21, R27, R28, RZ ;  /* 0x0000001c1b15723e */ /* 0x008fe400048060ff */
[----:B-1----:R-:W-:-:S03]  /*1ac620*/  IADD3 R20, P0, PT, R58, R16, RZ ;  /* 0x000000103a147210 */ /* 0x002fc60007f1e0ff */
[----:B------:R-:W-:Y:S04]  /*1ac630*/  STL [R1+0x580], R21 ;  /* 0x0005801501007387 */ /* 0x000fe80000100800 */
[----:B------:R1:W-:Y:S04]  /*1ac640*/  STL [R1+0x83f0], R19 ;  /* 0x0083f01301007387 */ /* 0x0003e80000100800 */
[----:B------:R-:W-:Y:S01]  /*1ac650*/  STL.64 [R1+0x838], R22 ;  /* 0x0008381601007387 */ /* 0x000fe20000100a00 */
[----:B-1----:R-:W-:Y:S02]  /*1ac660*/  F2FP.SATFINITE.E5M2.F32.PACK_AB_MERGE_C R19, R25, R26, RZ ;  /* 0x0000001a1913723e */ /* 0x002fe400048060ff */
[----:B------:R-:W-:Y:S01]  /*1ac670*/  F2FP.SATFINITE.E5M2.F32.PACK_AB_MERGE_C R4, R52, R4, RZ ;  /* 0x000000043404723e */ /* 0x000fe200048060ff */
[----:B------:R-:W-:-:S02]  /*1ac680*/  IMAD.X R21, R57, 0x1, R15, P0 ;  /* 0x0000000139157824 */ /* 0x000fc400000e060f */
[----:B------:R-:W-:Y:S04]  /*1ac690*/  STL [R1+0x1b0], R19 ;  /* 0x0001b01301007387 */ /* 0x000fe80000100800 */
[----:B------:R-:W-:Y:S04]  /*1ac6a0*/  STL [R1+0x83f4], R16 ;  /* 0x0083f41001007387 */ /* 0x000fe80000100800 */
[----:B------:R-:W-:Y:S04]  /*1ac6b0*/  STL [R1+0x1b4], R4 ;  /* 0x0001b40401007387 */ /* 0x000fe80000100800 */
[----:B------:R1:W-:Y:S04]  /*1ac6c0*/  STL [R1+0x83fc], R15 ;  /* 0x0083fc0f01007387 */ /* 0x0003e80000100800 */
[----:B------:R2:W-:Y:S01]  /*1ac6d0*/  STL.64 [R1+0x830], R20 ;  /* 0x0008301401007387 */ /* 0x0005e20000100a00 */
[----:B-1----:R-:W-:-:S02]  /*1ac6e0*/  F2FP.SATFINITE.E5M2.F32.PACK_AB_MERGE_C R15, R61, R53, RZ ;  /* 0x000000353d0f723e */ /* 0x002fc400048060ff */
[----:B--2---:R-:W-:-:S03]  /*1ac6f0*/  IADD3 R20, P0, PT, R58, R14, RZ ;  /* 0x0000000e3a147210 */ /* 0x004fc60007f1e0ff */
[----:B------:R-:W-:Y:S04]  /*1ac700*/  STL [R1+0x5530], R15 ;  /* 0x0055300f01007387 */ /* 0x000fe80000100800 */
[----:B------:R-:W-:Y:S01]  /*1ac710*/  STL [R1+0x8400], R14 ;  /* 0x0084000e01007387 */ /* 0x000fe20000100800 */
[----:B------:R-:W-:Y:S01]  /*1ac720*/  IMAD.X R21, R57, 0x1, R13, P0 ;  /* 0x0000000139157824 */ /* 0x000fe200000e060d */
[----:B------:R-:W-:-:S05]  /*1ac730*/  F2FP.SATFINITE.E5M2.F32.PACK_AB_MERGE_C R4, R55, R6, RZ ;  /* 0x000000063704723e */ /* 0x000fca00048060ff */
[----:B------:R1:W-:Y:S04]  /*1ac740*/  STL [R1+0x553c], R4 ;  /* 0x00553c0401007387 */ /* 0x0003e80000100800 */
[----:B------:R2:W-:Y:S01]  /*1ac750*/  STL [R1+0x8404], R13 ;  /* 0x0084040d01007387 */ /* 0x0005e20000100800 */
[----:B-1----:R-:W-:Y:S02]  /*1ac760*/  IADD3 R4, P0, PT, R58, R12, RZ ;  /* 0x0000000c3a047210 */ /* 0x002fe40007f1e0ff */
[----:B--2---:R-:W-:Y:S01]  /*1ac770*/  F2FP.SATFINITE.E5M2.F32.PACK_AB_MERGE_C R13, R59, R56, RZ ;  /* 0x000000383b0d723e */ /* 0x004fe200048060ff */
[----:B------:R-:W-:Y:S04]  /*1ac780*/  STL.64 [R1+0x828], R20 ;  /* 0x0008281401007387 */ /* 0x000fe80000100a00 */
[----:B------:R-:W-:Y:S04]  /*1ac790*/  STL [R1+0x54fc], R13 ;  /* 0x0054fc0d01007387 */ /* 0x000fe80000100800 */
[----:B------:R-:W-:Y:S01]  /*1ac7a0*/  STL [R1+0x840c], R12 ;  /* 0x00840c0c01007387 */ /* 0x000fe20000100800 */
[----:B------:R-:W-:Y:S01]  /*1ac7b0*/  F2FP.SATFINITE.E5M2.F32.PACK_AB_MERGE_C R6, R5, R60, RZ ;  /* 0x0000003c0506723e */ /* 0x000fe200048060ff */
[----:B------:R-:W-:-:S04]  /*1ac7c0*/  IMAD.X R5, R57, 0x1, R11, P0 ;  /* 0x0000000139057824 */ /* 0x000fc800000e060b */
[----:B------:R-:W-:Y:S04]  /*1ac7d0*/  STL [R1+0x5500], R6 ;  /* 0x0055000601007387 */ /* 0x000fe80000100800 */
[----:B------:R-:W2:Y:S04]  /*1ac7e0*/  LDL.LU R55, [R1+0x1e20] ;  /* 0x001e200001377983 */ /* 0x000ea80000300800 */
[----:B------:R-:W2:Y:S04]  /*1ac7f0*/  LDL.LU R56, [R1+0x1e24] ;  /* 0x001e240001387983 */ /* 0x000ea80000300800 */
[----:B------:R-:W3:Y:S04]  /*1ac800*/  LDL.LU R60, [R1+0x1e28] ;  /* 0x001e2800013c7983 */ /* 0x000ee80000300800 */
[----:B------:R1:W-:Y:S04]  /*1ac810*/  STL.64 [R1+0x820], R4 ;  /* 0x0008200401007387 */ /* 0x0003e80000100a00 */
[----:B-1----:R-:W3:Y:S04]  /*1ac820*/  LDL.LU R5, [R1+0x1e2c] ;  /* 0x001e2c0001057983 */ /* 0x002ee80000300800 */
[----:B------:R-:W4:Y:S01]  /*1ac830*/  LDL R59, [R1+0x3750] ;  /* 0x00375000013b7983 */ /* 0x000f220000100800 */
[----:B0-----:R-:W-:Y:S01]  /*1ac840*/  UMOV UR52, UR7 ;  /* 0x0000000700347c82 */ /* 0x001fe20008000000 */
[----:B------:R-:W-:Y:S01]  /*1ac850*/  UMOV UR20, UR6 ;  /* 0x0000000600147c82 */ /* 0x000fe20008000000 */
[----:B------:R-:W0:Y:S02]  /*1ac860*/  LDCU.64 UR6, c[0x0][0x398] ;  /* 0x00007300ff0677ac */ /* 0x000e240008000a00 */
        /* <DEDUP_REMOVED lines=8> */
[----:B------:R-:W0:Y:S01]  /*1ac8f0*/  LDCU.64 UR6, c[0x0][0x398] ;  /* 0x00007300ff0677ac */ /* 0x000e220008000a00 */
[----:B------:R-:W-:Y:S01]  /*1ac900*/  UMOV UR8, UR16 ;  /* 0x0000001000087c82 */ /* 0x000fe20008000000 */
[----:B------:R-:W-:Y:S01]  /*1ac910*/  UMOV UR27, UR23 ;  /* 0x00000017001b7c82 */ /* 0x000fe20008000000 */
[----:B------:R-:W-:Y:S01]  /*1ac920*/  UMOV UR16, UR22 ;  /* 0x0000001600107c82 */ /* 0x000fe20008000000 */
[----:B------:R-:W1:Y:S01]  /*1ac930*/  LDCU.64 UR22, c[0x0][0x398] ;  /* 0x00007300ff1677ac */ /* 0x000e620008000a00 */
[----:B0-----:R-:W-:Y:S01]  /*1ac940*/  UMOV UR50, UR7 ;  /* 0x0000000700327c82 */ /* 0x001fe20008000000 */
[----:B------:R-:W-:Y:S01]  /*1ac950*/  UMOV UR60, UR6 ;  /* 0x00000006003c7c82 */ /* 0x000fe20008000000 */
[----:B------:R-:W0:Y:S01]  /*1ac960*/  LDCU.64 UR6, c[0x0][0x398] ;  /* 0x00007300ff0677ac */ /* 0x000e220008000a00 */
[----:B-1----:R-:W-:Y:S01]  /*1ac970*/  UMOV UR44, UR23 ;  /* 0x00000017002c7c82 */ /* 0x002fe20008000000 */
[----:B------:R-:W-:Y:S01]  /*1ac980*/  UMOV UR70, UR22 ;  /* 0x0000001600467c82 */ /* 0x000fe20008000000 */
[----:B------:R-:W1:Y:S01]  /*1ac990*/  LDCU.64 UR22, c[0x0][0x398] ;  /* 0x00007300ff1677ac */ /* 0x000e620008000a00 */
[----:B0-----:R-:W-:Y:S01]  /*1ac9a0*/  UMOV UR33, UR7 ;  /* 0x0000000700217c82 */ /* 0x001fe20008000000 */
[----:B------:R-:W-:Y:S01]  /*1ac9b0*/  UMOV UR12, UR6 ;  /* 0x00000006000c7c82 */ /* 0x000fe20008000000 */
[----:B------:R-:W0:Y:S01]  /*1ac9c0*/  LDCU.64 UR6, c[0x0][0x398] ;  /* 0x00007300ff0677ac */ /* 0x000e220008000a00 */
[----:B------:R-:W-:Y:S01]  /*1ac9d0*/  UMOV UR53, UR5 ;  /* 0x0000000500357c82 */ /* 0x000fe20008000000 */
[----:B-1----:R-:W-:Y:S01]  /*1ac9e0*/  UMOV UR5, UR23 ;  /* 0x0000001700057c82 */ /* 0x002fe20008000000 */
        /* <DEDUP_REMOVED lines=39> */
[----:B------:R-:W-:Y:S01]  /*1acc60*/  UMOV UR62, UR36 ;  /* 0x00000024003e7c82 */ /* 0x000fe20008000000 */
[----:B0-----:R-:W-:Y:S01]  /*1acc70*/  UMOV UR45, UR7 ;  /* 0x00000007002d7c82 */ /* 0x001fe20008000000 */
[----:B------:R-:W-:Y:S01]  /*1acc80*/  UMOV UR7, UR37 ;  /* 0x0000002500077c82 */ /* 0x000fe20008000000 */
[----:B------:R-:W0:Y:S01]  /*1acc90*/  LDCU.64 UR36, c[0x0][0x398] ;  /* 0x00007300ff2477ac */ /* 0x000e220008000a00 */
[----:B-1----:R-:W-:Y:S01]  /*1acca0*/  UMOV UR39, UR23 ;  /* 0x0000001700277c82 */ /* 0x002fe20008000000 */
[----:B------:R-:W-:Y:S01]  /*1accb0*/  UMOV UR23, UR22 ;  /* 0x0000001600177c82 */ /* 0x000fe20008000000 */
[----:B0-----:R-:W-:Y:S01]  /*1accc0*/  UMOV UR38, UR37 ;  /* 0x0000002500267c82 */ /* 0x001fe20008000000 */
[----:B------:R-:W-:Y:S01]  /*1accd0*/  UMOV UR22, UR36 ;  /* 0x0000002400167c82 */ /* 0x000fe20008000000 */
[----:B------:R-:W0:Y:S01]  /*1acce0*/  LDCU.64 UR36, c[0x0][0x398] ;  /* 0x00007300ff2477ac */ /* 0x000e220008000a00 */
[----:B------:R-:W-:Y:S01]  /*1accf0*/  STL [R1+0x8410], R11 ;  /* 0x0084100b01007387 */ /* 0x000fe20000100800 */
[----:B0-----:R-:W-:Y:S01]  /*1acd00*/  IMAD.U32 R4, RZ, RZ, UR36 ;  /* 0x00000024ff047e24 */ /* 0x001fe2000f8e00ff */
[----:B------:R-:W-:Y:S01]  /*1acd10*/  UMOV UR21, UR37 ;  /* 0x0000002500157c82 */ /* 0x000fe20008000000 */
[----:B------:R-:W0:Y:S01]  /*1acd20*/  LDCU.64 UR36, c[0x0][0x398] ;  /* 0x00007300ff2477ac */ /* 0x000e220008000a00 */
[----:B--2---:R-:W-:-:S05]  /*1acd30*/  F2FP.SATFINITE.E5M2.F32.PACK_AB_MERGE_C R6, R56, R55, RZ ;  /* 0x000000373806723e */ /* 0x004fca00048060ff */
[----:B------:R-:W-:Y:S01]  /*1acd40*/  STL [R1+0x54b4], R6 ;  /* 0x0054b40601007387 */ /* 0x000fe20000100800 */
[----:B---3--:R-:W-:-:S03]  /*1acd50*/  F2FP.SATFINITE.E5M2.F32.PACK_AB_MERGE_C R5, R5, R60, RZ ;  /* 0x0000003c0505723e */ /* 0x008fc600048060ff */
[----:B------:R0:W-:Y:S04]  /*1acd60*/  STL [R1+0xd4], R4 ;  /* 0x0000d40401007387 */ /* 0x0001e80000100800 */
[----:B------:R4:W-:Y:S01]  /*1acd70*/  STL [R1+0x54bc], R5 ;  /* 0x0054bc0501007387 */ /* 0x0009e20000100800 */
[----:B0-----:R-:W-:Y:S02]  /*1acd80*/  IMAD.U32 R4, RZ, RZ, UR36 ;  /* 0x00000024ff047e24 */ /* 0x001fe4000f8e00ff */
[----:B----4-:R-:W-:-:S03]  /*1acd90*/  VIADD R5, R59, 0xab ;  /* 0x000000ab3b057836 */ /* 0x010fc60000000000 */
[----:B------:R0:W-:Y:S02]  /*1acda0*/  STL [R1+0xd0], R4 ;  /* 0x0000d00401007387 */ /* 0x0001e40000100800 */
[----:B------:R-:W-:Y:S01]  /*1acdb0*/  ISETP.GE.AND P1, PT, R5, UR11, PT ;  /* 0x0000000b05007c0c */ /* 0x000fe2000bf26270 */
[C---:B0-----:R-:W-:Y:S01]  /*1acdc0*/  VIADD R4, R59.reuse, 0xaa ;  /* 0x000000aa3b047836 */ /* 0x041fe20000000000 */
[----:B------:R-:W-:Y:S01]  /*1acdd0*/  LOP3.LUT R8, R8, 0xffff7fff, RZ, 0xc0, !PT ;  /* 0xffff7fff08087812 */ /* 0x000fe200078ec0ff */
[----:B------:R-:W-:-:S03]  /*1acde0*/  VIADD R5, R59, 0xa9 ;  /* 0x000000a93b057836 */ /* 0x000fc60000000000 */
[----:B------:R-:W-:-:S07]  /*1acdf0*/  ISETP.GE.AND P0, PT, R4, UR15, PT ;  /* 0x0000000f04007c0c */ /* 0x000fce000bf06270 */
[----:B------:R-:W-:Y:S02]  /*1ace00*/  @P1 LOP3.LUT R8, R8, 0x8000, RZ, 0xfc, !PT ;  /* 0x0000800008081812 */ /* 0x000fe400078efcff */
[----:B------:R-:W-:Y:S02]  /*1ace10*/  ISETP.GE.AND P1, PT, R5, UR55, PT ;  /* 0x0000003705007c0c */ /* 0x000fe4000bf26270 */
[----:B------:R-:W-:Y:S01]  /*1ace20*/  LOP3.LUT R8, R8, 0xffffbfff, RZ, 0xc0, !PT ;  /* 0xffffbfff08087812 */ /* 0x000fe200078ec0ff */
[----:B------:R-:W-:-:S03]  /*1ace30*/  VIADD R4, R59, 0xa8 ;  /* 0x000000a83b047836 */ /* 0x000fc60000000000 */
[----:B------:R-:W-:Y:S02]  /*1ace40*/  @P0 LOP3.LUT R8, R8, 0x4000, RZ, 0xfc, !PT ;  /* 0x0000400008080812 */ /* 0x000fe400078efcff */
[----:B------:R-:W-:Y:S02]  /*1ace50*/  ISETP.GE.AND P0, PT, R4, UR19, PT ;  /* 0x0000001304007c0c */ /* 0x000fe4000bf06270 */
[----:B------:R-:W-:Y:S01]  /*1ace60*/  LOP3.LUT R8, R8, 0xffffdfff, RZ, 0xc0, !PT ;  /* 0xffffdfff08087812 */ /* 0x000fe200078ec0ff */
[----:B------:R-:W-:-:S03]  /*1ace70*/  VIADD R5, R59, 0xa7 ;  /* 0x000000a73b057836 */ /* 0x000fc60000000000 */
[----:B------:R-:W-:Y:S02]  /*1ace80*/  @P1 LOP3.LUT R8, R8, 0x2000, RZ, 0xfc, !PT ;  /* 0x0000200008081812 */ /* 0x000fe400078efcff */
[----:B------:R-:W-:Y:S02]  /*1ace90*/  ISETP.GE.AND P1, PT, R5, UR54, PT ;  /* 0x0000003605007c0c */ /* 0x000fe4000bf26270 */
[----:B------:R-:W-:Y:S01]  /*1acea0*/  LOP3.LUT R8, R8, 0xffffefff, RZ, 0xc0, !PT ;  /* 0xffffefff08087812 */ /* 0x000fe200078ec0ff */
[----:B------:R-:W-:Y:S01]  /*1aceb0*/  VIADD R4, R59, 0xa6 ;  /* 0x000000a63b047836 */ /* 0x000fe20000000000 */
[----:B------:R-:W-:Y:S01]  /*1acec0*/  LOP3.LUT R3, R3, 0x7fffffff, RZ, 0xc0, !PT ;  /* 0x7fffffff03037812 */ /* 0x000fe200078ec0ff */
[C---:B------:R-:W-:Y:S01]  /*1aced0*/  VIADD R5, R59.reuse, 0xa5 ;  /* 0x000000a53b057836 */ /* 0x040fe20000000000 */
[----:B------:R-:W-:Y:S01]  /*1acee0*/  @P0 LOP3.LUT R8, R8, 0x1000, RZ, 0xfc, !PT ;  /* 0x0000100008080812 */ /* 0x000fe200078efcff */
[----:B------:R-:W-:Y:S01]  /*1acef0*/  IMAD.U32 R43, RZ, RZ, UR56 ;  /* 0x00000038ff2b7e24 */ /* 0x000fe2000f8e00ff */
[----:B------:R-:W-:Y:S01]  /*1acf00*/  ISETP.GE.AND P0, PT, R4, UR35, PT ;  /* 0x0000002304007c0c */ /* 0x000fe2000bf06270 */
[----:B------:R-:W-:Y:S01]  /*1acf10*/  UMOV UR13, UR57 ;  /* 0x00000039000d7c82 */ /* 0x000fe20008000000 */
[----:B------:R-:W-:Y:S01]  /*1acf20*/  LOP3.LUT R8, R8, 0xfffff7ff, RZ, 0xc0, !PT ;  /* 0xfffff7ff08087812 */ /* 0x000fe200078ec0ff */
[----:B------:R-:W-:Y:S01]  /*1acf30*/  VIADD R4, R59, 0xa4 ;  /* 0x000000a43b047836 */ /* 0x000fe20000000000 */
[----:B------:R-:W0:Y:S02]  /*1acf40*/  LDCU.64 UR56, c[0x0][0x398] ;  /* 0x00007300ff3877ac */ /* 0x000e240008000a00 */
[----:B------:R-:W-:-:S02]  /*1acf50*/  @P1 LOP3.LUT R8, R8, 0x800, RZ, 0xfc, !PT ;  /* 0x0000080008081812 */ /* 0x000fc400078efcff */
[----:B------:R-:W-:Y:S01]  /*1acf60*/  ISETP.GE.AND P1, PT, R5, UR53, PT ;  /* 0x0000003505007c0c */ /* 0x000fe2000bf26270 */
[----:B------:R-:W1:Y:S01]  /*1acf70*/  LDCU.64 UR54, c[0x0][0x398] ;  /* 0x00007300ff3677ac */ /* 0x000e620008000a00 */
[----:B------:R-:W-:-:S04]  /*1acf80*/  LOP3.LUT R8, R8, 0xfffffbff, RZ, 0xc0, !PT ;  /* 0xfffffbff08087812 */ /* 0x000fc800078ec0ff */
[----:B------:R-:W-:Y:S02]  /*1acf90*/  @P0 LOP3.LUT R8, R8, 0x400, RZ, 0xfc, !PT ;  /* 0x0000040008080812 */ /* 0x000fe400078efcff */
[----:B------:R-:W-:Y:S02]  /*1acfa0*/  ISETP.GE.AND P0, PT, R4, UR4, PT ;  /* 0x0000000404007c0c */ /* 0x000fe4000bf06270 */
[----:B------:R-:W-:Y:S01]  /*1acfb0*/  LOP3.LUT R8, R8, 0xfffffdff, RZ, 0xc0, !PT ;  /* 0xfffffdff08087812 */ /* 0x000fe200078ec0ff */
[----:B------:R-:W-:-:S03]  /*1acfc0*/  VIADD R5, R59, 0xa3 ;  /* 0x000000a33b057836 */ /* 0x000fc60000000000 */
[----:B------:R-:W-:Y:S02]  /*1acfd0*/  @P1 LOP3.LUT R8, R8, 0x200, RZ, 0xfc, !PT ;  /* 0x0000020008081812 */ /* 0x000fe400078efcff */
[----:B------:R-:W-:Y:S02]  /*1acfe0*/  ISETP.GE.AND P1, PT, R5, UR52, PT ;  /* 0x0000003405007c0c */ /* 0x000fe4000bf26270 */
[----:B------:R-:W-:Y:S01]  /*1acff0*/  LOP3.LUT R8, R8, 0xfffffeff, RZ, 0xc0, !PT ;  /* 0xfffffeff08087812 */ /* 0x000fe200078ec0ff */
[C---:B------:R-:W-:Y:S01]  /*1ad000*/  VIADD R4, R59.reuse, 0xa2 ;  /* 0x000000a23b047836 */ /* 0x040fe20000000000 */
[----:B0-----:R-:W-:Y:S01]  /*1ad010*/  UMOV UR36, UR57 ;  /* 0x0000003900247c82 */ /* 0x001fe20008000000 */
[----:B------:R-:W-:Y:S01]  /*1ad020*/  VIADD R5, R59, 0xa1 ;  /* 0x000000a13b057836 */ /* 0x000fe20000000000 */
[----:B------:R-:W-:Y:S01]  /*1ad030*/  @P0 LOP3.LUT R8, R8, 0x100, RZ, 0xfc, !PT ;  /* 0x0000010008080812 */ /* 0x000fe200078efcff */
[----:B------:R-:W-:Y:S01]  /*1ad040*/  IMAD.U32 R6, RZ, RZ, UR56 ;  /* 0x00000038ff067e24 */ /* 0x000fe2000f8e00ff */
[----:B------:R-:W-:Y:S01]  /*1ad050*/  ISETP.GE.AND P0, PT, R4, UR34, PT ;  /* 0x0000002204007c0c */ /* 0x000fe2000bf06270 */
[----:B------:R-:W0:Y:S01]  /*1ad060*/  LDCU.64 UR52, c[0x0][0x398] ;  /* 0x00007300ff3477ac */ /* 0x000e220008000a00 */
[----:B------:R-:W-:Y:S01]  /*1ad070*/  LOP3.LUT R8, R8, 0xffffff7f, RZ, 0xc0, !PT ;  /* 0xffffff7f08087812 */ /* 0x000fe200078ec0ff */
[----:B------:R-:W2:Y:S03]  /*1ad080*/  LDCU.64 UR56, c[0x0][0x398] ;  /* 0x00007300ff3877ac */ /* 0x000ea60008000a00 */
[----:B------:R-:W-:-:S02]  /*1ad090*/  @P1 LOP3.LUT R8, R8, 0x80, RZ, 0xfc, !PT ;  /* 0x0000008008081812 */ /* 0x000fc400078efcff */
        /* <DEDUP_REMOVED lines=11> */
[----:B------:R3:W-:Y:S01]  /*1ad150*/  STL [R1+0xc8], R6 ;  /* 0x0000c80601007387 */ /* 0x0007e20000100800 */
[----:B------:R-:W-:Y:S01]  /*1ad160*/  VIADD R5, R59, 0x9d ;  /* 0x0000009d3b057836 */ /* 0x000fe20000000000 */
[----:B------:R-:W-:Y:S01]  /*1ad170*/  @P0 LOP3.LUT R8, R8, 0x10, RZ, 0xfc, !PT ;  /* 0x0000001008080812 */ /* 0x000fe200078efcff */
[----:B-1----:R-:W-:Y:S01]  /*1ad180*/  UMOV UR35, UR55 ;  /* 0x0000003700237c82 */ /* 0x002fe20008000000 */
[----:B------:R-:W-:Y:S01]  /*1ad190*/  ISETP.GE.AND P0, PT, R4, UR33, PT ;  /* 0x0000002104007c0c */ /* 0x000fe2000bf06270 */
[----:B--2---:R-:W-:Y:S01]  /*1ad1a0*/  UMOV UR19, UR57 ;  /* 0x0000003900137c82 */ /* 0x004fe20008000000 */
[----:B------:R-:W-:Y:S01]  /*1ad1b0*/  LOP3.LUT R8, R8, 0xfffffff7, RZ, 0xc0, !PT ;  /* 0xfffffff708087812 */ /* 0x000fe200078ec0ff */
[----:B0-----:R-:W-:Y:S01]  /*1ad1c0*/  UMOV UR34, UR53 ;  /* 0x0000003500227c82 */ /* 0x001fe20008000000 */
[----:B------:R-:W0:Y:S02]  /*1ad1d0*/  LDCU.64 UR50, c[0x0][0x398] ;  /* 0x00007300ff3277ac */ /* 0x000e240008000a00 */
[----:B------:R-:W-:-:S02]  /*1ad1e0*/  @P1 LOP3.LUT R8, R8, 0x8, RZ, 0xfc, !PT ;  /* 0x0000000808081812 */ /* 0x000fc400078efcff */
[----:B------:R-:W-:Y:S02]  /*1ad1f0*/  ISETP.GE.AND P1, PT, R5, UR49, PT ;  /* 0x0000003105007c0c */ /* 0x000fe4000bf26270 */
[----:B------:R-:W-:Y:S01]  /*1ad200*/  LOP3.LUT R8, R8, 0xfffffffb, RZ, 0xc0, !PT ;  /* 0xfffffffb08087812 */ /* 0x000fe200078ec0ff */
[----:B------:R-:W-:-:S03]  /*1ad210*/  VIADD R4, R59, 0x9c ;  /* 0x0000009c3b047836 */ /* 0x000fc60000000000 */
[----:B------:R-:W-:Y:S01]  /*1ad220*/  @P0 LOP3.LUT R8, R8, 0x4, RZ, 0xfc, !PT ;  /* 0x0000000408080812 */ /* 0x000fe200078efcff */
[C---:B------:R-:W-:Y:S01]  /*1ad230*/  VIADD R5, R59.reuse, 0x9b ;  /* 0x0000009b3b057836 */ /* 0x040fe20000000000 */
[----:B------:R-:W-:Y:S02]  /*1ad240*/  ISETP.GE.AND P0, PT, R4, UR48, PT ;  /* 0x0000003004007c0c */ /* 0x000fe4000bf06270 */
[----:B------:R-:W-:Y:S01]  /*1ad250*/  LOP3.LUT R8, R8, 0xfffffffd, RZ, 0xc0, !PT ;  /* 0xfffffffd08087812 */ /* 0x000fe200078ec0ff */
[----:B------:R-:W-:Y:S01]  /*1ad260*/  VIADD R4, R59, 0x9a ;  /* 0x0000009a3b047836 */ /* 0x000fe20000000000 */
[----:B------:R-:W1:Y:S02]  /*1ad270*/  LDCU.64 UR48, c[0x0][0x398] ;  /* 0x00007300ff3077ac */ /* 0x000e640008000a00 */
[----:B------:R-:W-:Y:S02]  /*1ad280*/  @P1 LOP3.LUT R8, R8, 0x2, RZ, 0xfc, !PT ;  /* 0x0000000208081812 */ /* 0x000fe400078efcff */
[----:B------:R-:W-:-:S02]  /*1ad290*/  ISETP.GE.AND P1, PT, R5, UR47, PT ;  /* 0x0000002f05007c0c */ /* 0x000fc4000bf26270 */
[----:B------:R-:W-:-:S04]  /*1ad2a0*/  LOP3.LUT R8, R8, 0xfffffffe, RZ, 0xc0, !PT ;  /* 0xfffffffe08087812 */ /* 0x000fc800078ec0ff */
[----:B------:R-:W-:Y:S02]  /*1ad2b0*/  @P0 LOP3.LUT R8, R8, 0x1, RZ, 0xfc, !PT ;  /* 0x0000000108080812 */ /* 0x000fe400078efcff */
[----:B------:R-:W-:Y:S01]  /*1ad2c0*/  ISETP.GE.AND P0, PT, R4, UR31, PT ;  /* 0x0000001f04007c0c */ /* 0x000fe2000bf06270 */
[----:B------:R-:W-:-:S04]  /*1ad2d0*/  VIADD R5, R59, 0x99 ;  /* 0x000000993b057836 */ /* 0x000fc80000000000 */
[----:B------:R-:W-:Y:S02]  /*1ad2e0*/  @P1 LOP3.LUT R3, R3, 0x80000000, RZ, 0xfc, !PT ;  /* 0x8000000003031812 */ /* 0x000fe400078efcff */
[----:B------:R-:W-:Y:S02]  /*1ad2f0*/  ISETP.GE.AND P1, PT, R5, UR46, PT ;  /* 0x0000002e05007c0c */ /* 0x000fe4000bf26270 */
[----:B------:R-:W-:Y:S01]  /*1ad300*/  LOP3.LUT R3, R3, 0xbfffffff, RZ, 0xc0, !PT ;  /* 0xbfffffff03037812 */ /* 0x000fe200078ec0ff */
[----:B------:R-:W-:Y:S02]  /*1ad310*/  VIADD R4, R59, 0x98 ;  /* 0x000000983b047836 */ /* 0x000fe40000000000 */
[----:B---3--:R-:W-:Y:S01]  /*1ad320*/  IMAD.U32 R6, RZ, RZ, UR56 ;  /* 0x00000038ff067e24 */ /* 0x008fe2000f8e00ff */
[----:B------:R-:W-:Y:S01]  /*1ad330*/  @P0 LOP3.LUT R3, R3, 0x40000000, RZ, 0xfc, !PT ;  /* 0x4000000003030812 */ /* 0x000fe200078efcff */
[----:B------:R-:W-:Y:S01]  /*1ad340*/  VIADD R5, R59, 0x97 ;  /* 0x000000973b057836 */ /* 0x000fe20000000000 */
[----:B------:R-:W-:Y:S01]  /*1ad350*/  ISETP.GE.AND P0, PT, R4, UR17, PT ;  /* 0x0000001104007c0c */ /* 0x000fe2000bf06270 */
[----:B-1----:R-:W-:Y:S01]  /*1ad360*/  IMAD.U32 R41, RZ, RZ, UR48 ;  /* 0x00000030ff297e24 */ /* 0x002fe2000f8e00ff */
[----:B------:R-:W-:Y:S01]  /*1ad370*/  LOP3.LUT R3, R3, 0xdfffffff, RZ, 0xc0, !PT ;  /* 0xdfffffff03037812 */ /* 0x000fe200078ec0ff */
[----:B------:R-:W-:Y:S01]  /*1ad380*/  UMOV UR11, UR49 ;  /* 0x00000031000b7c82 */ /* 0x000fe20008000000 */
[----:B------:R-:W-:Y:S01]  /*1ad390*/  VIADD R4, R59, 0x96 ;  /* 0x000000963b047836 */ /* 0x000fe20000000000 */
[----:B------:R1:W-:Y:S01]  /*1ad3a0*/  STL [R1+0xc4], R6 ;  /* 0x0000c40601007387 */ /* 0x0003e20000100800 */
[----:B------:R-:W-:Y:S01]  /*1ad3b0*/  @P1 LOP3.LUT R3, R3, 0x20000000, RZ, 0xfc, !PT ;  /* 0x2000000003031812 */ /* 0x000fe200078efcff */
[----:B------:R-:W2:Y:S01]  /*1ad3c0*/  LDCU.64 UR48, c[0x0][0x398] ;  /* 0x00007300ff3077ac */ /* 0x000ea20008000a00 */
[----:B------:R-:W-:-:S02]  /*1ad3d0*/  ISETP.GE.AND P1, PT, R5, UR45, PT ;  /* 0x0000002d05007c0c */ /* 0x000fc4000bf26270 */
[----:B------:R-:W-:Y:S01]  /*1ad3e0*/  LOP3.LUT R3, R3, 0xefffffff, RZ, 0xc0, !PT ;  /* 0xefffffff03037812 */ /* 0x000fe200078ec0ff */
[----:B------:R-:W3:Y:S03]  /*1ad3f0*/  LDCU.64 UR46, c[0x0][0x398] ;  /* 0x00007300ff2e77ac */ /* 0x000ee60008000a00 */
[----:B------:R-:W-:Y:S01]  /*1ad400*/  @P0 LOP3.LUT R3, R3, 0x10000000, RZ, 0xfc, !PT ;  /* 0x1000000003030812 */ /* 0x000fe200078efcff */
[----:B0-----:R-:W-:Y:S01]  /*1ad410*/  UMOV UR33, UR51 ;  /* 0x0000003300217c82 */ /* 0x001fe20008000000 */
[----:B------:R-:W-:Y:S02]  /*1ad420*/  ISETP.GE.AND P0, PT, R4, UR27, PT ;  /* 0x0000001b04007c0c */ /* 0x000fe4000bf06270 */
[----:B------:R-:W-:Y:S02]  /*1ad430*/  LOP3.LUT R2, R2, 0x7fffffff, RZ, 0xc0, !PT ;  /* 0x7fffffff02027812 */ /* 0x000fe400078ec0ff */
[----:B------:R-:W-:Y:S01]  /*1ad440*/  LOP3.LUT R0, R0, 0x7fffffff, RZ, 0xc0, !PT ;  /* 0x7fffffff00007812 */ /* 0x000fe200078ec0ff */
[----:B------:R-:W-:Y:S01]  /*1ad450*/  VIADD R52, R59, 0x57 ;  /* 0x000000573b347836 */ /* 0x000fe20000000000 */
[----:B------:R-:W-:Y:S01]  /*1ad460*/  LOP3.LUT R3, R3, 0xf7ffffff, RZ, 0xc0, !PT ;  /* 0xf7ffffff03037812 */ /* 0x000fe200078ec0ff */
[----:B------:R-:W-:Y:S01]  /*1ad470*/  VIADD R5, R59, 0x95 ;  /* 0x000000953b057836 */ /* 0x000fe20000000000 */
[----:B------:R-:W0:Y:S02]  /*1ad480*/  LDCU.64 UR56, c[0x0][0x398] ;  /* 0x00007300ff3877ac */ /* 0x000e240008000a00 */
[----:B------:R-:W-:-:S02]  /*1ad490*/  @P1 LOP3.LUT R3, R3, 0x8000000, RZ, 0xfc, !PT ;  /* 0x0800000003031812 */ /* 0x000fc400078efcff */
[----:B------:R-:W-:Y:S02]  /*1ad4a0*/  ISETP.GE.AND P1, PT, R5, UR44, PT ;  /* 0x0000002c05007c0c */ /* 0x000fe4000bf26270 */
[----:B------:R-:W-:Y:S01]  /*1ad4b0*/  LOP3.LUT R3, R3, 0xfbffffff, RZ, 0xc0, !PT ;  /* 0xfbffffff03037812 */ /* 0x000fe200078ec0ff */
[----:B------:R-:W-:Y:S01]  /*1ad4c0*/  VIADD R4, R59, 0x94 ;  /* 0x000000943b047836 */ /* 0x000fe20000000000 */
[----:B------:R-:W4:Y:S02]  /*1ad4d0*/  LDCU.64 UR44, c[0x0][0x398] ;  /* 0x00007300ff2c77ac */ /* 0x000f240008000a00 */
        /* <DEDUP_REMOVED lines=15> */
[----:B------:R-:W-:Y:S02]  /*1ad5d0*/  VIADD R4, R59, 0x90 ;  /* 0x000000903b047836 */ /* 0x000fe40000000000 */
[----:B-1----:R-:W-:Y:S01]  /*1ad5e0*/  IMAD.U32 R6, RZ, RZ, UR54 ;  /* 0x00000036ff067e24 */ /* 0x002fe2000f8e00ff */
[----:B------:R-:W-:Y:S01]  /*1ad5f0*/  @P0 LOP3.LUT R3, R3, 0x400000, RZ, 0xfc, !PT ;  /* 0x0040000003030812 */ /* 0x000fe200078efcff */
[----:B------:R-:W-:Y:S01]  /*1ad600*/  VIADD R5, R59, 0x8f ;  /* 0x0000008f3b057836 */ /* 0x000fe20000000000 */
[----:B------:R-:W-:Y:S01]  /*1ad610*/  ISETP.GE.AND P0, PT, R4, UR41, PT ;  /* 0x0000002904007c0c */ /* 0x000fe2000bf06270 */
[----:B------:R-:W1:Y:S01]  /*1ad620*/  LDCU.64 UR54, c[0x0][0x398] ;  /* 0x00007300ff3677ac */ /* 0x000e620008000a00 */
[----:B------:R-:W-:Y:S01]  /*1ad630*/  LOP3.LUT R3, R3, 0xffdfffff, RZ, 0xc0, !PT ;  /* 0xffdfffff03037812 */ /* 0x000fe200078ec0ff */
[----:B---3--:R-:W-:-:S03]  /*1ad640*/  UMOV UR17, UR47 ;  /* 0x0000002f00117c82 */ /* 0x008fc60008000000 */
[----:B------:R-:W-:Y:S01]  /*1ad650*/  @P1 LOP3.LUT R3, R3, 0x200000, RZ, 0xfc, !PT ;  /* 0x0020000003031812 */ /* 0x000fe200078efcff */
[----:B--2---:R-:W-:Y:S01]  /*1ad660*/  UMOV UR31, UR49 ;  /* 0x00000031001f7c82 */ /* 0x004fe20008000000 */
[----:B------:R-:W-:Y:S01]  /*1ad670*/  ISETP.GE.AND P1, PT, R5, UR40, PT ;  /* 0x0000002805007c0c */ /* 0x000fe2000bf26270 */
[----:B----4-:R-:W-:Y:S01]  /*1ad680*/  IMAD.U32 R40, RZ, RZ, UR44 ;  /* 0x0000002cff287e24 */ /* 0x010fe2000f8e00ff */
[----:B------:R-:W-:Y:S01]  /*1ad690*/  LOP3.LUT R3, R3, 0xffefffff, RZ, 0xc0, !PT ;  /* 0xffefffff03037812 */ /* 0x000fe200078ec0ff */
[C---:B------:R-:W-:Y:S01]  /*1ad6a0*/  VIADD R4, R59.reuse, 0x8e ;  /* 0x0000008e3b047836 */ /* 0x040fe20000000000 */
[----:B------:R2:W-:Y:S01]  /*1ad6b0*/  STL [R1+0xc0], R6 ;  /* 0x0000c00601007387 */ /* 0x0005e20000100800 */
[----:B------:R-:W-:Y:S01]  /*1ad6c0*/  VIADD R5, R59, 0x8d ;  /* 0x0000008d3b057836 */ /* 0x000fe20000000000 */
[----:B------:R-:W-:Y:S01]  /*1ad6d0*/  @P0 LOP3.LUT R3, R3, 0x100000, RZ, 0xfc, !PT ;  /* 0x0010000003030812 */ /* 0x000fe200078efcff */
[----:B------:R-:W-:Y:S01]  /*1ad6e0*/  UMOV UR5, UR45 ;  /* 0x0000002d00057c82 */ /* 0x000fe20008000000 */
[----:B------:R-:W-:Y:S01]  /*1ad6f0*/  ISETP.GE.AND P0, PT, R4, UR25, PT ;  /* 0x0000001904007c0c */ /* 0x000fe2000bf06270 */
[----:B------:R-:W3:Y:S01]  /*1ad700*/  LDCU.64 UR42, c[0x0][0x398] ;  /* 0x00007300ff2a77ac */ /* 0x000ee20008000a00 */
[----:B------:R-:W-:Y:S01]  /*1ad710*/  LOP3.LUT R3, R3, 0xfff7ffff, RZ, 0xc0, !PT ;  /* 0xfff7ffff03037812 */ /* 0x000fe200078ec0ff */
[----:B-1----:R-:W-:-:S03]  /*1ad720*/  UMOV UR4, UR55 ;  /* 0x0000003700047c82 */ /* 0x002fc60008000000 */
[----:B------:R-:W-:Y:S01]  /*1ad730*/  @P1 LOP3.LUT R3, R3, 0x80000, RZ, 0xfc, !PT ;  /* 0x0008000003031812 */ /* 0x000fe200078efcff */
[----:B--2---:R-:W-:Y:S01]  /*1ad740*/  IMAD.U32 R6, RZ, RZ, UR52 ;  /* 0x00000034ff067e24 */ /* 0x004fe2000f8e00ff */
[----:B------:R-:W-:Y:S01]  /*1ad750*/  ISETP.GE.AND P1, PT, R5, UR39, PT ;  /* 0x0000002705007c0c */ /* 0x000fe2000bf26270 */
[----:B------:R-:W1:Y:S01]  /*1ad760*/  LDCU.64 UR44, c[0x0][0x398] ;  /* 0x00007300ff2c77ac */ /* 0x000e620008000a00 */
[----:B------:R-:W-:Y:S01]  /*1ad770*/  LOP3.LUT R3, R3, 0xfffbffff, RZ, 0xc0, !PT ;  /* 0xfffbffff03037812 */ /* 0x000fe200078ec0ff */
[----:B------:R-:W-:Y:S01]  /*1ad780*/  VIADD R4, R59, 0x8c ;  /* 0x0000008c3b047836 */ /* 0x000fe20000000000 */
[----:B------:R-:W2:Y:S02]  /*1ad790*/  LDCU.64 UR52, c[0x0][0x398] ;  /* 0x00007300ff3477ac */ /* 0x000ea40008000a00 */
[----:B------:R-:W-:Y:S02]  /*1ad7a0*/  @P0 LOP3.LUT R3, R3, 0x40000, RZ, 0xfc, !PT ;  /* 0x0004000003030812 */ /* 0x000fe400078efcff */
[----:B------:R-:W-:Y:S01]  /*1ad7b0*/  ISETP.GE.AND P0, PT, R4, UR7, PT ;  /* 0x0000000704007c0c */ /* 0x000fe2000bf06270 */
[----:B------:R-:W4:Y:S01]  /*1ad7c0*/  LDCU.64 UR40, c[0x0][0x398] ;  /* 0x00007300ff2877ac */ /* 0x000f220008000a00 */
        /* <DEDUP_REMOVED lines=9> */
[----:B--2---:R-:W-:Y:S01]  /*1ad860*/  UMOV UR18, UR53 ;  /* 0x0000003500127c82 */ /* 0x004fe20008000000 */
[----:B------:R-:W-:Y:S01]  /*1ad870*/  ISETP.GE.AND P0, PT, R4, UR21, PT ;  /* 0x0000001504007c0c */ /* 0x000fe2000bf06270 */
[----:B-1----:R-:W-:Y:S01]  /*1ad880*/  UMOV UR26, UR45 ;  /* 0x0000002d001a7c82 */ /* 0x002fe20008000000 */
[----:B------:R-:W-:Y:S01]  /*1ad890*/  LOP3.LUT R3, R3, 0xffff7fff, RZ, 0xc0, !PT ;  /* 0xffff7fff03037812 */ /* 0x000fe200078ec0ff */
[----:B------:R-:W1:Y:S03]  /*1ad8a0*/  LDCU.64 UR38, c[0x0][0x398] ;  /* 0x00007300ff2677ac */ /* 0x000e660008000a00 */
        /* <DEDUP_REMOVED lines=12> */
[----:B0-----:R-:W-:Y:S01]  /*1ad970*/  IMAD.U32 R6, RZ, RZ, UR52 ;  /* 0x00000034ff067e24 */ /* 0x001fe2000f8e00ff */
[----:B------:R-:W-:Y:S01]  /*1ad980*/  @P0 LOP3.LUT R3, R3, 0x1000, RZ, 0xfc, !PT ;  /* 0x0000100003030812 */ /* 0x000fe200078efcff */
[----:B------:R-:W-:Y:S01]  /*1ad990*/  VIADD R5, R59, 0x85 ;  /* 0x000000853b057836 */ /* 0x000fe20000000000 */
[----:B------:R-:W-:Y:S01]  /*1ad9a0*/  ISETP.GE.AND P0, PT, R4, UR19, PT ;  /* 0x0000001304007c0c */ /* 0x000fe2000bf06270 */
[----:B----4-:R-:W-:Y:S01]  /*1ad9b0*/  UMOV UR25, UR41 ;  /* 0x0000002900197c82 */ /* 0x010fe20008000000 */
[----:B------:R-:W-:Y:S01]  /*1ad9c0*/  LOP3.LUT R3, R3, 0xfffff7ff, RZ, 0xc0, !PT ;  /* 0xfffff7ff03037812 */ /* 0x000fe200078ec0ff */
[----:B---3--:R-:W-:Y:S01]  /*1ad9d0*/  UMOV UR15, UR43 ;  /* 0x0000002b000f7c82 */ /* 0x008fe20008000000 */
[----:B-1----:R-:W-:Y:S01]  /*1ad9e0*/  UMOV UR21, UR39 ;  /* 0x0000002700157c82 */ /* 0x002fe20008000000 */
[----:B------:R-:W0:Y:S01]  /*1ad9f0*/  LDCU.64 UR36, c[0x0][0x398] ;  /* 0x00007300ff2477ac */ /* 0x000e220008000a00 */
[----:B------:R-:W-:-:S02]  /*1ada00*/  @P1 LOP3.LUT R3, R3, 0x800, RZ, 0xfc, !PT ;  /* 0x0000080003031812 */ /* 0x000fc400078efcff */
[----:B------:R-:W-:Y:S01]  /*1ada10*/  ISETP.GE.AND P1, PT, R5, UR35, PT ;  /* 0x0000002305007c0c */ /* 0x000fe2000bf26270 */
[----:B------:R-:W1:Y:S01]  /*1ada20*/  LDCU.64 UR52, c[0x0][0x398] ;  /* 0x00007300ff3477ac */ /* 0x000e620008000a00 */
        /* <DEDUP_REMOVED lines=13> */
[----:B------:R-:W3:Y:S01]  /*1adb00*/  LDCU.64 UR34, c[0x0][0x398] ;  /* 0x00007300ff2277ac */ /* 0x000ee20008000a00 */
[----:B------:R-:W-:-:S02]  /*1adb10*/  ISETP.GE.AND P0, PT, R4, UR18, PT ;  /* 0x0000001204007c0c */ /* 0x000fc4000bf06270 */
[----:B------:R-:W-:-:S04]  /*1adb20*/  LOP3.LUT R3, R3, 0xffffff7f, RZ, 0xc0, !PT ;  /* 0xffffff7f03037812 */ /* 0x000fc800078ec0ff */
[----:B------:R-:W-:Y:S01]  /*1adb30*/  @P1 LOP3.LUT R3, R3, 0x80, RZ, 0xfc, !PT ;  /* 0x0000008003031812 */ /* 0x000fe200078efcff */
[----:B--2---:R-:W-:Y:S01]  /*1adb40*/  IMAD.U32 R6, RZ, RZ, UR50 ;  /* 0x00000032ff067e24 */ /* 0x004fe2000f8e00ff */
[----:B------:R-:W-:Y:S01]  /*1adb50*/  ISETP.GE.AND P1, PT, R5, UR33, PT ;  /* 0x0000002105007c0c */ /* 0x000fe2000bf26270 */
[----:B------:R-:W-:Y:S01]  /*1adb60*/  VIADD R4, R59, 0x80 ;  /* 0x000000803b047836 */ /* 0x000fe20000000000 */
[----:B------:R-:W-:Y:S01]  /*1adb70*/  LOP3.LUT R3, R3, 0xffffffbf, RZ, 0xc0, !PT ;  /* 0xffffffbf03037812 */ /* 0x000fe200078ec0ff */
[----:B0-----:R-:W-:Y:S01]  /*1adb80*/  IMAD.U32 R12, RZ, RZ, UR36 ;  /* 0x00000024ff0c7e24 */ /* 0x001fe2000f8e00ff */
[----:B------:R0:W-:Y:S01]  /*1adb90*/  STL [R1+0xb0], R6 ;  /* 0x0000b00601007387 */ /* 0x0001e20000100800 */
[----:B------:R-:W-:Y:S01]  /*1adba0*/  UMOV UR19, UR37 ;  /* 0x0000002500137c82 */ /* 0x000fe20008000000 */
[----:B------:R-:W-:Y:S01]  /*1adbb0*/  @P0 LOP3.LUT R3, R3, 0x40, RZ, 0xfc, !PT ;  /* 0x0000004003030812 */ /* 0x000fe200078efcff */
[----:B------:R-:W-:Y:S01]  /*1adbc0*/  VIADD R5, R59, 0x7f ;  /* 0x0000007f3b057836 */ /* 0x000fe20000000000 */
[----:B------:R-:W-:Y:S01]  /*1adbd0*/  ISETP.GE.AND P0, PT, R4, UR11, PT ;  /* 0x0000000b04007c0c */ /* 0x000fe2000bf06270 */
[----:B---3--:R-:W-:Y:S01]  /*1adbe0*/  IMAD.U32 R13, RZ, RZ, UR34 ;  /* 0x00000022ff0d7e24 */ /* 0x008fe2000f8e00ff */
[----:B------:R-:W-:Y:S01]  /*1adbf0*/  LOP3.LUT R3, R3, 0xffffffdf, RZ, 0xc0, !PT ;  /* 0xffffffdf03037812 */ /* 0x000fe200078ec0ff */
[----:B------:R-:W-:Y:S01]  /*1adc00*/  UMOV UR18, UR35 ;  /* 0x0000002300127c82 */ /* 0x000fe20008000000 */
[----:B------:R-:W2:Y:S01]  /*1adc10*/  LDCU.64 UR50, c[0x0][0x398] ;  /* 0x00007300ff3277ac */ /* 0x000ea20008000a00 */
[----:B0-----:R-:W-:Y:S01]  /*1adc20*/  IMAD.U32 R6, RZ, RZ, UR48 ;  /* 0x00000030ff067e24 */ /* 0x001fe2000f8e00ff */
[----:B------:R-:W-:Y:S01]  /*1adc30*/  @P1 LOP3.LUT R3, R3, 0x20, RZ, 0xfc, !PT ;  /* 0x0000002003031812 */ /* 0x000fe200078efcff */
[----:B------:R-:W-:Y:S01]  /*1adc40*/  VIADD R4, R59, 0x7e ;  /* 0x0000007e3b047836 */ /* 0x000fe20000000000 */
[----:B------:R-:W0:Y:S02]  /*1adc50*/  LDCU.64 UR34, c[0x0][0x398] ;  /* 0x00007300ff2277ac */ /* 0x000e240008000a00 */
[----:B------:R3:W-:Y:S01]  /*1adc60*/  STL [R1+0xa8], R6 ;  /* 0x0000a80601007387 */ /* 0x0007e20000100800 */
[----:B------:R-:W-:Y:S01]  /*1adc70*/  ISETP.GE.AND P1, PT, R5, UR31, PT ;  /* 0x0000001f05007c0c */ /* 0x000fe2000bf26270 */
[----:B------:R-:W4:Y:S01]  /*1adc80*/  LDCU.64 UR36, c[0x0][0x398] ;  /* 0x00007300ff2477ac */ /* 0x000f220008000a00 */
[----:B------:R-:W-:Y:S01]  /*1adc90*/  LOP3.LUT R3, R3, 0xffffffef, RZ, 0xc0, !PT ;  /* 0xffffffef03037812 */ /* 0x000fe200078ec0ff */
[----:B------:R-:W0:Y:S01]  /*1adca0*/  LDCU.64 UR48, c[0x0][0x398] ;  /* 0x00007300ff3077ac */ /* 0x000e220008000a00 */
[----:B---3--:R-:W-:Y:S01]  /*1adcb0*/  IMAD.U32 R6, RZ, RZ, UR46 ;  /* 0x0000002eff067e24 */ /* 0x008fe2000f8e00ff */
[----:B------:R-:W3:Y:S01]  /*1adcc0*/  LDCU.64 UR46, c[0x0][0x398] ;  /* 0x00007300ff2e77ac */ /* 0x000ee20008000a00 */
[----:B------:R-:W-:-:S02]  /*1adcd0*/  @P0 LOP3.LUT R3, R3, 0x10, RZ, 0xfc, !PT ;  /* 0x0000001003030812 */ /* 0x000fc400078efcff */
[----:B------:R-:W-:Y:S02]  /*1adce0*/  ISETP.GE.AND P0, PT, R4, UR17, PT ;  /* 0x0000001104007c0c */ /* 0x000fe4000bf06270 */
[----:B------:R-:W-:Y:S01]  /*1adcf0*/  LOP3.LUT R3, R3, 0xfffffff7, RZ, 0xc0, !PT ;  /* 0xfffffff703037812 */ /* 0x000fe200078ec0ff */
[----:B------:R-:W-:Y:S01]  /*1add00*/  VIADD R5, R59, 0x7d ;  /* 0x0000007d3b057836 */ /* 0x000fe20000000000 */
[----:B------:R0:W-:Y:S02]  /*1add10*/  STL [R1+0xa4], R6 ;  /* 0x0000a40601007387 */ /* 0x0001e40000100800 */
[----:B------:R-:W-:Y:S01]  /*1add20*/  @P1 LOP3.LUT R3, R3, 0x8, RZ, 0xfc, !PT ;  /* 0x0000000803031812 */ /* 0x000fe200078efcff */
[----:B------:R-:W-:-:S03]  /*1add30*/  VIADD R4, R59, 0x7c ;  /* 0x0000007c3b047836 */ /* 0x000fc60000000000 */
[----:B------:R-:W-:Y:S01]  /*1add40*/  LOP3.LUT R3, R3, 0xfffffffb, RZ, 0xc0, !PT ;  /* 0xfffffffb03037812 */ /* 0x000fe200078ec0ff */
[----:B---3--:R-:W-:Y:S01]  /*1add50*/  UMOV UR27, UR47 ;  /* 0x0000002f001b7c82 */ /* 0x008fe20008000000 */
[----:B0-----:R-:W-:Y:S01]  /*1add60*/  IMAD.U32 R6, RZ, RZ, UR46 ;  /* 0x0000002eff067e24 */ /* 0x001fe2000f8e00ff */
[----:B------:R-:W-:Y:S01]  /*1add70*/  ISETP.GE.AND P1, PT, R5, UR27, PT ;  /* 0x0000001b05007c0c */ /* 0x000fe2000bf26270 */
[----:B------:R-:W-:Y:S01]  /*1add80*/  IMAD.U32 R14, RZ, RZ, UR34 ;  /* 0x00000022ff0e7e24 */ /* 0x000fe2000f8e00ff */
[----:B------:R-:W-:Y:S01]  /*1add90*/  @P0 LOP3.LUT R3, R3, 0x4, RZ, 0xfc, !PT ;  /* 0x0000000403030812 */ /* 0x000fe200078efcff */
[----:B------:R-:W-:Y:S01]  /*1adda0*/  UMOV UR11, UR35 ;  /* 0x00000023000b7c82 */ /* 0x000fe20008000000 */
[----:B------:R0:W-:Y:S01]  /*1addb0*/  STL [R1+0xa0], R6 ;  /* 0x0000a00601007387 */ /* 0x0001e20000100800 */
[----:B------:R-:W-:Y:S01]  /*1addc0*/  ISETP.GE.AND P0, PT, R4, UR5, PT ;  /* 0x0000000504007c0c */ /* 0x000fe2000bf06270 */
[----:B------:R-:W-:Y:S01]  /*1addd0*/  VIADD R5, R59, 0x7b ;  /* 0x0000007b3b057836 */ /* 0x000fe20000000000 */
[----:B------:R-:W-:Y:S01]  /*1adde0*/  LOP3.LUT R3, R3, 0xfffffffd, RZ, 0xc0, !PT ;  /* 0xfffffffd03037812 */ /* 0x000fe200078ec0ff */
[----:B------:R-:W3:Y:S01]  /*1addf0*/  LDCU.64 UR34, c[0x0][0x398] ;  /* 0x00007300ff2277ac */ /* 0x000ee20008000a00 */
[----:B----4-:R-:W-:Y:S01]  /*1ade00*/  UMOV UR4, UR37 ;  /* 0x0000002500047c82 */ /* 0x010fe20008000000 */
[----:B------:R-:W-:Y:S01]  /*1ade10*/  IMAD.U32 R38, RZ, RZ, UR36 ;  /* 0x00000024ff267e24 */ /* 0x000fe2000f8e00ff */
[----:B------:R-:W4:Y:S01]  /*1ade20*/  LDCU.64 UR46, c[0x0][0x398] ;  /* 0x00007300ff2e77ac */ /* 0x000f220008000a00 */
[----:B0-----:R-:W-:Y:S01]  /*1ade30*/  IMAD.U32 R6, RZ, RZ, UR44 ;  /* 0x0000002cff067e24 */ /* 0x001fe2000f8e00ff */
[----:B------:R-:W-:Y:S01]  /*1ade40*/  @P1 LOP3.LUT R3, R3, 0x2, RZ, 0xfc, !PT ;  /* 0x0000000203031812 */ /* 0x000fe200078efcff */
[----:B------:R-:W-:Y:S01]  /*1ade50*/  VIADD R4, R59, 0x7a ;  /* 0x0000007a3b047836 */ /* 0x000fe20000000000 */
[----:B------:R-:W0:Y:S02]  /*1ade60*/  LDCU.64 UR36, c[0x0][0x398] ;  /* 0x00007300ff2477ac */ /* 0x000e240008000a00 */
[----:B------:R1:W-:Y:S01]  /*1ade70*/  STL [R1+0x98], R6 ;  /* 0x0000980601007387 */ /* 0x0003e20000100800 */
[----:B------:R-:W-:Y:S01]  /*1ade80*/  ISETP.GE.AND P1, PT, R5, UR26, PT ;  /* 0x0000001a05007c0c */ /* 0x000fe2000bf26270 */
[----:B------:R-:W0:Y:S01]  /*1ade90*/  LDCU.64 UR44, c[0x0][0x398] ;  /* 0x00007300ff2c77ac */ /* 0x000e220008000a00 */
[----:B------:R-:W-:Y:S01]  /*1adea0*/  LOP3.LUT R3, R3, 0xfffffffe, RZ, 0xc0, !PT ;  /* 0xfffffffe03037812 */ /* 0x000fe200078ec0ff */
[----:B-1----:R-:W-:-:S03]  /*1adeb0*/  IMAD.U32 R6, RZ, RZ, UR42 ;  /* 0x0000002aff067e24 */ /* 0x002fc6000f8e00ff */
[----:B------:R-:W-:Y:S01]  /*1adec0*/  @P0 LOP3.LUT R3, R3, 0x1, RZ, 0xfc, !PT ;  /* 0x0000000103030812 */ /* 0x000fe200078efcff */
[----:B------:R-:W-:Y:S01]  /*1aded0*/  VIADD R5, R59, 0x79 ;  /* 0x000000793b057836 */ /* 0x000fe20000000000 */
[----:B------:R-:W1:Y:S01]  /*1adee0*/  LDCU.64 UR26, c[0x0][0x398] ;  /* 0x00007300ff1a77ac */ /* 0x000e620008000a00 */
[----:B------:R0:W-:Y:S01]  /*1adef0*/  STL [R1+0x94], R6 ;  /* 0x0000940601007387 */ /* 0x0001e20000100800 */
[----:B------:R-:W-:Y:S01]  /*1adf00*/  ISETP.GE.AND P0, PT, R4, UR15, PT ;  /* 0x0000000f04007c0c */ /* 0x000fe2000bf06270 */
[----:B---3--:R-:W-:Y:S02]  /*1adf10*/  IMAD.U32 R15, RZ, RZ, UR34 ;  /* 0x00000022ff0f7e24 */ /* 0x008fe4000f8e00ff */
[----:B------:R-:W-:Y:S01]  /*1adf20*/  @P1 LOP3.LUT R2, R2, 0x80000000, RZ, 0xfc, !PT ;  /* 0x8000000002021812 */ /* 0x000fe200078efcff */
[----:B------:R-:W-:Y:S01]  /*1adf30*/  UMOV UR17, UR35 ;  /* 0x0000002300117c82 */ /* 0x000fe20008000000 */
[----:B------:R-:W3:Y:S01]  /*1adf40*/  LDCU.64 UR42, c[0x0][0x398] ;  /* 0x00007300ff2a77ac */ /* 0x000ee20008000a00 */
[----:B0-----:R-:W-:Y:S01]  /*1adf50*/  IMAD.U32 R6, RZ, RZ, UR40 ;  /* 0x00000028ff067e24 */ /* 0x001fe2000f8e00ff */
[----:B------:R-:W0:Y:S01]  /*1adf60*/  LDCU.64 UR40, c[0x0][0x398] ;  /* 0x00007300ff2877ac */ /* 0x000e220008000a00 */
[----:B------:R-:W-:-:S02]  /*1adf70*/  ISETP.GE.AND P1, PT, R5, UR25, PT ;  /* 0x0000001905007c0c */ /* 0x000fc4000bf26270 */
[----:B------:R-:W-:Y:S01]  /*1adf80*/  LOP3.LUT R2, R2, 0xbfffffff, RZ, 0xc0, !PT ;  /* 0xbfffffff02027812 */ /* 0x000fe200078ec0ff */
[----:B------:R2:W-:Y:S01]  /*1adf90*/  STL [R1+0x90], R6 ;  /* 0x0000900601007387 */ /* 0x0005e20000100800 */
[----:B------:R-:W-:Y:S01]  /*1adfa0*/  VIADD R4, R59, 0x78 ;  /* 0x000000783b047836 */ /* 0x000fe20000000000 */
[----:B-1----:R-:W-:Y:S01]  /*1adfb0*/  UMOV UR15, UR27 ;  /* 0x0000001b000f7c82 */ /* 0x002fe20008000000 */
[----:B------:R-:W-:Y:S01]  /*1adfc0*/  @P0 LOP3.LUT R2, R2, 0x40000000, RZ, 0xfc, !PT ;  /* 0x4000000002020812 */ /* 0x000fe200078efcff */
[----:B------:R-:W-:Y:S01]  /*1adfd0*/  IMAD.U32 R16, RZ, RZ, UR26 ;  /* 0x0000001aff107e24 */ /* 0x000fe2000f8e00ff */
[----:B------:R-:W1:Y:S01]  /*1adfe0*/  LDCU.64 UR26, c[0x0][0x398] ;  /* 0x00007300ff1a77ac */ /* 0x000e620008000a00 */
[----:B------:R-:W1:Y:S01]  /*1adff0*/  LDCU.64 UR34, c[0x0][0x398] ;  /* 0x00007300ff2277ac */ /* 0x000e620008000a00 */
[----:B--2---:R-:W-:Y:S01]  /*1ae000*/  IMAD.U32 R6, RZ, RZ, UR38 ;  /* 0x00000026ff067e24 */ /* 0x004fe2000f8e00ff */
[----:B------:R-:W2:Y:S01]  /*1ae010*/  LDCU.64 UR38, c[0x0][0x398] ;  /* 0x00007300ff2677ac */ /* 0x000ea20008000a00 */
[----:B------:R-:W-:Y:S01]  /*1ae020*/  LOP3.LUT R2, R2, 0xdfffffff, RZ, 0xc0, !PT ;  /* 0xdfffffff02027812 */ /* 0x000fe200078ec0ff */
[----:B0-----:R-:W-:-:S02]  /*1ae030*/  UMOV UR7, UR41 ;  /* 0x0000002900077c82 */ /* 0x001fc40008000000 */
[----:B------:R-:W-:Y:S01]  /*1ae040*/  ISETP.GE.AND P0, PT, R4, UR7, PT ;  /* 0x0000000704007c0c */ /* 0x000fe2000bf06270 */
[C---:B------:R-:W-:Y:S01]  /*1ae050*/  VIADD R5, R59.reuse, 0x77 ;  /* 0x000000773b057836 */ /* 0x040fe20000000000 */
[----:B------:R-:W-:Y:S01]  /*1ae060*/  @P1 LOP3.LUT R2, R2, 0x20000000, RZ, 0xfc, !PT ;  /* 0x2000000002021812 */ /* 0x000fe200078efcff */
[----:B------:R-:W-:-:S03]  /*1ae070*/  VIADD R4, R59, 0x76 ;  /* 0x000000763b047836 */ /* 0x000fc60000000000 */
[----:B------:R-:W-:Y:S02]  /*1ae080*/  ISETP.GE.AND P1, PT, R5, UR21, PT ;  /* 0x0000001505007c0c */ /* 0x000fe4000bf26270 */
[----:B------:R-:W-:Y:S01]  /*1ae090*/  LOP3.LUT R2, R2, 0xefffffff, RZ, 0xc0, !PT ;  /* 0xefffffff02027812 */ /* 0x000fe200078ec0ff */
[----:B--2---:R-:W-:-:S04]  /*1ae0a0*/  UMOV UR13, UR39 ;  /* 0x00000027000d7c82 */ /* 0x004fc80008000000 */
[----:B------:R-:W-:Y:S02]  /*1ae0b0*/  @P0 LOP3.LUT R2, R2, 0x10000000, RZ, 0xfc, !PT ;  /* 0x1000000002020812 */ /* 0x000fe400078efcff */
[----:B------:R-:W-:Y:S02]  /*1ae0c0*/  ISETP.GE.AND P0, PT, R4, UR13, PT ;  /* 0x0000000d04007c0c */ /* 0x000fe4000bf06270 */
[----:B------:R-:W-:Y:S01]  /*1ae0d0*/  LOP3.LUT R2, R2, 0xf7ffffff, RZ, 0xc0, !PT ;  /* 0xf7ffffff02027812 */ /* 0x000fe200078ec0ff */
[----:B------:R-:W-:-:S03]  /*1ae0e0*/  VIADD R5, R59, 0x75 ;  /* 0x000000753b057836 */ /* 0x000fc60000000000 */
[----:B------:R-:W-:Y:S02]  /*1ae0f0*/  @P1 LOP3.LUT R2, R2, 0x8000000, RZ, 0xfc, !PT ;  /* 0x0800000002021812 */ /* 0x000fe400078efcff */
[----:B------:R-:W-:Y:S02]  /*1ae100*/  ISETP.GE.AND P1, PT, R5, UR19, PT ;  /* 0x0000001305007c0c */ /* 0x000fe4000bf26270 */
[----:B------:R-:W-:-:S04]  /*1ae110*/  LOP3.LUT R2, R2, 0xfbffffff, RZ, 0xc0, !PT ;  /* 0xfbffffff02027812 */ /* 0x000fc800078ec0ff */
[----:B------:R-:W-:Y:S01]  /*1ae120*/  @P0 LOP3.LUT R2, R2, 0x4000000, RZ, 0xfc, !PT ;  /* 0x0400000002020812 */ /* 0x000fe200078efcff */
[----:B------:R-:W-:-:S03]  /*1ae130*/  VIADD R5, R59, 0x73 ;  /* 0x000000733b057836 */ /* 0x000fc60000000000 */
[----:B------:R-:W-:Y:S01]  /*1ae140*/  LOP3.LUT R2, R2, 0xfdffffff, RZ, 0xc0, !PT ;  /* 0xfdffffff02027812 */ /* 0x000fe200078ec0ff */
[----:B------:R-:W-:-:S03]  /*1ae150*/  VIADD R4, R59, 0x74 ;  /* 0x000000743b047836 */ /* 0x000fc60000000000 */
[----:B------:R-:W-:Y:S02]  /*1ae160*/  @P1 LOP3.LUT R2, R2, 0x2000000, RZ, 0xfc, !PT ;  /* 0x0200000002021812 */ /* 0x000fe400078efcff */
[----:B------:R-:W-:Y:S01]  /*1ae170*/  ISETP.GE.AND P1, PT, R5, UR18, PT ;  /* 0x0000001205007c0c */ /* 0x000fe2000bf26270 */
[----:B------:R-:W0:Y:S01]  /*1ae180*/  LDCU.64 UR18, c[0x0][0x398] ;  /* 0x00007300ff1277ac */ /* 0x000e220008000a00 */
[----:B------:R-:W-:Y:S01]  /*1ae190*/  ISETP.GE.AND P0, PT, R4, UR4, PT ;  /* 0x0000000404007c0c */ /* 0x000fe2000bf06270 */
[C---:B------:R-:W-:Y:S01]  /*1ae1a0*/  VIADD R4, R59.reuse, 0x72 ;  /* 0x000000723b047836 */ /* 0x040fe20000000000 */
[----:B------:R-:W-:Y:S01]  /*1ae1b0*/  LOP3.LUT R2, R2, 0xfeffffff, RZ, 0xc0, !PT ;  /* 0xfeffffff02027812 */ /* 0x000fe200078ec0ff */
[----:B------:R-:W-:-:S10]  /*1ae1c0*/  VIADD R5, R59, 0x71 ;  /* 0x000000713b057836 */ /* 0x000fd40000000000 */
[----:B------:R-:W-:Y:S02]  /*1ae1d0*/  @P0 LOP3.LUT R2, R2, 0x1000000, RZ, 0xfc, !PT ;  /* 0x0100000002020812 */ /* 0x000fe400078efcff */
[----:B------:R-:W-:Y:S01]  /*1ae1e0*/  ISETP.GE.AND P0, PT, R4, UR11, PT ;  /* 0x0000000b04007c0c */ /* 0x000fe2000bf06270 */
[----:B0-----:R-:W-:Y:S01]  /*1ae1f0*/  IMAD.U32 R21, RZ, RZ, UR18 ;  /* 0x00000012ff157e24 */ /* 0x001fe2000f8e00ff */
[----:B------:R-:W-:Y:S01]  /*1ae200*/  UMOV UR11, UR19 ;  /* 0x00000013000b7c82 */ /* 0x000fe20008000000 */
[----:B------:R-:W0:Y:S01]  /*1ae210*/  LDCU.64 UR18, c[0x0][0x398] ;  /* 0x00007300ff1277ac */ /* 0x000e220008000a00 */
[----:B------:R-:W-:Y:S01]  /*1ae220*/  LOP3.LUT R2, R2, 0xff7fffff, RZ, 0xc0, !PT ;  /* 0xff7fffff02027812 */ /* 0x000fe200078ec0ff */
[----:B-1----:R-:W-:-:S03]  /*1ae230*/  IMAD.U32 R19, RZ, RZ, UR26 ;  /* 0x0000001aff137e24 */ /* 0x002fc6000f8e00ff */
[----:B------:R-:W-:Y:S01]  /*1ae240*/  @P1 LOP3.LUT R2, R2, 0x800000, RZ, 0xfc, !PT ;  /* 0x0080000002021812 */ /* 0x000fe200078efcff */
[----:B------:R-:W-:Y:S01]  /*1ae250*/  UMOV UR7, UR27 ;  /* 0x0000001b00077c82 */ /* 0x000fe20008000000 */
[----:B------:R-:W-:Y:S01]  /*1ae260*/  ISETP.GE.AND P1, PT, R5, UR17, PT ;  /* 0x0000001105007c0c */ /* 0x000fe2000bf26270 */
[----:B------:R-:W1:Y:S01]  /*1ae270*/  LDCU.64 UR26, c[0x0][0x398] ;  /* 0x00007300ff1a77ac */ /* 0x000e620008000a00 */
[----:B------:R-:W-:Y:S01]  /*1ae280*/  VIADD R4, R59, 0x70 ;  /* 0x000000703b047836 */ /* 0x000fe20000000000 */
[----:B------:R-:W-:Y:S01]  /*1ae290*/  LOP3.LUT R2, R2, 0xffbfffff, RZ, 0xc0, !PT ;  /* 0xffbfffff02027812 */ /* 0x000fe200078ec0ff */
[----:B------:R-:W-:-:S03]  /*1ae2a0*/  UMOV UR5, UR35 ;  /* 0x0000002300057c82 */ /* 0x000fc60008000000 */
[----:B------:R-:W-:Y:S02]  /*1ae2b0*/  @P0 LOP3.LUT R2, R2, 0x400000, RZ, 0xfc, !PT ;  /* 0x0040000002020812 */ /* 0x000fe400078efcff */
[----:B------:R-:W-:Y:S01]  /*1ae2c0*/  ISETP.GE.AND P0, PT, R4, UR5, PT ;  /* 0x0000000504007c0c */ /* 0x000fe2000bf06270 */
[----:B0-----:R-:W-:Y:S01]  /*1ae2d0*/  IMAD.U32 R22, RZ, RZ, UR18 ;  /* 0x00000012ff167e24 */ /* 0x001fe2000f8e00ff */
[----:B------:R-:W-:Y:S01]  /*1ae2e0*/  UMOV UR5, UR19 ;  /* 0x0000001300057c82 */ /* 0x000fe20008000000 */
[----:B------:R-:W0:Y:S01]  /*1ae2f0*/  LDCU.64 UR18, c[0x0][0x398] ;  /* 0x00007300ff1277ac */ /* 0x000e220008000a00 */
[----:B------:R-:W-:Y:S01]  /*1ae300*/  LOP3.LUT R2, R2, 0xffdfffff, RZ, 0xc0, !PT ;  /* 0xffdfffff02027812 */ /* 0x000fe200078ec0ff */
[----:B------:R-:W-:-:S03]  /*1ae310*/  VIADD R5, R59, 0x6f ;  /* 0x0000006f3b057836 */ /* 0x000fc60000000000 */
[----:B------:R-:W-:Y:S02]  /*1ae320*/  @P1 LOP3.LUT R2, R2, 0x200000, RZ, 0xfc, !PT ;  /* 0x0020000002021812 */ /* 0x000fe400078efcff */
[----:B------:R-:W-:Y:S02]  /*1ae330*/  ISETP.GE.AND P1, PT, R5, UR15, PT ;  /* 0x0000000f05007c0c */ /* 0x000fe4000bf26270 */
[----:B------:R-:W-:Y:S01]  /*1ae340*/  LOP3.LUT R2, R2, 0xffefffff, RZ, 0xc0, !PT ;  /* 0xffefffff02027812 */ /* 0x000fe200078ec0ff */
[----:B-1----:R-:W-:Y:S01]  /*1ae350*/  IMAD.U32 R20, RZ, RZ, UR26 ;  /* 0x0000001aff147e24 */ /* 0x002fe2000f8e00ff */
[----:B------:R-:W-:Y:S01]  /*1ae360*/  UMOV UR13, UR27 ;  /* 0x0000001b000d7c82 */ /* 0x000fe20008000000 */
[----:B------:R-:W-:Y:S01]  /*1ae370*/  VIADD R4, R59, 0x6e ;  /* 0x0000006e3b047836 */ /* 0x000fe20000000000 */
[----:B------:R-:W1:Y:S01]  /*1ae380*/  LDCU.64 UR26, c[0x0][0x398] ;  /* 0x00007300ff1a77ac */ /* 0x000e620008000a00 */
[----:B------:R-:W-:-:S03]  /*1ae390*/  @P0 LOP3.LUT R2, R2, 0x100000, RZ, 0xfc, !PT ;  /* 0x0010000002020812 */ /* 0x000fc600078efcff */
[----:B------:R-:W-:Y:S01]  /*1ae3a0*/  ISETP.GE.AND P0, PT, R4, UR7, PT ;  /* 0x0000000704007c0c */ /* 0x000fe2000bf06270 */
[----:B0-----:R-:W-:Y:S01]  /*1ae3b0*/  IMAD.U32 R23, RZ, RZ, UR18 ;  /* 0x00000012ff177e24 */ /* 0x001fe2000f8e00ff */
[----:B------:R-:W-:Y:S01]  /*1ae3c0*/  LOP3.LUT R2, R2, 0xfff7ffff, RZ, 0xc0, !PT ;  /* 0xfff7ffff02027812 */ /* 0x000fe200078ec0ff */
[----:B------:R-:W-:Y:S01]  /*1ae3d0*/  UMOV UR7, UR19 ;  /* 0x0000001300077c82 */ /* 0x000fe20008000000 */
[----:B------:R-:W-:Y:S01]  /*1ae3e0*/  VIADD R5, R59, 0x6d ;  /* 0x0000006d3b057836 */ /* 0x000fe20000000000 */
[----:B------:R-:W0:Y:S01]  /*1ae3f0*/  LDCU.64 UR18, c[0x0][0x398] ;  /* 0x00007300ff1277ac */ /* 0x000e220008000a00 */
[----:B------:R-:W-:-:S03]  /*1ae400*/  @P1 LOP3.LUT R2, R2, 0x80000, RZ, 0xfc, !PT ;  /* 0x0008000002021812 */ /* 0x000fc600078efcff */
[----:B------:R-:W-:Y:S02]  /*1ae410*/  ISETP.GE.AND P1, PT, R5, UR13, PT ;  /* 0x0000000d05007c0c */ /* 0x000fe4000bf26270 */
[----:B------:R-:W-:Y:S01]  /*1ae420*/  LOP3.LUT R2, R2, 0xfffbffff, RZ, 0xc0, !PT ;  /* 0xfffbffff02027812 */ /* 0x000fe200078ec0ff */
[C---:B------:R-:W-:Y:S01]  /*1ae430*/  VIADD R4, R59.reuse, 0x6c ;  /* 0x0000006c3b047836 */ /* 0x040fe20000000000 */
[----:B-1----:R-:W-:Y:S02]  /*1ae440*/  UMOV UR4, UR27 ;  /* 0x0000001b00047c82 */ /* 0x002fe40008000000 */
[----:B------:R-:W-:Y:S02]  /*1ae450*/  @P0 LOP3.LUT R2, R2, 0x40000, RZ, 0xfc, !PT ;  /* 0x0004000002020812 */ /* 0x000fe400078efcff */
[----:B------:R-:W-:Y:S02]  /*1ae460*/  ISETP.GE.AND P0, PT, R4, UR4, PT ;  /* 0x0000000404007c0c */ /* 0x000fe4000bf06270 */
[----:B------:R-:W-:Y:S01]  /*1ae470*/  LOP3.LUT R2, R2, 0xfffdffff, RZ, 0xc0, !PT ;  /* 0xfffdffff02027812 */ /* 0x000fe200078ec0ff */
[----:B------:R-:W-:-:S03]  /*1ae480*/  VIADD R4, R59, 0x6b ;  /* 0x0000006b3b047836 */ /* 0x000fc60000000000 */
[----:B------:R-:W-:Y:S01]  /*1ae490*/  @P1 LOP3.LUT R2, R2, 0x20000, RZ, 0xfc, !PT ;  /* 0x0002000002021812 */ /* 0x000fe200078efcff */
[----:B0-----:R-:W-:Y:S01]  /*1ae4a0*/  IMAD.U32 R35, RZ, RZ, UR18 ;  /* 0x00000012ff237e24 */ /* 0x001fe2000f8e00ff */
[----:B------:R-:W-:Y:S01]  /*1ae4b0*/  UMOV UR4, UR19 ;  /* 0x0000001300047c82 */ /* 0x000fe20008000000 */
[----:B------:R-:W0:Y:S01]  /*1ae4c0*/  LDCU.64 UR18, c[0x0][0x398] ;  /* 0x00007300ff1277ac */ /* 0x000e220008000a00 */
        /* <DEDUP_REMOVED lines=8> */
[----:B------:R-:W-:Y:S01]  /*1ae550*/  ISETP.GE.AND P1, PT, R4, UR7, PT ;  /* 0x0000000704007c0c */ /* 0x000fe2000bf26270 */
[----:B0-----:R-:W-:Y:S01]  /*1ae560*/  IMAD.U32 R24, RZ, RZ, UR18 ;  /* 0x00000012ff187e24 */ /* 0x001fe2000f8e00ff */
[----:B------:R-:W-:Y:S01]  /*1ae570*/  UMOV UR5, UR19 ;  /* 0x0000001300057c82 */ /* 0x000fe20008000000 */
[----:B------:R-:W-:Y:S01]  /*1ae580*/  LOP3.LUT R2, R2, 0xffffbfff, RZ, 0xc0, !PT ;  /* 0xffffbfff02027812 */ /* 0x000fe200078ec0ff */
[----:B------:R-:W0:Y:S01]  /*1ae590*/  LDCU.64 UR18, c[0x0][0x398] ;  /* 0x00007300ff1277ac */ /* 0x000e220008000a00 */
[----:B------:R-:W-:Y:S02]  /*1ae5a0*/  VIADD R5, R59, 0x68 ;  /* 0x000000683b057836 */ /* 0x000fe40000000000 */
[----:B------:R-:W-:-:S03]  /*1ae5b0*/  @P0 LOP3.LUT R2, R2, 0x4000, RZ, 0xfc, !PT ;  /* 0x0000400002020812 */ /* 0x000fc600078efcff */
[----:B------:R-:W-:Y:S02]  /*1ae5c0*/  ISETP.GE.AND P0, PT, R5, UR4, PT ;  /* 0x0000000405007c0c */ /* 0x000fe4000bf06270 */
[----:B------:R-:W-:-:S04]  /*1ae5d0*/  LOP3.LUT R2, R2, 0xffffdfff, RZ, 0xc0, !PT ;  /* 0xffffdfff02027812 */ /* 0x000fc800078ec0ff */
[----:B------:R-:W-:Y:S01]  /*1ae5e0*/  @P1 LOP3.LUT R2, R2, 0x2000, RZ, 0xfc, !PT ;  /* 0x0000200002021812 */ /* 0x000fe200078efcff */
[C---:B------:R-:W-:Y:S02]  /*1ae5f0*/  VIADD R4, R59.reuse, 0x66 ;  /* 0x000000663b047836 */ /* 0x040fe40000000000 */
[----:B------:R-:W-:Y:S01]  /*1ae600*/  VIADD R5, R59, 0x67 ;  /* 0x000000673b057836 */ /* 0x000fe20000000000 */
[----:B------:R-:W-:Y:S01]  /*1ae610*/  LOP3.LUT R2, R2, 0xffffefff, RZ, 0xc0, !PT ;  /* 0xffffefff02027812 */ /* 0x000fe200078ec0ff */
[----:B0-----:R-:W-:-:S03]  /*1ae620*/  UMOV UR4, UR19 ;  /* 0x0000001300047c82 */ /* 0x001fc60008000000 */
[----:B------:R-:W-:Y:S02]  /*1ae630*/  @P0 LOP3.LUT R2, R2, 0x1000, RZ, 0xfc, !PT ;  /* 0x0000100002020812 */ /* 0x000fe400078efcff */
[----:B------:R-:W-:Y:S02]  /*1ae640*/  ISETP.GE.AND P1, PT, R5, UR5, PT ;  /* 0x0000000505007c0c */ /* 0x000fe4000bf26270 */
[----:B------:R-:W-:Y:S01]  /*1ae650*/  ISETP.GE.AND P0, PT, R4, UR4, PT ;  /* 0x0000000404007c0c */ /* 0x000fe2000bf06270 */
[----:B------:R-:W0:Y:S01]  /*1ae660*/  LDCU.64 UR4, c[0x0][0x398] ;  /* 0x00007300ff0477ac */ /* 0x000e220008000a00 */
[----:B------:R-:W-:Y:S01]  /*1ae670*/  LOP3.LUT R2, R2, 0xfffff7ff, RZ, 0xc0, !PT ;  /* 0xfffff7ff02027812 */ /* 0x000fe200078ec0ff */
[----:B------:R-:W-:-:S08]  /*1ae680*/  VIADD R4, R59, 0x65 ;  /* 0x000000653b047836 */ /* 0x000fd00000000000 */
[----:B------:R-:W-:-:S04]  /*1ae690*/  @P1 LOP3.LUT R2, R2, 0x800, RZ, 0xfc, !PT ;  /* 0x0000080002021812 */ /* 0x000fc800078efcff */
[----:B------:R-:W-:Y:S01]  /*1ae6a0*/  LOP3.LUT R2, R2, 0xfffffbff, RZ, 0xc0, !PT ;  /* 0xfffffbff02027812 */ /* 0x000fe200078ec0ff */
[----:B0-----:R-:W-:Y:S01]  /*1ae6b0*/  IMAD.U32 R33, RZ, RZ, UR4 ;  /* 0x00000004ff217e24 */ /* 0x001fe2000f8e00ff */
[----:B------:R-:W-:Y:S02]  /*1ae6c0*/  UMOV UR4, UR5 ;  /* 0x0000000500047c82 */ /* 0x000fe40008000000 */
[----:B------:R-:W-:Y:S02]  /*1ae6d0*/  @P0 LOP3.LUT R2, R2, 0x400, RZ, 0xfc, !PT ;  /* 0x0000040002020812 */ /* 0x000fe400078efcff */
[----:B------:R-:W-:Y:S01]  /*1ae6e0*/  ISETP.GE.AND P0, PT, R4, UR4, PT ;  /* 0x0000000404007c0c */ /* 0x000fe2000bf06270 */
[----:B------:R-:W0:Y:S01]  /*1ae6f0*/  LDCU.64 UR4, c[0x0][0x398] ;  /* 0x00007300ff0477ac */ /* 0x000e220008000a00 */
[----:B------:R-:W-:Y:S01]  /*1ae700*/  VIADD R4, R59, 0x64 ;  /* 0x000000643b047836 */ /* 0x000fe20000000000 */
[----:B------:R-:W-:-:S10]  /*1ae710*/  LOP3.LUT R2, R2, 0xfffffdff, RZ, 0xc0, !PT ;  /* 0xfffffdff02027812 */ /* 0x000fd400078ec0ff */
[----:B------:R-:W-:Y:S01]  /*1ae720*/  @P0 LOP3.LUT R2, R2, 0x200, RZ, 0xfc, !PT ;  /* 0x0000020002020812 */ /* 0x000fe200078efcff */
[----:B0-----:R-:W-:Y:S01]  /*1ae730*/  IMAD.U32 R32, RZ, RZ, UR4 ;  /* 0x00000004ff207e24 */ /* 0x001fe2000f8e00ff */
[----:B------:R-:W-:Y:S02]  /*1ae740*/  UMOV UR4, UR5 ;  /* 0x0000000500047c82 */ /* 0x000fe40008000000 */
[----:B------:R-:W-:Y:S02]  /*1ae750*/  ISETP.GE.AND P0, PT, R4, UR4, PT ;  /* 0x0000000404007c0c */ /* 0x000fe4000bf06270 */
[----:B------:R-:W0:Y:S01]  /*1ae760*/  LDCU.64 UR4, c[0x0][0x398] ;  /* 0x00007300ff0477ac */ /* 0x000e220008000a00 */
[----:B------:R-:W-:Y:S01]  /*1ae770*/  VIADD R4, R59, 0x63 ;  /* 0x000000633b047836 */ /* 0x000fe20000000000 */
[----:B------:R-:W-:-:S09]  /*1ae780*/  LOP3.LUT R2, R2, 0xfffffeff, RZ, 0xc0, !PT ;  /* 0xfffffeff02027812 */ /* 0x000fd200078ec0ff */
        /* <DEDUP_REMOVED lines=54> */
[----:B------:R0:W-:Y:S01]  /*1aeaf0*/  STL [R1+0x88], R6 ;  /* 0x0000880601007387 */ /* 0x0001e20000100800 */
[----:B------:R-:W-:Y:S01]  /*1aeb00*/  VIADD R5, R59, 0x5b ;  /* 0x0000005b3b057836 */ /* 0x000fe20000000000 */
[----:B------:R-:W-:Y:S01]  /*1aeb10*/  LOP3.LUT R2, R2, 0xfffffffe, RZ, 0xc0, !PT ;  /* 0xfffffffe02027812 */ /* 0x000fe200078ec0ff */
[----:B------:R-:W-:Y:S01]  /*1aeb20*/  IMAD.U32 R34, RZ, RZ, UR18 ;  /* 0x00000012ff227e24 */ /* 0x000fe2000f8e00ff */
[----:B------:R-:W1:Y:S06]  /*1aeb30*/  LDCU.64 UR18, c[0x0][0x398] ;  /* 0x00007300ff1277ac */ /* 0x000e6c0008000a00 */
[----:B------:R-:W-:Y:S01]  /*1aeb40*/  @P0 LOP3.LUT R2, R2, 0x1, RZ, 0xfc, !PT ;  /* 0x0000000102020812 */ /* 0x000fe200078efcff */
[----:B0-----:R-:W-:Y:S01]  /*1aeb50*/  IMAD.U32 R6, RZ, RZ, UR4 ;  /* 0x00000004ff067e24 */ /* 0x001fe2000f8e00ff */
[----:B------:R-:W-:-:S02]  /*1aeb60*/  UMOV UR4, UR5 ;  /* 0x0000000500047c82 */ /* 0x000fc40008000000 */
[----:B------:R-:W-:Y:S02]  /*1aeb70*/  ISETP.GE.AND P0, PT, R5, UR4, PT ;  /* 0x0000000405007c0c */ /* 0x000fe4000bf06270 */
[----:B------:R-:W0:Y:S01]  /*1aeb80*/  LDCU.64 UR4, c[0x0][0x398] ;  /* 0x00007300ff0477ac */ /* 0x000e220008000a00 */
[----:B------:R-:W-:-:S10]  /*1aeb90*/  VIADD R5, R59, 0x5a ;  /* 0x0000005a3b057836 */ /* 0x000fd40000000000 */
[----:B------:R-:W-:Y:S01]  /*1aeba0*/  @P0 LOP3.LUT R0, R0, 0x80000000, RZ, 0xfc, !PT ;  /* 0x8000000000000812 */ /* 0x000fe200078efcff */
[----:B0-----:R-:W-:Y:S01]  /*1aebb0*/  IMAD.U32 R61, RZ, RZ, UR4 ;  /* 0x00000004ff3d7e24 */ /* 0x001fe2000f8e00ff */
[----:B------:R-:W-:Y:S01]  /*1aebc0*/  UMOV UR4, UR5 ;  /* 0x0000000500047c82 */ /* 0x000fe20008000000 */
[----:B-1----:R-:W-:Y:S01]  /*1aebd0*/  UMOV UR5, UR18 ;  /* 0x0000001200057c82 */ /* 0x002fe20008000000 */
[----:B------:R-:W-:Y:S01]  /*1aebe0*/  ISETP.GE.AND P0, PT, R5, UR4, PT ;  /* 0x0000000405007c0c */ /* 0x000fe2000bf06270 */
[----:B------:R-:W-:Y:S01]  /*1aebf0*/  UMOV UR4, UR19 ;  /* 0x0000001300047c82 */ /* 0x000fe20008000000 */
[----:B------:R-:W0:Y:S01]  /*1aec00*/  LDCU.64 UR18, c[0x0][0x398] ;  /* 0x00007300ff1277ac */ /* 0x000e220008000a00 */
[----:B------:R-:W-:Y:S01]  /*1aec10*/  VIADD R5, R59, 0x59 ;  /* 0x000000593b057836 */ /* 0x000fe20000000000 */
[----:B------:R-:W-:-:S09]  /*1aec20*/  LOP3.LUT R0, R0, 0xbfffffff, RZ, 0xc0, !PT ;  /* 0xbfffffff00007812 */ /* 0x000fd200078ec0ff */
[----:B------:R-:W-:Y:S02]  /*1aec30*/  @P0 LOP3.LUT R0, R0, 0x40000000, RZ, 0xfc, !PT ;  /* 0x4000000000000812 */ /* 0x000fe400078efcff */
[----:B------:R-:W-:Y:S01]  /*1aec40*/  ISETP.GE.AND P0, PT, R5, UR4, PT ;  /* 0x0000000405007c0c */ /* 0x000fe2000bf06270 */
[----:B------:R-:W-:Y:S01]  /*1aec50*/  VIADD R5, R59, 0x58 ;  /* 0x000000583b057836 */ /* 0x000fe20000000000 */
[----:B------:R-:W-:Y:S01]  /*1aec60*/  LOP3.LUT R0, R0, 0xdfffffff, RZ, 0xc0, !PT ;  /* 0xdfffffff00007812 */ /* 0x000fe200078ec0ff */
[----:B0-----:R-:W-:Y:S01]  /*1aec70*/  UMOV UR7, UR19 ;  /* 0x0000001300077c82 */ /* 0x001fe20008000000 */
[----:B------:R-:W-:Y:S01]  /*1aec80*/  UMOV UR4, UR18 ;  /* 0x0000001200047c82 */ /* 0x000fe20008000000 */
[----:B------:R-:W0:Y:S08]  /*1aec90*/  LDCU.64 UR18, c[0x0][0x398] ;  /* 0x00007300ff1277ac */ /* 0x000e300008000a00 */
[----:B------:R-:W-:-:S02]  /*1aeca0*/  @P0 LOP3.LUT R0, R0, 0x20000000, RZ, 0xfc, !PT ;  /* 0x2000000000000812 */ /* 0x000fc400078efcff */
[----:B------:R-:W-:Y:S02]  /*1aecb0*/  ISETP.GE.AND P0, PT, R5, UR7, PT ;  /* 0x0000000705007c0c */ /* 0x000fe4000bf06270 */
[----:B------:R-:W-:Y:S01]  /*1aecc0*/  LOP3.LUT R0, R0, 0xefffffff, RZ, 0xc0, !PT ;  /* 0xefffffff00007812 */ /* 0x000fe200078ec0ff */
[----:B------:R-:W-:Y:S01]  /*1aecd0*/  UMOV UR15, UR6 ;  /* 0x00000006000f7c82 */ /* 0x000fe20008000000 */
[----:B0-----:R-:W-:-:S09]  /*1aece0*/  UMOV UR7, UR19 ;  /* 0x0000001300077c82 */ /* 0x001fd20008000000 */
[----:B------:R-:W-:Y:S02]  /*1aecf0*/  @P0 LOP3.LUT R0, R0, 0x10000000, RZ, 0xfc, !PT ;  /* 0x1000000000000812 */ /* 0x000fe400078efcff */
[----:B------:R-:W-:Y:S01]  /*1aed00*/  ISETP.GE.AND P0, PT, R52, UR7, PT ;  /* 0x0000000734007c0c */ /* 0x000fe2000bf06270 */
[----:B------:R-:W0:Y:S01]  /*1aed10*/  LDCU.64 UR6, c[0x0][0x398] ;  /* 0x00007300ff0677ac */ /* 0x000e220008000a00 */
[----:B------:R-:W-:Y:S01]  /*1aed20*/  VIADD R52, R59, 0x56 ;  /* 0x000000563b347836 */ /* 0x000fe20000000000 */
[----:B------:R-:W-:Y:S01]  /*1aed30*/  LOP3.LUT R0, R0, 0xf7ffffff, RZ, 0xc0, !PT ;  /* 0xf7ffffff00007812 */ /* 0x000fe200078ec0ff */
[----:B------:R-:W-:-:S09]  /*1aed40*/  UMOV UR11, UR8 ;  /* 0x00000008000b7c82 */ /* 0x000fd20008000000 */
[----:B------:R-:W-:Y:S02]  /*1aed50*/  @P0 LOP3.LUT R0, R0, 0x8000000, RZ, 0xfc, !PT ;  /* 0x0800000000000812 */ /* 0x000fe400078efcff */
[----:B0-----:R-:W-:Y:S01]  /*1aed60*/  ISETP.GE.AND P0, PT, R52, UR7, PT ;  /* 0x0000000734007c0c */ /* 0x001fe2000bf06270 */
[----:B------:R-:W-:Y:S01]  /*1aed70*/  UMOV UR7, UR9 ;  /* 0x0000000900077c82 */ /* 0x000fe20008000000 */
[----:B------:R-:W0:Y:S01]  /*1aed80*/  LDCU.64 UR8, c[0x0][0x398] ;  /* 0x00007300ff0877ac */ /* 0x000e220008000a00 */
[----:B------:R-:W-:Y:S01]  /*1aed90*/  LOP3.LUT R0, R0, 0xfbffffff, RZ, 0xc0, !PT ;  /* 0xfbffffff00007812 */ /* 0x000fe200078ec0ff */
[----:B------:R-:W-:-:S09]  /*1aeda0*/  VIADD R52, R59, 0x55 ;  /* 0x000000553b347836 */ /* 0x000fd20000000000 */
[----:B------:R-:W-:Y:S02]  /*1aedb0*/  @P0 LOP3.LUT R0, R0, 0x4000000, RZ, 0xfc, !PT ;  /* 0x0400000000000812 */ /* 0x000fe400078efcff */
[----:B0-----:R-:W-:Y:S01]  /*1aedc0*/  ISETP.GE.AND P0, PT, R52, UR9, PT ;  /* 0x0000000934007c0c */ /* 0x001fe2000bf06270 */
[----:B------:R-:W-:Y:S01]  /*1aedd0*/  UMOV UR9, UR12 ;  /* 0x0000000c00097c82 */ /* 0x000fe20008000000 */
[----:B------:R-:W0:Y:S01]  /*1aede0*/  LDCU.64 UR12, c[0x0][0x398] ;  /* 0x00007300ff0c77ac */ /* 0x000e220008000a00 */
[----:B------:R-:W-:Y:S01]  /*1aedf0*/  VIADD R52, R59, 0x54 ;  /* 0x000000543b347836 */ /* 0x000fe20000000000 */
[----:B------:R-:W-:-:S09]  /*1aee00*/  LOP3.LUT R0, R0, 0xfdffffff, RZ, 0xc0, !PT ;  /* 0xfdffffff00007812 */ /* 0x000fd200078ec0ff */
[----:B------:R-:W-:Y:S02]  /*1aee10*/  @P0 LOP3.LUT R0, R0, 0x2000000, RZ, 0xfc, !PT ;  /* 0x0200000000000812 */ /* 0x000fe400078efcff */
[----:B0-----:R-:W-:Y:S01]  /*1aee20*/  ISETP.GE.AND P0, PT, R52, UR13, PT ;  /* 0x0000000d34007c0c */ /* 0x001fe2000bf06270 */
[----:B------:R-:W-:Y:S01]  /*1aee30*/  UMOV UR13, UR16 ;  /* 0x00000010000d7c82 */ /* 0x000fe20008000000 */
[----:B------:R-:W0:Y:S01]  /*1aee40*/  LDCU.64 UR16, c[0x0][0x398] ;  /* 0x00007300ff1077ac */ /* 0x000e220008000a00 */
[----:B------:R-:W-:Y:S01]  /*1aee50*/  IMAD.U32 R5, RZ, RZ, UR18 ;  /* 0x00000012ff057e24 */ /* 0x000fe2000f8e00ff */
[----:B------:R-:W-:Y:S01]  /*1aee60*/  LOP3.LUT R0, R0, 0xfeffffff, RZ, 0xc0, !PT ;  /* 0xfeffffff00007812 */ /* 0x000fe200078ec0ff */
[----:B------:R-:W-:Y:S01]  /*1aee70*/  VIADD R52, R59, 0x53 ;  /* 0x000000533b347836 */ /* 0x000fe20000000000 */
[----:B------:R-:W1:Y:S07]  /*1aee80*/  LDCU.64 UR18, c[0x0][0x398] ;  /* 0x00007300ff1277ac */ /* 0x000e6e0008000a00 */
[----:B------:R-:W-:-:S02]  /*1aee90*/  @P0 LOP3.LUT R0, R0, 0x1000000, RZ, 0xfc, !PT ;  /* 0x0100000000000812 */ /* 0x000fc400078efcff */
[----:B0-----:R-:W-:Y:S01]  /*1aeea0*/  ISETP.GE.AND P0, PT, R52, UR17, PT ;  /* 0x0000001134007c0c */ /* 0x001fe2000bf06270 */
[----:B------:R-:W-:Y:S01]  /*1aeeb0*/  VIADD R52, R59, 0x52 ;  /* 0x000000523b347836 */ /* 0x000fe20000000000 */
[----:B------:R-:W-:-:S11]  /*1aeec0*/  LOP3.LUT R0, R0, 0xff7fffff, RZ, 0xc0, !PT ;  /* 0xff7fffff00007812 */ /* 0x000fd600078ec0ff */
[----:B------:R-:W-:Y:S02]  /*1aeed0*/  @P0 LOP3.LUT R0, R0, 0x800000, RZ, 0xfc, !PT ;  /* 0x0080000000000812 */ /* 0x000fe400078efcff */
[----:B-1----:R-:W-:Y:S01]  /*1aeee0*/  ISETP.GE.AND P0, PT, R52, UR19, PT ;  /* 0x0000001334007c0c */ /* 0x002fe2000bf06270 */
[----:B------:R-:W-:Y:S01]  /*1aeef0*/  UMOV UR19, UR20 ;  /* 0x0000001400137c82 */ /* 0x000fe20008000000 */
[----:B------:R-:W0:Y:S01]  /*1aef00*/  LDCU.64 UR20, c[0x0][0x398] ;  /* 0x00007300ff1477ac */ /* 0x000e220008000a00 */
[----:B------:R-:W-:Y:S01]  /*1aef10*/  VIADD R52, R59, 0x51 ;  /* 0x000000513b347836 */ /* 0x000fe20000000000 */
[----:B------:R-:W-:Y:S01]  /*1aef20*/  LOP3.LUT R0, R0, 0xffbfffff, RZ, 0xc0, !PT ;  /* 0xffbfffff00007812 */ /* 0x000fe200078ec0ff */
[----:B------:R-:W-:-:S08]  /*1aef30*/  UMOV UR17, UR22 ;  /* 0x0000001600117c82 */ /* 0x000fd00008000000 */
        /* <DEDUP_REMOVED lines=10> */
[----:B------:R-:W-:Y:S01]  /*1aefe0*/  IMAD.U32 R36, RZ, RZ, UR26 ;  /* 0x0000001aff247e24 */ /* 0x000fe2000f8e00ff */
[----:B------:R-:W-:Y:S01]  /*1aeff0*/  LOP3.LUT R0, R0, 0xffefffff, RZ, 0xc0, !PT ;  /* 0xffefffff00007812 */ /* 0x000fe200078ec0ff */
[C---:B------:R-:W-:Y:S01]  /*1af000*/  VIADD R52, R59.reuse, 0x4f ;  /* 0x0000004f3b347836 */ /* 0x040fe20000000000 */
[----:B------:R-:W1:Y:S07]  /*1af010*/  LDCU.64 UR26, c[0x0][0x398] ;  /* 0x00007300ff1a77ac */ /* 0x000e6e0008000a00 */
[----:B------:R-:W-:Y:S01]  /*1af020*/  @P0 LOP3.LUT R0, R0, 0x100000, RZ, 0xfc, !PT ;  /* 0x0010000000000812 */ /* 0x000fe200078efcff */
[----:B------:R-:W-:Y:S01]  /*1af030*/  IMAD.U32 R11, RZ, RZ, UR38 ;  /* 0x00000026ff0b7e24 */ /* 0x000fe2000f8e00ff */
[----:B------:R-:W2:Y:S01]  /*1af040*/  LDCU.64 UR38, c[0x0][0x398] ;  /* 0x00007300ff2677ac */ /* 0x000ea20008000a00 */
[----:B0-----:R-:W-:Y:S01]  /*1af050*/  ISETP.GE.AND P0, PT, R52, UR25, PT ;  /* 0x0000001934007c0c */ /* 0x001fe2000bf06270 */
[----:B------:R-:W-:Y:S01]  /*1af060*/  VIADD R52, R59, 0x4e ;  /* 0x0000004e3b347836 */ /* 0x000fe20000000000 */
[----:B------:R-:W-:Y:S01]  /*1af070*/  LOP3.LUT R0, R0, 0xfff7ffff, RZ, 0xc0, !PT ;  /* 0xfff7ffff00007812 */ /* 0x000fe200078ec0ff */
[----:B------:R0:W-:Y:S01]  /*1af080*/  STL [R1+0x8414], R11 ;  /* 0x0084140b01007387 */ /* 0x0001e20000100800 */
[----:B------:R-:W-:-:S03]  /*1af090*/  UMOV UR25, UR28 ;  /* 0x0000001c00197c82 */ /* 0x000fc60008000000 */
[----:B------:R-:W4:Y:S06]  /*1af0a0*/  LDL.LU R60, [R1] ;  /* 0x00000000013c7983 */ /* 0x000f2c0000300800 */
[----:B------:R-:W-:Y:S02]  /*1af0b0*/  @P0 LOP3.LUT R0, R0, 0x80000, RZ, 0xfc, !PT ;  /* 0x0008000000000812 */ /* 0x000fe400078efcff */
[----:B-1----:R-:W-:Y:S01]  /*1af0c0*/  ISETP.GE.AND P0, PT, R52, UR27, PT ;  /* 0x0000001b34007c0c */ /* 0x002fe2000bf06270 */
[----:B------:R-:W-:Y:S01]  /*1af0d0*/  UMOV UR27, UR29 ;  /* 0x0000001d001b7c82 */ /* 0x000fe20008000000 */
[----:B------:R-:W1:Y:S01]  /*1af0e0*/  LDCU.64 UR28, c[0x0][0x398] ;  /* 0x00007300ff1c77ac */ /* 0x000e620008000a00 */
[----:B------:R-:W-:Y:S01]  /*1af0f0*/  LOP3.LUT R0, R0, 0xfffbffff, RZ, 0xc0, !PT ;  /* 0xfffbffff00007812 */ /* 0x000fe200078ec0ff */
[----:B------:R-:W-:-:S09]  /*1af100*/  VIADD R52, R59, 0x4d ;  /* 0x0000004d3b347836 */ /* 0x000fd20000000000 */
[----:B------:R-:W-:Y:S02]  /*1af110*/  @P0 LOP3.LUT R0, R0, 0x40000, RZ, 0xfc, !PT ;  /* 0x0004000000000812 */ /* 0x000fe400078efcff */
[----:B-1----:R-:W-:Y:S01]  /*1af120*/  ISETP.GE.AND P0, PT, R52, UR29, PT ;  /* 0x0000001d34007c0c */ /* 0x002fe2000bf06270 */
[----:B------:R-:W-:Y:S01]  /*1af130*/  UMOV UR29, UR30 ;  /* 0x0000001e001d7c82 */ /* 0x000fe20008000000 */
[----:B------:R-:W1:Y:S01]  /*1af140*/  LDCU.64 UR30, c[0x0][0x398] ;  /* 0x00007300ff1e77ac */ /* 0x000e620008000a00 */
[----:B------:R-:W-:Y:S01]  /*1af150*/  VIADD R52, R59, 0x4c ;  /* 0x0000004c3b347836 */ /* 0x000fe20000000000 */
[----:B------:R-:W-:-:S09]  /*1af160*/  LOP3.LUT R0, R0, 0xfffdffff, RZ, 0xc0, !PT ;  /* 0xfffdffff00007812 */ /* 0x000fd200078ec0ff */
[----:B------:R-:W-:Y:S02]  /*1af170*/  @P0 LOP3.LUT R0, R0, 0x20000, RZ, 0xfc, !PT ;  /* 0x0002000000000812 */ /* 0x000fe400078efcff */
[----:B-1----:R-:W-:Y:S01]  /*1af180*/  ISETP.GE.AND P0, PT, R52, UR31, PT ;  /* 0x0000001f34007c0c */ /* 0x002fe2000bf06270 */
[----:B------:R-:W-:Y:S01]  /*1af190*/  UMOV UR31, UR32 ;  /* 0x00000020001f7c82 */ /* 0x000fe20008000000 */
[----:B------:R-:W1:Y:S01]  /*1af1a0*/  LDCU.64 UR32, c[0x0][0x398] ;  /* 0x00007300ff2077ac */ /* 0x000e620008000a00 */
[----:B------:R-:W-:Y:S01]  /*1af1b0*/  IMAD.U32 R37, RZ, RZ, UR34 ;  /* 0x00000022ff257e24 */ /* 0x000fe2000f8e00ff */
[----:B------:R-:W-:Y:S01]  /*1af1c0*/  LOP3.LUT R0, R0, 0xfffeffff, RZ, 0xc0, !PT ;  /* 0xfffeffff00007812 */ /* 0x000fe200078ec0ff */
[----:B------:R-:W-:Y:S01]  /*1af1d0*/  VIADD R52, R59, 0x4b ;  /* 0x0000004b3b347836 */ /* 0x000fe20000000000 */
[----:B------:R-:W0:Y:S07]  /*1af1e0*/  LDCU.64 UR34, c[0x0][0x398] ;  /* 0x00007300ff2277ac */ /* 0x000e2e0008000a00 */
[----:B------:R-:W-:-:S02]  /*1af1f0*/  @P0 LOP3.LUT R0, R0, 0x10000, RZ, 0xfc, !PT ;  /* 0x0001000000000812 */ /* 0x000fc400078efcff */
[----:B-1----:R-:W-:Y:S01]  /*1af200*/  ISETP.GE.AND P0, PT, R52, UR33, PT ;  /* 0x0000002134007c0c */ /* 0x002fe2000bf06270 */
[----:B------:R-:W-:Y:S01]  /*1af210*/  VIADD R52, R59, 0x4a ;  /* 0x0000004a3b347836 */ /* 0x000fe20000000000 */
[----:B------:R-:W-:-:S11]  /*1af220*/  LOP3.LUT R0, R0, 0xffff7fff, RZ, 0xc0, !PT ;  /* 0xffff7fff00007812 */ /* 0x000fd600078ec0ff */
[----:B------:R-:W-:Y:S02]  /*1af230*/  @P0 LOP3.LUT R0, R0, 0x8000, RZ, 0xfc, !PT ;  /* 0x0000800000000812 */ /* 0x000fe400078efcff */
[----:B0-----:R-:W-:Y:S01]  /*1af240*/  ISETP.GE.AND P0, PT, R52, UR35, PT ;  /* 0x0000002334007c0c */ /* 0x001fe2000bf06270 */
[----:B------:R-:W-:Y:S01]  /*1af250*/  VIADD R52, R59, 0x49 ;  /* 0x000000493b347836 */ /* 0x000fe20000000000 */
[----:B------:R-:W-:Y:S01]  /*1af260*/  LOP3.LUT R0, R0, 0xffffbfff, RZ, 0xc0, !PT ;  /* 0xffffbfff00007812 */ /* 0x000fe200078ec0ff */
[----:B------:R-:W-:Y:S01]  /*1af270*/  IMAD.U32 R39, RZ, RZ, UR40 ;  /* 0x00000028ff277e24 */ /* 0x000fe2000f8e00ff */
[----:B------:R-:W0:Y:S09]  /*1af280*/  LDCU.64 UR40, c[0x0][0x398] ;  /* 0x00007300ff2877ac */ /* 0x000e320008000a00 */
[----:B------:R-:W-:-:S02]  /*1af290*/  @P0 LOP3.LUT R0, R0, 0x4000, RZ, 0xfc, !PT ;  /* 0x0000400000000812 */ /* 0x000fc400078efcff */
[----:B------:R-:W-:Y:S01]  /*1af2a0*/  ISETP.GE.AND P0, PT, R52, UR37, PT ;  /* 0x0000002534007c0c */ /* 0x000fe2000bf06270 */
[----:B------:R-:W-:Y:S01]  /*1af2b0*/  VIADD R52, R59, 0x48 ;  /* 0x000000483b347836 */ /* 0x000fe20000000000 */
[----:B------:R-:W-:-:S11]  /*1af2c0*/  LOP3.LUT R0, R0, 0xffffdfff, RZ, 0xc0, !PT ;  /* 0xffffdfff00007812 */ /* 0x000fd600078ec0ff */
[----:B------:R-:W-:Y:S02]  /*1af2d0*/  @P0 LOP3.LUT R0, R0, 0x2000, RZ, 0xfc, !PT ;  /* 0x0000200000000812 */ /* 0x000fe400078efcff */
[----:B--2---:R-:W-:Y:S01]  /*1af2e0*/  ISETP.GE.AND P0, PT, R52, UR39, PT ;  /* 0x0000002734007c0c */ /* 0x004fe2000bf06270 */
[----:B------:R-:W-:Y:S01]  /*1af2f0*/  VIADD R52, R59, 0x47 ;  /* 0x000000473b347836 */ /* 0x000fe20000000000 */
[----:B------:R-:W-:-:S11]  /*1af300*/  LOP3.LUT R0, R0, 0xffffefff, RZ, 0xc0, !PT ;  /* 0xffffefff00007812 */ /* 0x000fd600078ec0ff */
[----:B------:R-:W-:Y:S02]  /*1af310*/  @P0 LOP3.LUT R0, R0, 0x1000, RZ, 0xfc, !PT ;  /* 0x0000100000000812 */ /* 0x000fe400078efcff */
[----:B0-----:R-:W-:Y:S01]  /*1af320*/  ISETP.GE.AND P0, PT, R52, UR41, PT ;  /* 0x0000002934007c0c */ /* 0x001fe2000bf06270 */
[----:B------:R-:W-:Y:S01]  /*1af330*/  VIADD R52, R59, 0x46 ;  /* 0x000000463b347836 */ /* 0x000fe20000000000 */
[----:B------:R-:W-:-:S11]  /*1af340*/  LOP3.LUT R0, R0, 0xfffff7ff, RZ, 0xc0, !PT ;  /* 0xfffff7ff00007812 */ /* 0x000fd600078ec0ff */
[----:B------:R-:W-:Y:S02]  /*1af350*/  @P0 LOP3.LUT R0, R0, 0x800, RZ, 0xfc, !PT ;  /* 0x0000080000000812 */ /* 0x000fe400078efcff */
[----:B---3--:R-:W-:Y:S01]  /*1af360*/  ISETP.GE.AND P0, PT, R52, UR43, PT ;  /* 0x0000002b34007c0c */ /* 0x008fe2000bf06270 */
[----:B------:R-:W-:Y:S01]  /*1af370*/  VIADD R52, R59, 0x45 ;  /* 0x000000453b347836 */ /* 0x000fe20000000000 */
[----:B------:R-:W-:-:S11]  /*1af380*/  LOP3.LUT R0, R0, 0xfffffbff, RZ, 0xc0, !PT ;  /* 0xfffffbff00007812 */ /* 0x000fd600078ec0ff */
[----:B------:R-:W-:Y:S02]  /*1af390*/  @P0 LOP3.LUT R0, R0, 0x400, RZ, 0xfc, !PT ;  /* 0x0000040000000812 */ /* 0x000fe400078efcff */
[----:B------:R-:W-:Y:S01]  /*1af3a0*/  ISETP.GE.AND P0, PT, R52, UR45, PT ;  /* 0x0000002d34007c0c */ /* 0x000fe2000bf06270 */
[----:B------:R-:W-:Y:S01]  /*1af3b0*/  VIADD R52, R59, 0x44 ;  /* 0x000000443b347836 */ /* 0x000fe20000000000 */
[----:B------:R-:W-:-:S11]  /*1af3c0*/  LOP3.LUT R0, R0, 0xfffffdff, RZ, 0xc0, !PT ;  /* 0xfffffdff00007812 */ /* 0x000fd600078ec0ff */
[----:B------:R-:W-:Y:S02]  /*1af3d0*/  @P0 LOP3.LUT R0, R0, 0x200, RZ, 0xfc, !PT ;  /* 0x0000020000000812 */ /* 0x000fe400078efcff */
[----:B----4-:R-:W-:Y:S01]  /*1af3e0*/  ISETP.GE.AND P0, PT, R52, UR47, PT ;  /* 0x0000002f34007c0c */ /* 0x010fe2000bf06270 */
[----:B------:R-:W-:Y:S01]  /*1af3f0*/  VIADD R52, R59, 0x43 ;  /* 0x000000433b347836 */ /* 0x000fe20000000000 */
[----:B------:R-:W-:-:S11]  /*1af400*/  LOP3.LUT R0, R0, 0xfffffeff, RZ, 0xc0, !PT ;  /* 0xfffffeff00007812 */ /* 0x000fd600078ec0ff */
[----:B------:R-:W-:Y:S02]  /*1af410*/  @P0 LOP3.LUT R0, R0, 0x100, RZ, 0xfc, !PT ;  /* 0x0000010000000812 */ /* 0x000fe400078efcff */
[----:B------:R-:W-:Y:S01]  /*1af420*/  ISETP.GE.AND P0, PT, R52, UR49, PT ;  /* 0x0000003134007c0c */ /* 0x000fe2000bf06270 */
        /* <DEDUP_REMOVED lines=9> */
[----:B------:R-:W-:Y:S01]  /*1af4c0*/  ISETP.GE.AND P0, PT, R52, UR53, PT ;  /* 0x0000003534007c0c */ /* 0x000fe2000bf06270 */
[----:B------:R-:W-:Y:S01]  /*1af4d0*/  VIADD R52, R59, 0x40 ;  /* 0x000000403b347836 */ /* 0x000fe20000000000 */
[----:B------:R-:W-:-:S11]  /*1af4e0*/  LOP3.LUT R0, R0, 0xffffffdf, RZ, 0xc0, !PT ;  /* 0xffffffdf00007812 */ /* 0x000fd600078ec0ff */
[----:B------:R-:W-:Y:S02]  /*1af4f0*/  @P0 LOP3.LUT R0, R0, 0x20, RZ, 0xfc, !PT ;  /* 0x0000002000000812 */ /* 0x000fe400078efcff */
[----:B0-----:R-:W-:Y:S01]  /*1af500*/  ISETP.GE.AND P0, PT, R52, UR55, PT ;  /* 0x0000003734007c0c */ /* 0x001fe2000bf06270 */
[----:B------:R-:W-:Y:S01]  /*1af510*/  VIADD R52, R59, 0x3f ;  /* 0x0000003f3b347836 */ /* 0x000fe20000000000 */
[----:B------:R-:W-:-:S11]  /*1af520*/  LOP3.LUT R0, R0, 0xffffffef, RZ, 0xc0, !PT ;  /* 0xffffffef00007812 */ /* 0x000fd600078ec0ff */
[----:B------:R-:W-:Y:S02]  /*1af530*/  @P0 LOP3.LUT R0, R0, 0x10, RZ, 0xfc, !PT ;  /* 0x0000001000000812 */ /* 0x000fe400078efcff */
[----:B------:R-:W-:Y:S01]  /*1af540*/  ISETP.GE.AND P0, PT, R52, UR57, PT ;  /* 0x0000003934007c0c */ /* 0x000fe2000bf06270 */
[----:B------:R-:W-:Y:S01]  /*1af550*/  VIADD R52, R59, 0x3e ;  /* 0x0000003e3b347836 */ /* 0x000fe20000000000 */
[----:B------:R-:W-:Y:S01]  /*1af560*/  LOP3.LUT R0, R0, 0xfffffff7, RZ, 0xc0, !PT ;  /* 0xfffffff700007812 */ /* 0x000fe200078ec0ff */
[----:B------:R-:W-:-:S10]  /*1af570*/  UMOV UR41, UR60 ;  /* 0x0000003c00297c82 */ /* 0x000fd40008000000 */
[----:B------:R-:W-:Y:S02]  /*1af580*/  @P0 LOP3.LUT R0, R0, 0x8, RZ, 0xfc, !PT ;  /* 0x0000000800000812 */ /* 0x000fe400078efcff */
[----:B------:R-:W-:Y:S01]  /*1af590*/  ISETP.GE.AND P0, PT, R52, UR59, PT ;  /* 0x0000003b34007c0c */ /* 0x000fe2000bf06270 */
[----:B------:R-:W-:Y:S01]  /*1af5a0*/  UMOV UR59, UR31 ;  /* 0x0000001f003b7c82 */ /* 0x000fe20008000000 */
[----:B------:R-:W-:Y:S01]  /*1af5b0*/  UMOV UR31, UR23 ;  /* 0x00000017001f7c82 */ /* 0x000fe20008000000 */
[----:B------:R-:W-:Y:S01]  /*1af5c0*/  UMOV UR23, UR61 ;  /* 0x0000003d00177c82 */ /* 0x000fe20008000000 */
[----:B------:R-:W0:Y:S01]  /*1af5d0*/  LDCU.64 UR60, c[0x0][0x398] ;  /* 0x00007300ff3c77ac */ /* 0x000e220008000a00 */
[----:B------:R-:W-:Y:S01]  /*1af5e0*/  LOP3.LUT R0, R0, 0xfffffffb, RZ, 0xc0, !PT ;  /* 0xfffffffb00007812 */ /* 0x000fe200078ec0ff */
[C---:B------:R-:W-:Y:S01]  /*1af5f0*/  VIADD R52, R59.reuse, 0x3d ;  /* 0x0000003d3b347836 */ /* 0x040fe20000000000 */
[----:B------:R-:W-:Y:S01]  /*1af600*/  UMOV UR47, UR19 ;  /* 0x00000013002f7c82 */ /* 0x000fe20008000000 */
[----:B------:R-:W-:Y:S01]  /*1af610*/  UMOV UR49, UR63 ;  /* 0x0000003f00317c82 */ /* 0x000fe20008000000 */
[----:B------:R-:W-:Y:S01]  /*1af620*/  UMOV UR19, UR62 ;  /* 0x0000003e00137c82 */ /* 0x000fe20008000000 */
[----:B------:R-:W1:Y:S03]  /*1af630*/  LDCU.64 UR62, c[0x0][0x398] ;  /* 0x00007300ff3e77ac */ /* 0x000e660008000a00 */
[----:B------:R-:W-:Y:S01]  /*1af640*/  @P0 LOP3.LUT R0, R0, 0x4, RZ, 0xfc, !PT ;  /* 0x0000000400000812 */ /* 0x000fe200078efcff */
[----:B------:R-:W-:Y:S01]  /*1af650*/  UMOV UR45, UR65 ;  /* 0x00000041002d7c82 */ /* 0x000fe20008000000 */
[----:B------:R-:W-:Y:S01]  /*1af660*/  UMOV UR51, UR64 ;  /* 0x0000004000337c82 */ /* 0x000fe20008000000 */
[----:B------:R-:W2:Y:S01]  /*1af670*/  LDCU.64 UR64, c[0x0][0x398] ;  /* 0x00007300ff4077ac */ /* 0x000ea20008000a00 */
[----:B0-----:R-:W-:Y:S01]  /*1af680*/  ISETP.GE.AND P0, PT, R52, UR61, PT ;  /* 0x0000003d34007c0c */ /* 0x001fe2000bf06270 */
[----:B------:R-:W-:Y:S01]  /*1af690*/  UMOV UR35, UR67 ;  /* 0x0000004300237c82 */ /* 0x000fe20008000000 */
[----:B------:R-:W-:Y:S01]  /*1af6a0*/  UMOV UR43, UR66 ;  /* 0x00000042002b7c82 */ /* 0x000fe20008000000 */
[----:B------:R-:W0:Y:S01]  /*1af6b0*/  LDCU.64 UR66, c[0x0][0x398] ;  /* 0x00007300ff4277ac */ /* 0x000e220008000a00 */
[----:B------:R-:W-:Y:S01]  /*1af6c0*/  VIADD R52, R59, 0x3c ;  /* 0x0000003c3b347836 */ /* 0x000fe20000000000 */
[----:B------:R-:W-:Y:S01]  /*1af6d0*/  LOP3.LUT R0, R0, 0xfffffffd, RZ, 0xc0, !PT ;  /* 0xfffffffd00007812 */ /* 0x000fe200078ec0ff */
[----:B------:R-:W-:Y:S01]  /*1af6e0*/  UMOV UR57, UR69 ;  /* 0x0000004500397c82 */ /* 0x000fe20008000000 */
[----:B------:R-:W-:Y:S01]  /*1af6f0*/  UMOV UR55, UR68 ;  /* 0x0000004400377c82 */ /* 0x000fe20008000000 */
[----:B------:R-:W3:Y:S05]  /*1af700*/  LDCU.64 UR68, c[0x0][0x398] ;  /* 0x00007300ff4477ac */ /* 0x000eea0008000a00 */
[----:B------:R-:W-:-:S02]  /*1af710*/  @P0 LOP3.LUT R0, R0, 0x2, RZ, 0xfc, !PT ;  /* 0x0000000200000812 */ /* 0x000fc400078efcff */
[----:B-1----:R-:W-:Y:S01]  /*1af720*/  ISETP.GE.AND P0, PT, R52, UR63, PT ;  /* 0x0000003f34007c0c */ /* 0x002fe2000bf06270 */
[C---:B------:R-:W-:Y:S01]  /*1af730*/  VIADD R52, R59.reuse, 0x3b ;  /* 0x0000003b3b347836 */ /* 0x040fe20000000000 */
[----:B------:R-:W-:Y:S01]  /*1af740*/  UMOV UR39, UR13 ;  /* 0x0000000d00277c82 */ /* 0x000fe20008000000 */
[----:B------:R-:W-:Y:S01]  /*1af750*/  UMOV UR13, UR71 ;  /* 0x00000047000d7c82 */ /* 0x000fe20008000000 */
[----:B------:R-:W-:Y:S01]  /*1af760*/  UMOV UR37, UR70 ;  /* 0x0000004600257c82 */ /* 0x000fe20008000000 */
[----:B------:R-:W1:Y:S01]  /*1af770*/  LDCU.64 UR70, c[0x0][0x398] ;  /* 0x00007300ff4677ac */ /* 0x000e620008000a00 */
[----:B--2---:R-:W-:Y:S01]  /*1af780*/  ISETP.GE.AND P1, PT, R52, UR65, PT ;  /* 0x0000004134007c0c */ /* 0x004fe2000bf26270 */
[C---:B------:R-:W-:Y:S01]  /*1af790*/  VIADD R52, R59.reuse, 0x3a ;  /* 0x0000003a3b347836 */ /* 0x040fe20000000000 */
[----:B------:R-:W-:Y:S01]  /*1af7a0*/  UMOV UR33, UR29 ;  /* 0x0000001d00217c82 */ /* 0x000fe20008000000 */
[----:B------:R-:W-:Y:S01]  /*1af7b0*/  UMOV UR29, UR27 ;  /* 0x0000001b001d7c82 */ /* 0x000fe20008000000 */
[----:B------:R-:W-:Y:S01]  /*1af7c0*/  UMOV UR53, UR9 ;  /* 0x0000000900357c82 */ /* 0x000fe20008000000 */
[----:B------:R-:W-:Y:S01]  /*1af7d0*/  UMOV UR27, UR7 ;  /* 0x00000007001b7c82 */ /* 0x000fe20008000000 */
[----:B------:R-:W-:Y:S01]  /*1af7e0*/  UMOV UR7, UR73 ;  /* 0x0000004900077c82 */ /* 0x000fe20008000000 */
[----:B------:R-:W-:Y:S01]  /*1af7f0*/  UMOV UR9, UR72 ;  /* 0x0000004800097c82 */ /* 0x000fe20008000000 */
[----:B0-----:R-:W-:Y:S01]  /*1af800*/  ISETP.GE.AND P2, PT, R52, UR67, PT ;  /* 0x0000004334007c0c */ /* 0x001fe2000bf46270 */
[----:B------:R-:W0:Y:S01]  /*1af810*/  LDCU.64 UR72, c[0x0][0x398] ;  /* 0x00007300ff4877ac */ /* 0x000e220008000a00 */
[----:B------:R-:W-:Y:S01]  /*1af820*/  VIADD R52, R59, 0x39 ;  /* 0x000000393b347836 */ /* 0x000fe20000000000 */
[----:B------:R-:W-:-:S04]  /*1af830*/  LOP3.LUT R60, R60, 0xfffdffff, RZ, 0xc0, !PT ;  /* 0xfffdffff3c3c7812 */ /* 0x000fc800078ec0ff */
[----:B---3--:R-:W-:Y:S01]  /*1af840*/  ISETP.GE.AND P3, PT, R52, UR69, PT ;  /* 0x0000004534007c0c */ /* 0x008fe2000bf66270 */
[----:B------:R-:W-:Y:S01]  /*1af850*/  VIADD R52, R59, 0x38 ;  /* 0x000000383b347836 */ /* 0x000fe20000000000 */
[----:B------:R-:W-:-:S04]  /*1af860*/  @P1 LOP3.LUT R60, R60, 0x20000, RZ, 0xfc, !PT ;  /* 0x000200003c3c1812 */ /* 0x000fc800078efcff */
[----:B-1----:R-:W-:Y:S01]  /*1af870*/  ISETP.GE.AND P4, PT, R52, UR71, PT ;  /* 0x0000004734007c0c */ /* 0x002fe2000bf86270 */
[----:B------:R-:W-:Y:S01]  /*1af880*/  VIADD R52, R59, 0x37 ;  /* 0x000000373b347836 */ /* 0x000fe20000000000 */
[----:B------:R-:W-:Y:S01]  /*1af890*/  LOP3.LUT R60, R60, 0xfffeffff, RZ, 0xc0, !PT ;  /* 0xfffeffff3c3c7812 */ /* 0x000fe200078ec0ff */
[----:B------:R-:W-:-:S03]  /*1af8a0*/  UMOV UR65, UR47 ;  /* 0x0000002f00417c82 */ /* 0x000fc60008000000 */
[----:B0-----:R-:W-:Y:S01]  /*1af8b0*/  ISETP.GE.AND P5, PT, R52, UR73, PT ;  /* 0x0000004934007c0c */ /* 0x001fe2000bfa6270 */
[----:B------:R-:W-:Y:S01]  /*1af8c0*/  UMOV UR73, UR57 ;  /* 0x0000003900497c82 */ /* 0x000fe20008000000 */
[----:B------:R-:W-:Y:S01]  /*1af8d0*/  @P2 LOP3.LUT R60, R60, 0x10000, RZ, 0xfc, !PT ;  /* 0x000100003c3c2812 */ /* 0x000fe200078efcff */
[----:B------:R-:W-:Y:S01]  /*1af8e0*/  UMOV UR57, UR55 ;  /* 0x0000003700397c82 */ /* 0x000fe20008000000 */
[----:B------:R-:W-:Y:S01]  /*1af8f0*/  UMOV UR55, UR53 ;  /* 0x0000003500377c82 */ /* 0x000fe20008000000 */
[----:B------:R-:W-:Y:S01]  /*1af900*/  UMOV UR53, UR75 ;  /* 0x0000004b00357c82 */ /* 0x000fe20008000000 */
[----:B------:R-:W-:Y:S01]  /*1af910*/  UMOV UR47, UR74 ;  /* 0x0000004a002f7c82 */ /* 0x000fe20008000000 */
[----:B------:R-:W0:Y:S01]  /*1af920*/  LDCU.64 UR74, c[0x0][0x398] ;  /* 0x00007300ff4a77ac */ /* 0x000e220008000a00 */
[----:B------:R-:W-:-:S04]  /*1af930*/  LOP3.LUT R60, R60, 0xfffbffff, RZ, 0xc0, !PT ;  /* 0xfffbffff3c3c7812 */ /* 0x000fc800078ec0ff */
[----:B------:R-:W-:-:S04]  /*1af940*/  @P3 LOP3.LUT R60, R60, 0x40000, RZ, 0xfc, !PT ;  /* 0x000400003c3c3812 */ /* 0x000fc800078efcff */
[----:B------:R-:W-:Y:S01]  /*1af950*/  LOP3.LUT R60, R60, 0xfff7ffff, RZ, 0xc0, !PT ;  /* 0xfff7ffff3c3c7812 */ /* 0x000fe200078ec0ff */
[----:B------:R-:W-:-:S03]  /*1af960*/  VIADD R52, R59, 0x36 ;  /* 0x000000363b347836 */ /* 0x000fc60000000000 */
[----:B------:R-:W-:-:S05]  /*1af970*/  @P4 LOP3.LUT R60, R60, 0x80000, RZ, 0xfc, !PT ;  /* 0x000800003c3c4812 */ /* 0x000fca00078efcff */
[----:B------:R-:W-:Y:S01]  /*1af980*/  STL [R1], R60 ;  /* 0x0000003c01007387 */ /* 0x000fe20000100800 */
[----:B0-----:R-:W-:Y:S02]  /*1af990*/  ISETP.GE.AND P6, PT, R52, UR75, PT ;  /* 0x0000004b34007c0c */ /* 0x001fe4000bfc6270 */
[----:B------:R-:W-:Y:S01]  /*1af9a0*/  IADD3 R52, P3, PT, R58, R18, RZ ;  /* 0x000000123a347210 */ /* 0x000fe20007f7e0ff */
[----:B------:R-:W2:Y:S01]  /*1af9b0*/  LDL R56, [R1+0x3980] ;  /* 0x0039800001387983 */ /* 0x000ea20000100800 */
[----:B------:R-:W-:-:S03]  /*1af9c0*/  VIADD R11, R59, 0x35 ;  /* 0x000000353b0b7836 */ /* 0x000fc60000000000 */
[----:B------:R-:W-:Y:S01]  /*1af9d0*/  IMAD.X R53, R57, 0x1, R17, P3 ;  /* 0x0000000139357824 */ /* 0x000fe200018e0611 */
[----:B------:R-:W3:Y:S04]  /*1af9e0*/  LDL R55, [R1+0x3984] ;  /* 0x0039840001377983 */ /* 0x000ee80000100800 */
[----:B------:R-:W4:Y:S04]  /*1af9f0*/  LDL R59, [R1+0x3968] ;  /* 0x00396800013b7983 */ /* 0x000f280000100800 */
[----:B------:R0:W-:Y:S02]  /*1afa00*/  STL.64 [R1+0x810], R52 ;  /* 0x0008103401007387 */ /* 0x0001e40000100a00 */
[----:B0-----:R-:W-:-:S05]  /*1afa10*/  IADD3 R52, P3, PT, R58, R10, RZ ;  /* 0x0000000a3a347210 */ /* 0x001fca0007f7e0ff */
[----:B------:R-:W-:-:S05]  /*1afa20*/  IMAD.X R53, R57, 0x1, R9, P3 ;  /* 0x0000000139357824 */ /* 0x000fca00018e0609 */
[----:B------:R0:W-:Y:S01]  /*1afa30*/  STL.64 [R1+0x818], R52 ;  /* 0x0008183401007387 */ /* 0x0001e20000100a00 */
[----:B------:R-:W-:-:S03]  /*1afa40*/  UMOV UR69, UR31 ;  /* 0x0000001f00457c82 */ /* 0x000fc60008000000 */
[----:B0-----:R-:W4:Y:S01]  /*1afa50*/  LDL.LU.64 R52, [R1+0x8430] ;  /* 0x0084300001347983 */ /* 0x001f220000300a00 */
[----:B------:R-:W-:Y:S01]  /*1afa60*/  UMOV UR61, UR77 ;  /* 0x0000004d003d7c82 */ /* 0x000fe20008000000 */
[----:B------:R-:W-:Y:S01]  /*1afa70*/  UMOV UR31, UR76 ;  /* 0x0000004c001f7c82 */ /* 0x000fe20008000000 */
[----:B------:R-:W0:Y:S01]  /*1afa80*/  LDCU.64 UR76, c[0x0][0x398] ;  /* 0x00007300ff4c77ac */ /* 0x000e220008000a00 */
[----:B------:R-:W-:-:S04]  /*1afa90*/  LOP3.LUT R0, R0, 0xfffffffe, RZ, 0xc0, !PT ;  /* 0xfffffffe00007812 */ /* 0x000fc800078ec0ff */
[----:B------:R-:W-:Y:S02]  /*1afaa0*/  @P0 LOP3.LUT R0, R0, 0x1, RZ, 0xfc, !PT ;  /* 0x0000000100000812 */ /* 0x000fe400078efcff */
[----:B0-----:R-:W-:Y:S02]  /*1afab0*/  ISETP.GE.AND P0, PT, R11, UR77, PT ;  /* 0x0000004d0b007c0c */ /* 0x001fe4000bf06270 */
[----:B------:R-:W4:Y:S04]  /*1afac0*/  LDL.LU R11, [R1+0xd4] ;  /* 0x0000d400010b7983 */ /* 0x000f280000300800 */
[----:B------:R-:W4:Y:S04]  /*1afad0*/  LDL R58, [R1+0x3978] ;  /* 0x00397800013a7983 */ /* 0x000f280000100800 */
[----:B------:R-:W4:Y:S01]  /*1afae0*/  LDL R57, [R1+0x397c] ;  /* 0x00397c0001397983 */ /* 0x000f220000100800 */
[----:B------:R-:W-:Y:S01]  /*1afaf0*/  LOP3.LUT P1, RZ, R8, 0x10000, RZ, 0xc0, !PT ;  /* 0x0001000008ff7812 */ /* 0x000fe2000782c0ff */
[----:B------:R-:W-:Y:S01]  /*1afb00*/  UMOV UR71, UR13 ;  /* 0x0000000d00477c82 */ /* 0x000fe20008000000 */
[----:B------:R-:W3:Y:S01]  /*1afb10*/  LDCU UR13, c[0x0][0x398] ;  /* 0x00007300ff0d77ac */ /* 0x000ee20008000800 */
[----:B------:R-:W-:Y:S01]  /*1afb20*/  UMOV UR77, UR11 ;  /* 0x0000000b004d7c82 */ /* 0x000fe20008000000 */
[----:B------:R-:W4:Y:S01]  /*1afb30*/  LDCU UR11, c[0x0][0x398] ;  /* 0x00007300ff0b77ac */ /* 0x000f220008000800 */
[----:B------:R-:W-:-:S02]  /*1afb40*/  ISETP.LT.AND P4, PT, R54, UR14, !P1 ;  /* 0x0000000e36007c0c */ /* 0x000fc4000cf81270 */
[----:B------:R-:W-:Y:S01]  /*1afb50*/  LOP3.LUT R7, R7, 0xfffffffb, RZ, 0xc0, !PT ;  /* 0xfffffffb07077812 */ /* 0x000fe200078ec0ff */
[----:B------:R-:W-:Y:S01]  /*1afb60*/  UMOV UR67, UR51 ;  /* 0x0000003300437c82 */ /* 0x000fe20008000000 */
[----:B------:R-:W-:Y:S01]  /*1afb70*/  UMOV UR51, UR9 ;  /* 0x0000000900337c82 */ /* 0x000fe20008000000 */
[----:B------:R-:W0:Y:S01]  /*1afb80*/  LDCU UR9, c[0x0][0x398] ;  /* 0x00007300ff0977ac */ /* 0x000e220008000800 */
[----:B------:R-:W-:Y:S01]  /*1afb90*/  UMOV UR63, UR49 ;  /* 0x00000031003f7c82 */ /* 0x000fe20008000000 */
[----:B------:R-:W-:Y:S01]  /*1afba0*/  UMOV UR49, UR7 ;  /* 0x0000000700317c82 */ /* 0x000fe20008000000 */
[----:B------:R-:W1:Y:S01]  /*1afbb0*/  LDCU UR7, c[0x0][0x398] ;  /* 0x00007300ff0777ac */ /* 0x000e620008000800 */
[----:B------:R-:W-:Y:S01]  /*1afbc0*/  LOP3.LUT R51, R51, 0x7fffffff, RZ, 0xc0, !PT ;  /* 0x7fffffff33337812 */ /* 0x000fe200078ec0ff */
[----:B------:R-:W-:Y:S01]  /*1afbd0*/  UMOV UR75, UR57 ;  /* 0x00000039004b7c82 */ /* 0x000fe20008000000 */
[----:B------:R-:W-:Y:S01]  /*1afbe0*/  UMOV UR57, UR41 ;  /* 0x0000002900397c82 */ /* 0x000fe20008000000 */
[----:B------:R-:W-:Y:S01]  /*1afbf0*/  UMOV UR41, UR15 ;  /* 0x0000000f00297c82 */ /* 0x000fe20008000000 */
[----:B------:R-:W0:Y:S01]  /*1afc00*/  LDCU UR15, c[0x0][0x398] ;  /* 0x00007300ff0f77ac */ /* 0x000e220008000800 */
[----:B------:R-:W-:Y:S01]  /*1afc10*/  LOP3.LUT P2, RZ, R8, 0x8000, RZ, 0xc0, !PT ;  /* 0x0000800008ff7812 */ /* 0x000fe2000784c0ff */
[----:B------:R-:W0:Y:S01]  /*1afc20*/  LDCU UR14, c[0x0][0x398] ;  /* 0x00007300ff0e77ac */ /* 0x000e220008000800 */
[----:B--2---:R-:W-:Y:S01]  /*1afc30*/  ISETP.LT.AND P3, PT, R56, UR10, !P1 ;  /* 0x0000000a38007c0c */ /* 0x004fe2000cf61270 */
[----:B------:R-:W2:-:S12]  /*1afc40*/  LDCU UR10, c[0x0][0x398] ;  /* 0x00007300ff0a77ac */ /* 0x000e980008000800 */
[----:B------:R-:W-:Y:S02]  /*1afc50*/  @P3 LOP3.LUT R7, R7, 0x4, RZ, 0xfc, !PT ;  /* 0x0000000407073812 */ /* 0x000fe400078efcff */
[----:B---3--:R-:W-:Y:S01]  /*1afc60*/  ISETP.LT.AND P3, PT, R55, UR13, !P1 ;  /* 0x0000000d37007c0c */ /* 0x008fe2000cf61270 */
[----:B------:R-:W3:Y:S01]  /*1afc70*/  LDCU UR13, c[0x0][0x398] ;  /* 0x00007300ff0d77ac */ /* 0x000ee20008000800 */
[----:B------:R-:W-:-:S04]  /*1afc80*/  LOP3.LUT R7, R7, 0xfffffffe, RZ, 0xc0, !PT ;  /* 0xfffffffe07077812 */ /* 0x000fc800078ec0ff */
[----:B------:R-:W-:-:S04]  /*1afc90*/  @P4 LOP3.LUT R7, R7, 0x1, RZ, 0xfc, !PT ;  /* 0x0000000107074812 */ /* 0x000fc800078efcff */
[----:B------:R-:W-:-:S04]  /*1afca0*/  LOP3.LUT R7, R7, 0xfffffffd, RZ, 0xc0, !PT ;  /* 0xfffffffd07077812 */ /* 0x000fc800078ec0ff */
[----:B------:R-:W-:Y:S02]  /*1afcb0*/  @P3 LOP3.LUT R7, R7, 0x2, RZ, 0xfc, !PT ;  /* 0x0000000207073812 */ /* 0x000fe400078efcff */
[----:B----4-:R-:W-:Y:S01]  /*1afcc0*/  ISETP.LT.AND P4, PT, R53, UR11, !P1 ;  /* 0x0000000b35007c0c */ /* 0x010fe2000cf81270 */
[----:B------:R-:W4:Y:S01]  /*1afcd0*/  LDCU UR11, c[0x0][0x398] ;  /* 0x00007300ff0b77ac */ /* 0x000f220008000800 */
[----:B0-----:R-:W-:Y:S02]  /*1afce0*/  ISETP.LT.AND P3, PT, R52, UR9, !P1 ;  /* 0x0000000934007c0c */ /* 0x001fe4000cf61270 */
[----:B-1----:R-:W-:Y:S01]  /*1afcf0*/  ISETP.LT.AND P1, PT, R59, UR7, !P1 ;  /* 0x000000073b007c0c */ /* 0x002fe2000cf21270 */
[----:B------:R-:W0:Y:S01]  /*1afd00*/  LDCU UR9, c[0x0][0x398] ;  /* 0x00007300ff0977ac */ /* 0x000e220008000800 */
[----:B------:R-:W1:Y:S07]  /*1afd10*/  LDCU UR7, c[0x0][0x398] ;  /* 0x00007300ff0777ac */ /* 0x000e6e0008000800 */
        /* <DEDUP_REMOVED lines=18> */
[----:B------:R-:W-:Y:S02]  /*1afe40*/  @P3 LOP3.LUT R51, R51, 0x8000000, RZ, 0xfc, !PT ;  /* 0x0800000033333812 */ /* 0x000fe400078efcff */
[----:B----4-:R-:W-:Y:S01]  /*1afe50*/  ISETP.LT.AND P3, PT, R55, UR11, !P2 ;  /* 0x0000000b37007c0c */ /* 0x010fe2000d761270 */
[----:B------:R-:W4:Y:S01]  /*1afe60*/  LDCU UR11, c[0x0][0x398] ;  /* 0x00007300ff0b77ac */ /* 0x000f220008000800 */
[----:B------:R-:W-:-:S04]  /*1afe70*/  LOP3.LUT R51, R51, 0xfbffffff, RZ, 0xc0, !PT ;  /* 0xfbffffff33337812 */ /* 0x000fc800078ec0ff */
[----:B------:R-:W-:Y:S02]  /*1afe80*/  @P4 LOP3.LUT R51, R51, 0x4000000, RZ, 0xfc, !PT ;  /* 0x0400000033334812 */ /* 0x000fe400078efcff */
[----:B--2---:R-:W-:Y:S01]  /*1afe90*/  ISETP.LT.AND P4, PT, R53, UR10, !P2 ;  /* 0x0000000a35007c0c */ /* 0x004fe2000d781270 */
[----:B------:R-:W2:Y:S01]  /*1afea0*/  LDCU UR10, c[0x0][0x398] ;  /* 0x00007300ff0a77ac */ /* 0x000ea20008000800 */
[----:B------:R-:W-:-:S04]  /*1afeb0*/  LOP3.LUT R51, R51, 0xfdffffff, RZ, 0xc0, !PT ;  /* 0xfdffffff33337812 */ /* 0x000fc800078ec0ff */
[----:B------:R-:W-:Y:S02]  /*1afec0*/  @P3 LOP3.LUT R51, R51, 0x2000000, RZ, 0xfc, !PT ;  /* 0x0200000033333812 */ /* 0x000fe400078efcff */
[----:B0-----:R-:W-:Y:S01]  /*1afed0*/  ISETP.LT.AND P3, PT, R52, UR9, !P2 ;  /* 0x0000000934007c0c */ /* 0x001fe2000d761270 */
[----:B------:R-:W0:Y:S01]  /*1afee0*/  LDCU UR9, c[0x0][0x398] ;  /* 0x00007300ff0977ac */ /* 0x000e220008000800 */
[----:B------:R-:W-:-:S04]  /*1afef0*/  LOP3.LUT R51, R51, 0xff7fffff, RZ, 0xc0, !PT ;  /* 0xff7fffff33337812 */ /* 0x000fc800078ec0ff */
[----:B------:R-:W-:Y:S02]  /*1aff00*/  @P4 LOP3.LUT R51, R51, 0x800000, RZ, 0xfc, !PT ;  /* 0x0080000033334812 */ /* 0x000fe400078efcff */
[----:B-1----:R-:W-:Y:S01]  /*1aff10*/  ISETP.LT.AND P2, PT, R59, UR7, !P2 ;  /* 0x000000073b007c0c */ /* 0x002fe2000d741270 */
[----:B------:R-:W1:Y:S01]  /*1aff20*/  LDCU UR7, c[0x0][0x398] ;  /* 0x00007300ff0777ac */ /* 0x000e620008000800 */
[----:B------:R-:W-:Y:S02]  /*1aff30*/  LOP3.LUT R51, R51, 0xffbfffff, RZ, 0xc0, !PT ;  /* 0xffbfffff33337812 */ /* 0x000fe400078ec0ff */
[----:B------:R-:W-:Y:S02]  /*1aff40*/  LOP3.LUT P1, RZ, R8, 0x4000, RZ, 0xc0, !PT ;  /* 0x0000400008ff7812 */ /* 0x000fe4000782c0ff */
        /* <DEDUP_REMOVED lines=89> */
[----:B------:R-:W-:Y:S02]  /*1b04e0*/  LOP3.LUT R51, R51, 0xfffffffd, RZ, 0xc0, !PT ;  /* 0xfffffffd33337812 */ /* 0x000fe400078ec0ff */
[----:B------:R-:W-:Y:S02]  /*1b04f0*/  LOP3.LUT R50, R50, 0x7fffffff, RZ, 0xc0, !PT ;  /* 0x7fffffff32327812 */ /* 0x000fe400078ec0ff */
[----:B------:R-:W-:Y:S02]  /*1b0500*/  @P3 LOP3.LUT R51, R51, 0x2, RZ, 0xfc, !PT ;  /* 0x0000000233333812 */ /* 0x000fe400078efcff */
[----:B0-----:R-:W-:Y:S01]  /*1b0510*/  ISETP.LT.AND P3, PT, R52, UR9, !P1 ;  /* 0x0000000934007c0c */ /* 0x001fe2000cf61270 */
[----:B------:R-:W0:Y:S01]  /*1b0520*/  LDCU UR9, c[0x0][0x398] ;  /* 0x00007300ff0977ac */ /* 0x000e220008000800 */
[----:B-1----:R-:W-:-:S03]  /*1b0530*/  ISETP.LT.AND P1, PT, R59, UR7, !P1 ;  /* 0x000000073b007c0c */ /* 0x002fc6000cf21270 */
[----:B------:R-:W-:Y:S01]  /*1b0540*/  @P4 LOP3.LUT R50, R50, 0x80000000, RZ, 0xfc, !PT ;  /* 0x8000000032324812 */ /* 0x000fe200078efcff */
[----:B------:R-:W1:Y:S03]  /*1b0550*/  LDCU UR7, c[0x0][0x398] ;  /* 0x00007300ff0777ac */ /* 0x000e660008000800 */
[----:B------:R-:W-:Y:S02]  /*1b0560*/  LOP3.LUT R50, R50, 0xbfffffff, RZ, 0xc0, !PT ;  /* 0xbfffffff32327812 */ /* 0x000fe400078ec0ff */
[----:B------:R-:W-:Y:S02]  /*1b0570*/  LOP3.LUT P2, RZ, R8, 0x800, RZ, 0xc0, !PT ;  /* 0x0000080008ff7812 */ /* 0x000fe4000784c0ff */
[----:B------:R-:W-:Y:S02]  /*1b0580*/  @P3 LOP3.LUT R50, R50, 0x40000000, RZ, 0xfc, !PT ;  /* 0x4000000032323812 */ /* 0x000fe400078efcff */
[----:B------:R-:W-:-:S02]  /*1b0590*/  ISETP.LT.AND P3, PT, R54, UR69, !P2 ;  /* 0x0000004536007c0c */ /* 0x000fc4000d761270 */
        /* <DEDUP_REMOVED lines=297> */
[----:B------:R-:W-:-:S04]  /*1b1830*/  @P2 LOP3.LUT R48, R48, 0x200000, RZ, 0xfc, !PT ;  /* 0x0020000030302812 */ /* 0x000fc800078efcff */
[----:B------:R-:W-:-:S04]  /*1b1840*/  LOP3.LUT R48, R48, 0xfffeffff, RZ, 0xc0, !PT ;  /* 0xfffeffff30307812 */ /* 0x000fc800078ec0ff */
[----:B------:R-:W-:Y:S02]  /*1b1850*/  @P3 LOP3.LUT R48, R48, 0x10000, RZ, 0xfc, !PT ;  /* 0x0001000030303812 */ /* 0x000fe400078efcff */
[----:B------:R-:W-:Y:S01]  /*1b1860*/  ISETP.LT.AND P3, PT, R58, UR15, !P1 ;  /* 0x0000000f3a007c0c */ /* 0x000fe2000cf61270 */
[----:B------:R-:W0:Y:S01]  /*1b1870*/  LDCU UR15, c[0x0][0x398] ;  /* 0x00007300ff0f77ac */ /* 0x000e220008000800 */
[----:B------:R-:W-:Y:S02]  /*1b1880*/  ISETP.LT.AND P4, PT, R57, UR14, !P1 ;  /* 0x0000000e39007c0c */ /* 0x000fe4000cf81270 */
[----:B------:R-:W-:Y:S01]  /*1b1890*/  LOP3.LUT R48, R48, 0xffefffff, RZ, 0xc0, !PT ;  /* 0xffefffff30307812 */ /* 0x000fe200078ec0ff */
[----:B------:R-:W0:Y:S08]  /*1b18a0*/  LDCU UR14, c[0x0][0x398] ;  /* 0x00007300ff0e77ac */ /* 0x000e300008000800 */
[----:B------:R-:W-:-:S02]  /*1b18b0*/  @P3 LOP3.LUT R48, R48, 0x100000, RZ, 0xfc, !PT ;  /* 0x0010000030303812 */ /* 0x000fc400078efcff */
        /* <DEDUP_REMOVED lines=18> */
[----:B------:R-:W-:-:S04]  /*1b19e0*/  LOP3.LUT R48, R48, 0xffffbfff, RZ, 0xc0, !PT ;  /* 0xffffbfff30307812 */ /* 0x000fc800078ec0ff */
[----:B------:R-:W-:Y:S02]  /*1b19f0*/  @P4 LOP3.LUT R48, R48, 0x4000, RZ, 0xfc, !PT ;  /* 0x0000400030304812 */ /* 0x000fe400078efcff */
[----:B------:R-:W-:Y:S02]  /*1b1a00*/  LOP3.LUT P2, RZ, R8, 0x2, RZ, 0xc0, !PT ;  /* 0x0000000208ff7812 */ /* 0x000fe4000784c0ff */
[----:B------:R-:W-:-:S04]  /*1b1a10*/  LOP3.LUT R48, R48, 0xffffdfff, RZ, 0xc0, !PT ;  /* 0xffffdfff30307812 */ /* 0x000fc800078ec0ff */
[----:B------:R-:W-:Y:S02]  /*1b1a20*/  @P3 LOP3.LUT R48, R48, 0x2000, RZ, 0xfc, !PT ;  /* 0x0000200030303812 */ /* 0x000fe400078efcff */
[----:B------:R-:W-:Y:S02]  /*1b1a30*/  ISETP.LT.AND P3, PT, R54, UR49, !P2 ;  /* 0x0000003136007c0c */ /* 0x000fe4000d761270 */
[----:B------:R-:W-:Y:S02]  /*1b1a40*/  LOP3.LUT R48, R48, 0xfffffeff, RZ, 0xc0, !PT ;  /* 0xfffffeff30307812 */ /* 0x000fe400078ec0ff */
[----:B------:R-:W-:Y:S01]  /*1b1a50*/  ISETP.LT.AND P4, PT, R57, UR14, !P2 ;  /* 0x0000000e39007c0c */ /* 0x000fe2000d781270 */
[----:B------:R-:W0:Y:S08]  /*1b1a60*/  LDCU UR14, c[0x0][0x398] ;  /* 0x00007300ff0e77ac */ /* 0x000e300008000800 */
[----:B------:R-:W-:-:S02]  /*1b1a70*/  @P3 LOP3.LUT R48, R48, 0x100, RZ, 0xfc, !PT ;  /* 0x0000010030303812 */ /* 0x000fc400078efcff */
[----:B------:R-:W-:Y:S01]  /*1b1a80*/  ISETP.LT.AND P3, PT, R58, UR15, !P2 ;  /* 0x0000000f3a007c0c */ /* 0x000fe2000d761270 */
[----:B------:R-:W0:Y:S01]  /*1b1a90*/  LDCU UR15, c[0x0][0x398] ;  /* 0x00007300ff0f77ac */ /* 0x000e220008000800 */
[----:B------:R-:W-:-:S11]  /*1b1aa0*/  LOP3.LUT R48, R48, 0xffffefff, RZ, 0xc0, !PT ;  /* 0xffffefff30307812 */ /* 0x000fd600078ec0ff */
        /* <DEDUP_REMOVED lines=51> */
[----:B------:R-:W-:-:S04]  /*1b1de0*/  LOP3.LUT R47, R47, 0xbfffffff, RZ, 0xc0, !PT ;  /* 0xbfffffff2f2f7812 */ /* 0x000fc800078ec0ff */
[----:B------:R-:W-:Y:S02]  /*1b1df0*/  @P4 LOP3.LUT R47, R47, 0x40000000, RZ, 0xfc, !PT ;  /* 0x400000002f2f4812 */ /* 0x000fe400078efcff */
[----:B------:R-:W-:Y:S02]  /*1b1e00*/  LOP3.LUT P2, RZ, R3, 0x80000000, RZ, 0xc0, !PT ;  /* 0x8000000003ff7812 */ /* 0x000fe4000784c0ff */
[----:B------:R-:W-:-:S04]  /*1b1e10*/  LOP3.LUT R47, R47, 0xdfffffff, RZ, 0xc0, !PT ;  /* 0xdfffffff2f2f7812 */ /* 0x000fc800078ec0ff */
[----:B------:R-:W-:Y:S02]  /*1b1e20*/  @P1 LOP3.LUT R47, R47, 0x20000000, RZ, 0xfc, !PT ;  /* 0x200000002f2f1812 */ /* 0x000fe400078efcff */
[----:B------:R-:W-:Y:S01]  /*1b1e30*/  ISETP.LT.AND P1, PT, R54, UR45, !P2 ;  /* 0x0000002d36007c0c */ /* 0x000fe2000d721270 */
[----:B------:R-:W0:Y:S01]  /*1b1e40*/  LDCU UR45, c[0x0][0x398] ;  /* 0x00007300ff2d77ac */ /* 0x000e220008000800 */
        /* <DEDUP_REMOVED lines=65> */
[----:B------:R-:W-:Y:S01]  /*1b2260*/  ISETP.LT.AND P4, PT, R58, UR15, !P1 ;  /* 0x0000000f3a007c0c */ /* 0x000fe2000cf81270 */
[----:B------:R-:W0:Y:S01]  /*1b2270*/  LDCU UR15, c[0x0][0x398] ;  /* 0x00007300ff0f77ac */ /* 0x000e220008000800 */
[----:B------:R-:W-:-:S09]  /*1b2280*/  LOP3.LUT R47, R47, 0xfffffeff, RZ, 0xc0, !PT ;  /* 0xfffffeff2f2f7812 */ /* 0x000fd200078ec0ff */
        /* <DEDUP_REMOVED lines=16> */
[----:B------:R-:W-:-:S04]  /*1b2390*/  @P3 LOP3.LUT R47, R47, 0x200, RZ, 0xfc, !PT ;  /* 0x000002002f2f3812 */ /* 0x000fc800078efcff */
[----:B------:R-:W-:-:S04]  /*1b23a0*/  LOP3.LUT R47, R47, 0xffffff7f, RZ, 0xc0, !PT ;  /* 0xffffff7f2f2f7812 */ /* 0x000fc800078ec0ff */
[----:B------:R-:W-:Y:S02]  /*1b23b0*/  @P4 LOP3.LUT R47, R47, 0x80, RZ, 0xfc, !PT ;  /* 0x000000802f2f4812 */ /* 0x000fe400078efcff */
[----:B0-----:R-:W-:Y:S01]  /*1b23c0*/  ISETP.LT.AND P4, PT, R52, UR9, !P1 ;  /* 0x0000000934007c0c */ /* 0x001fe2000cf81270 */
[----:B------:R-:W0:Y:S01]  /*1b23d0*/  LDCU UR9, c[0x0][0x398] ;  /* 0x00007300ff0977ac */ /* 0x000e220008000800 */
[----:B-1----:R-:W-:Y:S02]  /*1b23e0*/  ISETP.LT.AND P1, PT, R59, UR7, !P1 ;  /* 0x000000073b007c0c */ /* 0x002fe4000cf21270 */
[----:B------:R-:W-:Y:S01]  /*1b23f0*/  LOP3.LUT R47, R47, 0xffffffbf, RZ, 0xc0, !PT ;  /* 0xffffffbf2f2f7812 */ /* 0x000fe200078ec0ff */
[----:B------:R-:W1:Y:S01]  /*1b2400*/  LDCU UR7, c[0x0][0x398] ;  /* 0x00007300ff0777ac */ /* 0x000e620008000800 */
[----:B------:R-:W-:-:S07]  /*1b2410*/  LOP3.LUT P2, RZ, R3, 0x10000000, RZ, 0xc0, !PT ;  /* 0x1000000003ff7812 */ /* 0x000fce000784c0ff */
        /* <DEDUP_REMOVED lines=19> */
[----:B--2---:R-:W-:Y:S01]  /*1b2550*/  ISETP.LT.AND P4, PT, R53, UR10, !P2 ;  /* 0x0000000a35007c0c */ /* 0x004fe2000d781270 */
[----:B------:R-:W2:Y:S01]  /*1b2560*/  LDCU UR10, c[0x0][0x398] ;  /* 0x00007300ff0a77ac */ /* 0x000ea20008000800 */
[----:B------:R-:W-:Y:S02]  /*1b2570*/  LOP3.LUT R46, R46, 0x7fffffff, RZ, 0xc0, !PT ;  /* 0x7fffffff2e2e7812 */ /* 0x000fe400078ec0ff */
[----:B----4-:R-:W-:Y:S01]  /*1b2580*/  ISETP.LT.AND P1, PT, R55, UR11, !P2 ;  /* 0x0000000b37007c0c */ /* 0x010fe2000d721270 */
[----:B------:R-:W4:Y:S08]  /*1b2590*/  LDCU UR11, c[0x0][0x398] ;  /* 0x00007300ff0b77ac */ /* 0x000f300008000800 */
[----:B------:R-:W-:-:S02]  /*1b25a0*/  @P4 LOP3.LUT R46, R46, 0x80000000, RZ, 0xfc, !PT ;  /* 0x800000002e2e4812 */ /* 0x000fc400078efcff */
        /* <DEDUP_REMOVED lines=29> */
[----:B--2---:R-:W-:Y:S01]  /*1b2780*/  ISETP.LT.AND P4, PT, R53, UR10, !P3 ;  /* 0x0000000a35007c0c */ /* 0x004fe2000df81270 */
[----:B------:R-:W2:Y:S01]  /*1b2790*/  LDCU UR10, c[0x0][0x398] ;  /* 0x00007300ff0a77ac */ /* 0x000ea20008000800 */
[----:B------:R-:W-:-:S11]  /*1b27a0*/  LOP3.LUT R46, R46, 0xff7fffff, RZ, 0xc0, !PT ;  /* 0xff7fffff2e2e7812 */ /* 0x000fd600078ec0ff */
[----:B------:R-:W-:Y:S02]  /*1b27b0*/  @P4 LOP3.LUT R46, R46, 0x800000, RZ, 0xfc, !PT ;  /* 0x008000002e2e4812 */ /* 0x000fe400078efcff */
[----:B0-----:R-:W-:Y:S01]  /*1b27c0*/  ISETP.LT.AND P4, PT, R52, UR9, !P3 ;  /* 0x0000000934007c0c */ /* 0x001fe2000df81270 */
[----:B------:R-:W0:Y:S01]  /*1b27d0*/  LDCU UR9, c[0x0][0x398] ;  /* 0x00007300ff0977ac */ /* 0x000e220008000800 */
[----:B-1----:R-:W-:Y:S02]  /*1b27e0*/  ISETP.LT.AND P3, PT, R59, UR7, !P3 ;  /* 0x000000073b007c0c */ /* 0x002fe4000df61270 */
[----:B------:R-:W-:Y:S01]  /*1b27f0*/  LOP3.LUT R46, R46, 0xffbfffff, RZ, 0xc0, !PT ;  /* 0xffbfffff2e2e7812 */ /* 0x000fe200078ec0ff */
[----:B------:R-:W1:Y:S01]  /*1b2800*/  LDCU UR7, c[0x0][0x398] ;  /* 0x00007300ff0777ac */ /* 0x000e620008000800 */
[----:B------:R-:W-:-:S07]  /*1b2810*/  LOP3.LUT R47, R47, 0xfffffffd, RZ, 0xc0, !PT ;  /* 0xfffffffd2f2f7812 */ /* 0x000fce00078ec0ff */
[----:B------:R-:W-:Y:S02]  /*1b2820*/  @P4 LOP3.LUT R46, R46, 0x400000, RZ, 0xfc, !PT ;  /* 0x004000002e2e4812 */ /* 0x000fe400078efcff */
[----:B------:R-:W-:Y:S02]  /*1b2830*/  @P1 LOP3.LUT R47, R47, 0x2, RZ, 0xfc, !PT ;  /* 0x000000022f2f1812 */ /* 0x000fe400078efcff */
[----:B------:R-:W-:Y:S02]  /*1b2840*/  LOP3.LUT R46, R46, 0xffdfffff, RZ, 0xc0, !PT ;  /* 0xffdfffff2e2e7812 */ /* 0x000fe400078ec0ff */
[----:B------:R-:W-:Y:S02]  /*1b2850*/  LOP3.LUT P1, RZ, R3, 0x4000000, RZ, 0xc0, !PT ;  /* 0x0400000003ff7812 */ /* 0x000fe4000782c0ff */
[----:B------:R-:W-:Y:S02]  /*1b2860*/  @P3 LOP3.LUT R46, R46, 0x200000, RZ, 0xfc, !PT ;  /* 0x002000002e2e3812 */ /* 0x000fe400078efcff */
[----:B------:R-:W-:Y:S01]  /*1b2870*/  ISETP.LT.AND P3, PT, R54, UR35, !P1 ;  /* 0x0000002336007c0c */ /* 0x000fe2000cf61270 */
[----:B------:R-:W0:Y:S01]  /*1b2880*/  LDCU UR35, c[0x0][0x398] ;  /* 0x00007300ff2377ac */ /* 0x000e220008000800 */
[----:B------:R-:W-:-:S02]  /*1b2890*/  LOP3.LUT R46, R46, 0xfffeffff, RZ, 0xc0, !PT ;  /* 0xfffeffff2e2e7812 */ /* 0x000fc400078ec0ff */
[----:B------:R-:W-:Y:S01]  /*1b28a0*/  ISETP.LT.AND P4, PT, R57, UR14, !P1 ;  /* 0x0000000e39007c0c */ /* 0x000fe2000cf81270 */
[----:B------:R-:W0:Y:S08]  /*1b28b0*/  LDCU UR14, c[0x0][0x398] ;  /* 0x00007300ff0e77ac */ /* 0x000e300008000800 */
[----:B------:R-:W-:Y:S02]  /*1b28c0*/  @P3 LOP3.LUT R46, R46, 0x10000, RZ, 0xfc, !PT ;  /* 0x000100002e2e3812 */ /* 0x000fe400078efcff */
        /* <DEDUP_REMOVED lines=44> */
[----:B------:R-:W-:-:S11]  /*1b2b90*/  LOP3.LUT R46, R46, 0xfffffdff, RZ, 0xc0, !PT ;  /* 0xfffffdff2e2e7812 */ /* 0x000fd600078ec0ff */
        /* <DEDUP_REMOVED lines=54> */
[----:B------:R-:W-:-:S04]  /*1b2f00*/  @P3 LOP3.LUT R45, R45, 0x10000000, RZ, 0xfc, !PT ;  /* 0x100000002d2d3812 */ /* 0x000fc800078efcff */
[----:B------:R-:W-:-:S04]  /*1b2f10*/  LOP3.LUT R45, R45, 0xf7ffffff, RZ, 0xc0, !PT ;  /* 0xf7ffffff2d2d7812 */ /* 0x000fc800078ec0ff */
[----:B------:R-:W-:Y:S02]  /*1b2f20*/  @P4 LOP3.LUT R45, R45, 0x8000000, RZ, 0xfc, !PT ;  /* 0x080000002d2d4812 */ /* 0x000fe400078efcff */
[----:B---3--:R-:W-:Y:S01]  /*1b2f30*/  ISETP.LT.AND P4, PT, R56, UR13, !P1 ;  /* 0x0000000d38007c0c */ /* 0x008fe2000cf81270 */
[----:B------:R-:W3:Y:S01]  /*1b2f40*/  LDCU UR13, c[0x0][0x398] ;  /* 0x00007300ff0d77ac */ /* 0x000ee20008000800 */
[----:B------:R-:W-:-:S11]  /*1b2f50*/  LOP3.LUT R45, R45, 0xfbffffff, RZ, 0xc0, !PT ;  /* 0xfbffffff2d2d7812 */ /* 0x000fd600078ec0ff */
        /* <DEDUP_REMOVED lines=54> */
[----:B------:R-:W-:-:S04]  /*1b32c0*/  @P2 LOP3.LUT R45, R45, 0x100, RZ, 0xfc, !PT ;  /* 0x000001002d2d2812 */ /* 0x000fc800078efcff */
[----:B------:R-:W-:-:S04]  /*1b32d0*/  LOP3.LUT R45, R45, 0xffffefff, RZ, 0xc0, !PT ;  /* 0xffffefff2d2d7812 */ /* 0x000fc800078ec0ff */
[----:B------:R-:W-:Y:S02]  /*1b32e0*/  @P4 LOP3.LUT R45, R45, 0x1000, RZ, 0xfc, !PT ;  /* 0x000010002d2d4812 */ /* 0x000fe400078efcff */
[----:B------:R-:W-:Y:S01]  /*1b32f0*/  ISETP.LT.AND P4, PT, R57, UR14, !P3 ;  /* 0x0000000e39007c0c */ /* 0x000fe2000df81270 */
[----:B------:R-:W0:Y:S01]  /*1b3300*/  LDCU UR14, c[0x0][0x398] ;  /* 0x00007300ff0e77ac */ /* 0x000e220008000800 */
[----:B------:R-:W-:-:S11]  /*1b3310*/  LOP3.LUT R45, R45, 0xfffff7ff, RZ, 0xc0, !PT ;  /* 0xfffff7ff2d2d7812 */ /* 0x000fd600078ec0ff */
        /* <DEDUP_REMOVED lines=88> */
[----:B------:R-:W-:Y:S02]  /*1b38a0*/  R2UR UR19, R11 ;  /* 0x000000000b1372ca */ /* 0x000fe400000e0000 */
[----:B------:R-:W2:Y:S01]  /*1b38b0*/  LDL.LU R11, [R1+0xd0] ;  /* 0x0000d000010b7983 */ /* 0x000ea20000300800 */
[----:B------:R-:W-:Y:S01]  /*1b38c0*/  ISETP.LT.AND P4, PT, R58, UR15, !P3 ;  /* 0x0000000f3a007c0c */ /* 0x000fe2000df81270 */
[----:B------:R-:W0:Y:S01]  /*1b38d0*/  LDCU UR15, c[0x0][0x398] ;  /* 0x00007300ff0f77ac */ /* 0x000e220008000800 */
[----:B------:R-:W-:-:S06]  /*1b38e0*/  LOP3.LUT R44, R44, 0xfffeffff, RZ, 0xc0, !PT ;  /* 0xfffeffff2c2c7812 */ /* 0x000fcc00078ec0ff */
        /* <DEDUP_REMOVED lines=63> */
[----:B------:R-:W-:-:S03]  /*1b3ce0*/  R2UR UR17, R11 ;  /* 0x000000000b1172ca */ /* 0x000fc600000e0000 */
[----:B------:R-:W2:Y:S01]  /*1b3cf0*/  LDL.LU R11, [R1+0xc8] ;  /* 0x0000c800010b7983 */ /* 0x000ea20000300800 */
        /* <DEDUP_REMOVED lines=20> */
[----:B------:R-:W-:Y:S02]  /*1b3e40*/  LOP3.LUT P3, RZ, R3, 0x8000, RZ, 0xc0, !PT ;  /* 0x0000800003ff7812 */ /* 0x000fe4000786c0ff */
[----:B------:R-:W-:-:S09]  /*1b3e50*/  LOP3.LUT R43, R43, 0x7fffffff, RZ, 0xc0, !PT ;  /* 0x7fffffff2b2b7812 */ /* 0x000fd200078ec0ff */
[----:B------:R-:W-:Y:S02]  /*1b3e60*/  @P4 LOP3.LUT R43, R43, 0x80000000, RZ, 0xfc, !PT ;  /* 0x800000002b2b4812 */ /* 0x000fe400078efcff */
[----:B0-----:R-:W-:Y:S01]  /*1b3e70*/  ISETP.LT.AND P4, PT, R52, UR9, !P2 ;  /* 0x0000000934007c0c */ /* 0x001fe2000d781270 */
[----:B------:R-:W0:Y:S01]  /*1b3e80*/  LDCU UR9, c[0x0][0x398] ;  /* 0x00007300ff0977ac */ /* 0x000e220008000800 */
[----:B-1----:R-:W-:Y:S02]  /*1b3e90*/  ISETP.LT.AND P2, PT, R59, UR7, !P2 ;  /* 0x000000073b007c0c */ /* 0x002fe4000d741270 */
[----:B------:R-:W-:Y:S01]  /*1b3ea0*/  LOP3.LUT R43, R43, 0xbfffffff, RZ, 0xc0, !PT ;  /* 0xbfffffff2b2b7812 */ /* 0x000fe200078ec0ff */
[----:B------:R-:W1:Y:S08]  /*1b3eb0*/  LDCU UR7, c[0x0][0x398] ;  /* 0x00007300ff0777ac */ /* 0x000e700008000800 */
        /* <DEDUP_REMOVED lines=54> */
[----:B------:R-:W-:Y:S02]  /*1b4220*/  LOP3.LUT R43, R43, 0xfffdffff, RZ, 0xc0, !PT ;  /* 0xfffdffff2b2b7812 */ /* 0x000fe400078ec0ff */
[----:B------:R-:W-:Y:S02]  /*1b4230*/  R2UR UR19, R11 ;  /* 0x000000000b1372ca */ /* 0x000fe400000e0000 */
[----:B------:R-:W4:Y:S07]  /*1b4240*/  LDL.LU R11, [R1+0xc0] ;  /* 0x0000c000010b7983 */ /* 0x000f2e0000300800 */
[----:B------:R-:W-:-:S02]  /*1b4250*/  @P4 LOP3.LUT R43, R43, 0x20000, RZ, 0xfc, !PT ;  /* 0x000200002b2b4812 */ /* 0x000fc400078efcff */
        /* <DEDUP_REMOVED lines=414> */
[----:B------:R-:W-:Y:S02]  /*1b5c40*/  LOP3.LUT R40, R40, 0xffffbfff, RZ, 0xc0, !PT ;  /* 0xffffbfff28287812 */ /* 0x000fe400078ec0ff */
[----:B------:R-:W-:Y:S02]  /*1b5c50*/  LOP3.LUT P2, RZ, R3, 0x2, RZ, 0xc0, !PT ;  /* 0x0000000203ff7812 */ /* 0x000fe4000784c0ff */
[----:B------:R-:W-:Y:S02]  /*1b5c60*/  R2UR UR21, R39 ;  /* 0x00000000271572ca */ /* 0x000fe400000e0000 */
[----:B------:R-:W2:Y:S05]  /*1b5c70*/  LDL.LU R39, [R1+0x8418] ;  /* 0x0084180001277983 */ /* 0x000eaa0000300800 */
[----:B------:R-:W-:-:S02]  /*1b5c80*/  @P4 LOP3.LUT R40, R40, 0x4000, RZ, 0xfc, !PT ;  /* 0x0000400028284812 */ /* 0x000fc400078efcff */
[----:B------:R-:W-:Y:S02]  /*1b5c90*/  ISETP.LT.AND P4, PT, R54, UR17, !P2 ;  /* 0x0000001136007c0c */ /* 0x000fe4000d781270 */
[----:B------:R-:W-:Y:S02]  /*1b5ca0*/  R2UR UR17, R11 ;  /* 0x000000000b1172ca */ /* 0x000fe400000e0000 */
[----:B------:R-:W2:Y:S01]  /*1b5cb0*/  LDL.LU R11, [R1+0x88] ;  /* 0x00008800010b7983 */ /* 0x000ea20000300800 */
[----:B-1----:R-:W-:Y:S01]  /*1b5cc0*/  ISETP.LT.AND P1, PT, R59, UR7, !P1 ;  /* 0x000000073b007c0c */ /* 0x002fe2000cf21270 */
[----:B------:R-:W1:Y:S01]  /*1b5cd0*/  LDCU UR7, c[0x0][0x398] ;  /* 0x00007300ff0777ac */ /* 0x000e620008000800 */
[----:B------:R-:W-:-:S11]  /*1b5ce0*/  LOP3.LUT R40, R40, 0xffffdfff, RZ, 0xc0, !PT ;  /* 0xffffdfff28287812 */ /* 0x000fd600078ec0ff */
        /* <DEDUP_REMOVED lines=34> */
[----:B------:R-:W-:Y:S02]  /*1b5f10*/  R2UR UR27, R11 ;  /* 0x000000000b1b72ca */ /* 0x000fe400000e0000 */
[----:B------:R-:W2:Y:S01]  /*1b5f20*/  LDL.LU R11, [R1+0x8414] ;  /* 0x00841400010b7983 */ /* 0x000ea20000300800 */
[----:B------:R-:W-:Y:S01]  /*1b5f30*/  ISETP.LT.AND P4, PT, R58, UR15, !P3 ;  /* 0x0000000f3a007c0c */ /* 0x000fe2000df81270 */
[----:B------:R-:W0:Y:S01]  /*1b5f40*/  LDCU UR15, c[0x0][0x398] ;  /* 0x00007300ff0f77ac */ /* 0x000e220008000800 */
[----:B------:R-:W-:-:S06]  /*1b5f50*/  LOP3.LUT R40, R40, 0xfffffffe, RZ, 0xc0, !PT ;  /* 0xfffffffe28287812 */ /* 0x000fcc00078ec0ff */
        /* <DEDUP_REMOVED lines=19> */
[----:B-1----:R-:W-:Y:S01]  /*1b6090*/  ISETP.LT.AND P4, PT, R52, UR7, !P3 ;  /* 0x0000000734007c0c */ /* 0x002fe2000df81270 */
[----:B------:R-:W1:Y:S01]  /*1b60a0*/  LDCU UR7, c[0x0][0x398] ;  /* 0x00007300ff0777ac */ /* 0x000e620008000800 */
[----:B0-----:R-:W-:Y:S02]  /*1b60b0*/  ISETP.LT.AND P3, PT, R59, UR9, !P3 ;  /* 0x000000093b007c0c */ /* 0x001fe4000df61270 */
[----:B------:R-:W-:Y:S01]  /*1b60c0*/  LOP3.LUT R39, R39, 0xbfffffff, RZ, 0xc0, !PT ;  /* 0xbfffffff27277812 */ /* 0x000fe200078ec0ff */
[----:B------:R-:W0:Y:S01]  /*1b60d0*/  LDCU UR9, c[0x0][0x398] ;  /* 0x00007300ff0977ac */ /* 0x000e220008000800 */
        /* <DEDUP_REMOVED lines=12> */
[----:B------:R-:W-:Y:S02]  /*1b61a0*/  LOP3.LUT R39, R39, 0xefffffff, RZ, 0xc0, !PT ;  /* 0xefffffff27277812 */ /* 0x000fe400078ec0ff */
[----:B------:R-:W-:Y:S02]  /*1b61b0*/  R2UR UR31, R12 ;  /* 0x000000000c1f72ca */ /* 0x000fe400000e0000 */
[----:B------:R-:W-:Y:S02]  /*1b61c0*/  @P4 LOP3.LUT R39, R39, 0x10000000, RZ, 0xfc, !PT ;  /* 0x1000000027274812 */ /* 0x000fe400078efcff */
[----:B---3--:R-:W-:Y:S01]  /*1b61d0*/  ISETP.LT.AND P4, PT, R56, UR13, !P1 ;  /* 0x0000000d38007c0c */ /* 0x008fe2000cf81270 */
[----:B------:R-:W3:Y:S01]  /*1b61e0*/  LDCU UR13, c[0x0][0x398] ;  /* 0x00007300ff0d77ac */ /* 0x000ee20008000800 */
[----:B------:R-:W-:-:S02]  /*1b61f0*/  R2UR UR29, R38 ;  /* 0x00000000261d72ca */ /* 0x000fc400000e0000 */
        /* <DEDUP_REMOVED lines=8> */
[----:B-1----:R-:W-:Y:S01]  /*1b6280*/  ISETP.LT.AND P4, PT, R53, UR7, !P1 ;  /* 0x0000000735007c0c */ /* 0x002fe2000cf81270 */
[----:B------:R-:W1:Y:S01]  /*1b6290*/  LDCU UR7, c[0x0][0x398] ;  /* 0x00007300ff0777ac */ /* 0x000e620008000800 */
[----:B------:R-:W-:-:S11]  /*1b62a0*/  LOP3.LUT R39, R39, 0xff7fffff, RZ, 0xc0, !PT ;  /* 0xff7fffff27277812 */ /* 0x000fd600078ec0ff */
[----:B------:R-:W-:Y:S02]  /*1b62b0*/  @P4 LOP3.LUT R39, R39, 0x800000, RZ, 0xfc, !PT ;  /* 0x0080000027274812 */ /* 0x000fe400078efcff */
[----:B0-----:R-:W-:Y:S01]  /*1b62c0*/  ISETP.LT.AND P4, PT, R52, UR9, !P1 ;  /* 0x0000000934007c0c */ /* 0x001fe2000cf81270 */
[----:B------:R-:W0:Y:S01]  /*1b62d0*/  LDCU UR9, c[0x0][0x398] ;  /* 0x00007300ff0977ac */ /* 0x000e220008000800 */
[----:B--2---:R-:W-:Y:S02]  /*1b62e0*/  ISETP.LT.AND P1, PT, R59, UR10, !P1 ;  /* 0x0000000a3b007c0c */ /* 0x004fe4000cf21270 */
[----:B------:R-:W-:Y:S01]  /*1b62f0*/  LOP3.LUT R39, R39, 0xffbfffff, RZ, 0xc0, !PT ;  /* 0xffbfffff27277812 */ /* 0x000fe200078ec0ff */
[----:B------:R-:W2:Y:S01]  /*1b6300*/  LDCU UR10, c[0x0][0x398] ;  /* 0x00007300ff0a77ac */ /* 0x000ea20008000800 */
        /* <DEDUP_REMOVED lines=16> */
[----:B------:R-:W-:Y:S02]  /*1b6410*/  LOP3.LUT R39, R39, 0xfff7ffff, RZ, 0xc0, !PT ;  /* 0xfff7ffff27277812 */ /* 0x000fe400078ec0ff */
[----:B------:R-:W-:Y:S02]  /*1b6420*/  R2UR UR25, R11 ;  /* 0x000000000b1972ca */ /* 0x000fe400000e0000 */
[----:B------:R-:W3:Y:S04]  /*1b6430*/  LDL.LU R11, [R1+0x8410] ;  /* 0x00841000010b7983 */ /* 0x000ee80000300800 */
[----:B------:R-:W3:Y:S04]  /*1b6440*/  LDL.LU R12, [R1+0x840c] ;  /* 0x00840c00010c7983 */ /* 0x000ee80000300800 */
[----:B------:R-:W3:Y:S01]  /*1b6450*/  LDL.LU R38, [R1+0x8408] ;  /* 0x0084080001267983 */ /* 0x000ee20000300800 */
[----:B------:R-:W-:-:S04]  /*1b6460*/  @P1 LOP3.LUT R39, R39, 0x80000, RZ, 0xfc, !PT ;  /* 0x0008000027271812 */ /* 0x000fc800078efcff */
[----:B------:R-:W-:-:S04]  /*1b6470*/  LOP3.LUT R39, R39, 0xfffbffff, RZ, 0xc0, !PT ;  /* 0xfffbffff27277812 */ /* 0x000fc800078ec0ff */
[----:B------:R-:W-:Y:S02]  /*1b6480*/  @P4 LOP3.LUT R39, R39, 0x40000, RZ, 0xfc, !PT ;  /* 0x0004000027274812 */ /* 0x000fe400078efcff */
[----:B-1----:R-:W-:Y:S01]  /*1b6490*/  ISETP.LT.AND P4, PT, R55, UR7, !P2 ;  /* 0x0000000737007c0c */ /* 0x002fe2000d781270 */
[----:B------:R-:W1:Y:S01]  /*1b64a0*/  LDCU UR7, c[0x0][0x398] ;  /* 0x00007300ff0777ac */ /* 0x000e620008000800 */
[----:B------:R-:W-:-:S11]  /*1b64b0*/  LOP3.LUT R39, R39, 0xfffdffff, RZ, 0xc0, !PT ;  /* 0xfffdffff27277812 */ /* 0x000fd600078ec0ff */
[----:B------:R-:W-:Y:S02]  /*1b64c0*/  @P4 LOP3.LUT R39, R39, 0x20000, RZ, 0xfc, !PT ;  /* 0x0002000027274812 */ /* 0x000fe400078efcff */
[----:B0-----:R-:W-:Y:S01]  /*1b64d0*/  ISETP.LT.AND P4, PT, R53, UR9, !P2 ;  /* 0x0000000935007c0c */ /* 0x001fe2000d781270 */
[----:B------:R-:W0:Y:S01]  /*1b64e0*/  LDCU UR9, c[0x0][0x398] ;  /* 0x00007300ff0977ac */ /* 0x000e220008000800 */
[----:B------:R-:W-:-:S11]  /*1b64f0*/  LOP3.LUT R39, R39, 0xffff7fff, RZ, 0xc0, !PT ;  /* 0xffff7fff27277812 */ /* 0x000fd600078ec0ff */
[----:B------:R-:W-:Y:S02]  /*1b6500*/  @P4 LOP3.LUT R39, R39, 0x8000, RZ, 0xfc, !PT ;  /* 0x0000800027274812 */ /* 0x000fe400078efcff */
[----:B--2---:R-:W-:Y:S01]  /*1b6510*/  ISETP.LT.AND P4, PT, R52, UR10, !P2 ;  /* 0x0000000a34007c0c */ /* 0x004fe2000d781270 */
[----:B------:R-:W2:Y:S01]  /*1b6520*/  LDCU UR10, c[0x0][0x398] ;  /* 0x00007300ff0a77ac */ /* 0x000ea20008000800 */
[----:B----4-:R-:W-:Y:S02]  /*1b6530*/  ISETP.LT.AND P2, PT, R59, UR11, !P2 ;  /* 0x0000000b3b007c0c */ /* 0x010fe4000d741270 */
[----:B------:R-:W-:Y:S01]  /*1b6540*/  LOP3.LUT R39, R39, 0xffffbfff, RZ, 0xc0, !PT ;  /* 0xffffbfff27277812 */ /* 0x000fe200078ec0ff */
[----:B------:R-:W4:Y:S01]  /*1b6550*/  LDCU UR11, c[0x0][0x398] ;  /* 0x00007300ff0b77ac */ /* 0x000f220008000800 */
        /* <DEDUP_REMOVED lines=20> */
[----:B0-----:R-:W-:Y:S01]  /*1b66a0*/  ISETP.LT.AND P4, PT, R55, UR9, !P3 ;  /* 0x0000000937007c0c */ /* 0x001fe2000df81270 */
[----:B------:R-:W0:Y:S01]  /*1b66b0*/  LDCU UR9, c[0x0][0x398] ;  /* 0x00007300ff0977ac */ /* 0x000e220008000800 */
[----:B------:R-:W-:-:S11]  /*1b66c0*/  LOP3.LUT R39, R39, 0xfffffdff, RZ, 0xc0, !PT ;  /* 0xfffffdff27277812 */ /* 0x000fd600078ec0ff */
[----:B------:R-:W-:Y:S02]  /*1b66d0*/  @P4 LOP3.LUT R39, R39, 0x200, RZ, 0xfc, !PT ;  /* 0x0000020027274812 */ /* 0x000fe400078efcff */
[----:B--2---:R-:W-:Y:S01]  /*1b66e0*/  ISETP.LT.AND P4, PT, R53, UR10, !P3 ;  /* 0x0000000a35007c0c */ /* 0x004fe2000df81270 */
[----:B------:R-:W2:Y:S01]  /*1b66f0*/  LDCU UR10, c[0x0][0x398] ;  /* 0x00007300ff0a77ac */ /* 0x000ea20008000800 */
[----:B------:R-:W-:-:S11]  /*1b6700*/  LOP3.LUT R39, R39, 0xffffff7f, RZ, 0xc0, !PT ;  /* 0xffffff7f27277812 */ /* 0x000fd600078ec0ff */
[----:B------:R-:W-:Y:S02]  /*1b6710*/  @P4 LOP3.LUT R39, R39, 0x80, RZ, 0xfc, !PT ;  /* 0x0000008027274812 */ /* 0x000fe400078efcff */
[----:B----4-:R-:W-:Y:S01]  /*1b6720*/  ISETP.LT.AND P4, PT, R52, UR11, !P3 ;  /* 0x0000000b34007c0c */ /* 0x010fe2000df81270 */
[----:B------:R-:W4:Y:S01]  /*1b6730*/  LDCU UR11, c[0x0][0x398] ;  /* 0x00007300ff0b77ac */ /* 0x000f220008000800 */
[----:B---3--:R-:W-:Y:S02]  /*1b6740*/  ISETP.LT.AND P3, PT, R59, UR13, !P3 ;  /* 0x0000000d3b007c0c */ /* 0x008fe4000df61270 */
[----:B------:R-:W-:Y:S01]  /*1b6750*/  LOP3.LUT R39, R39, 0xffffffbf, RZ, 0xc0, !PT ;  /* 0xffffffbf27277812 */ /* 0x000fe200078ec0ff */
[----:B------:R-:W3:Y:S01]  /*1b6760*/  LDCU UR13, c[0x0][0x398] ;  /* 0x00007300ff0d77ac */ /* 0x000ee20008000800 */
        /* <DEDUP_REMOVED lines=24> */
[----:B------:R-:W-:Y:S01]  /*1b68f0*/  ISETP.LT.AND P4, PT, R53, UR15, !P1 ;  /* 0x0000000f35007c0c */ /* 0x000fe2000cf81270 */
[----:B------:R-:W0:Y:S01]  /*1b6900*/  LDCU UR15, c[0x0][0x398] ;  /* 0x00007300ff0f77ac */ /* 0x000e220008000800 */
[----:B------:R-:W-:Y:S02]  /*1b6910*/  LOP3.LUT P2, RZ, R2, 0x8000000, RZ, 0xc0, !PT ;  /* 0x0800000002ff7812 */ /* 0x000fe4000784c0ff */
[----:B------:R-:W-:-:S09]  /*1b6920*/  LOP3.LUT R38, R38, 0x7fffffff, RZ, 0xc0, !PT ;  /* 0x7fffffff26267812 */ /* 0x000fd200078ec0ff */
[----:B------:R-:W-:Y:S02]  /*1b6930*/  @P4 LOP3.LUT R38, R38, 0x80000000, RZ, 0xfc, !PT ;  /* 0x8000000026264812 */ /* 0x000fe400078efcff */
[----:B-1----:R-:W-:Y:S01]  /*1b6940*/  ISETP.LT.AND P4, PT, R52, UR7, !P1 ;  /* 0x0000000734007c0c */ /* 0x002fe2000cf81270 */
[----:B------:R-:W1:Y:S01]  /*1b6950*/  LDCU UR7, c[0x0][0x398] ;  /* 0x00007300ff0777ac */ /* 0x000e620008000800 */
[----:B0-----:R-:W-:Y:S02]  /*1b6960*/  ISETP.LT.AND P1, PT, R59, UR9, !P1 ;  /* 0x000000093b007c0c */ /* 0x001fe4000cf21270 */
[----:B------:R-:W-:Y:S01]  /*1b6970*/  LOP3.LUT R38, R38, 0xbfffffff, RZ, 0xc0, !PT ;  /* 0xbfffffff26267812 */ /* 0x000fe200078ec0ff */
[----:B------:R-:W0:Y:S08]  /*1b6980*/  LDCU UR9, c[0x0][0x398] ;  /* 0x00007300ff0977ac */ /* 0x000e300008000800 */
[----:B------:R-:W-:-:S04]  /*1b6990*/  @P4 LOP3.LUT R38, R38, 0x40000000, RZ, 0xfc, !PT ;  /* 0x4000000026264812 */ /* 0x000fc800078efcff */
[----:B------:R-:W-:-:S04]  /*1b69a0*/  LOP3.LUT R38, R38, 0xdfffffff, RZ, 0xc0, !PT ;  /* 0xdfffffff26267812 */ /* 0x000fc800078ec0ff */
[----:B------:R-:W-:Y:S02]  /*1b69b0*/  @P1 LOP3.LUT R38, R38, 0x20000000, RZ, 0xfc, !PT ;  /* 0x2000000026261812 */ /* 0x000fe400078efcff */
[----:B------:R-:W-:Y:S02]  /*1b69c0*/  ISETP.LT.AND P1, PT, R54, UR31, !P2 ;  /* 0x0000001f36007c0c */ /* 0x000fe4000d721270 */
[----:B--2---:R-:W-:Y:S01]  /*1b69d0*/  ISETP.LT.AND P4, PT, R58, UR10, !P2 ;  /* 0x0000000a3a007c0c */ /* 0x004fe2000d781270 */
[----:B------:R-:W2:Y:S01]  /*1b69e0*/  LDCU UR10, c[0x0][0x398] ;  /* 0x00007300ff0a77ac */ /* 0x000ea20008000800 */
[----:B------:R-:W-:-:S09]  /*1b69f0*/  LOP3.LUT R38, R38, 0xfeffffff, RZ, 0xc0, !PT ;  /* 0xfeffffff26267812 */ /* 0x000fd200078ec0ff */
[----:B------:R-:W-:Y:S02]  /*1b6a00*/  @P1 LOP3.LUT R38, R38, 0x1000000, RZ, 0xfc, !PT ;  /* 0x0100000026261812 */ /* 0x000fe400078efcff */
[----:B----4-:R-:W-:Y:S01]  /*1b6a10*/  ISETP.LT.AND P1, PT, R57, UR11, !P2 ;  /* 0x0000000b39007c0c */ /* 0x010fe2000d721270 */
[----:B------:R-:W4:Y:S01]  /*1b6a20*/  LDCU UR11, c[0x0][0x398] ;  /* 0x00007300ff0b77ac */ /* 0x000f220008000800 */
        /* <DEDUP_REMOVED lines=47> */
[----:B------:R-:W-:-:S11]  /*1b6d20*/  LOP3.LUT R38, R38, 0xffff7fff, RZ, 0xc0, !PT ;  /* 0xffff7fff26267812 */ /* 0x000fd600078ec0ff */
[----:B------:R-:W-:Y:S02]  /*1b6d30*/  @P4 LOP3.LUT R38, R38, 0x8000, RZ, 0xfc, !PT ;  /* 0x0000800026264812 */ /* 0x000fe400078efcff */
[----:B--2---:R-:W-:Y:S01]  /*1b6d40*/  ISETP.LT.AND P4, PT, R52, UR15, !P3 ;  /* 0x0000000f34007c0c */ /* 0x004fe2000df81270 */
[----:B------:R-:W2:Y:S01]  /*1b6d50*/  LDCU UR15, c[0x0][0x398] ;  /* 0x00007300ff0f77ac */ /* 0x000ea20008000800 */
[----:B------:R-:W-:Y:S02]  /*1b6d60*/  ISETP.LT.AND P3, PT, R59, UR17, !P3 ;  /* 0x000000113b007c0c */ /* 0x000fe4000df61270 */
[----:B------:R-:W-:Y:S01]  /*1b6d70*/  R2UR UR31, R13 ;  /* 0x000000000d1f72ca */ /* 0x000fe200000e0000 */
[----:B------:R-:W0:Y:S01]  /*1b6d80*/  LDCU UR17, c[0x0][0x398] ;  /* 0x00007300ff1177ac */ /* 0x000e220008000800 */
[----:B------:R-:W-:Y:S01]  /*1b6d90*/  LOP3.LUT R38, R38, 0xffffbfff, RZ, 0xc0, !PT ;  /* 0xffffbfff26267812 */ /* 0x000fe200078ec0ff */
[----:B------:R-:W2:Y:S01]  /*1b6da0*/  LDL.LU R13, [R1+0x8404] ;  /* 0x00840400010d7983 */ /* 0x000ea20000300800 */
[----:B------:R-:W-:-:S05]  /*1b6db0*/  LOP3.LUT P1, RZ, R2, 0x2000000, RZ, 0xc0, !PT ;  /* 0x0200000002ff7812 */ /* 0x000fca000782c0ff */
[----:B------:R-:W-:-:S04]  /*1b6dc0*/  @P4 LOP3.LUT R38, R38, 0x4000, RZ, 0xfc, !PT ;  /* 0x0000400026264812 */ /* 0x000fc800078efcff */
[----:B------:R-:W-:Y:S02]  /*1b6dd0*/  LOP3.LUT R38, R38, 0xffffdfff, RZ, 0xc0, !PT ;  /* 0xffffdfff26267812 */ /* 0x000fe400078ec0ff */
[----:B------:R-:W-:Y:S02]  /*1b6de0*/  R2UR UR33, R14 ;  /* 0x000000000e2172ca */ /* 0x000fe400000e0000 */
[----:B------:R-:W-:Y:S01]  /*1b6df0*/  @P3 LOP3.LUT R38, R38, 0x2000, RZ, 0xfc, !PT ;  /* 0x0000200026263812 */ /* 0x000fe200078efcff */
[----:B------:R-:W2:Y:S01]  /*1b6e00*/  LDL.LU R14, [R1+0x8400] ;  /* 0x00840000010e7983 */ /* 0x000ea20000300800 */
[----:B------:R-:W-:Y:S02]  /*1b6e10*/  ISETP.LT.AND P3, PT, R54, UR31, !P1 ;  /* 0x0000001f36007c0c */ /* 0x000fe4000cf61270 */
[----:B------:R-:W-:Y:S02]  /*1b6e20*/  R2UR UR31, R15 ;  /* 0x000000000f1f72ca */ /* 0x000fe400000e0000 */
[----:B------:R-:W2:Y:S01]  /*1b6e30*/  LDL.LU R15, [R1+0x83fc] ;  /* 0x0083fc00010f7983 */ /* 0x000ea20000300800 */
[----:B------:R-:W-:-:S03]  /*1b6e40*/  R2UR UR41, R37 ;  /* 0x00000000252972ca */ /* 0x000fc600000e0000 */
[----:B------:R-:W2:Y:S01]  /*1b6e50*/  LDL.LU R37, [R1+0x83f8] ;  /* 0x0083f80001257983 */ /* 0x000ea20000300800 */
[----:B-1----:R-:W-:Y:S01]  /*1b6e60*/  ISETP.LT.AND P4, PT, R58, UR7, !P1 ;  /* 0x000000073a007c0c */ /* 0x002fe2000cf81270 */
[----:B------:R-:W1:Y:S01]  /*1b6e70*/  LDCU UR7, c[0x0][0x398] ;  /* 0x00007300ff0777ac */ /* 0x000e620008000800 */
[----:B------:R-:W-:-:S04]  /*1b6e80*/  LOP3.LUT R38, R38, 0xfffffeff, RZ, 0xc0, !PT ;  /* 0xfffffeff26267812 */ /* 0x000fc800078ec0ff */
[----:B------:R-:W-:Y:S02]  /*1b6e90*/  @P3 LOP3.LUT R38, R38, 0x100, RZ, 0xfc, !PT ;  /* 0x0000010026263812 */ /* 0x000fe400078efcff */
[----:B----4-:R-:W-:Y:S01]  /*1b6ea0*/  ISETP.LT.AND P3, PT, R57, UR11, !P1 ;  /* 0x0000000b39007c0c */ /* 0x010fe2000cf61270 */
[----:B------:R-:W4:Y:S01]  /*1b6eb0*/  LDCU UR11, c[0x0][0x398] ;  /* 0x00007300ff0b77ac */ /* 0x000f220008000800 */
[----:B------:R-:W-:-:S04]  /*1b6ec0*/  LOP3.LUT R38, R38, 0xffffefff, RZ, 0xc0, !PT ;  /* 0xffffefff26267812 */ /* 0x000fc800078ec0ff */
[----:B------:R-:W-:Y:S02]  /*1b6ed0*/  @P4 LOP3.LUT R38, R38, 0x1000, RZ, 0xfc, !PT ;  /* 0x0000100026264812 */ /* 0x000fe400078efcff */
[----:B------:R-:W-:Y:S01]  /*1b6ee0*/  ISETP.LT.AND P4, PT, R56, UR14, !P1 ;  /* 0x0000000e38007c0c */ /* 0x000fe2000cf81270 */
        /* <DEDUP_REMOVED lines=9> */
[----:B---3--:R-:W-:Y:S01]  /*1b6f80*/  ISETP.LT.AND P4, PT, R53, UR13, !P1 ;  /* 0x0000000d35007c0c */ /* 0x008fe2000cf81270 */
[----:B------:R-:W3:Y:S01]  /*1b6f90*/  LDCU UR13, c[0x0][0x398] ;  /* 0x00007300ff0d77ac */ /* 0x000ee20008000800 */
[----:B------:R-:W-:-:S11]  /*1b6fa0*/  LOP3.LUT R38, R38, 0xffffff7f, RZ, 0xc0, !PT ;  /* 0xffffff7f26267812 */ /* 0x000fd600078ec0ff */
[----:B------:R-:W-:Y:S02]  /*1b6fb0*/  @P4 LOP3.LUT R38, R38, 0x80, RZ, 0xfc, !PT ;  /* 0x0000008026264812 */ /* 0x000fe400078efcff */
[----:B------:R-:W-:Y:S01]  /*1b6fc0*/  ISETP.LT.AND P4, PT, R52, UR10, !P1 ;  /* 0x0000000a34007c0c */ /* 0x000fe2000cf81270 */
        /* <DEDUP_REMOVED lines=30> */
[C---:B------:R-:W-:Y:S02]  /*1b71b0*/  LOP3.LUT P3, RZ, R2.reuse, 0x800000, RZ, 0xc0, !PT ;  /* 0x0080000002ff7812 */ /* 0x040fe4000786c0ff */
[----:B------:R-:W-:Y:S02]  /*1b71c0*/  LOP3.LUT P1, RZ, R2, 0x400000, RZ, 0xc0, !PT ;  /* 0x0040000002ff7812 */ /* 0x000fe4000782c0ff */
[----:B------:R-:W-:-:S07]  /*1b71d0*/  LOP3.LUT R37, R37, 0x7fffffff, RZ, 0xc0, !PT ;  /* 0x7fffffff25257812 */ /* 0x000fce00078ec0ff */
        /* <DEDUP_REMOVED lines=11> */
[----:B-1----:R-:W-:Y:S02]  /*1b7290*/  ISETP.LT.AND P4, PT, R58, UR7, !P3 ;  /* 0x000000073a007c0c */ /* 0x002fe4000df81270 */
[----:B------:R-:W-:Y:S01]  /*1b72a0*/  LOP3.LUT R37, R37, 0xfeffffff, RZ, 0xc0, !PT ;  /* 0xfeffffff25257812 */ /* 0x000fe200078ec0ff */
[----:B------:R-:W1:Y:S08]  /*1b72b0*/  LDCU UR7, c[0x0][0x398] ;  /* 0x00007300ff0777ac */ /* 0x000e700008000800 */
[----:B------:R-:W-:-:S02]  /*1b72c0*/  @P2 LOP3.LUT R37, R37, 0x1000000, RZ, 0xfc, !PT ;  /* 0x0100000025252812 */ /* 0x000fc400078efcff */
        /* <DEDUP_REMOVED lines=18> */
[----:B0-----:R-:W-:Y:S01]  /*1b73f0*/  ISETP.LT.AND P4, PT, R52, UR10, !P3 ;  /* 0x0000000a34007c0c */ /* 0x001fe2000df81270 */
        /* <DEDUP_REMOVED lines=31> */
[----:B------:R-:W-:Y:S01]  /*1b75f0*/  ISETP.LT.AND P4, PT, R52, UR19, !P1 ;  /* 0x0000001334007c0c */ /* 0x000fe2000cf81270 */
[----:B------:R-:W0:Y:S01]  /*1b7600*/  LDCU UR19, c[0x0][0x398] ;  /* 0x00007300ff1377ac */ /* 0x000e220008000800 */
[----:B------:R-:W-:Y:S02]  /*1b7610*/  ISETP.LT.AND P1, PT, R59, UR23, !P1 ;  /* 0x000000173b007c0c */ /* 0x000fe4000cf21270 */
[----:B------:R-:W-:Y:S01]  /*1b7620*/  R2UR UR49, R16 ;  /* 0x00000000103172ca */ /* 0x000fe200000e0000 */
[----:B------:R-:W0:Y:S01]  /*1b7630*/  LDCU UR23, c[0x0][0x398] ;  /* 0x00007300ff1777ac */ /* 0x000e220008000800 */
[----:B------:R-:W-:Y:S01]  /*1b7640*/  LOP3.LUT R37, R37, 0xffffbfff, RZ, 0xc0, !PT ;  /* 0xffffbfff25257812 */ /* 0x000fe200078ec0ff */
[----:B------:R-:W2:Y:S01]  /*1b7650*/  LDL.LU R16, [R1+0x83f4] ;  /* 0x0083f40001107983 */ /* 0x000ea20000300800 */
[----:B------:R-:W-:-:S05]  /*1b7660*/  LOP3.LUT P2, RZ, R2, 0x200000, RZ, 0xc0, !PT ;  /* 0x0020000002ff7812 */ /* 0x000fca000784c0ff */
        /* <DEDUP_REMOVED lines=22> */
[----:B----4-:R-:W-:Y:S01]  /*1b77d0*/  ISETP.LT.AND P4, PT, R53, UR11, !P2 ;  /* 0x0000000b35007c0c */ /* 0x010fe2000d781270 */
[----:B------:R-:W4:Y:S01]  /*1b77e0*/  LDCU UR11, c[0x0][0x398] ;  /* 0x00007300ff0b77ac */ /* 0x000f220008000800 */
[----:B------:R-:W-:-:S11]  /*1b77f0*/  LOP3.LUT R37, R37, 0xffffff7f, RZ, 0xc0, !PT ;  /* 0xffffff7f25257812 */ /* 0x000fd600078ec0ff */
[----:B------:R-:W-:Y:S02]  /*1b7800*/  @P4 LOP3.LUT R37, R37, 0x80, RZ, 0xfc, !PT ;  /* 0x0000008025254812 */ /* 0x000fe400078efcff */
[----:B------:R-:W-:Y:S01]  /*1b7810*/  ISETP.LT.AND P4, PT, R52, UR9, !P2 ;  /* 0x0000000934007c0c */ /* 0x000fe2000d781270 */
[----:B------:R-:W0:Y:S01]  /*1b7820*/  LDCU UR9, c[0x0][0x398] ;  /* 0x00007300ff0977ac */ /* 0x000e220008000800 */
[----:B---3--:R-:W-:Y:S02]  /*1b7830*/  ISETP.LT.AND P2, PT, R59, UR13, !P2 ;  /* 0x0000000d3b007c0c */ /* 0x008fe4000d741270 */
[----:B------:R-:W-:Y:S01]  /*1b7840*/  R2UR UR47, R19 ;  /* 0x00000000132f72ca */ /* 0x000fe200000e0000 */
[----:B------:R-:W3:Y:S01]  /*1b7850*/  LDCU UR13, c[0x0][0x398] ;  /* 0x00007300ff0d77ac */ /* 0x000ee20008000800 */
        /* <DEDUP_REMOVED lines=33> */
[----:B--2---:R-:W-:-:S07]  /*1b7a70*/  LOP3.LUT R36, R36, 0x7fffffff, RZ, 0xc0, !PT ;  /* 0x7fffffff24247812 */ /* 0x004fce00078ec0ff */
[----:B------:R-:W-:Y:S02]  /*1b7a80*/  @P4 LOP3.LUT R36, R36, 0x80000000, RZ, 0xfc, !PT ;  /* 0x8000000024244812 */ /* 0x000fe400078efcff */
[----:B------:R-:W-:Y:S01]  /*1b7a90*/  ISETP.LT.AND P4, PT, R52, UR15, !P3 ;  /* 0x0000000f34007c0c */ /* 0x000fe2000df81270 */
[----:B------:R-:W2:Y:S01]  /*1b7aa0*/  LDCU UR15, c[0x0][0x398] ;  /* 0x00007300ff0f77ac */ /* 0x000ea20008000800 */
[----:B------:R-:W-:Y:S02]  /*1b7ab0*/  ISETP.LT.AND P3, PT, R59, UR14, !P3 ;  /* 0x0000000e3b007c0c */ /* 0x000fe4000df61270 */
[----:B------:R-:W-:Y:S01]  /*1b7ac0*/  LOP3.LUT R36, R36, 0xbfffffff, RZ, 0xc0, !PT ;  /* 0xbfffffff24247812 */ /* 0x000fe200078ec0ff */
[----:B------:R-:W0:Y:S08]  /*1b7ad0*/  LDCU UR14, c[0x0][0x398] ;  /* 0x00007300ff0e77ac */ /* 0x000e300008000800 */
        /* <DEDUP_REMOVED lines=34> */
[----:B------:R-:W-:Y:S02]  /*1b7d00*/  ISETP.LT.AND P1, PT, R54, UR47, !P2 ;  /* 0x0000002f36007c0c */ /* 0x000fe4000d721270 */
[----:B0-----:R-:W-:Y:S01]  /*1b7d10*/  ISETP.LT.AND P4, PT, R58, UR10, !P2 ;  /* 0x0000000a3a007c0c */ /* 0x001fe2000d781270 */
[----:B------:R-:W0:Y:S01]  /*1b7d20*/  LDCU UR10, c[0x0][0x398] ;  /* 0x00007300ff0a77ac */ /* 0x000e220008000800 */
[----:B------:R-:W-:-:S09]  /*1b7d30*/  LOP3.LUT R36, R36, 0xfffeffff, RZ, 0xc0, !PT ;  /* 0xfffeffff24247812 */ /* 0x000fd200078ec0ff */
        /* <DEDUP_REMOVED lines=11> */
[----:B-1----:R-:W-:Y:S01]  /*1b7df0*/  ISETP.LT.AND P4, PT, R55, UR7, !P2 ;  /* 0x0000000737007c0c */ /* 0x002fe2000d781270 */
[----:B------:R-:W1:Y:S01]  /*1b7e00*/  LDCU UR7, c[0x0][0x398] ;  /* 0x00007300ff0777ac */ /* 0x000e620008000800 */
        /* <DEDUP_REMOVED lines=8> */
[----:B--2---:R-:W-:Y:S02]  /*1b7e90*/  ISETP.LT.AND P2, PT, R59, UR15, !P2 ;  /* 0x0000000f3b007c0c */ /* 0x004fe4000d741270 */
[----:B------:R-:W-:Y:S01]  /*1b7ea0*/  R2UR UR49, R21 ;  /* 0x00000000153172ca */ /* 0x000fe200000e0000 */
[----:B------:R-:W2:Y:S01]  /*1b7eb0*/  LDCU UR15, c[0x0][0x398] ;  /* 0x00007300ff0f77ac */ /* 0x000ea20008000800 */
        /* <DEDUP_REMOVED lines=66> */
[----:B------:R-:W-:Y:S02]  /*1b82e0*/  R2UR UR67, R24 ;  /* 0x00000000184372ca */ /* 0x000fe400000e0000 */
[----:B------:R-:W4:Y:S01]  /*1b82f0*/  LDL.LU R24, [R1+0x83d4] ;  /* 0x0083d40001187983 */ /* 0x000f220000300800 */
[----:B------:R-:W-:-:S03]  /*1b8300*/  R2UR UR69, R34 ;  /* 0x00000000224572ca */ /* 0x000fc600000e0000 */
[----:B------:R-:W4:Y:S01]  /*1b8310*/  LDL.LU R34, [R1+0x83d0] ;  /* 0x0083d00001227983 */ /* 0x000f220000300800 */
[----:B------:R-:W-:Y:S02]  /*1b8320*/  LOP3.LUT P3, RZ, R2, 0x4000, RZ, 0xc0, !PT ;  /* 0x0000400002ff7812 */ /* 0x000fe4000786c0ff */
[----:B--2---:R-:W-:-:S04]  /*1b8330*/  LOP3.LUT R35, R35, 0x7fffffff, RZ, 0xc0, !PT ;  /* 0x7fffffff23237812 */ /* 0x004fc800078ec0ff */
        /* <DEDUP_REMOVED lines=35> */
[----:B----4-:R-:W-:Y:S02]  /*1b8570*/  ISETP.LT.AND P2, PT, R59, UR11, !P2 ;  /* 0x0000000b3b007c0c */ /* 0x010fe4000d741270 */
[----:B------:R-:W-:Y:S01]  /*1b8580*/  LOP3.LUT R35, R35, 0xffbfffff, RZ, 0xc0, !PT ;  /* 0xffbfffff23237812 */ /* 0x000fe200078ec0ff */
[----:B------:R-:W4:Y:S08]  /*1b8590*/  LDCU UR11, c[0x0][0x398] ;  /* 0x00007300ff0b77ac */ /* 0x000f300008000800 */
        /* <DEDUP_REMOVED lines=31> */
[----:B------:R-:W0:Y:S01]  /*1b8790*/  LDCU UR19, c[0x0][0x398] ;  /* 0x00007300ff1377ac */ /* 0x000e220008000800 */
        /* <DEDUP_REMOVED lines=55> */
[----:B0-----:R-:W-:Y:S01]  /*1b8b10*/  ISETP.LT.AND P4, PT, R53, UR10, !P2 ;  /* 0x0000000a35007c0c */ /* 0x001fe2000d781270 */
[----:B------:R-:W0:Y:S01]  /*1b8b20*/  LDCU UR10, c[0x0][0x398] ;  /* 0x00007300ff0a77ac */ /* 0x000e220008000800 */
[----:B------:R-:W-:-:S11]  /*1b8b30*/  LOP3.LUT R34, R34, 0x7fffffff, RZ, 0xc0, !PT ;  /* 0x7fffffff22227812 */ /* 0x000fd600078ec0ff */
[----:B------:R-:W-:Y:S02]  /*1b8b40*/  @P4 LOP3.LUT R34, R34, 0x80000000, RZ, 0xfc, !PT ;  /* 0x8000000022224812 */ /* 0x000fe400078efcff */
[----:B------:R-:W-:Y:S01]  /*1b8b50*/  ISETP.LT.AND P4, PT, R52, UR9, !P2 ;  /* 0x0000000934007c0c */ /* 0x000fe2000d781270 */
[----:B------:R-:W0:Y:S01]  /*1b8b60*/  LDCU UR9, c[0x0][0x398] ;  /* 0x00007300ff0977ac */ /* 0x000e220008000800 */
[----:B-1----:R-:W-:Y:S02]  /*1b8b70*/  ISETP.LT.AND P2, PT, R59, UR7, !P2 ;  /* 0x000000073b007c0c */ /* 0x002fe4000d741270 */
[----:B------:R-:W-:Y:S01]  /*1b8b80*/  R2UR UR67, R33 ;  /* 0x00000000214372ca */ /* 0x000fe200000e0000 */
[----:B------:R-:W1:Y:S01]  /*1b8b90*/  LDCU UR7, c[0x0][0x398] ;  /* 0x00007300ff0777ac */ /* 0x000e620008000800 */
        /* <DEDUP_REMOVED lines=35> */
[----:B------:R-:W3:Y:S01]  /*1b8dd0*/  LDL.LU R32, [R1+0x83c8] ;  /* 0x0083c80001207983 */ /* 0x000ee20000300800 */
        /* <DEDUP_REMOVED lines=25> */
[----:B------:R-:W-:Y:S02]  /*1b8f70*/  LOP3.LUT R34, R34, 0xffff7fff, RZ, 0xc0, !PT ;  /* 0xffff7fff22227812 */ /* 0x000fe400078ec0ff */
[----:B------:R-:W-:Y:S02]  /*1b8f80*/  R2UR UR67, R31 ;  /* 0x000000001f4372ca */ /* 0x000fe400000e0000 */
[----:B------:R-:W-:Y:S01]  /*1b8f90*/  LOP3.LUT P2, RZ, R2, 0x200, RZ, 0xc0, !PT ;  /* 0x0000020002ff7812 */ /* 0x000fe2000784c0ff */
[----:B------:R-:W3:Y:S06]  /*1b8fa0*/  LDL.LU R31, [R1+0x83c4] ;  /* 0x0083c400011f7983 */ /* 0x000eec0000300800 */
[----:B------:R-:W-:-:S02]  /*1b8fb0*/  @P4 LOP3.LUT R34, R34, 0x8000, RZ, 0xfc, !PT ;  /* 0x0000800022224812 */ /* 0x000fc400078efcff */
[----:B------:R-:W-:Y:S01]  /*1b8fc0*/  ISETP.LT.AND P4, PT, R52, UR27, !P1 ;  /* 0x0000001b34007c0c */ /* 0x000fe2000cf81270 */
[----:B------:R-:W0:Y:S01]  /*1b8fd0*/  LDCU UR27, c[0x0][0x398] ;  /* 0x00007300ff1b77ac */ /* 0x000e220008000800 */
[----:B------:R-:W-:Y:S02]  /*1b8fe0*/  ISETP.LT.AND P1, PT, R59, UR25, !P1 ;  /* 0x000000193b007c0c */ /* 0x000fe4000cf21270 */
[----:B------:R-:W-:Y:S01]  /*1b8ff0*/  LOP3.LUT R34, R34, 0xffffbfff, RZ, 0xc0, !PT ;  /* 0xffffbfff22227812 */ /* 0x000fe200078ec0ff */
[----:B------:R-:W0:Y:S08]  /*1b9000*/  LDCU UR25, c[0x0][0x398] ;  /* 0x00007300ff1977ac */ /* 0x000e300008000800 */
[----:B------:R-:W-:-:S02]  /*1b9010*/  @P4 LOP3.LUT R34, R34, 0x4000, RZ, 0xfc, !PT ;  /* 0x0000400022224812 */ /* 0x000fc400078efcff */
[----:B------:R-:W-:Y:S02]  /*1b9020*/  ISETP.LT.AND P4, PT, R54, UR67, !P2 ;  /* 0x0000004336007c0c */ /* 0x000fe4000d781270 */
        /* <DEDUP_REMOVED lines=32> */
[----:B------:R-:W-:Y:S01]  /*1b9230*/  ISETP.LT.AND P4, PT, R54, UR69, !P3 ;  /* 0x0000004536007c0c */ /* 0x000fe2000df81270 */
        /* <DEDUP_REMOVED lines=25> */
[----:B----4-:R-:W-:Y:S01]  /*1b93d0*/  ISETP.LT.AND P4, PT, R52, UR11, !P3 ;  /* 0x0000000b34007c0c */ /* 0x010fe2000df81270 */
[----:B------:R-:W4:Y:S01]  /*1b93e0*/  LDCU UR11, c[0x0][0x398] ;  /* 0x00007300ff0b77ac */ /* 0x000f220008000800 */
        /* <DEDUP_REMOVED lines=9> */
[----:B------:R-:W-:Y:S01]  /*1b9480*/  ISETP.LT.AND P3, PT, R54, UR67, !P1 ;  /* 0x0000004336007c0c */ /* 0x000fe2000cf61270 */
[----:B------:R-:W0:Y:S01]  /*1b9490*/  LDCU UR67, c[0x0][0x398] ;  /* 0x00007300ff4377ac */ /* 0x000e220008000800 */
[----:B------:R-:W-:Y:S02]  /*1b94a0*/  ISETP.LT.AND P4, PT, R58, UR41, !P1 ;  /* 0x000000293a007c0c */ /* 0x000fe4000cf81270 */
        /* <DEDUP_REMOVED lines=25> */
[----:B------:R-:W-:Y:S02]  /*1b9640*/  LOP3.LUT R33, R33, 0xffbfffff, RZ, 0xc0, !PT ;  /* 0xffbfffff21217812 */ /* 0x000fe400078ec0ff */
        /* <DEDUP_REMOVED lines=28> */
[----:B------:R-:W3:Y:S01]  /*1b9810*/  LDL.LU R28, [R1+0x83b8] ;  /* 0x0083b800011c7983 */ /* 0x000ee20000300800 */
[----:B------:R-:W-:-:S02]  /*1b9820*/  R2UR UR77, R26 ;  /* 0x000000001a4d72ca */ /* 0x000fc400000e0000 */
[----:B------:R-:W-:Y:S01]  /*1b9830*/  LOP3.LUT P1, RZ, R2, 0x10, RZ, 0xc0, !PT ;  /* 0x0000001002ff7812 */ /* 0x000fe2000782c0ff */
[----:B------:R-:W3:Y:S02]  /*1b9840*/  LDL.LU R27, [R1+0x83b4] ;  /* 0x0083b400011b7983 */ /* 0x000ee40000300800 */
[----:B------:R-:W-:Y:S02]  /*1b9850*/  @P4 LOP3.LUT R33, R33, 0x8000, RZ, 0xfc, !PT ;  /* 0x0000800021214812 */ /* 0x000fe400078efcff */
[----:B------:R-:W-:Y:S01]  /*1b9860*/  ISETP.LT.AND P4, PT, R52, UR49, !P2 ;  /* 0x0000003134007c0c */ /* 0x000fe2000d781270 */
[----:B------:R-:W3:Y:S01]  /*1b9870*/  LDL.LU R26, [R1+0x83b0] ;  /* 0x0083b000011a7983 */ /* 0x000ee20000300800 */
[----:B------:R-:W-:Y:S01]  /*1b9880*/  ISETP.LT.AND P2, PT, R59, UR51, !P2 ;  /* 0x000000333b007c0c */ /* 0x000fe2000d741270 */
[----:B------:R-:W0:Y:S01]  /*1b9890*/  LDCU UR49, c[0x0][0x398] ;  /* 0x00007300ff3177ac */ /* 0x000e220008000800 */
[----:B------:R-:W-:Y:S02]  /*1b98a0*/  LOP3.LUT R33, R33, 0xffffbfff, RZ, 0xc0, !PT ;  /* 0xffffbfff21217812 */ /* 0x000fe400078ec0ff */
[----:B------:R-:W-:Y:S01]  /*1b98b0*/  LOP3.LUT R32, R32, 0x7fffffff, RZ, 0xc0, !PT ;  /* 0x7fffffff20207812 */ /* 0x000fe200078ec0ff */
[----:B------:R-:W0:Y:S06]  /*1b98c0*/  LDCU UR51, c[0x0][0x398] ;  /* 0x00007300ff3377ac */ /* 0x000e2c0008000800 */
[----:B------:R-:W-:-:S02]  /*1b98d0*/  @P4 LOP3.LUT R33, R33, 0x4000, RZ, 0xfc, !PT ;  /* 0x0000400021214812 */ /* 0x000fc400078efcff */
        /* <DEDUP_REMOVED lines=54> */
[----:B------:R-:W-:Y:S02]  /*1b9c40*/  R2UR UR75, R25 ;  /* 0x00000000194b72ca */ /* 0x000fe400000e0000 */
[----:B------:R-:W-:Y:S01]  /*1b9c50*/  LOP3.LUT P2, RZ, R2, 0x8, RZ, 0xc0, !PT ;  /* 0x0000000802ff7812 */ /* 0x000fe2000784c0ff */
[----:B------:R-:W4:Y:S08]  /*1b9c60*/  LDL.LU R25, [R1+0x83ac] ;  /* 0x0083ac0001197983 */ /* 0x000f300000300800 */
[----:B------:R-:W-:-:S02]  /*1b9c70*/  @P4 LOP3.LUT R32, R32, 0x80000000, RZ, 0xfc, !PT ;  /* 0x8000000020204812 */ /* 0x000fc400078efcff */
[----:B-1----:R-:W-:Y:S01]  /*1b9c80*/  ISETP.LT.AND P4, PT, R52, UR7, !P1 ;  /* 0x0000000734007c0c */ /* 0x002fe2000cf81270 */
[----:B------:R-:W1:Y:S01]  /*1b9c90*/  LDCU UR7, c[0x0][0x398] ;  /* 0x00007300ff0777ac */ /* 0x000e620008000800 */
[----:B------:R-:W-:Y:S02]  /*1b9ca0*/  ISETP.LT.AND P1, PT, R59, UR10, !P1 ;  /* 0x0000000a3b007c0c */ /* 0x000fe4000cf21270 */
[----:B------:R-:W-:Y:S01]  /*1b9cb0*/  LOP3.LUT R32, R32, 0xbfffffff, RZ, 0xc0, !PT ;  /* 0xbfffffff20207812 */ /* 0x000fe200078ec0ff */
[----:B------:R-:W0:Y:S08]  /*1b9cc0*/  LDCU UR10, c[0x0][0x398] ;  /* 0x00007300ff0a77ac */ /* 0x000e300008000800 */
[----:B------:R-:W-:-:S02]  /*1b9cd0*/  @P4 LOP3.LUT R32, R32, 0x40000000, RZ, 0xfc, !PT ;  /* 0x4000000020204812 */ /* 0x000fc400078efcff */
[----:B------:R-:W-:Y:S02]  /*1b9ce0*/  ISETP.LT.AND P4, PT, R54, UR75, !P2 ;  /* 0x0000004b36007c0c */ /* 0x000fe4000d781270 */
[----:B------:R-:W-:-:S04]  /*1b9cf0*/  LOP3.LUT R32, R32, 0xdfffffff, RZ, 0xc0, !PT ;  /* 0xdfffffff20207812 */ /* 0x000fc800078ec0ff */
[----:B------:R-:W-:-:S04]  /*1b9d00*/  @P1 LOP3.LUT R32, R32, 0x20000000, RZ, 0xfc, !PT ;  /* 0x2000000020201812 */ /* 0x000fc800078efcff */
[----:B------:R-:W-:-:S04]  /*1b9d10*/  LOP3.LUT R32, R32, 0xfeffffff, RZ, 0xc0, !PT ;  /* 0xfeffffff20207812 */ /* 0x000fc800078ec0ff */
[----:B------:R-:W-:Y:S02]  /*1b9d20*/  @P4 LOP3.LUT R32, R32, 0x1000000, RZ, 0xfc, !PT ;  /* 0x0100000020204812 */ /* 0x000fe400078efcff */
[----:B------:R-:W-:Y:S02]  /*1b9d30*/  ISETP.LT.AND P4, PT, R58, UR71, !P2 ;  /* 0x000000473a007c0c */ /* 0x000fe4000d781270 */
        /* <DEDUP_REMOVED lines=20> */
[----:B------:R-:W-:Y:S02]  /*1b9e80*/  LOP3.LUT R32, R32, 0xffbfffff, RZ, 0xc0, !PT ;  /* 0xffbfffff20207812 */ /* 0x000fe400078ec0ff */
[----:B------:R-:W-:Y:S02]  /*1b9e90*/  R2UR UR77, R4 ;  /* 0x00000000044d72ca */ /* 0x000fe400000e0000 */
[----:B------:R-:W-:Y:S01]  /*1b9ea0*/  LOP3.LUT P3, RZ, R2, 0x4, RZ, 0xc0, !PT ;  /* 0x0000000402ff7812 */ /* 0x000fe2000786c0ff */
[----:B------:R-:W2:Y:S06]  /*1b9eb0*/  LDL.LU R4, [R1+0x83a8] ;  /* 0x0083a80001047983 */ /* 0x000eac0000300800 */
[----:B------:R-:W-:-:S02]  /*1b9ec0*/  @P4 LOP3.LUT R32, R32, 0x400000, RZ, 0xfc, !PT ;  /* 0x0040000020204812 */ /* 0x000fc400078efcff */
        /* <DEDUP_REMOVED lines=14> */
[----:B------:R-:W-:Y:S02]  /*1b9fb0*/  R2UR UR75, R61 ;  /* 0x000000003d4b72ca */ /* 0x000fe400000e0000 */
[----:B------:R-:W-:Y:S01]  /*1b9fc0*/  LOP3.LUT R32, R32, 0xfff7ffff, RZ, 0xc0, !PT ;  /* 0xfff7ffff20207812 */ /* 0x000fe200078ec0ff */
[----:B------:R-:W2:Y:S01]  /*1b9fd0*/  LDL.LU R61, [R1+0x83a4] ;  /* 0x0083a400013d7983 */ /* 0x000ea20000300800 */
[----:B------:R-:W-:-:S03]  /*1b9fe0*/  R2UR UR71, R6 ;  /* 0x00000000064772ca */ /* 0x000fc600000e0000 */
[----:B------:R-:W2:Y:S04]  /*1b9ff0*/  LDL.LU R6, [R1+0x83a0] ;  /* 0x0083a00001067983 */ /* 0x000ea80000300800 */
        /* <DEDUP_REMOVED lines=90> */
[----:B----4-:R-:W-:Y:S01]  /*1ba5a0*/  ISETP.LT.AND P2, PT, R58, UR11, !P3 ;  /* 0x0000000b3a007c0c */ /* 0x010fe2000df41270 */
[----:B------:R-:W4:Y:S01]  /*1ba5b0*/  LDCU UR11, c[0x0][0x398] ;  /* 0x00007300ff0b77ac */ /* 0x000f220008000800 */
[----:B------:R-:W-:-:S11]  /*1ba5c0*/  LOP3.LUT R31, R31, 0xefffffff, RZ, 0xc0, !PT ;  /* 0xefffffff1f1f7812 */ /* 0x000fd600078ec0ff */
        /* <DEDUP_REMOVED lines=13> */
[----:B--2---:R-:W-:Y:S02]  /*1ba6a0*/  R2UR.FILL UR5, R6 ;  /* 0x00000000060572ca */ /* 0x004fe400004e0000 */
[----:B------:R-:W2:Y:S01]  /*1ba6b0*/  LDL.LU R6, [R1+0x839c] ;  /* 0x00839c0001067983 */ /* 0x000ea20000300800 */
[----:B------:R-:W-:-:S08]  /*1ba6c0*/  LOP3.LUT R31, R31, 0xff7fffff, RZ, 0xc0, !PT ;  /* 0xff7fffff1f1f7812 */ /* 0x000fd000078ec0ff */
[----:B------:R-:W-:Y:S02]  /*1ba6d0*/  @P4 LOP3.LUT R31, R31, 0x800000, RZ, 0xfc, !PT ;  /* 0x008000001f1f4812 */ /* 0x000fe400078efcff */
[----:B------:R-:W-:Y:S01]  /*1ba6e0*/  ISETP.LT.AND P4, PT, R52, UR59, !P3 ;  /* 0x0000003b34007c0c */ /* 0x000fe2000df81270 */
[----:B------:R-:W0:Y:S01]  /*1ba6f0*/  LDCU UR59, c[0x0][0x398] ;  /* 0x00007300ff3b77ac */ /* 0x000e220008000800 */
[----:B------:R-:W-:Y:S02]  /*1ba700*/  LOP3.LUT R32, R32, 0xfffffffd, RZ, 0xc0, !PT ;  /* 0xfffffffd20207812 */ /* 0x000fe400078ec0ff */
[----:B-1----:R-:W-:Y:S01]  /*1ba710*/  ISETP.LT.AND P3, PT, R59, UR7, !P3 ;  /* 0x000000073b007c0c */ /* 0x002fe2000df61270 */
[----:B------:R-:W1:Y:S01]  /*1ba720*/  LDCU UR7, c[0x0][0x398] ;  /* 0x00007300ff0777ac */ /* 0x000e620008000800 */
[----:B------:R-:W-:Y:S02]  /*1ba730*/  LOP3.LUT R31, R31, 0xffbfffff, RZ, 0xc0, !PT ;  /* 0xffbfffff1f1f7812 */ /* 0x000fe400078ec0ff */
[----:B------:R-:W-:-:S02]  /*1ba740*/  @P1 LOP3.LUT R32, R32, 0x2, RZ, 0xfc, !PT ;  /* 0x0000000220201812 */ /* 0x000fc400078efcff */
[----:B------:R-:W-:-:S03]  /*1ba750*/  LOP3.LUT P1, RZ, R0, 0x40000000, RZ, 0xc0, !PT ;  /* 0x4000000000ff7812 */ /* 0x000fc6000782c0ff */
        /* <DEDUP_REMOVED lines=32> */
[----:B------:R-:W4:Y:S01]  /*1ba960*/  LDL.LU R5, [R1+0x8398] ;  /* 0x0083980001057983 */ /* 0x000f220000300800 */
[----:B------:R-:W-:-:S05]  /*1ba970*/  LOP3.LUT P2, RZ, R0, 0x20000000, RZ, 0xc0, !PT ;  /* 0x2000000000ff7812 */ /* 0x000fca000784c0ff */
[----:B------:R-:W-:-:S04]  /*1ba980*/  @P4 LOP3.LUT R31, R31, 0x4000, RZ, 0xfc, !PT ;  /* 0x000040001f1f4812 */ /* 0x000fc800078efcff */
[----:B------:R-:W-:-:S04]  /*1ba990*/  LOP3.LUT R31, R31, 0xffffdfff, RZ, 0xc0, !PT ;  /* 0xffffdfff1f1f7812 */ /* 0x000fc800078ec0ff */
[----:B------:R-:W-:Y:S02]  /*1ba9a0*/  @P1 LOP3.LUT R31, R31, 0x2000, RZ, 0xfc, !PT ;  /* 0x000020001f1f1812 */ /* 0x000fe400078efcff */
[----:B------:R-:W-:Y:S01]  /*1ba9b0*/  ISETP.LT.AND P1, PT, R54, UR75, !P2 ;  /* 0x0000004b36007c0c */ /* 0x000fe2000d721270 */
[----:B------:R-:W0:Y:S01]  /*1ba9c0*/  LDCU UR75, c[0x0][0x398] ;  /* 0x00007300ff4b77ac */ /* 0x000e220008000800 */
        /* <DEDUP_REMOVED lines=36> */
[----:B------:R-:W1:Y:S01]  /*1bac10*/  LDCU UR77, c[0x0][0x398] ;  /* 0x00007300ff4d77ac */ /* 0x000e620008000800 */
[----:B------:R-:W-:-:S11]  /*1bac20*/  LOP3.LUT R31, R31, 0xffffffef, RZ, 0xc0, !PT ;  /* 0xffffffef1f1f7812 */ /* 0x000fd600078ec0ff */
[----:B------:R-:W-:Y:S02]  /*1bac30*/  @P4 LOP3.LUT R31, R31, 0x10, RZ, 0xfc, !PT ;  /* 0x000000101f1f4812 */ /* 0x000fe400078efcff */
[----:B0-----:R-:W-:Y:S01]  /*1bac40*/  ISETP.LT.AND P4, PT, R57, UR6, !P3 ;  /* 0x0000000639007c0c */ /* 0x001fe2000df81270 */
[----:B------:R-:W0:Y:S01]  /*1bac50*/  LDCU UR6, c[0x0][0x398] ;  /* 0x00007300ff0677ac */ /* 0x000e220008000800 */
[----:B------:R-:W-:-:S11]  /*1bac60*/  LOP3.LUT R31, R31, 0xfffffff7, RZ, 0xc0, !PT ;  /* 0xfffffff71f1f7812 */ /* 0x000fd600078ec0ff */
        /* <DEDUP_REMOVED lines=11> */
[----:B--2---:R-:W-:-:S11]  /*1bad20*/  LOP3.LUT R6, R6, 0x7fffffff, RZ, 0xc0, !PT ;  /* 0x7fffffff06067812 */ /* 0x004fd600078ec0ff */
[----:B------:R-:W-:Y:S02]  /*1bad30*/  @P4 LOP3.LUT R6, R6, 0x80000000, RZ, 0xfc, !PT ;  /* 0x8000000006064812 */ /* 0x000fe400078efcff */
[----:B------:R-:W-:Y:S01]  /*1bad40*/  ISETP.LT.AND P4, PT, R52, UR41, !P3 ;  /* 0x0000002934007c0c */ /* 0x000fe2000df81270 */
[----:B------:R-:W2:Y:S01]  /*1bad50*/  LDCU UR41, c[0x0][0x398] ;  /* 0x00007300ff2977ac */ /* 0x000ea20008000800 */
        /* <DEDUP_REMOVED lines=110> */
[----:B------:R-:W0:Y:S01]  /*1bb440*/  LDCU UR61, c[0x0][0x398] ;  /* 0x00007300ff3d77ac */ /* 0x000e220008000800 */
[----:B------:R-:W-:-:S07]  /*1bb450*/  LOP3.LUT R6, R6, 0xfffffffb, RZ, 0xc0, !PT ;  /* 0xfffffffb06067812 */ /* 0x000fce00078ec0ff */
[----:B------:R-:W-:Y:S02]  /*1bb460*/  @P3 LOP3.LUT R30, R30, 0x40000000, RZ, 0xfc, !PT ;  /* 0x400000001e1e3812 */ /* 0x000fe400078efcff */
[----:B------:R-:W-:Y:S01]  /*1bb470*/  ISETP.LT.AND P3, PT, R57, UR33, !P1 ;  /* 0x0000002139007c0c */ /* 0x000fe2000cf61270 */
[----:B------:R-:W0:Y:S01]  /*1bb480*/  LDCU UR33, c[0x0][0x398] ;  /* 0x00007300ff2177ac */ /* 0x000e220008000800 */
[----:B------:R-:W-:Y:S02]  /*1bb490*/  @P4 LOP3.LUT R6, R6, 0x4, RZ, 0xfc, !PT ;  /* 0x0000000406064812 */ /* 0x000fe400078efcff */
[----:B------:R-:W-:Y:S01]  /*1bb4a0*/  ISETP.LT.AND P4, PT, R56, UR31, !P1 ;  /* 0x0000001f38007c0c */ /* 0x000fe2000cf81270 */
[----:B------:R-:W0:Y:S01]  /*1bb4b0*/  LDCU UR31, c[0x0][0x398] ;  /* 0x00007300ff1f77ac */ /* 0x000e220008000800 */
[----:B------:R-:W-:-:S07]  /*1bb4c0*/  LOP3.LUT R6, R6, 0xfffffffd, RZ, 0xc0, !PT ;  /* 0xfffffffd06067812 */ /* 0x000fce00078ec0ff */
        /* <DEDUP_REMOVED lines=113> */
[----:B------:R-:W-:Y:S02]  /*1bbbe0*/  LOP3.LUT P2, RZ, R0, 0x100000, RZ, 0xc0, !PT ;  /* 0x0010000000ff7812 */ /* 0x000fe4000784c0ff */
[----:B------:R-:W-:Y:S01]  /*1bbbf0*/  ISETP.LT.AND P1, PT, R59, UR53, !P1 ;  /* 0x000000353b007c0c */ /* 0x000fe2000cf21270 */
[----:B------:R-:W0:Y:S06]  /*1bbc00*/  LDCU UR53, c[0x0][0x398] ;  /* 0x00007300ff3577ac */ /* 0x000e2c0008000800 */
[----:B------:R-:W-:-:S02]  /*1bbc10*/  @P4 LOP3.LUT R30, R30, 0x10, RZ, 0xfc, !PT ;  /* 0x000000101e1e4812 */ /* 0x000fc400078efcff */
[----:B------:R-:W-:Y:S01]  /*1bbc20*/  ISETP.LT.AND P4, PT, R54, UR26, !P2 ;  /* 0x0000001a36007c0c */ /* 0x000fe2000d781270 */
[----:B------:R-:W0:Y:S01]  /*1bbc30*/  LDCU UR26, c[0x0][0x398] ;  /* 0x00007300ff1a77ac */ /* 0x000e220008000800 */
[----:B------:R-:W-:Y:S02]  /*1bbc40*/  LOP3.LUT R29, R29, 0xbfffffff, RZ, 0xc0, !PT ;  /* 0xbfffffff1d1d7812 */ /* 0x000fe400078ec0ff */
[----:B------:R-:W-:-:S09]  /*1bbc50*/  LOP3.LUT R30, R30, 0xfffffff7, RZ, 0xc0, !PT ;  /* 0xfffffff71e1e7812 */ /* 0x000fd200078ec0ff */
[----:B------:R-:W-:Y:S02]  /*1bbc60*/  @P4 LOP3.LUT R29, R29, 0x40000000, RZ, 0xfc, !PT ;  /* 0x400000001d1d4812 */ /* 0x000fe400078efcff */
[----:B------:R-:W-:Y:S01]  /*1bbc70*/  ISETP.LT.AND P4, PT, R58, UR8, !P2 ;  /* 0x000000083a007c0c */ /* 0x000fe2000d781270 */
[----:B------:R-:W1:Y:S01]  /*1bbc80*/  LDCU UR8, c[0x0][0x398] ;  /* 0x00007300ff0877ac */ /* 0x000e620008000800 */
[----:B------:R-:W-:-:S04]  /*1bbc90*/  @P1 LOP3.LUT R30, R30, 0x8, RZ, 0xfc, !PT ;  /* 0x000000081e1e1812 */ /* 0x000fc800078efcff */
[----:B------:R-:W-:-:S07]  /*1bbca0*/  LOP3.LUT R30, R30, 0xfffffffb, RZ, 0xc0, !PT ;  /* 0xfffffffb1e1e7812 */ /* 0x000fce00078ec0ff */
        /* <DEDUP_REMOVED lines=130> */
[----:B------:R-:W-:Y:S02]  /*1bc4d0*/  LOP3.LUT R29, R29, 0xfffffffb, RZ, 0xc0, !PT ;  /* 0xfffffffb1d1d7812 */ /* 0x000fe400078ec0ff */
[----:B------:R-:W-:Y:S02]  /*1bc4e0*/  @P4 LOP3.LUT R5, R5, 0x40000000, RZ, 0xfc, !PT ;  /* 0x4000000005054812 */ /* 0x000fe400078efcff */
[----:B------:R-:W-:Y:S01]  /*1bc4f0*/  ISETP.LT.AND P4, PT, R57, UR20, !P3 ;  /* 0x0000001439007c0c */ /* 0x000fe2000df81270 */
[----:B------:R-:W0:Y:S04]  /*1bc500*/  LDCU UR20, c[0x0][0x398] ;  /* 0x00007300ff1477ac */ /* 0x000e280008000800 */
[----:B------:R-:W-:-:S04]  /*1bc510*/  @P2 LOP3.LUT R29, R29, 0x4, RZ, 0xfc, !PT ;  /* 0x000000041d1d2812 */ /* 0x000fc800078efcff */
[----:B------:R-:W-:-:S04]  /*1bc520*/  LOP3.LUT R29, R29, 0xfffffffd, RZ, 0xc0, !PT ;  /* 0xfffffffd1d1d7812 */ /* 0x000fc800078ec0ff */
        /* <DEDUP_REMOVED lines=56> */
[----:B------:R-:W1:Y:S01]  /*1bc8b0*/  LDCU UR38, c[0x0][0x398] ;  /* 0x00007300ff2677ac */ /* 0x000e620008000800 */
[----:B0-----:R-:W-:Y:S02]  /*1bc8c0*/  ISETP.LT.AND P4, PT, R58, UR75, !P2 ;  /* 0x0000004b3a007c0c */ /* 0x001fe4000d781270 */
        /* <DEDUP_REMOVED lines=58> */
[----:B-1----:R-:W-:Y:S01]  /*1bcc70*/  ISETP.LT.AND P4, PT, R59, UR8, !P3 ;  /* 0x000000083b007c0c */ /* 0x002fe2000df81270 */
[----:B------:R-:W1:Y:S01]  /*1bcc80*/  LDCU UR8, c[0x0][0x398] ;  /* 0x00007300ff0877ac */ /* 0x000e620008000800 */
[----:B------:R-:W-:Y:S02]  /*1bcc90*/  LOP3.LUT R5, R5, 0xfffffffb, RZ, 0xc0, !PT ;  /* 0xfffffffb05057812 */ /* 0x000fe400078ec0ff */
[----:B------:R-:W-:-:S09]  /*1bcca0*/  LOP3.LUT P1, RZ, R0, 0x1000, RZ, 0xc0, !PT ;  /* 0x0000100000ff7812 */ /* 0x000fd2000782c0ff */
        /* <DEDUP_REMOVED lines=127> */
[----:B------:R-:W-:Y:S01]  /*1bd4a0*/  LOP3.LUT R28, R28, 0xfffffff7, RZ, 0xc0, !PT ;  /* 0xfffffff71c1c7812 */ /* 0x000fe200078ec0ff */
[----:B------:R-:W3:Y:S01]  /*1bd4b0*/  LDCU UR13, c[0x0][0x398] ;  /* 0x00007300ff0d77ac */ /* 0x000ee20008000800 */
        /* <DEDUP_REMOVED lines=61> */
[----:B------:R-:W-:Y:S02]  /*1bd890*/  LOP3.LUT R28, R28, 0xfffffffe, RZ, 0xc0, !PT ;  /* 0xfffffffe1c1c7812 */ /* 0x000fe400078ec0ff */
[----:B------:R-:W-:Y:S01]  /*1bd8a0*/  ISETP.LT.AND P3, PT, R59, UR45, !P3 ;  /* 0x0000002d3b007c0c */ /* 0x000fe2000df61270 */
[----:B------:R-:W0:Y:S01]  /*1bd8b0*/  LDCU UR45, c[0x0][0x398] ;  /* 0x00007300ff2d77ac */ /* 0x000e220008000800 */
[----:B------:R-:W-:Y:S02]  /*1bd8c0*/  LOP3.LUT R27, R27, 0xfff7ffff, RZ, 0xc0, !PT ;  /* 0xfff7ffff1b1b7812 */ /* 0x000fe400078ec0ff */
[----:B------:R-:W-:-:S02]  /*1bd8d0*/  @P1 LOP3.LUT R28, R28, 0x1, RZ, 0xfc, !PT ;  /* 0x000000011c1c1812 */ /* 0x000fc400078efcff */
[----:B------:R-:W-:-:S03]  /*1bd8e0*/  LOP3.LUT P1, RZ, R0, 0x40, RZ, 0xc0, !PT ;  /* 0x0000004000ff7812 */ /* 0x000fc6000782c0ff */
        /* <DEDUP_REMOVED lines=30> */
[----:B------:R-:W1:Y:S01]  /*1bdad0*/  LDCU UR51, c[0x0][0x398] ;  /* 0x00007300ff3377ac */ /* 0x000e620008000800 */
[----:B------:R-:W-:Y:S02]  /*1bdae0*/  LOP3.LUT R27, R27, 0xfffff7ff, RZ, 0xc0, !PT ;  /* 0xfffff7ff1b1b7812 */ /* 0x000fe400078ec0ff */
[----:B------:R-:W-:Y:S02]  /*1bdaf0*/  LOP3.LUT P2, RZ, R0, 0x20, RZ, 0xc0, !PT ;  /* 0x0000002000ff7812 */ /* 0x000fe4000784c0ff */
        /* <DEDUP_REMOVED lines=41> */
[----:B------:R-:W-:Y:S02]  /*1bdd90*/  LOP3.LUT R27, R27, 0xfffffffd, RZ, 0xc0, !PT ;  /* 0xfffffffd1b1b7812 */ /* 0x000fe400078ec0ff */
[----:B------:R-:W-:Y:S02]  /*1bdda0*/  @P4 LOP3.LUT R26, R26, 0x20000000, RZ, 0xfc, !PT ;  /* 0x200000001a1a4812 */ /* 0x000fe400078efcff */
[----:B------:R-:W-:Y:S01]  /*1bddb0*/  ISETP.LT.AND P4, PT, R57, UR69, !P1 ;  /* 0x0000004539007c0c */ /* 0x000fe2000cf81270 */
[----:B------:R-:W1:Y:S04]  /*1bddc0*/  LDCU UR69, c[0x0][0x398] ;  /* 0x00007300ff4577ac */ /* 0x000e680008000800 */
[----:B------:R-:W-:-:S02]  /*1bddd0*/  @P3 LOP3.LUT R27, R27, 0x2, RZ, 0xfc, !PT ;  /* 0x000000021b1b3812 */ /* 0x000fc400078efcff */
[----:B0-----:R-:W-:Y:S01]  /*1bdde0*/  ISETP.LT.AND P3, PT, R56, UR67, !P1 ;  /* 0x0000004338007c0c */ /* 0x001fe2000cf61270 */
[----:B------:R-:W0:Y:S01]  /*1bddf0*/  LDCU UR67, c[0x0][0x398] ;  /* 0x00007300ff4377ac */ /* 0x000e220008000800 */
[----:B------:R-:W-:Y:S02]  /*1bde00*/  LOP3.LUT R27, R27, 0xfffffffe, RZ, 0xc0, !PT ;  /* 0xfffffffe1b1b7812 */ /* 0x000fe400078ec0ff */
[----:B------:R-:W-:Y:S02]  /*1bde10*/  LOP3.LUT R26, R26, 0x7fffffff, RZ, 0xc0, !PT ;  /* 0x7fffffff1a1a7812 */ /* 0x000fe400078ec0ff */
[----:B------:R-:W-:Y:S02]  /*1bde20*/  @P4 LOP3.LUT R27, R27, 0x1, RZ, 0xfc, !PT ;  /* 0x000000011b1b4812 */ /* 0x000fe400078efcff */
[----:B------:R-:W-:Y:S01]  /*1bde30*/  ISETP.LT.AND P4, PT, R55, UR28, !P1 ;  /* 0x0000001c37007c0c */ /* 0x000fe2000cf81270 */
[----:B------:R-:W0:Y:S04]  /*1bde40*/  LDCU UR28, c[0x0][0x398] ;  /* 0x00007300ff1c77ac */ /* 0x000e280008000800 */
        /* <DEDUP_REMOVED lines=13> */
[----:B------:R-:W-:Y:S02]  /*1bdf20*/  LOP3.LUT P2, RZ, R0, 0x8, RZ, 0xc0, !PT ;  /* 0x0000000800ff7812 */ /* 0x000fe4000784c0ff */
        /* <DEDUP_REMOVED lines=47> */
[----:B------:R-:W-:Y:S02]  /*1be220*/  ISETP.LT.AND P4, PT, R56, UR8, !P3 ;  /* 0x0000000838007c0c */ /* 0x000fe4000df81270 */
[----:B------:R-:W-:-:S11]  /*1be230*/  LOP3.LUT R26, R26, 0xffff7fff, RZ, 0xc0, !PT ;  /* 0xffff7fff1a1a7812 */ /* 0x000fd600078ec0ff */
[----:B------:R-:W-:Y:S02]  /*1be240*/  @P4 LOP3.LUT R26, R26, 0x8000, RZ, 0xfc, !PT ;  /* 0x000080001a1a4812 */ /* 0x000fe400078efcff */
[----:B------:R-:W-:Y:S02]  /*1be250*/  ISETP.LT.AND P4, PT, R55, UR25, !P3 ;  /* 0x0000001937007c0c */ /* 0x000fe4000df81270 */
[----:B------:R-:W-:-:S11]  /*1be260*/  LOP3.LUT R26, R26, 0xffffbfff, RZ, 0xc0, !PT ;  /* 0xffffbfff1a1a7812 */ /* 0x000fd600078ec0ff */
[----:B------:R-:W-:Y:S02]  /*1be270*/  @P4 LOP3.LUT R26, R26, 0x4000, RZ, 0xfc, !PT ;  /* 0x000040001a1a4812 */ /* 0x000fe400078efcff */
[----:B-1----:R-:W-:Y:S01]  /*1be280*/  ISETP.LT.AND P4, PT, R53, UR24, !P3 ;  /* 0x0000001835007c0c */ /* 0x002fe2000df81270 */
[----:B------:R-:W1:Y:S01]  /*1be290*/  LDCU.64 UR24, c[0x0][0x398] ;  /* 0x00007300ff1877ac */ /* 0x000e620008000a00 */
[----:B------:R-:W-:-:S11]  /*1be2a0*/  LOP3.LUT R26, R26, 0xffffefff, RZ, 0xc0, !PT ;  /* 0xffffefff1a1a7812 */ /* 0x000fd600078ec0ff */
[----:B------:R-:W-:Y:S02]  /*1be2b0*/  @P4 LOP3.LUT R26, R26, 0x1000, RZ, 0xfc, !PT ;  /* 0x000010001a1a4812 */ /* 0x000fe400078efcff */
[----:B------:R-:W-:Y:S01]  /*1be2c0*/  ISETP.LT.AND P4, PT, R52, UR7, !P3 ;  /* 0x0000000734007c0c */ /* 0x000fe2000df81270 */
[----:B------:R-:W0:Y:S01]  /*1be2d0*/  LDCU UR7, c[0x0][0x398] ;  /* 0x00007300ff0777ac */ /* 0x000e220008000800 */
[----:B------:R-:W-:Y:S02]  /*1be2e0*/  ISETP.LT.AND P3, PT, R59, UR9, !P3 ;  /* 0x000000093b007c0c */ /* 0x000fe4000df61270 */
[----:B------:R-:W-:Y:S01]  /*1be2f0*/  LOP3.LUT R26, R26, 0xfffff7ff, RZ, 0xc0, !PT ;  /* 0xfffff7ff1a1a7812 */ /* 0x000fe200078ec0ff */
[----:B------:R-:W0:Y:S01]  /*1be300*/  LDCU.64 UR8, c[0x0][0x398] ;  /* 0x00007300ff0877ac */ /* 0x000e220008000a00 */
[----:B------:R-:W-:-:S07]  /*1be310*/  LOP3.LUT P1, RZ, R0, 0x2, RZ, 0xc0, !PT ;  /* 0x0000000200ff7812 */ /* 0x000fce000782c0ff */
[----:B------:R-:W-:-:S04]  /*1be320*/  @P4 LOP3.LUT R26, R26, 0x800, RZ, 0xfc, !PT ;  /* 0x000008001a1a4812 */ /* 0x000fc800078efcff */
[----:B------:R-:W-:-:S04]  /*1be330*/  LOP3.LUT R26, R26, 0xfffffbff, RZ, 0xc0, !PT ;  /* 0xfffffbff1a1a7812 */ /* 0x000fc800078ec0ff */
[----:B------:R-:W-:Y:S02]  /*1be340*/  @P3 LOP3.LUT R26, R26, 0x400, RZ, 0xfc, !PT ;  /* 0x000004001a1a3812 */ /* 0x000fe400078efcff */
[----:B------:R-:W-:Y:S01]  /*1be350*/  ISETP.LT.AND P3, PT, R54, UR64, !P1 ;  /* 0x0000004036007c0c */ /* 0x000fe2000cf61270 */
[----:B------:R-:W0:Y:S01]  /*1be360*/  LDCU UR64, c[0x0][0x398] ;  /* 0x00007300ff4077ac */ /* 0x000e220008000800 */
[----:B------:R-:W-:-:S11]  /*1be370*/  LOP3.LUT R26, R26, 0xffffffdf, RZ, 0xc0, !PT ;  /* 0xffffffdf1a1a7812 */ /* 0x000fd600078ec0ff */
[----:B------:R-:W-:Y:S02]  /*1be380*/  @P3 LOP3.LUT R26, R26, 0x20, RZ, 0xfc, !PT ;  /* 0x000000201a1a3812 */ /* 0x000fe400078efcff */
[----:B0-----:R-:W-:Y:S02]  /*1be390*/  ISETP.LT.AND P3, PT, R58, UR64, !P1 ;  /* 0x000000403a007c0c */ /* 0x001fe4000cf61270 */
        /* <DEDUP_REMOVED lines=11> */
[----:B----4-:R-:W-:Y:S02]  /*1be450*/  ISETP.LT.AND P3, PT, R53, UR11, !P1 ;  /* 0x0000000b35007c0c */ /* 0x010fe4000cf61270 */
[----:B------:R-:W-:-:S11]  /*1be460*/  LOP3.LUT R26, R26, 0xffffffef, RZ, 0xc0, !PT ;  /* 0xffffffef1a1a7812 */ /* 0x000fd600078ec0ff */
[----:B------:R-:W-:Y:S02]  /*1be470*/  @P3 LOP3.LUT R26, R26, 0x10, RZ, 0xfc, !PT ;  /* 0x000000101a1a3812 */ /* 0x000fe400078efcff */
[----:B------:R-:W-:Y:S02]  /*1be480*/  ISETP.LT.AND P3, PT, R52, UR10, !P1 ;  /* 0x0000000a34007c0c */ /* 0x000fe4000cf61270 */
[----:B------:R-:W-:Y:S02]  /*1be490*/  ISETP.LT.AND P1, PT, R59, UR32, !P1 ;  /* 0x000000203b007c0c */ /* 0x000fe4000cf21270 */
[----:B------:R-:W-:Y:S02]  /*1be4a0*/  LOP3.LUT R26, R26, 0xfffffff7, RZ, 0xc0, !PT ;  /* 0xfffffff71a1a7812 */ /* 0x000fe400078ec0ff */
[----:B------:R-:W-:-:S07]  /*1be4b0*/  LOP3.LUT P2, RZ, R0, 0x1, RZ, 0xc0, !PT ;  /* 0x0000000100ff7812 */ /* 0x000fce000784c0ff */
[----:B------:R-:W-:-:S04]  /*1be4c0*/  @P3 LOP3.LUT R26, R26, 0x8, RZ, 0xfc, !PT ;  /* 0x000000081a1a3812 */ /* 0x000fc800078efcff */
[----:B------:R-:W-:-:S04]  /*1be4d0*/  LOP3.LUT R26, R26, 0xfffffffb, RZ, 0xc0, !PT ;  /* 0xfffffffb1a1a7812 */ /* 0x000fc800078ec0ff */
        /* <DEDUP_REMOVED lines=20> */
[----:B---3--:R-:W-:Y:S02]  /*1be620*/  ISETP.LT.AND P2, PT, R59, UR13, !P2 ;  /* 0x0000000d3b007c0c */ /* 0x008fe4000d741270 */
[----:B------:R-:W-:-:S09]  /*1be630*/  LOP3.LUT R25, R25, 0xf7ffffff, RZ, 0xc0, !PT ;  /* 0xf7ffffff19197812 */ /* 0x000fd200078ec0ff */
[----:B------:R-:W-:Y:S02]  /*1be640*/  @P1 LOP3.LUT R25, R25, 0x8000000, RZ, 0xfc, !PT ;  /* 0x0800000019191812 */ /* 0x000fe400078efcff */
[----:B------:R-:W-:Y:S02]  /*1be650*/  LOP3.LUT P1, RZ, R60, 0x20000, RZ, 0xc0, !PT ;  /* 0x000200003cff7812 */ /* 0x000fe4000782c0ff */
        /* <DEDUP_REMOVED lines=21> */
[----:B------:R-:W-:Y:S02]  /*1be7b0*/  ISETP.LT.AND P1, PT, R59, UR20, !P1 ;  /* 0x000000143b007c0c */ /* 0x000fe4000cf21270 */
        /* <DEDUP_REMOVED lines=17> */
[----:B--2---:R-:W-:Y:S02]  /*1be8d0*/  ISETP.LT.AND P1, PT, R55, UR41, !P2 ;  /* 0x0000002937007c0c */ /* 0x004fe4000d721270 */
[----:B------:R-:W-:-:S11]  /*1be8e0*/  LOP3.LUT R25, R25, 0xffffbfff, RZ, 0xc0, !PT ;  /* 0xffffbfff19197812 */ /* 0x000fd600078ec0ff */
[----:B------:R-:W-:Y:S02]  /*1be8f0*/  @P1 LOP3.LUT R25, R25, 0x4000, RZ, 0xfc, !PT ;  /* 0x0000400019191812 */ /* 0x000fe400078efcff */
[----:B------:R-:W-:Y:S02]  /*1be900*/  ISETP.LT.AND P1, PT, R53, UR39, !P2 ;  /* 0x0000002735007c0c */ /* 0x000fe4000d721270 */
[----:B------:R-:W-:-:S11]  /*1be910*/  LOP3.LUT R25, R25, 0xffffefff, RZ, 0xc0, !PT ;  /* 0xffffefff19197812 */ /* 0x000fd600078ec0ff */
[----:B------:R-:W-:Y:S02]  /*1be920*/  @P1 LOP3.LUT R25, R25, 0x1000, RZ, 0xfc, !PT ;  /* 0x0000100019191812 */ /* 0x000fe400078efcff */
[----:B------:R-:W-:Y:S02]  /*1be930*/  ISETP.LT.AND P1, PT, R52, UR36, !P2 ;  /* 0x0000002434007c0c */ /* 0x000fe4000d721270 */
[----:B------:R-:W-:Y:S02]  /*1be940*/  ISETP.LT.AND P2, PT, R59, UR27, !P2 ;  /* 0x0000001b3b007c0c */ /* 0x000fe4000d741270 */
[----:B------:R-:W-:Y:S02]  /*1be950*/  LOP3.LUT R25, R25, 0xfffff7ff, RZ, 0xc0, !PT ;  /* 0xfffff7ff19197812 */ /* 0x000fe400078ec0ff */
[----:B------:R-:W-:-:S07]  /*1be960*/  LOP3.LUT P3, RZ, R60, 0x40000, RZ, 0xc0, !PT ;  /* 0x000400003cff7812 */ /* 0x000fce000786c0ff */
        /* <DEDUP_REMOVED lines=22> */
[----:B------:R-:W-:Y:S02]  /*1bead0*/  LOP3.LUT P4, RZ, R60, 0x80000, RZ, 0xc0, !PT ;  /* 0x000800003cff7812 */ /* 0x000fe4000788c0ff */
[----:B------:R-:W-:Y:S02]  /*1beae0*/  LOP3.LUT R25, R25, 0xfffffff7, RZ, 0xc0, !PT ;  /* 0xfffffff719197812 */ /* 0x000fe400078ec0ff */
[----:B------:R-:W-:Y:S02]  /*1beaf0*/  ISETP.LT.AND P2, PT, R59, UR48, !P3 ;  /* 0x000000303b007c0c */ /* 0x000fe4000df41270 */
[----:B------:R-:W-:Y:S02]  /*1beb00*/  @P1 LOP3.LUT R25, R25, 0x8, RZ, 0xfc, !PT ;  /* 0x0000000819191812 */ /* 0x000fe400078efcff */
[----:B------:R-:W-:-:S02]  /*1beb10*/  ISETP.LT.AND P1, PT, R54, UR74, !P4 ;  /* 0x0000004a36007c0c */ /* 0x000fc4000e721270 */
[----:B------:R-:W-:Y:S02]  /*1beb20*/  ISETP.LT.AND P3, PT, R58, UR43, !P4 ;  /* 0x0000002b3a007c0c */ /* 0x000fe4000e761270 */
[----:B------:R-:W-:Y:S02]  /*1beb30*/  LOP3.LUT R25, R25, 0xfffffffb, RZ, 0xc0, !PT ;  /* 0xfffffffb19197812 */ /* 0x000fe400078ec0ff */
[----:B------:R-:W-:-:S03]  /*1beb40*/  LOP3.LUT R4, R4, 0xdfffffff, RZ, 0xc0, !PT ;  /* 0xdfffffff04047812 */ /* 0x000fc600078ec0ff */
[----:B------:R-:W-:-:S04]  /*1beb50*/  @P2 LOP3.LUT R25, R25, 0x4, RZ, 0xfc, !PT ;  /* 0x0000000419192812 */ /* 0x000fc800078efcff */
[----:B------:R-:W-:Y:S02]  /*1beb60*/  @P1 LOP3.LUT R4, R4, 0x20000000, RZ, 0xfc, !PT ;  /* 0x2000000004041812 */ /* 0x000fe400078efcff */
[----:B------:R-:W-:Y:S02]  /*1beb70*/  ISETP.LT.AND P1, PT, R56, UR17, !P4 ;  /* 0x0000001138007c0c */ /* 0x000fe4000e721270 */
[----:B------:R-:W-:Y:S02]  /*1beb80*/  ISETP.LT.AND P2, PT, R57, UR38, !P4 ;  /* 0x0000002639007c0c */ /* 0x000fe4000e741270 */
[----:B------:R-:W-:Y:S02]  /*1beb90*/  LOP3.LUT R25, R25, 0xfffffffd, RZ, 0xc0, !PT ;  /* 0xfffffffd19197812 */ /* 0x000fe400078ec0ff */
[----:B------:R-:W-:Y:S02]  /*1beba0*/  LOP3.LUT R4, R4, 0x7fffffff, RZ, 0xc0, !PT ;  /* 0x7fffffff04047812 */ /* 0x000fe400078ec0ff */
[----:B------:R-:W-:-:S02]  /*1bebb0*/  @P3 LOP3.LUT R25, R25, 0x2, RZ, 0xfc, !PT ;  /* 0x0000000219193812 */ /* 0x000fc400078efcff */
[----:B------:R-:W-:Y:S02]  /*1bebc0*/  ISETP.LT.AND P3, PT, R55, UR61, !P4 ;  /* 0x0000003d37007c0c */ /* 0x000fe4000e761270 */
[----:B------:R-:W-:Y:S02]  /*1bebd0*/  LOP3.LUT R25, R25, 0xfffffffe, RZ, 0xc0, !PT ;  /* 0xfffffffe19197812 */ /* 0x000fe400078ec0ff */
[----:B------:R-:W-:Y:S02]  /*1bebe0*/  @P1 LOP3.LUT R4, R4, 0x80000000, RZ, 0xfc, !PT ;  /* 0x8000000004041812 */ /* 0x000fe400078efcff */
        /* <DEDUP_REMOVED lines=69> */
[----:B------:R-:W-:Y:S02]  /*1bf040*/  R2UR.FILL UR4, R61 ;  /* 0x000000003d0472ca */ /* 0x000fe400004e0000 */
[----:B------:R-:W-:Y:S01]  /*1bf050*/  @P2 LOP3.LUT R4, R4, 0x80, RZ, 0xfc, !PT ;  /* 0x0000008004042812 */ /* 0x000fe200078efcff */
[----:B------:R-:W2:Y:S04]  /*1bf060*/  LDL.LU R61, [R1+0x8394] ;  /* 0x00839400013d7983 */ /* 0x000ea80000300800 */
[----:B------:R-:W3:Y:S01]  /*1bf070*/  LDL.LU R60, [R1+0x8390] ;  /* 0x00839000013c7983 */ /* 0x000ee20000300800 */
[----:B------:R-:W-:-:S03]  /*1bf080*/  LOP3.LUT R4, R4, 0xffffffbf, RZ, 0xc0, !PT ;  /* 0xffffffbf04047812 */ /* 0x000fc600078ec0ff */
[----:B------:R-:W4:Y:S01]  /*1bf090*/  LDL.LU R59, [R1+0x838c] ;  /* 0x00838c00013b7983 */ /* 0x000f220000300800 */
[----:B-1----:R-:W-:-:S03]  /*1bf0a0*/  ISETP.LT.AND P3, PT, R54, UR24, !P0 ;  /* 0x0000001836007c0c */ /* 0x002fc6000c761270 */
[----:B------:R-:W4:Y:S01]  /*1bf0b0*/  LDL.LU R58, [R1+0x8388] ;  /* 0x00838800013a7983 */ /* 0x000f220000300800 */
[----:B------:R-:W-:-:S03]  /*1bf0c0*/  ISETP.LT.AND P2, PT, R53, UR73, !P0 ;  /* 0x0000004935007c0c */ /* 0x000fc6000c741270 */
[----:B------:R-:W4:Y:S01]  /*1bf0d0*/  LDL.LU R57, [R1+0x8384] ;  /* 0x0083840001397983 */ /* 0x000f220000300800 */
[----:B------:R-:W-:-:S03]  /*1bf0e0*/  @P1 LOP3.LUT R4, R4, 0x40, RZ, 0xfc, !PT ;  /* 0x0000004004041812 */ /* 0x000fc600078efcff */
[----:B------:R-:W4:Y:S01]  /*1bf0f0*/  LDL.LU R56, [R1+0x8380] ;  /* 0x0083800001387983 */ /* 0x000f220000300800 */
[----:B------:R-:W-:-:S03]  /*1bf100*/  ISETP.LT.AND P1, PT, R52, UR75, !P0 ;  /* 0x0000004b34007c0c */ /* 0x000fc6000c721270 */
[----:B------:R-:W4:Y:S04]  /*1bf110*/  LDL.LU R55, [R1+0x837c] ;  /* 0x00837c0001377983 */ /* 0x000f280000300800 */
[----:B------:R-:W4:Y:S04]  /*1bf120*/  LDL.LU R54, [R1+0x8378] ;  /* 0x0083780001367983 */ /* 0x000f280000300800 */
[----:B------:R-:W4:Y:S04]  /*1bf130*/  LDL.LU R53, [R1+0x8374] ;  /* 0x0083740001357983 */ /* 0x000f280000300800 */
[----:B------:R-:W4:Y:S01]  /*1bf140*/  LDL.LU R52, [R1+0x8370] ;  /* 0x0083700001347983 */ /* 0x000f220000300800 */
[----:B------:R-:W-:-:S04]  /*1bf150*/  LOP3.LUT R4, R4, 0xffffffdf, RZ, 0xc0, !PT ;  /* 0xffffffdf04047812 */ /* 0x000fc800078ec0ff */
[----:B------:R-:W-:-:S04]  /*1bf160*/  @P3 LOP3.LUT R4, R4, 0x20, RZ, 0xfc, !PT ;  /* 0x0000002004043812 */ /* 0x000fc800078efcff */
[----:B------:R-:W-:-:S04]  /*1bf170*/  LOP3.LUT R4, R4, 0xfffffff7, RZ, 0xc0, !PT ;  /* 0xfffffff704047812 */ /* 0x000fc800078ec0ff */
[----:B------:R-:W-:-:S04]  /*1bf180*/  LOP3.LUT R4, R4, 0xffffffef, RZ, 0xc0, !PT ;  /* 0xffffffef04047812 */ /* 0x000fc800078ec0ff */
[----:B------:R-:W-:-:S04]  /*1bf190*/  @P2 LOP3.LUT R4, R4, 0x10, RZ, 0xfc, !PT ;  /* 0x0000001004042812 */ /* 0x000fc800078efcff */
[----:B------:R-:W-:Y:S01]  /*1bf1a0*/  @P1 LOP3.LUT R4, R4, 0x8, RZ, 0xfc, !PT ;  /* 0x0000000804041812 */ /* 0x000fe200078efcff */
[----:B------:R0:W-:Y:S01]  /*1bf1b0*/  STL [R1+0x8888], R0 ;  /* 0x0088880001007387 */ /* 0x0001e20000100800 */
[----:B------:R-:W1:Y:S01]  /*1bf1c0*/  LDCU UR6, c[0x0][0x3b8] ;  /* 0x00007700ff0677ac */ /* 0x000e620008000800 */
[----:B------:R-:W1:Y:S01]  /*1bf1d0*/  LDCU UR10, c[0x0][0x398] ;  /* 0x00007300ff0a77ac */ /* 0x000e620008000800 */
[----:B------:R-:W1:Y:S01]  /*1bf1e0*/  LDCU UR35, c[0x0][0x398] ;  /* 0x00007300ff2377ac */ /* 0x000e620008000800 */
[----:B0-----:R-:W1:Y:S01]  /*1bf1f0*/  LDL.LU R0, [R1+0x21c] ;  /* 0x00021c0001007983 */ /* 0x001e620000300800 */
[----:B------:R-:W0:Y:S03]  /*1bf200*/  LDCU UR11, c[0x0][0x398] ;  /* 0x00007300ff0b77ac */ /* 0x000e260008000800 */
[----:B------:R0:W-:Y:S01]  /*1bf210*/  STL [R1+0x84ec], R4 ;  /* 0x0084ec0401007387 */ /* 0x0001e20000100800 */
[----:B------:R-:W1:Y:S01]  /*1bf220*/  LDCU UR36, c[0x0][0x398] ;  /* 0x00007300ff2477ac */ /* 0x000e620008000800 */
[----:B------:R-:W1:Y:S02]  /*1bf230*/  LDCU UR62, c[0x0][0x398] ;  /* 0x00007300ff3e77ac */ /* 0x000e640008000800 */
[----:B0-----:R-:W4:Y:S01]  /*1bf240*/  LDL.LU R4, [R1+0x2a84] ;  /* 0x002a840001047983 */ /* 0x001f220000300800 */
[----:B------:R-:W0:Y:S03]  /*1bf250*/  LDCU UR76, c[0x0][0x398] ;  /* 0x00007300ff4c77ac */ /* 0x000e260008000800 */
[----:B------:R0:W-:Y:S01]  /*1bf260*/  STL [R1+0x8418], R8 ;  /* 0x0084180801007387 */ /* 0x0001e20000100800 */
[----:B------:R-:W1:Y:S01]  /*1bf270*/  LDCU UR77, c[0x0][0x398] ;  /* 0x00007300ff4d77ac */ /* 0x000e620008000800 */
[----:B------:R-:W1:Y:S01]  /*1bf280*/  LDCU UR8, c[0x0][0x398] ;  /* 0x00007300ff0877ac */ /* 0x000e620008000800 */
[----:B------:R-:W1:Y:S01]  /*1bf290*/  LDCU UR39, c[0x0][0x398] ;  /* 0x00007300ff2777ac */ /* 0x000e620008000800 */
[----:B0-----:R-:W4:Y:S01]  /*1bf2a0*/  LDL.LU R8, [R1+0x2a80] ;  /* 0x002a800001087983 */ /* 0x001f220000300800 */
        /* <DEDUP_REMOVED lines=23> */
[----:B--2---:R-:W-:Y:S01]  /*1bf420*/  STL [R1+0x8404], R61 ;  /* 0x0084043d01007387 */ /* 0x004fe20000100800 */
[----:B------:R-:W2:Y:S03]  /*1bf430*/  LDCU UR17, c[0x0][0x398] ;  /* 0x00007300ff1177ac */ /* 0x000ea60008000800 */
[----:B---3--:R-:W-:Y:S01]  /*1bf440*/  STL [R1+0x8400], R60 ;  /* 0x0084003c01007387 */ /* 0x008fe20000100800 */
[----:B------:R-:W3:Y:S03]  /*1bf450*/  LDCU UR74, c[0x0][0x398] ;  /* 0x00007300ff4a77ac */ /* 0x000ee60008000800 */
[----:B----4-:R-:W-:Y:S01]  /*1bf460*/  STL [R1+0x83fc], R59 ;  /* 0x0083fc3b01007387 */ /* 0x010fe20000100800 */
[----:B------:R-:W4:Y:S03]  /*1bf470*/  LDCU UR73, c[0x0][0x398] ;  /* 0x00007300ff4977ac */ /* 0x000f260008000800 */
[----:B------:R-:W-:Y:S01]  /*1bf480*/  STL [R1+0x83f8], R58 ;  /* 0x0083f83a01007387 */ /* 0x000fe20000100800 */
[----:B------:R-:W0:Y:S03]  /*1bf490*/  LDCU UR38, c[0x0][0x398] ;  /* 0x00007300ff2677ac */ /* 0x000e260008000800 */
[----:B------:R2:W-:Y:S01]  /*1bf4a0*/  STL [R1+0x83f4], R57 ;  /* 0x0083f43901007387 */ /* 0x0005e20000100800 */
[----:B------:R-:W0:Y:S01]  /*1bf4b0*/  LDCU UR18, c[0x0][0x398] ;  /* 0x00007300ff1277ac */ /* 0x000e220008000800 */
[----:B------:R-:W0:Y:S02]  /*1bf4c0*/  LDCU UR20, c[0x0][0x398] ;  /* 0x00007300ff1477ac */ /* 0x000e240008000800 */
[----:B--2---:R-:W2:Y:S01]  /*1bf4d0*/  LDL.LU R57, [R1+0x2a44] ;  /* 0x002a440001397983 */ /* 0x004ea20000300800 */
[----:B------:R-:W0:Y:S03]  /*1bf4e0*/  LDCU UR14, c[0x0][0x398] ;  /* 0x00007300ff0e77ac */ /* 0x000e260008000800 */
[----:B------:R3:W-:Y:S01]  /*1bf4f0*/  STL [R1+0x83f0], R56 ;  /* 0x0083f03801007387 */ /* 0x0007e20000100800 */
[----:B------:R-:W0:Y:S01]  /*1bf500*/  LDCU UR72, c[0x0][0x398] ;  /* 0x00007300ff4877ac */ /* 0x000e220008000800 */
[----:B------:R-:W0:Y:S01]  /*1bf510*/  LDCU UR71, c[0x0][0x398] ;  /* 0x00007300ff4777ac */ /* 0x000e220008000800 */
[----:B------:R-:W0:Y:S01]  /*1bf520*/  LDCU UR23, c[0x0][0x398] ;  /* 0x00007300ff1777ac */ /* 0x000e220008000800 */
[----:B---3--:R-:W2:Y:S01]  /*1bf530*/  LDL.LU R56, [R1+0x2a40] ;  /* 0x002a400001387983 */ /* 0x008ea20000300800 */
[----:B------:R-:W3:Y:S03]  /*1bf540*/  LDCU UR22, c[0x0][0x398] ;  /* 0x00007300ff1677ac */ /* 0x000ee60008000800 */
[----:B------:R-:W-:Y:S01]  /*1bf550*/  STL [R1+0x83ec], R55 ;  /* 0x0083ec3701007387 */ /* 0x000fe20000100800 */
[----:B------:R-:W0:Y:S03]  /*1bf560*/  LDCU UR28, c[0x0][0x398] ;  /* 0x00007300ff1c77ac */ /* 0x000e260008000800 */
        /* <DEDUP_REMOVED lines=11> */
[----:B-1----:R-:W2:Y:S01]  /*1bf620*/  LDL.LU R50, [R1+0x2a5c] ;  /* 0x002a5c0001327983 */ /* 0x002ea20000300800 */
[----:B------:R-:W1:Y:S03]  /*1bf630*/  LDCU UR46, c[0x0][0x398] ;  /* 0x00007300ff2e77ac */ /* 0x000e660008000800 */
[----:B------:R0:W-:Y:S01]  /*1bf640*/  STL [R1+0x83d4], R49 ;  /* 0x0083d43101007387 */ /* 0x0001e20000100800 */
[----:B------:R-:W1:Y:S01]  /*1bf650*/  LDCU UR32, c[0x0][0x398] ;  /* 0x00007300ff2077ac */ /* 0x000e620008000800 */
[----:B------:R-:W1:Y:S01]  /*1bf660*/  LDCU UR31, c[0x0][0x398] ;  /* 0x00007300ff1f77ac */ /* 0x000e620008000800 */
[----:B------:R-:W1:Y:S01]  /*1bf670*/  LDCU UR50, c[0x0][0x398] ;  /* 0x00007300ff3277ac */ /* 0x000e620008000800 */
[----:B0-----:R-:W2:Y:S01]  /*1bf680*/  LDL.LU R49, [R1+0x2a58] ;  /* 0x002a580001317983 */ /* 0x001ea20000300800 */
        /* <DEDUP_REMOVED lines=34> */
[----:B------:R1:W-:Y:S04]  /*1bf8b0*/  STL [R1+0x83b8], R42 ;  /* 0x0083b82a01007387 */ /* 0x0003e80000100800 */
[----:B-1----:R-:W3:Y:S04]  /*1bf8c0*/  LDL.LU R42, [R1+0x2a7c] ;  /* 0x002a7c00012a7983 */ /* 0x002ee80000300800 */
[----:B------:R1:W-:Y:S04]  /*1bf8d0*/  STL [R1+0x83b4], R41 ;  /* 0x0083b42901007387 */ /* 0x0003e80000100800 */
[----:B-1----:R-:W3:Y:S04]  /*1bf8e0*/  LDL.LU R41, [R1+0x2a78] ;  /* 0x002a780001297983 */ /* 0x002ee80000300800 */
        /* <DEDUP_REMOVED lines=16> */
[----:B------:R1:W-:Y:S02]  /*1bf9f0*/  STL [R1+0x8370], R7 ;  /* 0x0083700701007387 */ /* 0x0003e40000100800 */
[----:B-1----:R-:W-:-:S02]  /*1bfa00*/  F2FP.SATFINITE.E5M2.F32.PACK_AB_MERGE_C R7, R4, R8, RZ ;  /* 0x000000080407723e */ /* 0x002fc400048060ff */
[----:B------:R-:W4:Y:S04]  /*1bfa10*/  LDL.LU R8, [R1+0x2a48] ;  /* 0x002a480001087983 */ /* 0x000f280000300800 */
[----:B------:R-:W4:Y:S01]  /*1bfa20*/  LDL.LU R4, [R1+0x2a4c] ;  /* 0x002a4c0001047983 */ /* 0x000f220000300800 */
[----:B------:R-:W-:Y:S01]  /*1bfa30*/  VIADD R0, R0, UR6 ;  /* 0x0000000600007c36 */ /* 0x000fe20008000000 */
[----:B------:R-:W1:Y:S02]  /*1bfa40*/  LDCU UR6, c[0x0][0x3b8] ;  /* 0x00007700ff0677ac */ /* 0x000e640008000800 */
[----:B------:R-:W-:Y:S01]  /*1bfa50*/  STL [R1+0x54ec], R7 ;  /* 0x0054ec0701007387 */ /* 0x000fe20000100800 */
[----:B------:R-:W-:Y:S02]  /*1bfa60*/  F2FP.SATFINITE.E5M2.F32.PACK_AB_MERGE_C R6, R6, R2, RZ ;  /* 0x000000020606723e */ /* 0x000fe400048060ff */
[----:B------:R-:W-:-:S03]  /*1bfa70*/  F2FP.SATFINITE.E5M2.F32.PACK_AB_MERGE_C R2, R5, R3, RZ ;  /* 0x000000030502723e */ /* 0x000fc600048060ff */
[----:B------:R0:W-:Y:S04]  /*1bfa80*/  STL [R1+0x54f8], R6 ;  /* 0x0054f80601007387 */ /* 0x0001e80000100800 */
[----:B------:R-:W4:Y:S04]  /*1bfa90*/  LDL.LU R58, [R1+0x2a30] ;  /* 0x002a3000013a7983 */ /* 0x000f280000300800 */
[----:B------:R-:W4:Y:S04]  /*1bfaa0*/  LDL.LU R59, [R1+0x2a34] ;  /* 0x002a3400013b7983 */ /* 0x000f280000300800 */
[----:B------:R1:W-:Y:S01]  /*1bfab0*/  STL [R1+0x54a0], R2 ;  /* 0x0054a00201007387 */ /* 0x0003e20000100800 */
[----:B------:R-:W-:-:S03]  /*1bfac0*/  SHF.R.S32.HI R5, RZ, 0x1f, R0 ;  /* 0x0000001fff057819 */ /* 0x000fc60000011400 */
[----:B------:R-:W4:Y:S01]  /*1bfad0*/  LDL.LU R51, [R1+0x2a38] ;  /* 0x002a380001337983 */ /* 0x000f220000300800 */
[----:B0-----:R-:W-:-:S03]  /*1bfae0*/  IADD3 R6, P1, PT, R0, R20, RZ ;  /* 0x0000001400067210 */ /* 0x001fc60007f3e0ff */
[----:B------:R-:W4:Y:S04]  /*1bfaf0*/  LDL.LU R52, [R1+0x2a3c] ;  /* 0x002a3c0001347983 */ /* 0x000f280000300800 */
[----:B------:R-:W4:Y:S04]  /*1bfb00*/  LDL.LU R53, [R1+0x2a20] ;  /* 0x002a200001357983 */ /* 0x000f280000300800 */
[----:B------:R-:W4:Y:S01]  /*1bfb10*/  LDL.LU R54, [R1+0x2a24] ;  /* 0x002a240001367983 */ /* 0x000f220000300800 */
[----:B------:R-:W-:-:S03]  /*1bfb20*/  IMAD.X R7, R5, 0x1, R19, P1 ;  /* 0x0000000105077824 */ /* 0x000fc600008e0613 */
[----:B------:R-:W4:Y:S01]  /*1bfb30*/  LDL.LU R55, [R1+0x2a28] ;  /* 0x002a280001377983 */ /* 0x000f220000300800 */
[----:B------:R-:W-:-:S03]  /*1bfb40*/  IADD3 R26, P1, PT, R0, R10, RZ ;  /* 0x0000000a001a7210 */ /* 0x000fc60007f3e0ff */
[----:B------:R-:W4:Y:S04]  /*1bfb50*/  LDL.LU R60, [R1+0x2a2c] ;  /* 0x002a2c00013c7983 */ /* 0x000f280000300800 */
[----:B------:R-:W4:Y:S04]  /*1bfb60*/  LDL.LU R61, [R1+0x2a10] ;  /* 0x002a1000013d7983 */ /* 0x000f280000300800 */
[----:B-1----:R-:W4:Y:S01]  /*1bfb70*/  LDL.LU R2, [R1+0x2a14] ;  /* 0x002a140001027983 */ /* 0x002f220000300800 */
[----:B------:R-:W-:-:S03]  /*1bfb80*/  IMAD.X R27, R5, 0x1, R9, P1 ;  /* 0x00000001051b7824 */ /* 0x000fc600008e0609 */
[----:B------:R0:W-:Y:S04]  /*1bfb90*/  STL.64 [R1+0x2a80], R6 ;  /* 0x002a800601007387 */ /* 0x0001e80000100a00 */
[----:B0-----:R-:W4:Y:S04]  /*1bfba0*/  LDL.LU R6, [R1+0x2a18] ;  /* 0x002a180001067983 */ /* 0x001f280000300800 */
[----:B------:R-:W4:Y:S01]  /*1bfbb0*/  LDL.LU R3, [R1+0x2a1c] ;  /* 0x002a1c0001037983 */ /* 0x000f220000300800 */
[----:B--2---:R-:W-:Y:S02]  /*1bfbc0*/  F2FP.SATFINITE.E5M2.F32.PACK_AB_MERGE_C R7, R44, R43, RZ ;  /* 0x0000002b2c07723e */ /* 0x004fe400048060ff */
[----:B---3--:R-:W-:-:S05]  /*1bfbd0*/  F2FP.SATFINITE.E5M2.F32.PACK_AB_MERGE_C R25, R42, R41, RZ ;  /* 0x000000292a19723e */ /* 0x008fca00048060ff */
[----:B------:R0:W-:Y:S04]  /*1bfbe0*/  STL [R1+0x55b4], R25 ;  /* 0x0055b41901007387 */ /* 0x0001e80000100800 */
[----:B------:R1:W-:Y:S04]  /*1bfbf0*/  STL [R1+0x5454], R7 ;  /* 0x0054540701007387 */ /* 0x0003e80000100800 */
[----:B------:R2:W-:Y:S01]  /*1bfc00*/  STL.64 [R1+0x2a70], R26 ;  /* 0x002a701a01007387 */ /* 0x0005e20000100a00 */
[----:B0-----:R-:W-:Y:S02]  /*1bfc10*/  F2FP.SATFINITE.E5M2.F32.PACK_AB_MERGE_C R25, R46, R45, RZ ;  /* 0x0000002d2e19723e */ /* 0x001fe400048060ff */
[----:B-1----:R-:W-:-:S03]  /*1bfc20*/  F2FP.SATFINITE.E5M2.F32.PACK_AB_MERGE_C R7, R48, R47, RZ ;  /* 0x0000002f3007723e */ /* 0x002fc600048060ff */
[----:B------:R0:W-:Y:S04]  /*1bfc30*/  STL [R1+0x5468], R25 ;  /* 0x0054681901007387 */ /* 0x0001e80000100800 */
[----:B------:R1:W-:Y:S01]  /*1bfc40*/  STL [R1+0x5408], R7 ;  /* 0x0054080701007387 */ /* 0x0003e20000100800 */
[----:B--2---:R-:W-:-:S05]  /*1bfc50*/  IADD3 R26, P1, PT, R0, R18, RZ ;  /* 0x00000012001a7210 */ /* 0x004fca0007f3e0ff */
[----:B------:R-:W-:Y:S01]  /*1bfc60*/  IMAD.X R27, R5, 0x1, R17, P1 ;  /* 0x00000001051b7824 */ /* 0x000fe200008e0611 */
[----:B0-----:R-:W-:Y:S02]  /*1bfc70*/  F2FP.SATFINITE.E5M2.F32.PACK_AB_MERGE_C R25, R50, R49, RZ ;  /* 0x000000313219723e */ /* 0x001fe400048060ff */
[----:B-1----:R-:W-:Y:S02]  /*1bfc80*/  F2FP.SATFINITE.E5M2.F32.PACK_AB_MERGE_C R7, R57, R56, RZ ;  /* 0x000000383907723e */ /* 0x002fe400048060ff */
[----:B------:R0:W-:Y:S04]  /*1bfc90*/  STL.64 [R1+0x2a60], R26 ;  /* 0x002a601a01007387 */ /* 0x0001e80000100a00 */
[----:B------:R-:W-:Y:S04]  /*1bfca0*/  STL [R1+0x5414], R25 ;  /* 0x0054141901007387 */ /* 0x000fe80000100800 */
[----:B------:R-:W-:Y:S01]  /*1bfcb0*/  STL [R1+0x53d4], R7 ;  /* 0x0053d40701007387 */ /* 0x000fe20000100800 */
[----:B0-----:R-:W-:-:S03]  /*1bfcc0*/  IADD3 R26, P1, PT, R0, R12, RZ ;  /* 0x0000000c001a7210 */ /* 0x001fc60007f3e0ff */
[----:B------:R-:W2:Y:S02]  /*1bfcd0*/  LDL.LU R56, [R1+0x2a00] ;  /* 0x002a000001387983 */ /* 0x000ea40000300800 */
[----:B------:R-:W-:Y:S02]  /*1bfce0*/  IMAD.X R27, R5, 0x1, R11, P1 ;  /* 0x00000001051b7824 */ /* 0x000fe400008e060b */
[----:B------:R-:W2:Y:S04]  /*1bfcf0*/  LDL.LU R57, [R1+0x2a04] ;  /* 0x002a040001397983 */ /* 0x000ea80000300800 */
[----:B------:R-:W-:Y:S01]  /*1bfd00*/  STL.64 [R1+0x2a50], R26 ;  /* 0x002a501a01007387 */ /* 0x000fe20000100a00 */
[----:B----4-:R-:W-:-:S05]  /*1bfd10*/  F2FP.SATFINITE.E5M2.F32.PACK_AB_MERGE_C R4, R4, R8, RZ ;  /* 0x000000080404723e */ /* 0x010fca00048060ff */
[----:B------:R0:W-:Y:S04]  /*1bfd20*/  STL [R1+0x53dc], R4 ;  /* 0x0053dc0401007387 */ /* 0x0001e80000100800 */
[----:B------:R-:W3:Y:S04]  /*1bfd30*/  LDL.LU R8, [R1+0x2a08] ;  /* 0x002a080001087983 */ /* 0x000ee80000300800 */
[----:B0-----:R-:W3:Y:S01]  /*1bfd40*/  LDL.LU R4, [R1+0x2a0c] ;  /* 0x002a0c0001047983 */ /* 0x001ee20000300800 */
[----:B------:R-:W-:-:S05]  /*1bfd50*/  IADD3 R26, P1, PT, R0, R22, RZ ;  /* 0x00000016001a7210 */ /* 0x000fca0007f3e0ff */
[----:B------:R-:W-:Y:S01]  /*1bfd60*/  IMAD.X R27, R5, 0x1, R21, P1 ;  /* 0x00000001051b7824 */ /* 0x000fe200008e0615 */
[----:B------:R-:W-:Y:S02]  /*1bfd70*/  F2FP.SATFINITE.E5M2.F32.PACK_AB_MERGE_C R7, R59, R58, RZ ;  /* 0x0000003a3b07723e */ /* 0x000fe400048060ff */
[----:B------:R-:W4:Y:S04]  /*1bfd80*/  LDL.LU R58, [R1+0x29f0] ;  /* 0x0029f000013a7983 */ /* 0x000f280000300800 */
[----:B------:R-:W4:Y:S04]  /*1bfd90*/  LDL.LU R59, [R1+0x29f4] ;  /* 0x0029f400013b7983 */ /* 0x000f280000300800 */
[----:B------:R0:W-:Y:S04]  /*1bfda0*/  STL [R1+0x53a0], R7 ;  /* 0x0053a00701007387 */ /* 0x0001e80000100800 */
[----:B------:R1:W-:Y:S01]  /*1bfdb0*/  STL.64 [R1+0x2a40], R26 ;  /* 0x002a401a01007387 */ /* 0x0003e20000100a00 */
[----:B------:R-:W-:-:S02]  /*1bfdc0*/  F2FP.SATFINITE.E5M2.F32.PACK_AB_MERGE_C R25, R52, R51, RZ ;  /* 0x000000333419723e */ /* 0x000fc400048060ff */
[----:B0-----:R-:W-:Y:S02]  /*1bfdd0*/  F2FP.SATFINITE.E5M2.F32.PACK_AB_MERGE_C R7, R54, R53, RZ ;  /* 0x000000353607723e */ /* 0x001fe400048060ff */
[----:B-1----:R-:W-:Y:S01]  /*1bfde0*/  IADD3 R26, P1, PT, R0, R24, RZ ;  /* 0x00000018001a7210 */ /* 0x002fe20007f3e0ff */
[----:B------:R-:W-:Y:S04]  /*1bfdf0*/  STL [R1+0x55cc], R25 ;  /* 0x0055cc1901007387 */ /* 0x000fe80000100800 */
[----:B------:R-:W-:Y:S01]  /*1bfe00*/  IMAD.X R27, R5, 0x1, R23, P1 ;  /* 0x00000001051b7824 */ /* 0x000fe200008e0617 */
[----:B------:R0:W-:Y:S04]  /*1bfe10*/  STL [R1+0x2a38], R7 ;  /* 0x002a380701007387 */ /* 0x0001e80000100800 */
[----:B------:R1:W-:Y:S01]  /*1bfe20*/  STL.64 [R1+0x2a30], R26 ;  /* 0x002a301a01007387 */ /* 0x0003e20000100a00 */
[----:B------:R-:W-:-:S02]  /*1bfe30*/  F2FP.SATFINITE.E5M2.F32.PACK_AB_MERGE_C R2, R2, R61, RZ ;  /* 0x0000003d0202723e */ /* 0x000fc400048060ff */
[----:B0-----:R-:W-:Y:S02]  /*1bfe40*/  F2FP.SATFINITE.E5M2.F32.PACK_AB_MERGE_C R7, R60, R55, RZ ;  /* 0x000000373c07723e */ /* 0x001fe400048060ff */
[----:B-1----:R-:W-:-:S03]  /*1bfe50*/  IADD3 R26, P1, PT, R0, R16, RZ ;  /* 0x00000010001a7210 */ /* 0x002fc60007f3e0ff */
[----:B------:R-:W-:Y:S02]  /*1bfe60*/  STL [R1+0x2a2c], R7 ;  /* 0x002a2c0701007387 */ /* 0x000fe40000100800 */
[----:B------:R-:W-:Y:S02]  /*1bfe70*/  IMAD.X R27, R5, 0x1, R15, P1 ;  /* 0x00000001051b7824 */ /* 0x000fe400008e060f */
[----:B------:R0:W-:Y:S04]  /*1bfe80*/  STL [R1+0x2a28], R2 ;  /* 0x002a280201007387 */ /* 0x0001e80000100800 */
[----:B------:R-:W4:Y:S04]  /*1bfe90*/  LDL.LU R44, [R1+0x29f8] ;  /* 0x0029f800012c7983 */ /* 0x000f280000300800 */
[----:B------:R-:W4:Y:S01]  /*1bfea0*/  LDL.LU R45, [R1+0x29fc] ;  /* 0x0029fc00012d7983 */ /* 0x000f220000300800 */
[----:B0-----:R-:W-:-:S03]  /*1bfeb0*/  F2FP.SATFINITE.E5M2.F32.PACK_AB_MERGE_C R2, R3, R6, RZ ;  /* 0x000000060302723e */ /* 0x001fc600048060ff */
[----:B------:R-:W-:Y:S04]  /*1bfec0*/  STL.64 [R1+0x2a20], R26 ;  /* 0x002a201a01007387 */ /* 0x000fe80000100a00 */
[----:B------:R0:W-:Y:S04]  /*1bfed0*/  STL [R1+0x2a1c], R2 ;  /* 0x002a1c0201007387 */ /* 0x0001e80000100800 */
[----:B------:R-:W4:Y:S04]  /*1bfee0*/  LDL.LU R60, [R1+0x29e0] ;  /* 0x0029e000013c7983 */ /* 0x000f280000300800 */
[----:B------:R-:W4:Y:S01]  /*1bfef0*/  LDL.LU R61, [R1+0x29e4] ;  /* 0x0029e400013d7983 */ /* 0x000f220000300800 */
[----:B0-----:R-:W-:-:S03]  /*1bff00*/  IADD3 R2, P1, PT, R0, R14, RZ ;  /* 0x0000000e00027210 */ /* 0x001fc60007f3e0ff */
[----:B------:R-:W4:Y:S02]  /*1bff10*/  LDL.LU R46, [R1+0x29e8] ;  /* 0x0029e800012e7983 */ /* 0x000f240000300800 */
[----:B------:R-:W-:Y:S02]  /*1bff20*/  IMAD.X R3, R5, 0x1, R13, P1 ;  /* 0x0000000105037824 */ /* 0x000fe400008e060d */
[----:B------:R-:W4:Y:S04]  /*1bff30*/  LDL.LU R47, [R1+0x29ec] ;  /* 0x0029ec00012f7983 */ /* 0x000f280000300800 */
[----:B------:R-:W4:Y:S04]  /*1bff40*/  LDL.LU R48, [R1+0x29d0] ;  /* 0x0029d00001307983 */ /* 0x000f280000300800 */
[----:B------:R0:W-:Y:S04]  /*1bff50*/  STL.64 [R1+0x2a10], R2 ;  /* 0x002a100201007387 */ /* 0x0001e80000100a00 */
[----:B------:R-:W4:Y:S04]  /*1bff60*/  LDL.LU R49, [R1+0x29d4] ;  /* 0x0029d40001317983 */ /* 0x000f280000300800 */
[----:B0-----:R-:W4:Y:S04]  /*1bff70*/  LDL.LU R2, [R1+0x29d8] ;  /* 0x0029d80001027983 */ /* 0x001f280000300800 */
[----:B------:R-:W4:Y:S04]  /*1bff80*/  LDL.LU R6, [R1+0x29dc] ;  /* 0x0029dc0001067983 */ /* 0x000f280000300800 */
[----:B------:R-:W4:Y:S04]  /*1bff90*/  LDL.LU R3, [R1+0x29c0] ;  /* 0x0029c00001037983 */ /* 0x000f280000300800 */
[----:B------:R-:W4:Y:S01]  /*1bffa0*/  LDL.LU R5, [R1+0x29c4] ;  /* 0x0029c40001057983 */ /* 0x000f220000300800 */
[----:B--2---:R-:W-:-:S05]  /*1bffb0*/  F2FP.SATFINITE.E5M2.F32.PACK_AB_MERGE_C R7, R57, R56, RZ ;  /* 0x000000383907723e */ /* 0x004fca00048060ff */
[----:B------:R-:W-:Y:S01]  /*1bffc0*/  STL [R1+0x2a18], R7 ;  /* 0x002a180701007387 */ /* 0x000fe20000100800 */
[----:B---3--:R-:W-:-:S03]  /*1bffd0*/  F2FP.SATFINITE.E5M2.F32.PACK_AB_MERGE_C R4, R4, R8, RZ ;  /* 0x000000080404723e */ /* 0x008fc600048060ff */
[----:B------:R-:W2:Y:S04]  /*1bffe0*/  LDL.LU R8, [R1+0x29c8] ;  /* 0x0029c80001087983 */ /* 0x000ea80000300800 */
[----:B------:R0:W-:Y:S04]  /*1bfff0*/  STL [R1+0x2a0c], R4 ;  /* 0x002a0c0401007387 */ /* 0x0001e80000100800 */
[----:B0-----:R-:W2:Y:S01]  /*1c0000*/  LDL.LU R4, [R1+0x29cc] ;  /* 0x0029cc0001047983 */ /* 0x001ea20000300800 */
[----:B----4-:R-:W-:-:S03]  /*1c0010*/  F2FP.SATFINITE.E5M2.F32.PACK_AB_MERGE_C R7, R59, R58, RZ ;  /* 0x0000003a3b07723e */ /* 0x010fc600048060ff */
[----:B------:R-:W3:Y:S04]  /*1c0020*/  LDL.LU R50, [R1+0x29b0] ;  /* 0x0029b00001327983 */ /* 0x000ee80000300800 */
[----:B------:R-:W3:Y:S01]  /*1c0030*/  LDL.LU R51, [R1+0x29b4] ;  /* 0x0029b40001337983 */ /* 0x000ee20000300800 */
[----:B------:R-:W-:Y:S01]  /*1c0040*/  VIADD R0, R0, UR6 ;  /* 0x0000000600007c36 */ /* 0x000fe20008000000 */
[----:B------:R-:W0:Y:S02]  /*1c0050*/  LDCU UR6, c[0x0][0x3b8] ;  /* 0x00007700ff0677ac */ /* 0x000e240008000800 */
[----:B------:R1:W-:Y:S04]  /*1c0060*/  STL [R1+0x2a08], R7 ;  /* 0x002a080701007387 */ /* 0x0003e80000100800 */
[----:B------:R-:W4:Y:S04]  /*1c0070*/  LDL.LU R52, [R1+0x29b8] ;  /* 0x0029b80001347983 */ /* 0x000f280000300800 */
[----:B------:R-:W4:Y:S01]  /*1c0080*/  LDL.LU R53, [R1+0x29bc] ;  /* 0x0029bc0001357983 */ /* 0x000f220000300800 */
[----:B------:R-:W-:-:S03]  /*1c0090*/  IADD3 R26, P1, PT, R0, R20, RZ ;  /* 0x00000014001a7210 */ /* 0x000fc60007f3e0ff */
[----:B------:R-:W4:Y:S01]  /*1c00a0*/  LDL.LU R54, [R1+0x29a0] ;  /* 0x0029a00001367983 */ /* 0x000f220000300800 */
[----:B-1----:R-:W-:-:S03]  /*1c00b0*/  SHF.R.S32.HI R7, RZ, 0x1f, R0 ;  /* 0x0000001fff077819 */ /* 0x002fc60000011400 */
[----:B------:R-:W4:Y:S02]  /*1c00c0*/  LDL.LU R55, [R1+0x29a4] ;  /* 0x0029a40001377983 */ /* 0x000f240000300800 */
[----:B------:R-:W-:Y:S02]  /*1c00d0*/  IMAD.X R27, R7, 0x1, R19, P1 ;  /* 0x00000001071b7824 */ /* 0x000fe400008e0613 */
[----:B------:R-:W4:Y:S04]  /*1c00e0*/  LDL.LU R56, [R1+0x29a8] ;  /* 0x0029a80001387983 */ /* 0x000f280000300800 */
[----:B------:R-:W4:Y:S04]  /*1c00f0*/  LDL.LU R57, [R1+0x29ac] ;  /* 0x0029ac0001397983 */ /* 0x000f280000300800 */
[----:B------:R-:W4:Y:S04]  /*1c0100*/  LDL.LU R58, [R1+0x2990] ;  /* 0x00299000013a7983 */ /* 0x000f280000300800 */
[----:B------:R-:W4:Y:S04]  /*1c0110*/  LDL.LU R59, [R1+0x2994] ;  /* 0x00299400013b7983 */ /* 0x000f280000300800 */
[----:B------:R1:W-:Y:S01]  /*1c0120*/  STL.64 [R1+0x2a00], R26 ;  /* 0x002a001a01007387 */ /* 0x0003e20000100a00 */
[----:B------:R-:W-:-:S02]  /*1c0130*/  F2FP.SATFINITE.E5M2.F32.PACK_AB_MERGE_C R28, R45, R44, RZ ;  /* 0x0000002c2d1c723e */ /* 0x000fc400048060ff */
[----:B-1----:R-:W-:-:S03]  /*1c0140*/  IADD3 R26, P1, PT, R0, R10, RZ ;  /* 0x0000000a001a7210 */ /* 0x002fc60007f3e0ff */
[----:B------:R1:W-:Y:S02]  /*1c0150*/  STL [R1+0x55e8], R28 ;  /* 0x0055e81c01007387 */ /* 0x0003e40000100800 */
[----:B------:R-:W-:Y:S01]  /*1c0160*/  IMAD.X R27, R7, 0x1, R9, P1 ;  /* 0x00000001071b7824 */ /* 0x000fe200008e0609 */
[----:B------:R-:W-:-:S05]  /*1c0170*/  F2FP.SATFINITE.E5M2.F32.PACK_AB_MERGE_C R25, R61, R60, RZ ;  /* 0x0000003c3d19723e */ /* 0x000fca00048060ff */
[----:B------:R0:W-:Y:S04]  /*1c0180*/  STL [R1+0x29f8], R25 ;  /* 0x0029f81901007387 */ /* 0x0001e80000100800 */
[----:B------:R-:W4:Y:S04]  /*1c0190*/  LDL.LU R60, [R1+0x2998] ;  /* 0x00299800013c7983 */ /* 0x000f280000300800 */
[----:B------:R-:W4:Y:S01]  /*1c01a0*/  LDL.LU R61, [R1+0x299c] ;  /* 0x00299c00013d7983 */ /* 0x000f220000300800 */
[----:B-1----:R-:W-:-:S03]  /*1c01b0*/  F2FP.SATFINITE.E5M2.F32.PACK_AB_MERGE_C R28, R47, R46, RZ ;  /* 0x0000002e2f1c723e */ /* 0x002fc600048060ff */
[----:B------:R1:W-:Y:S01]  /*1c01c0*/  STL.64 [R1+0x29f0], R26 ;  /* 0x0029f01a01007387 */ /* 0x0003e20000100a00 */
[----:B0-----:R-:W-:-:S03]  /*1c01d0*/  F2FP.SATFINITE.E5M2.F32.PACK_AB_MERGE_C R25, R49, R48, RZ ;  /* 0x000000303119723e */ /* 0x001fc600048060ff */
[----:B------:R-:W-:Y:S01]  /*1c01e0*/  STL [R1+0x29ec], R28 ;  /* 0x0029ec1c01007387 */ /* 0x000fe20000100800 */
[----:B-1----:R-:W-:-:S03]  /*1c01f0*/  IADD3 R26, P1, PT, R0, R18, RZ ;  /* 0x00000012001a7210 */ /* 0x002fc60007f3e0ff */
[----:B------:R-:W-:Y:S01]  /*1c0200*/  STL [R1+0x29e8], R25 ;  /* 0x0029e81901007387 */ /* 0x000fe20000100800 */
[----:B------:R-:W-:Y:S01]  /*1c0210*/  F2FP.SATFINITE.E5M2.F32.PACK_AB_MERGE_C R6, R6, R2, RZ ;  /* 0x000000020606723e */ /* 0x000fe200048060ff */
[----:B------:R-:W-:Y:S02]  /*1c0220*/  IMAD.X R27, R7, 0x1, R17, P1 ;  /* 0x00000001071b7824 */ /* 0x000fe400008e0611 */
[----:B------:R-:W4:Y:S04]  /*1c0230*/  LDL.LU R2, [R1+0x2780] ;  /* 0x0027800001027983 */ /* 0x000f280000300800 */
[----:B------:R0:W-:Y:S01]  /*1c0240*/  STL.64 [R1+0x29e0], R26 ;  /* 0x0029e01a01007387 */ /* 0x0001e20000100a00 */
[----:B------:R-:W-:-:S03]  /*1c0250*/  F2FP.SATFINITE.E5M2.F32.PACK_AB_MERGE_C R3, R5, R3, RZ ;  /* 0x000000030503723e */ /* 0x000fc600048060ff */
[----:B------:R1:W-:Y:S01]  /*1c0260*/  STL [R1+0x29dc], R6 ;  /* 0x0029dc0601007387 */ /* 0x0003e20000100800 */
[----:B0-----:R-:W-:-:S03]  /*1c0270*/  IADD3 R26, P1, PT, R0, R12, RZ ;  /* 0x0000000c001a7210 */ /* 0x001fc60007f3e0ff */
[----:B-1----:R-:W4:Y:S02]  /*1c0280*/  LDL.LU R6, [R1+0x2784] ;  /* 0x0027840001067983 */ /* 0x002f240000300800 */
[----:B------:R-:W-:Y:S02]  /*1c0290*/  IMAD.X R27, R7, 0x1, R11, P1 ;  /* 0x00000001071b7824 */ /* 0x000fe400008e060b */
[----:B------:R0:W-:Y:S04]  /*1c02a0*/  STL [R1+0x29d8], R3 ;  /* 0x0029d80301007387 */ /* 0x0001e80000100800 */
[----:B0-----:R-:W4:Y:S04]  /*1c02b0*/  LDL.LU R3, [R1+0x2788] ;  /* 0x0027880001037983 */ /* 0x001f280000300800 */
[----:B------:R-:W4:Y:S04]  /*1c02c0*/  LDL.LU R5, [R1+0x278c] ;  /* 0x00278c0001057983 */ /* 0x000f280000300800 */
[----:B------:R-:W-:Y:S01]  /*1c02d0*/  STL.64 [R1+0x29d0], R26 ;  /* 0x0029d01a01007387 */ /* 0x000fe20000100a00 */
[----:B--2---:R-:W-:-:S05]  /*1c02e0*/  F2FP.SATFINITE.E5M2.F32.PACK_AB_MERGE_C R4, R4, R8, RZ ;  /* 0x000000080404723e */ /* 0x004fca00048060ff */
[----:B------:R0:W-:Y:S04]  /*1c02f0*/  STL [R1+0x29cc], R4 ;  /* 0x0029cc0401007387 */ /* 0x0001e80000100800 */
[----:B------:R-:W2:Y:S04]  /*1c0300*/  LDL.LU R8, [R1+0x2770] ;  /* 0x0027700001087983 */ /* 0x000ea80000300800 */
[----:B0-----:R-:W2:Y:S01]  /*1c0310*/  LDL.LU R4, [R1+0x2774] ;  /* 0x0027740001047983 */ /* 0x001ea20000300800 */
[----:B------:R-:W-:Y:S02]  /*1c0320*/  IADD3 R26, P1, PT, R0, R22, RZ ;  /* 0x00000016001a7210 */ /* 0x000fe40007f3e0ff */
[----:B---3--:R-:W-:-:S03]  /*1c0330*/  F2FP.SATFINITE.E5M2.F32.PACK_AB_MERGE_C R25, R51, R50, RZ ;  /* 0x000000323319723e */ /* 0x008fc600048060ff */
[----:B------:R-:W-:Y:S02]  /*1c0340*/  IMAD.X R27, R7, 0x1, R21, P1 ;  /* 0x00000001071b7824 */ /* 0x000fe400008e0615 */
[----:B------:R0:W-:Y:S04]  /*1c0350*/  STL [R1+0x29c8], R25 ;  /* 0x0029c81901007387 */ /* 0x0001e80000100800 */
[----:B------:R1:W-:Y:S01]  /*1c0360*/  STL.64 [R1+0x29c0], R26 ;  /* 0x0029c01a01007387 */ /* 0x0003e20000100a00 */
[----:B----4-:R-:W-:Y:S02]  /*1c0370*/  F2FP.SATFINITE.E5M2.F32.PACK_AB_MERGE_C R28, R53, R52, RZ ;  /* 0x00000034351c723e */ /* 0x010fe400048060ff */
[----:B0-----:R-:W-:Y:S02]  /*1c0380*/  F2FP.SATFINITE.E5M2.F32.PACK_AB_MERGE_C R25, R55, R54, RZ ;  /* 0x000000363719723e */ /* 0x001fe400048060ff */
[----:B-1----:R-:W-:Y:S01]  /*1c0390*/  IADD3 R26, P1, PT, R0, R24, RZ ;  /* 0x00000018001a7210 */ /* 0x002fe20007f3e0ff */
[----:B------:R-:W-:Y:S04]  /*1c03a0*/  STL [R1+0x5604], R28 ;  /* 0x0056041c01007387 */ /* 0x000fe80000100800 */
[----:B------:R-:W-:Y:S01]  /*1c03b0*/  IMAD.X R27, R7, 0x1, R23, P1 ;  /* 0x00000001071b7824 */ /* 0x000fe200008e0617 */
[----:B------:R0:W-:Y:S04]  /*1c03c0*/  STL [R1+0x29b8], R25 ;  /* 0x0029b81901007387 */ /* 0x0001e80000100800 */
[----:B------:R1:W-:Y:S04]  /*1c03d0*/  STL.64 [R1+0x29b0], R26 ;  /* 0x0029b01a01007387 */ /* 0x0003e80000100a00 */
[----:B------:R-:W3:Y:S01]  /*1c03e0*/  LDL.LU R51, [R1+0x2778] ;  /* 0x0027780001337983 */ /* 0x000ee20000300800 */
[----:B0-----:R-:W-:-:S02]  /*1c03f0*/  F2FP.SATFINITE.E5M2.F32.PACK_AB_MERGE_C R25, R59, R58, RZ ;  /* 0x0000003a3b19723e */ /* 0x001fc400048060ff */
[----:B-1----:R-:W-:-:S05]  /*1c0400*/  F2FP.SATFINITE.E5M2.F32.PACK_AB_MERGE_C R26, R57, R56, RZ ;  /* 0x00000038391a723e */ /* 0x002fca00048060ff */
[----:B------:R0:W-:Y:S04]  /*1c0410*/  STL [R1+0x29a8], R26 ;  /* 0x0029a81a01007387 */ /* 0x0001e80000100800 */
[----:B------:R-:W3:Y:S01]  /*1c0420*/  LDL.LU R52, [R1+0x277c] ;  /* 0x00277c0001347983 */ /* 0x000ee20000300800 */
[----:B0-----:R-:W-:-:S03]  /*1c0430*/  IADD3 R26, P1, PT, R0, R16, RZ ;  /* 0x00000010001a7210 */ /* 0x001fc60007f3e0ff */
[----:B------:R0:W-:Y:S04]  /*1c0440*/  STL [R1+0x7bc], R25 ;  /* 0x0007bc1901007387 */ /* 0x0001e80000100800 */
[----:B------:R-:W4:Y:S01]  /*1c0450*/  LDL.LU R53, [R1+0x2760] ;  /* 0x0027600001357983 */ /* 0x000f220000300800 */
[----:B------:R-:W-:-:S03]  /*1c0460*/  IMAD.X R27, R7, 0x1, R15, P1 ;  /* 0x00000001071b7824 */ /* 0x000fc600008e060f */
[----:B------:R-:W4:Y:S01]  /*1c0470*/  LDL.LU R54, [R1+0x2764] ;  /* 0x0027640001367983 */ /* 0x000f220000300800 */
[----:B0-----:R-:W-:-:S03]  /*1c0480*/  F2FP.SATFINITE.E5M2.F32.PACK_AB_MERGE_C R25, R61, R60, RZ ;  /* 0x0000003c3d19723e */ /* 0x001fc600048060ff */
[----:B------:R0:W-:Y:S04]  /*1c0490*/  STL.64 [R1+0x29a0], R26 ;  /* 0x0029a01a01007387 */ /* 0x0001e80000100a00 */
[----:B------:R-:W-:Y:S04]  /*1c04a0*/  STL [R1+0x7cc], R25 ;  /* 0x0007cc1901007387 */ /* 0x000fe80000100800 */
[----:B------:R-:W4:Y:S01]  /*1c04b0*/  LDL.LU R55, [R1+0x2768] ;  /* 0x0027680001377983 */ /* 0x000f220000300800 */
[----:B0-----:R-:W-:-:S03]  /*1c04c0*/  IADD3 R26, P1, PT, R0, R14, RZ ;  /* 0x0000000e001a7210 */ /* 0x001fc60007f3e0ff */
[----:B------:R-:W4:Y:S02]  /*1c04d0*/  LDL.LU R56, [R1+0x276c] ;  /* 0x00276c0001387983 */ /* 0x000f240000300800 */
[----:B------:R-:W-:Y:S02]  /*1c04e0*/  IMAD.X R27, R7, 0x1, R13, P1 ;  /* 0x00000001071b7824 */ /* 0x000fe400008e060d */
[----:B------:R-:W4:Y:S04]  /*1c04f0*/  LDL.LU R48, [R1+0x2750] ;  /* 0x0027500001307983 */ /* 0x000f280000300800 */
[----:B------:R-:W-:Y:S04]  /*1c0500*/  STL.64 [R1+0x2990], R26 ;  /* 0x0029901a01007387 */ /* 0x000fe80000100a00 */
[----:B------:R-:W4:Y:S04]  /*1c0510*/  LDL.LU R59, [R1+0x2754] ;  /* 0x00275400013b7983 */ /* 0x000f280000300800 */
[----:B------:R-:W4:Y:S01]  /*1c0520*/  LDL.LU R60, [R1+0x2758] ;  /* 0x00275800013c7983 */ /* 0x000f220000300800 */
[----:B------:R-:W-:-:S03]  /*1c0530*/  F2FP.SATFINITE.E5M2.F32.PACK_AB_MERGE_C R6, R6, R2, RZ ;  /* 0x000000020606723e */ /* 0x000fc600048060ff */
[----:B------:R-:W4:Y:S04]  /*1c0540*/  LDL.LU R2, [R1+0x275c] ;  /* 0x00275c0001027983 */ /* 0x000f280000300800 */
[----:B------:R0:W-:Y:S04]  /*1c0550*/  STL [R1+0x734], R6 ;  /* 0x0007340601007387 */ /* 0x0001e80000100800 */
[----:B------:R-:W4:Y:S01]  /*1c0560*/  LDL.LU R61, [R1+0x2740] ;  /* 0x00274000013d7983 */ /* 0x000f220000300800 */
[----:B------:R-:W-:Y:S01]  /*1c0570*/  VIADD R0, R0, UR6 ;  /* 0x0000000600007c36 */ /* 0x000fe20008000000 */
[----:B------:R-:W1:Y:S02]  /*1c0580*/  LDCU UR6, c[0x0][0x3b8] ;  /* 0x00007700ff0677ac */ /* 0x000e640008000800 */
[----:B0-----:R-:W4:Y:S01]  /*1c0590*/  LDL.LU R6, [R1+0x2744] ;  /* 0x0027440001067983 */ /* 0x001f220000300800 */
[----:B------:R-:W-:-:S05]  /*1c05a0*/  F2FP.SATFINITE.E5M2.F32.PACK_AB_MERGE_C R3, R5, R3, RZ ;  /* 0x000000030503723e */ /* 0x000fca00048060ff */
[----:B------:R0:W-:Y:S01]  /*1c05b0*/  STL [R1+0x764], R3 ;  /* 0x0007640301007387 */ /* 0x0001e20000100800 */
[----:B------:R-:W-:Y:S02]  /*1c05c0*/  SHF.R.S32.HI R7, RZ, 0x1f, R0 ;  /* 0x0000001fff077819 */ /* 0x000fe40000011400 */
[----:B------:R-:W-:Y:S01]  /*1c05d0*/  IADD3 R26, P1, PT, R0, R20, RZ ;  /* 0x00000014001a7210 */ /* 0x000fe20007f3e0ff */
[----:B0-----:R-:W4:Y:S04]  /*1c05e0*/  LDL.LU R3, [R1+0x2748] ;  /* 0x0027480001037983 */ /* 0x001f280000300800 */
[----:B------:R-:W-:Y:S01]  /*1c05f0*/  IMAD.X R27, R7, 0x1, R19, P1 ;  /* 0x00000001071b7824 */ /* 0x000fe200008e0613 */
[----:B--2---:R-:W-:Y:S02]  /*1c0600*/  F2FP.SATFINITE.E5M2.F32.PACK_AB_MERGE_C R5, R4, R8, RZ ;  /* 0x000000080405723e */ /* 0x004fe400048060ff */
[----:B------:R-:W2:Y:S04]  /*1c0610*/  LDL.LU R4, [R1+0x274c] ;  /* 0x00274c0001047983 */ /* 0x000ea80000300800 */
[----:B------:R0:W-:Y:S04]  /*1c0620*/  STL [R1+0x6f8], R5 ;  /* 0x0006f80501007387 */ /* 0x0001e80000100800 */
[----:B------:R-:W2:Y:S04]  /*1c0630*/  LDL.LU R49, [R1+0x2730] ;  /* 0x0027300001317983 */ /* 0x000ea80000300800 */
[----:B------:R-:W2:Y:S04]  /*1c0640*/  LDL.LU R50, [R1+0x2734] ;  /* 0x0027340001327983 */ /* 0x000ea80000300800 */
[----:B------:R-:W2:Y:S04]  /*1c0650*/  LDL.LU R57, [R1+0x2738] ;  /* 0x0027380001397983 */ /* 0x000ea80000300800 */
[----:B------:R1:W-:Y:S04]  /*1c0660*/  STL.64 [R1+0x2780], R26 ;  /* 0x0027801a01007387 */ /* 0x0003e80000100a00 */
[----:B------:R-:W2:Y:S04]  /*1c0670*/  LDL.LU R58, [R1+0x273c] ;  /* 0x00273c00013a7983 */ /* 0x000ea80000300800 */
[----:B0-----:R-:W2:Y:S04]  /*1c0680*/  LDL.LU R5, [R1+0x2720] ;  /* 0x0027200001057983 */ /* 0x001ea80000300800 */
[----:B------:R-:W2:Y:S01]  /*1c0690*/  LDL.LU R8, [R1+0x2724] ;  /* 0x0027240001087983 */ /* 0x000ea20000300800 */
[----:B-1----:R-:W-:-:S05]  /*1c06a0*/  IADD3 R26, P1, PT, R0, R10, RZ ;  /* 0x0000000a001a7210 */ /* 0x002fca0007f3e0ff */
[----:B------:R-:W-:Y:S01]  /*1c06b0*/  IMAD.X R27, R7, 0x1, R9, P1 ;  /* 0x00000001071b7824 */ /* 0x000fe200008e0609 */
[----:B---3--:R-:W-:-:S05]  /*1c06c0*/  F2FP.SATFINITE.E5M2.F32.PACK_AB_MERGE_C R28, R52, R51, RZ ;  /* 0x00000033341c723e */ /* 0x008fca00048060ff */
[----:B------:R-:W-:Y:S01]  /*1c06d0*/  STL [R1+0x5614], R28 ;  /* 0x0056141c01007387 */ /* 0x000fe20000100800 */
[----:B----4-:R-:W-:-:S05]  /*1c06e0*/  F2FP.SATFINITE.E5M2.F32.PACK_AB_MERGE_C R25, R54, R53, RZ ;  /* 0x000000353619723e */ /* 0x010fca00048060ff */
[----:B------:R0:W-:Y:S04]  /*1c06f0*/  STL [R1+0x6a4], R25 ;  /* 0x0006a41901007387 */ /* 0x0001e80000100800 */
[----:B------:R-:W3:Y:S04]  /*1c0700*/  LDL.LU R51, [R1+0x2728] ;  /* 0x0027280001337983 */ /* 0x000ee80000300800 */
[----:B------:R-:W3:Y:S04]  /*1c0710*/  LDL.LU R52, [R1+0x272c] ;  /* 0x00272c0001347983 */ /* 0x000ee80000300800 */
[----:B------:R-:W4:Y:S01]  /*1c0720*/  LDL.LU R53, [R1+0x2710] ;  /* 0x0027100001357983 */ /* 0x000f220000300800 */
[----:B0-----:R-:W-:-:S03]  /*1c0730*/  F2FP.SATFINITE.E5M2.F32.PACK_AB_MERGE_C R25, R56, R55, RZ ;  /* 0x000000373819723e */ /* 0x001fc600048060ff */
[----:B------:R0:W-:Y:S04]  /*1c0740*/  STL.64 [R1+0x2770], R26 ;  /* 0x0027701a01007387 */ /* 0x0001e80000100a00 */
[----:B------:R-:W4:Y:S04]  /*1c0750*/  LDL.LU R54, [R1+0x2714] ;  /* 0x0027140001367983 */ /* 0x000f280000300800 */
[----:B------:R-:W4:Y:S01]  /*1c0760*/  LDL.LU R55, [R1+0x2718] ;  /* 0x0027180001377983 */ /* 0x000f220000300800 */
[----:B0-----:R-:W-:-:S03]  /*1c0770*/  IADD3 R26, P1, PT, R0, R18, RZ ;  /* 0x00000012001a7210 */ /* 0x001fc60007f3e0ff */
[----:B------:R-:W4:Y:S04]  /*1c0780*/  LDL.LU R56, [R1+0x271c] ;  /* 0x00271c0001387983 */ /* 0x000f280000300800 */
[----:B------:R0:W-:Y:S01]  /*1c0790*/  STL [R1+0x5610], R25 ;  /* 0x0056101901007387 */ /* 0x0001e20000100800 */
[----:B------:R-:W-:Y:S01]  /*1c07a0*/  IMAD.X R27, R7, 0x1, R17, P1 ;  /* 0x00000001071b7824 */ /* 0x000fe200008e0611 */
[----:B------:R-:W-:Y:S02]  /*1c07b0*/  F2FP.SATFINITE.E5M2.F32.PACK_AB_MERGE_C R2, R2, R60, RZ ;  /* 0x0000003c0202723e */ /* 0x000fe400048060ff */
[----:B0-----:R-:W-:-:S05]  /*1c07c0*/  F2FP.SATFINITE.E5M2.F32.PACK_AB_MERGE_C R25, R59, R48, RZ ;  /* 0x000000303b19723e */ /* 0x001fca00048060ff */
[----:B------:R-:W-:Y:S04]  /*1c07d0*/  STL [R1+0x648], R25 ;  /* 0x0006481901007387 */ /* 0x000fe80000100800 */
[----:B------:R0:W-:Y:S04]  /*1c07e0*/  STL [R1+0x8748], R2 ;  /* 0x0087480201007387 */ /* 0x0001e80000100800 */
[----:B------:R1:W-:Y:S04]  /*1c07f0*/  STL.64 [R1+0x2760], R26 ;  /* 0x0027601a01007387 */ /* 0x0003e80000100a00 */
[----:B------:R-:W4:Y:S01]  /*1c0800*/  LDL.LU R59, [R1+0x2700] ;  /* 0x00270000013b7983 */ /* 0x000f220000300800 */
[----:B0-----:R-:W-:-:S03]  /*1c0810*/  F2FP.SATFINITE.E5M2.F32.PACK_AB_MERGE_C R2, R6, R61, RZ ;  /* 0x0000003d0602723e */ /* 0x001fc600048060ff */
[----:B------:R-:W4:Y:S01]  /*1c0820*/  LDL.LU R60, [R1+0x2704] ;  /* 0x00270400013c7983 */ /* 0x000f220000300800 */
[----:B-1----:R-:W-:-:S03]  /*1c0830*/  IADD3 R26, P1, PT, R0, R12, RZ ;  /* 0x0000000c001a7210 */ /* 0x002fc60007f3e0ff */
[----:B------:R-:W-:Y:S02]  /*1c0840*/  STL [R1+0x630], R2 ;  /* 0x0006300201007387 */ /* 0x000fe40000100800 */
[----:B------:R-:W-:Y:S02]  /*1c0850*/  IMAD.X R27, R7, 0x1, R11, P1 ;  /* 0x00000001071b7824 */ /* 0x000fe400008e060b */
[----:B------:R-:W4:Y:S04]  /*1c0860*/  LDL.LU R61, [R1+0x2708] ;  /* 0x00270800013d7983 */ /* 0x000f280000300800 */
[----:B------:R-:W4:Y:S04]  /*1c0870*/  LDL.LU R6, [R1+0x270c] ;  /* 0x00270c0001067983 */ /* 0x000f280000300800 */
[----:B------:R0:W-:Y:S02]  /*1c0880*/  STL.64 [R1+0x2750], R26 ;  /* 0x0027501a01007387 */ /* 0x0001e40000100a00 */
[----:B0-----:R-:W-:-:S05]  /*1c0890*/  IADD3 R26, P1, PT, R0, R22, RZ ;  /* 0x00000016001a7210 */ /* 0x001fca0007f3e0ff */
[----:B------:R-:W-:Y:S01]  /*1c08a0*/  IMAD.X R27, R7, 0x1, R21, P1 ;  /* 0x00000001071b7824 */ /* 0x000fe200008e0615 */
[----:B--2---:R-:W-:-:S05]  /*1c08b0*/  F2FP.SATFINITE.E5M2.F32.PACK_AB_MERGE_C R2, R4, R3, RZ ;  /* 0x000000030402723e */ /* 0x004fca00048060ff */
[----:B------:R0:W-:Y:S04]  /*1c08c0*/  STL [R1+0x638], R2 ;  /* 0x0006380201007387 */ /* 0x0001e80000100800 */
[----:B------:R-:W2:Y:S04]  /*1c08d0*/  LDL.LU R3, [R1+0x26f0] ;  /* 0x0026f00001037983 */ /* 0x000ea80000300800 */
[----:B------:R-:W2:Y:S01]  /*1c08e0*/  LDL.LU R4, [R1+0x26f4] ;  /* 0x0026f40001047983 */ /* 0x000ea20000300800 */
[----:B0-----:R-:W-:-:S05]  /*1c08f0*/  F2FP.SATFINITE.E5M2.F32.PACK_AB_MERGE_C R2, R50, R49, RZ ;  /* 0x000000313202723e */ /* 0x001fca00048060ff */
[----:B------:R0:W-:Y:S01]  /*1c0900*/  STL [R1+0x610], R2 ;  /* 0x0006100201007387 */ /* 0x0001e20000100800 */
[----:B------:R-:W-:-:S03]  /*1c0910*/  F2FP.SATFINITE.E5M2.F32.PACK_AB_MERGE_C R25, R58, R57, RZ ;  /* 0x000000393a19723e */ /* 0x000fc600048060ff */
[----:B------:R-:W2:Y:S04]  /*1c0920*/  LDL.LU R57, [R1+0x26f8] ;  /* 0x0026f80001397983 */ /* 0x000ea80000300800 */
[----:B------:R1:W-:Y:S01]  /*1c0930*/  STL.64 [R1+0x2740], R26 ;  /* 0x0027401a01007387 */ /* 0x0003e20000100a00 */
[----:B0-----:R-:W-:-:S03]  /*1c0940*/  F2FP.SATFINITE.E5M2.F32.PACK_AB_MERGE_C R2, R8, R5, RZ ;  /* 0x000000050802723e */ /* 0x001fc600048060ff */
[----:B------:R-:W-:Y:S04]  /*1c0950*/  STL [R1+0x614], R25 ;  /* 0x0006141901007387 */ /* 0x000fe80000100800 */
[----:B------:R-:W2:Y:S04]  /*1c0960*/  LDL.LU R58, [R1+0x26fc] ;  /* 0x0026fc00013a7983 */ /* 0x000ea80000300800 */
[----:B------:R-:W-:Y:S04]  /*1c0970*/  STL [R1+0x600], R2 ;  /* 0x0006000201007387 */ /* 0x000fe80000100800 */
[----:B------:R-:W2:Y:S04]  /*1c0980*/  LDL.LU R5, [R1+0x26e0] ;  /* 0x0026e00001057983 */ /* 0x000ea80000300800 */
[----:B------:R-:W2:Y:S01]  /*1c0990*/  LDL.LU R8, [R1+0x26e4] ;  /* 0x0026e40001087983 */ /* 0x000ea20000300800 */
[----:B-1----:R-:W-:-:S05]  /*1c09a0*/  IADD3 R26, P1, PT, R0, R24, RZ ;  /* 0x00000018001a7210 */ /* 0x002fca0007f3e0ff */
[----:B------:R-:W-:-:S05]  /*1c09b0*/  IMAD.X R27, R7, 0x1, R23, P1 ;  /* 0x00000001071b7824 */ /* 0x000fca00008e0617 */
[----:B------:R0:W-:Y:S02]  /*1c09c0*/  STL.64 [R1+0x2730], R26 ;  /* 0x0027301a01007387 */ /* 0x0001e40000100a00 */
[----:B0-----:R-:W-:-:S05]  /*1c09d0*/  IADD3 R26, P1, PT, R0, R16, RZ ;  /* 0x00000010001a7210 */ /* 0x001fca0007f3e0ff */
[----:B------:R-:W-:Y:S01]  /*1c09e0*/  IMAD.X R27, R7, 0x1, R15, P1 ;  /* 0x00000001071b7824 */ /* 0x000fe200008e060f */
[----:B---3--:R-:W-:-:S05]  /*1c09f0*/  F2FP.SATFINITE.E5M2.F32.PACK_AB_MERGE_C R25, R52, R51, RZ ;  /* 0x000000333419723e */ /* 0x008fca00048060ff */
[----:B------:R-:W-:Y:S01]  /*1c0a00*/  STL [R1+0x604], R25 ;  /* 0x0006041901007387 */ /* 0x000fe20000100800 */
[----:B----4-:R-:W-:-:S05]  /*1c0a10*/  F2FP.SATFINITE.E5M2.F32.PACK_AB_MERGE_C R2, R54, R53, RZ ;  /* 0x000000353602723e */ /* 0x010fca00048060ff */
[----:B------:R0:W-:Y:S04]  /*1c0a20*/  STL [R1+0x5e8], R2 ;  /* 0x0005e80201007387 */ /* 0x0001e80000100800 */
[----:B------:R1:W-:Y:S01]  /*1c0a30*/  STL.64 [R1+0x2720], R26 ;  /* 0x0027201a01007387 */ /* 0x0003e20000100a00 */
[----:B0-----:R-:W-:Y:S02]  /*1c0a40*/  F2FP.SATFINITE.E5M2.F32.PACK_AB_MERGE_C R2, R56, R55, RZ ;  /* 0x000000373802723e */ /* 0x001fe400048060ff */
[----:B-1----:R-:W-:-:S03]  /*1c0a50*/  IADD3 R26, P1, PT, R0, R14, RZ ;  /* 0x0000000e001a7210 */ /* 0x002fc60007f3e0ff */
[----:B------:R0:W-:Y:S02]  /*1c0a60*/  STL [R1+0x5ec], R2 ;  /* 0x0005ec0201007387 */ /* 0x0001e40000100800 */
[----:B------:R-:W-:Y:S02]  /*1c0a70*/  IMAD.X R27, R7, 0x1, R13, P1 ;  /* 0x00000001071b7824 */ /* 0x000fe400008e060d */
[----:B------:R-:W3:Y:S04]  /*1c0a80*/  LDL.LU R45, [R1+0x26e8] ;  /* 0x0026e800012d7983 */ /* 0x000ee80000300800 */
[----:B------:R-:W3:Y:S04]  /*1c0a90*/  LDL.LU R46, [R1+0x26ec] ;  /* 0x0026ec00012e7983 */ /* 0x000ee80000300800 */
[----:B------:R-:W4:Y:S04]  /*1c0aa0*/  LDL.LU R47, [R1+0x26d0] ;  /* 0x0026d000012f7983 */ /* 0x000f280000300800 */
[----:B------:R1:W-:Y:S04]  /*1c0ab0*/  STL.64 [R1+0x2710], R26 ;  /* 0x0027101a01007387 */ /* 0x0003e80000100a00 */
[----:B------:R-:W4:Y:S01]  /*1c0ac0*/  LDL.LU R48, [R1+0x26d4] ;  /* 0x0026d40001307983 */ /* 0x000f220000300800 */
[----:B0-----:R-:W-:-:S03]  /*1c0ad0*/  F2FP.SATFINITE.E5M2.F32.PACK_AB_MERGE_C R2, R60, R59, RZ ;  /* 0x0000003b3c02723e */ /* 0x001fc600048060ff */
[----:B------:R-:W4:Y:S04]  /*1c0ae0*/  LDL.LU R49, [R1+0x26d8] ;  /* 0x0026d80001317983 */ /* 0x000f280000300800 */
[----:B------:R-:W4:Y:S04]  /*1c0af0*/  LDL.LU R50, [R1+0x26dc] ;  /* 0x0026dc0001327983 */ /* 0x000f280000300800 */
[----:B------:R-:W-:Y:S04]  /*1c0b00*/  STL [R1+0x5d0], R2 ;  /* 0x0005d00201007387 */ /* 0x000fe80000100800 */
[----:B------:R-:W4:Y:S01]  /*1c0b10*/  LDL.LU R59, [R1+0x1c60] ;  /* 0x001c6000013b7983 */ /* 0x000f220000300800 */
[----:B------:R-:W-:-:S03]  /*1c0b20*/  F2FP.SATFINITE.E5M2.F32.PACK_AB_MERGE_C R6, R6, R61, RZ ;  /* 0x0000003d0606723e */ /* 0x000fc600048060ff */
[----:B------:R-:W4:Y:S01]  /*1c0b30*/  LDL.LU R60, [R1+0x1c64] ;  /* 0x001c6400013c7983 */ /* 0x000f220000300800 */
[----:B------:R-:W-:Y:S01]  /*1c0b40*/  VIADD R0, R0, UR6 ;  /* 0x0000000600007c36 */ /* 0x000fe20008000000 */
[----:B------:R-:W0:Y:S02]  /*1c0b50*/  LDCU UR6, c[0x0][0x3b8] ;  /* 0x00007700ff0677ac */ /* 0x000e240008000800 */
[----:B------:R1:W-:Y:S04]  /*1c0b60*/  STL [R1+0x5d4], R6 ;  /* 0x0005d40601007387 */ /* 0x0003e80000100800 */
[----:B------:R-:W4:Y:S01]  /*1c0b70*/  LDL.LU R61, [R1+0x1c68] ;  /* 0x001c6800013d7983 */ /* 0x000f220000300800 */
[----:B-1----:R-:W-:-:S03]  /*1c0b80*/  IADD3 R26, P1, PT, R0, R20, RZ ;  /* 0x00000014001a7210 */ /* 0x002fc60007f3e0ff */
[----:B------:R-:W4:Y:S01]  /*1c0b90*/  LDL.LU R6, [R1+0x1c6c] ;  /* 0x001c6c0001067983 */ /* 0x000f220000300800 */
[----:B--2---:R-:W-:-:S05]  /*1c0ba0*/  F2FP.SATFINITE.E5M2.F32.PACK_AB_MERGE_C R2, R4, R3, RZ ;  /* 0x000000030402723e */ /* 0x004fca00048060ff */
[----:B------:R1:W-:Y:S04]  /*1c0bb0*/  STL [R1+0x5c4], R2 ;  /* 0x0005c40201007387 */ /* 0x0003e80000100800 */
[----:B------:R-:W2:Y:S04]  /*1c0bc0*/  LDL.LU R3, [R1+0x26c0] ;  /* 0x0026c00001037983 */ /* 0x000ea80000300800 */
[----:B------:R-:W2:Y:S01]  /*1c0bd0*/  LDL.LU R4, [R1+0x26c4] ;  /* 0x0026c40001047983 */ /* 0x000ea20000300800 */
[----:B-1----:R-:W-:-:S03]  /*1c0be0*/  SHF.R.S32.HI R2, RZ, 0x1f, R0 ;  /* 0x0000001fff027819 */ /* 0x002fc60000011400 */
[----:B------:R-:W2:Y:S02]  /*1c0bf0*/  LDL.LU R51, [R1+0x26c8] ;  /* 0x0026c80001337983 */ /* 0x000ea40000300800 */
[----:B------:R-:W-:Y:S01]  /*1c0c00*/  IMAD.X R27, R2, 0x1, R19, P1 ;  /* 0x00000001021b7824 */ /* 0x000fe200008e0613 */
[----:B------:R-:W-:-:S04]  /*1c0c10*/  F2FP.SATFINITE.E5M2.F32.PACK_AB_MERGE_C R7, R58, R57, RZ ;  /* 0x000000393a07723e */ /* 0x000fc800048060ff */
[----:B------:R-:W-:Y:S04]  /*1c0c20*/  STL.64 [R1+0x2700], R26 ;  /* 0x0027001a01007387 */ /* 0x000fe80000100a00 */
[----:B------:R-:W-:Y:S04]  /*1c0c30*/  STL [R1+0x562c], R7 ;  /* 0x00562c0701007387 */ /* 0x000fe80000100800 */
[----:B------:R-:W2:Y:S01]  /*1c0c40*/  LDL.LU R52, [R1+0x26cc] ;  /* 0x0026cc0001347983 */ /* 0x000ea20000300800 */
[----:B------:R-:W-:-:S05]  /*1c0c50*/  F2FP.SATFINITE.E5M2.F32.PACK_AB_MERGE_C R5, R8, R5, RZ ;  /* 0x000000050805723e */ /* 0x000fca00048060ff */
[----:B------:R1:W-:Y:S04]  /*1c0c60*/  STL [R1+0x5ac], R5 ;  /* 0x0005ac0501007387 */ /* 0x0003e80000100800 */
[----:B------:R-:W2:Y:S04]  /*1c0c70*/  LDL.LU R53, [R1+0x26b0] ;  /* 0x0026b00001357983 */ /* 0x000ea80000300800 */
[----:B------:R-:W2:Y:S04]  /*1c0c80*/  LDL.LU R54, [R1+0x26b4] ;  /* 0x0026b40001367983 */ /* 0x000ea80000300800 */
[----:B------:R-:W2:Y:S04]  /*1c0c90*/  LDL.LU R55, [R1+0x26b8] ;  /* 0x0026b80001377983 */ /* 0x000ea80000300800 */
[----:B------:R-:W2:Y:S04]  /*1c0ca0*/  LDL.LU R56, [R1+0x26bc] ;  /* 0x0026bc0001387983 */ /* 0x000ea80000300800 */
[----:B------:R-:W2:Y:S04]  /*1c0cb0*/  LDL.LU R57, [R1+0x26a0] ;  /* 0x0026a00001397983 */ /* 0x000ea80000300800 */
[----:B------:R-:W2:Y:S04]  /*1c0cc0*/  LDL.LU R58, [R1+0x26a4] ;  /* 0x0026a400013a7983 */ /* 0x000ea80000300800 */
[----:B-1----:R-:W2:Y:S04]  /*1c0cd0*/  LDL.LU R5, [R1+0x26a8] ;  /* 0x0026a80001057983 */ /* 0x002ea80000300800 */
[----:B------:R-:W2:Y:S01]  /*1c0ce0*/  LDL.LU R8, [R1+0x26ac] ;  /* 0x0026ac0001087983 */ /* 0x000ea20000300800 */
[----:B------:R-:W-:-:S05]  /*1c0cf0*/  IADD3 R26, P1, PT, R0, R10, RZ ;  /* 0x0000000a001a7210 */ /* 0x000fca0007f3e0ff */
[----:B------:R-:W-:-:S05]  /*1c0d00*/  IMAD.X R27, R2, 0x1, R9, P1 ;  /* 0x00000001021b7824 */ /* 0x000fca00008e0609 */
[----:B------:R1:W-:Y:S02]  /*1c0d10*/  STL.64 [R1+0x26f0], R26 ;  /* 0x0026f01a01007387 */ /* 0x0003e40000100a00 */
[----:B-1----:R-:W-:-:S05]  /*1c0d20*/  IADD3 R26, P1, PT, R0, R18, RZ ;  /* 0x00000012001a7210 */ /* 0x002fca0007f3e0ff */
[----:B------:R-:W-:Y:S01]  /*1c0d30*/  IMAD.X R27, R2, 0x1, R17, P1 ;  /* 0x00000001021b7824 */ /* 0x000fe200008e0611 */
[----:B---3--:R-:W-:-:S05]  /*1c0d40*/  F2FP.SATFINITE.E5M2.F32.PACK_AB_MERGE_C R25, R46, R45, RZ ;  /* 0x0000002d2e19723e */ /* 0x008fca00048060ff */
[----:B------:R-:W-:Y:S01]  /*1c0d50*/  STL [R1+0x5628], R25 ;  /* 0x0056281901007387 */ /* 0x000fe20000100800 */
[----:B----4-:R-:W-:-:S05]  /*1c0d60*/  F2FP.SATFINITE.E5M2.F32.PACK_AB_MERGE_C R7, R48, R47, RZ ;  /* 0x0000002f3007723e */ /* 0x010fca00048060ff */
[----:B------:R1:W-:Y:S01]  /*1c0d70*/  STL [R1+0x58c], R7 ;  /* 0x00058c0701007387 */ /* 0x0003e20000100800 */
[----:B------:R-:W-:-:S05]  /*1c0d80*/  F2FP.SATFINITE.E5M2.F32.PACK_AB_MERGE_C R35, R50, R49, RZ ;  /* 0x000000313223723e */ /* 0x000fca00048060ff */
[----:B------:R-:W-:Y:S04]  /*1c0d90*/  STL [R1+0x8844], R35 ;  /* 0x0088442301007387 */ /* 0x000fe80000100800 */
[----:B------:R3:W-:Y:S01]  /*1c0da0*/  STL.64 [R1+0x26e0], R26 ;  /* 0x0026e01a01007387 */ /* 0x0007e20000100a00 */
[----:B-1----:R-:W-:-:S05]  /*1c0db0*/  F2FP.SATFINITE.E5M2.F32.PACK_AB_MERGE_C R7, R60, R59, RZ ;  /* 0x0000003b3c07723e */ /* 0x002fca00048060ff */
[----:B------:R1:W-:Y:S01]  /*1c0dc0*/  STL [R1+0x1bc], R7 ;  /* 0x0001bc0701007387 */ /* 0x0003e20000100800 */
[----:B---3--:R-:W-:-:S03]  /*1c0dd0*/  IADD3 R26, P1, PT, R0, R12, RZ ;  /* 0x0000000c001a7210 */ /* 0x008fc60007f3e0ff */
[----:B------:R-:W3:Y:S04]  /*1c0de0*/  LDL.LU R59, [R1+0x2690] ;  /* 0x00269000013b7983 */ /* 0x000ee80000300800 */
[----:B------:R-:W3:Y:S01]  /*1c0df0*/  LDL.LU R60, [R1+0x2694] ;  /* 0x00269400013c7983 */ /* 0x000ee20000300800 */
[----:B------:R-:W-:Y:S01]  /*1c0e00*/  IMAD.X R27, R2, 0x1, R11, P1 ;  /* 0x00000001021b7824 */ /* 0x000fe200008e060b */
[----:B-1----:R-:W-:-:S04]  /*1c0e10*/  F2FP.SATFINITE.E5M2.F32.PACK_AB_MERGE_C R7, R6, R61, RZ ;  /* 0x0000003d0607723e */ /* 0x002fc800048060ff */
[----:B------:R1:W-:Y:S04]  /*1c0e20*/  STL.64 [R1+0x26d8], R26 ;  /* 0x0026d81a01007387 */ /* 0x0003e80000100a00 */
[----:B------:R-:W4:Y:S04]  /*1c0e30*/  LDL.LU R61, [R1+0x2698] ;  /* 0x00269800013d7983 */ /* 0x000f280000300800 */
[----:B------:R-:W4:Y:S01]  /*1c0e40*/  LDL.LU R6, [R1+0x269c] ;  /* 0x00269c0001067983 */ /* 0x000f220000300800 */
[----:B-1----:R-:W-:-:S03]  /*1c0e50*/  IADD3 R26, P1, PT, R0, R22, RZ ;  /* 0x00000016001a7210 */ /* 0x002fc60007f3e0ff */
[----:B------:R-:W-:Y:S02]  /*1c0e60*/  STL [R1+0x574], R7 ;  /* 0x0005740701007387 */ /* 0x000fe40000100800 */
[----:B------:R-:W-:Y:S01]  /*1c0e70*/  IMAD.X R27, R2, 0x1, R21, P1 ;  /* 0x00000001021b7824 */ /* 0x000fe200008e0615 */
[----:B--2---:R-:W-:-:S05]  /*1c0e80*/  F2FP.SATFINITE.E5M2.F32.PACK_AB_MERGE_C R42, R4, R3, RZ ;  /* 0x00000003042a723e */ /* 0x004fca00048060ff */
[----:B------:R-:W-:Y:S04]  /*1c0e90*/  STL [R1+0x8670], R42 ;  /* 0x0086702a01007387 */ /* 0x000fe80000100800 */
[----:B------:R-:W2:Y:S04]  /*1c0ea0*/  LDL.LU R3, [R1+0x2680] ;  /* 0x0026800001037983 */ /* 0x000ea80000300800 */
[----:B------:R-:W2:Y:S04]  /*1c0eb0*/  LDL.LU R4, [R1+0x2684] ;  /* 0x0026840001047983 */ /* 0x000ea80000300800 */
[----:B------:R1:W-:Y:S01]  /*1c0ec0*/  STL.64 [R1+0x26d0], R26 ;  /* 0x0026d01a01007387 */ /* 0x0003e20000100a00 */
[----:B------:R-:W-:-:S02]  /*1c0ed0*/  F2FP.SATFINITE.E5M2.F32.PACK_AB_MERGE_C R41, R52, R51, RZ ;  /* 0x000000333429723e */ /* 0x000fc400048060ff */
[----:B-1----:R-:W-:-:S03]  /*1c0ee0*/  IADD3 R26, P1, PT, R0, R24, RZ ;  /* 0x00000018001a7210 */ /* 0x002fc60007f3e0ff */
[----:B------:R-:W-:Y:S02]  /*1c0ef0*/  STL [R1+0x8658], R41 ;  /* 0x0086582901007387 */ /* 0x000fe40000100800 */
[----:B------:R-:W-:Y:S01]  /*1c0f00*/  IMAD.X R27, R2, 0x1, R23, P1 ;  /* 0x00000001021b7824 */ /* 0x000fe200008e0617 */
[----:B------:R-:W-:-:S05]  /*1c0f10*/  F2FP.SATFINITE.E5M2.F32.PACK_AB_MERGE_C R7, R54, R53, RZ ;  /* 0x000000353607723e */ /* 0x000fca00048060ff */
[----:B------:R1:W-:Y:S04]  /*1c0f20*/  STL [R1+0x5518], R7 ;  /* 0x0055180701007387 */ /* 0x0003e80000100800 */
[----:B------:R0:W-:Y:S01]  /*1c0f30*/  STL.64 [R1+0x26c0], R26 ;  /* 0x0026c01a01007387 */ /* 0x0001e20000100a00 */
[----:B------:R-:W-:Y:S02]  /*1c0f40*/  F2FP.SATFINITE.E5M2.F32.PACK_AB_MERGE_C R25, R56, R55, RZ ;  /* 0x000000373819723e */ /* 0x000fe400048060ff */
[----:B-1----:R-:W-:Y:S02]  /*1c0f50*/  F2FP.SATFINITE.E5M2.F32.PACK_AB_MERGE_C R7, R58, R57, RZ ;  /* 0x000000393a07723e */ /* 0x002fe400048060ff */
[----:B0-----:R-:W-:Y:S01]  /*1c0f60*/  IADD3 R26, P1, PT, R0, R16, RZ ;  /* 0x00000010001a7210 */ /* 0x001fe20007f3e0ff */
[----:B------:R-:W-:Y:S01]  /*1c0f70*/  STL [R1+0x5528], R25 ;  /* 0x0055281901007387 */ /* 0x000fe20000100800 */
[----:B------:R-:W-:-:S03]  /*1c0f80*/  F2FP.SATFINITE.E5M2.F32.PACK_AB_MERGE_C R5, R8, R5, RZ ;  /* 0x000000050805723e */ /* 0x000fc600048060ff */
[----:B------:R-:W-:Y:S01]  /*1c0f90*/  IMAD.X R27, R2, 0x1, R15, P1 ;  /* 0x00000001021b7824 */ /* 0x000fe200008e060f */
[----:B------:R-:W-:Y:S04]  /*1c0fa0*/  STL [R1+0x54cc], R7 ;  /* 0x0054cc0701007387 */ /* 0x000fe80000100800 */
[----:B------:R-:W-:Y:S04]  /*1c0fb0*/  STL.64 [R1+0x26b0], R26 ;  /* 0x0026b01a01007387 */ /* 0x000fe80000100a00 */
[----:B------:R0:W-:Y:S04]  /*1c0fc0*/  STL [R1+0x54d0], R5 ;  /* 0x0054d00501007387 */ /* 0x0001e80000100800 */
[----:B0-----:R-:W2:Y:S04]  /*1c0fd0*/  LDL.LU R5, [R1+0x2688] ;  /* 0x0026880001057983 */ /* 0x001ea80000300800 */
[----:B------:R-:W2:Y:S01]  /*1c0fe0*/  LDL.LU R8, [R1+0x268c] ;  /* 0x00268c0001087983 */ /* 0x000ea20000300800 */
[----:B------:R-:W-:-:S03]  /*1c0ff0*/  IADD3 R26, P1, PT, R0, R14, RZ ;  /* 0x0000000e001a7210 */ /* 0x000fc60007f3e0ff */
[----:B------:R-:W2:Y:S02]  /*1c1000*/  LDL.LU R40, [R1+0x2670] ;  /* 0x0026700001287983 */ /* 0x000ea40000300800 */
[----:B------:R-:W-:-:S05]  /*1c1010*/  IMAD.X R27, R2, 0x1, R13, P1 ;  /* 0x00000001021b7824 */ /* 0x000fca00008e060d */
[----:B------:R-:W-:Y:S04]  /*1c1020*/  STL.64 [R1+0x26a0], R26 ;  /* 0x0026a01a01007387 */ /* 0x000fe80000100a00 */
[----:B------:R-:W2:Y:S04]  /*1c1030*/  LDL.LU R43, [R1+0x2674] ;  /* 0x00267400012b7983 */ /* 0x000ea80000300800 */
[----:B------:R-:W2:Y:S04]  /*1c1040*/  LDL.LU R44, [R1+0x2678] ;  /* 0x00267800012c7983 */ /* 0x000ea80000300800 */
[----:B------:R-:W2:Y:S04]  /*1c1050*/  LDL.LU R45, [R1+0x267c] ;  /* 0x00267c00012d7983 */ /* 0x000ea80000300800 */
[----:B------:R-:W2:Y:S04]  /*1c1060*/  LDL.LU R46, [R1+0x2660] ;  /* 0x00266000012e7983 */ /* 0x000ea80000300800 */
[----:B------:R-:W2:Y:S04]  /*1c1070*/  LDL.LU R47, [R1+0x2664] ;  /* 0x00266400012f7983 */ /* 0x000ea80000300800 */
[----:B------:R-:W2:Y:S04]  /*1c1080*/  LDL.LU R53, [R1+0x2668] ;  /* 0x0026680001357983 */ /* 0x000ea80000300800 */
[----:B------:R-:W2:Y:S01]  /*1c1090*/  LDL.LU R54, [R1+0x266c] ;  /* 0x00266c0001367983 */ /* 0x000ea20000300800 */
[----:B------:R-:W-:Y:S01]  /*1c10a0*/  VIADD R0, R0, UR6 ;  /* 0x0000000600007c36 */ /* 0x000fe20008000000 */
[----:B------:R-:W0:Y:S01]  /*1c10b0*/  LDCU UR6, c[0x0][0x3b8] ;  /* 0x00007700ff0677ac */ /* 0x000e220008000800 */
[----:B---3--:R-:W-:-:S05]  /*1c10c0*/  F2FP.SATFINITE.E5M2.F32.PACK_AB_MERGE_C R2, R60, R59, RZ ;  /* 0x0000003b3c02723e */ /* 0x008fca00048060ff */
[----:B------:R4:W-:Y:S04]  /*1c10d0*/  STL [R1+0x5478], R2 ;  /* 0x0054780201007387 */ /* 0x0009e80000100800 */
[----:B------:R-:W3:Y:S04]  /*1c10e0*/  LDL.LU R55, [R1+0x2650] ;  /* 0x0026500001377983 */ /* 0x000ee80000300800 */
[----:B------:R-:W3:Y:S01]  /*1c10f0*/  LDL.LU R56, [R1+0x2654] ;  /* 0x0026540001387983 */ /* 0x000ee20000300800 */
[----:B----4-:R-:W-:-:S03]  /*1c1100*/  F2FP.SATFINITE.E5M2.F32.PACK_AB_MERGE_C R2, R6, R61, RZ ;  /* 0x0000003d0602723e */ /* 0x010fc600048060ff */
[----:B------:R-:W4:Y:S04]  /*1c1110*/  LDL.LU R59, [R1+0x2658] ;  /* 0x00265800013b7983 */ /* 0x000f280000300800 */
[----:B------:R-:W4:Y:S04]  /*1c1120*/  LDL.LU R61, [R1+0x265c] ;  /* 0x00265c00013d7983 */ /* 0x000f280000300800 */
[----:B------:R1:W-:Y:S02]  /*1c1130*/  STL [R1+0x5484], R2 ;  /* 0x0054840201007387 */ /* 0x0003e40000100800 */
[----:B-1----:R-:W-:-:S02]  /*1c1140*/  IADD3 R2, P1, PT, R0, R20, RZ ;  /* 0x0000001400027210 */ /* 0x002fc40007f3e0ff */
[----:B--2---:R-:W-:Y:S02]  /*1c1150*/  F2FP.SATFINITE.E5M2.F32.PACK_AB_MERGE_C R6, R4, R3, RZ ;  /* 0x000000030406723e */ /* 0x004fe400048060ff */
[----:B------:R-:W-:-:S03]  /*1c1160*/  SHF.R.S32.HI R4, RZ, 0x1f, R0 ;  /* 0x0000001fff047819 */ /* 0x000fc60000011400 */
[----:B------:R1:W-:Y:S02]  /*1c1170*/  STL [R1+0x543c], R6 ;  /* 0x00543c0601007387 */ /* 0x0003e40000100800 */
[----:B------:R-:W-:Y:S02]  /*1c1180*/  IMAD.X R3, R4, 0x1, R19, P1 ;  /* 0x0000000104037824 */ /* 0x000fe400008e0613 */
[----:B------:R-:W2:Y:S04]  /*1c1190*/  LDL.LU R48, [R1+0x2640] ;  /* 0x0026400001307983 */ /* 0x000ea80000300800 */
[----:B------:R-:W2:Y:S04]  /*1c11a0*/  LDL.LU R49, [R1+0x2644] ;  /* 0x0026440001317983 */ /* 0x000ea80000300800 */
[----:B------:R-:W2:Y:S04]  /*1c11b0*/  LDL.LU R50, [R1+0x2648] ;  /* 0x0026480001327983 */ /* 0x000ea80000300800 */
[----:B------:R0:W-:Y:S04]  /*1c11c0*/  STL.64 [R1+0x2690], R2 ;  /* 0x0026900201007387 */ /* 0x0001e80000100a00 */
[----:B------:R-:W2:Y:S04]  /*1c11d0*/  LDL.LU R51, [R1+0x264c] ;  /* 0x00264c0001337983 */ /* 0x000ea80000300800 */
[----:B------:R-:W2:Y:S04]  /*1c11e0*/  LDL.LU R52, [R1+0x2630] ;  /* 0x0026300001347983 */ /* 0x000ea80000300800 */
[----:B------:R-:W2:Y:S04]  /*1c11f0*/  LDL.LU R57, [R1+0x2634] ;  /* 0x0026340001397983 */ /* 0x000ea80000300800 */
[----:B------:R-:W2:Y:S04]  /*1c1200*/  LDL.LU R58, [R1+0x2638] ;  /* 0x00263800013a7983 */ /* 0x000ea80000300800 */
[----:B------:R-:W2:Y:S04]  /*1c1210*/  LDL.LU R60, [R1+0x263c] ;  /* 0x00263c00013c7983 */ /* 0x000ea80000300800 */
[----:B-1----:R-:W2:Y:S04]  /*1c1220*/  LDL.LU R6, [R1+0x2620] ;  /* 0x0026200001067983 */ /* 0x002ea80000300800 */
[----:B0-----:R-:W2:Y:S01]  /*1c1230*/  LDL.LU R3, [R1+0x2624] ;  /* 0x0026240001037983 */ /* 0x001ea20000300800 */
[----:B------:R-:W-:-:S03]  /*1c1240*/  F2FP.SATFINITE.E5M2.F32.PACK_AB_MERGE_C R2, R8, R5, RZ ;  /* 0x000000050802723e */ /* 0x000fc600048060ff */
[----:B------:R-:W2:Y:S04]  /*1c1250*/  LDL.LU R5, [R1+0x2628] ;  /* 0x0026280001057983 */ /* 0x000ea80000300800 */
[----:B------:R-:W2:Y:S01]  /*1c1260*/  LDL.LU R8, [R1+0x262c] ;  /* 0x00262c0001087983 */ /* 0x000ea20000300800 */
[----:B------:R-:W-:-:S03]  /*1c1270*/  IADD3 R26, P1, PT, R0, R10, RZ ;  /* 0x0000000a001a7210 */ /* 0x000fc60007f3e0ff */
[----:B------:R0:W-:Y:S02]  /*1c1280*/  STL [R1+0x5444], R2 ;  /* 0x0054440201007387 */ /* 0x0001e40000100800 */
[----:B------:R-:W-:Y:S01]  /*1c1290*/  IMAD.X R27, R4, 0x1, R9, P1 ;  /* 0x00000001041b7824 */ /* 0x000fe200008e0609 */
[----:B0-----:R-:W-:-:S05]  /*1c12a0*/  F2FP.SATFINITE.E5M2.F32.PACK_AB_MERGE_C R2, R43, R40, RZ ;  /* 0x000000282b02723e */ /* 0x001fca00048060ff */
[----:B------:R0:W-:Y:S01]  /*1c12b0*/  STL [R1+0x5400], R2 ;  /* 0x0054000201007387 */ /* 0x0001e20000100800 */
[----:B------:R-:W-:-:S05]  /*1c12c0*/  F2FP.SATFINITE.E5M2.F32.PACK_AB_MERGE_C R32, R47, R46, RZ ;  /* 0x0000002e2f20723e */ /* 0x000fca00048060ff */
[----:B------:R-:W-:Y:S04]  /*1c12d0*/  STL [R1+0x86a8], R32 ;  /* 0x0086a82001007387 */ /* 0x000fe80000100800 */
[----:B------:R1:W-:Y:S01]  /*1c12e0*/  STL.64 [R1+0x2680], R26 ;  /* 0x0026801a01007387 */ /* 0x0003e20000100a00 */
[----:B0-----:R-:W-:Y:S02]  /*1c12f0*/  F2FP.SATFINITE.E5M2.F32.PACK_AB_MERGE_C R2, R45, R44, RZ ;  /* 0x0000002c2d02723e */ /* 0x001fe400048060ff */
[----:B-1----:R-:W-:-:S03]  /*1c1300*/  IADD3 R26, P1, PT, R0, R18, RZ ;  /* 0x00000012001a7210 */ /* 0x002fc60007f3e0ff */
[----:B------:R3:W-:Y:S02]  /*1c1310*/  STL [R1+0x5404], R2 ;  /* 0x0054040201007387 */ /* 0x0007e40000100800 */
[----:B------:R-:W-:Y:S01]  /*1c1320*/  IMAD.X R27, R4, 0x1, R17, P1 ;  /* 0x00000001041b7824 */ /* 0x000fe200008e0611 */
[----:B------:R-:W-:-:S04]  /*1c1330*/  F2FP.SATFINITE.E5M2.F32.PACK_AB_MERGE_C R7, R54, R53, RZ ;  /* 0x000000353607723e */ /* 0x000fc800048060ff */
[----:B------:R0:W-:Y:S04]  /*1c1340*/  STL.64 [R1+0x2670], R26 ;  /* 0x0026701a01007387 */ /* 0x0001e80000100a00 */
[----:B------:R-:W-:Y:S01]  /*1c1350*/  STL [R1+0x53cc], R7 ;  /* 0x0053cc0701007387 */ /* 0x000fe20000100800 */
[----:B---3--:R-:W-:Y:S02]  /*1c1360*/  F2FP.SATFINITE.E5M2.F32.PACK_AB_MERGE_C R2, R56, R55, RZ ;  /* 0x000000373802723e */ /* 0x008fe400048060ff */
[----:B0-----:R-:W-:-:S03]  /*1c1370*/  IADD3 R26, P1, PT, R0, R12, RZ ;  /* 0x0000000c001a7210 */ /* 0x001fc60007f3e0ff */
[----:B------:R4:W-:Y:S02]  /*1c1380*/  STL [R1+0x538c], R2 ;  /* 0x00538c0201007387 */ /* 0x0009e40000100800 */
[----:B------:R-:W-:Y:S02]  /*1c1390*/  IMAD.X R27, R4, 0x1, R11, P1 ;  /* 0x00000001041b7824 */ /* 0x000fe400008e060b */
[----:B------:R-:W3:Y:S04]  /*1c13a0*/  LDL.LU R53, [R1+0x2610] ;  /* 0x0026100001357983 */ /* 0x000ee80000300800 */
[----:B------:R-:W3:Y:S01]  /*1c13b0*/  LDL.LU R54, [R1+0x2614] ;  /* 0x0026140001367983 */ /* 0x000ee20000300800 */
[----:B----4-:R-:W-:-:S03]  /*1c13c0*/  F2FP.SATFINITE.E5M2.F32.PACK_AB_MERGE_C R2, R61, R59, RZ ;  /* 0x0000003b3d02723e */ /* 0x010fc600048060ff */
[----:B------:R0:W-:Y:S04]  /*1c13d0*/  STL.64 [R1+0x2660], R26 ;  /* 0x0026601a01007387 */ /* 0x0001e80000100a00 */
[----:B------:R2:W-:Y:S04]  /*1c13e0*/  STL [R1+0x5390], R2 ;  /* 0x0053900201007387 */ /* 0x0005e80000100800 */
[----:B------:R-:W4:Y:S01]  /*1c13f0*/  LDL.LU R55, [R1+0x2618] ;  /* 0x0026180001377983 */ /* 0x000f220000300800 */
[----:B0-----:R-:W-:-:S03]  /*1c1400*/  IADD3 R26, P1, PT, R0, R22, RZ ;  /* 0x00000016001a7210 */ /* 0x001fc60007f3e0ff */
[----:B------:R-:W4:Y:S02]  /*1c1410*/  LDL.LU R56, [R1+0x261c] ;  /* 0x00261c0001387983 */ /* 0x000f240000300800 */
[----:B------:R-:W-:Y:S02]  /*1c1420*/  IMAD.X R27, R4, 0x1, R21, P1 ;  /* 0x00000001041b7824 */ /* 0x000fe400008e0615 */
[----:B------:R-:W4:Y:S04]  /*1c1430*/  LDL.LU R59, [R1+0x2600] ;  /* 0x00260000013b7983 */ /* 0x000f280000300800 */
[----:B------:R-:W4:Y:S01]  /*1c1440*/  LDL.LU R61, [R1+0x2604] ;  /* 0x00260400013d7983 */ /* 0x000f220000300800 */
[----:B--2---:R-:W-:-:S05]  /*1c1450*/  F2FP.SATFINITE.E5M2.F32.PACK_AB_MERGE_C R2, R49, R48, RZ ;  /* 0x000000303102723e */ /* 0x004fca00048060ff */
[----:B------:R0:W-:Y:S04]  /*1c1460*/  STL [R1+0x2768], R2 ;  /* 0x0027680201007387 */ /* 0x0001e80000100800 */
[----:B------:R1:W-:Y:S01]  /*1c1470*/  STL.64 [R1+0x2650], R26 ;  /* 0x0026501a01007387 */ /* 0x0003e20000100a00 */
[----:B------:R-:W-:Y:S02]  /*1c1480*/  F2FP.SATFINITE.E5M2.F32.PACK_AB_MERGE_C R7, R51, R50, RZ ;  /* 0x000000323307723e */ /* 0x000fe400048060ff */
[----:B0-----:R-:W-:Y:S02]  /*1c1490*/  F2FP.SATFINITE.E5M2.F32.PACK_AB_MERGE_C R2, R57, R52, RZ ;  /* 0x000000343902723e */ /* 0x001fe400048060ff */
[----:B-1----:R-:W-:Y:S01]  /*1c14a0*/  IADD3 R26, P1, PT, R0, R24, RZ ;  /* 0x00000018001a7210 */ /* 0x002fe20007f3e0ff */
[----:B------:R0:W-:Y:S04]  /*1c14b0*/  STL [R1+0x278c], R7 ;  /* 0x00278c0701007387 */ /* 0x0001e80000100800 */
[----:B------:R-:W-:Y:S01]  /*1c14c0*/  IMAD.X R27, R4, 0x1, R23, P1 ;  /* 0x00000001041b7824 */ /* 0x000fe200008e0617 */
[----:B------:R1:W-:Y:S01]  /*1c14d0*/  STL [R1+0x266c], R2 ;  /* 0x00266c0201007387 */ /* 0x0003e20000100800 */
[----:B0-----:R-:W-:-:S02]  /*1c14e0*/  F2FP.SATFINITE.E5M2.F32.PACK_AB_MERGE_C R7, R60, R58, RZ ;  /* 0x0000003a3c07723e */ /* 0x001fc400048060ff */
[----:B-1----:R-:W-:Y:S02]  /*1c14f0*/  IADD3 R2, P1, PT, R0, R16, RZ ;  /* 0x0000001000027210 */ /* 0x002fe40007f3e0ff */
[----:B------:R-:W-:Y:S01]  /*1c1500*/  F2FP.SATFINITE.E5M2.F32.PACK_AB_MERGE_C R6, R3, R6, RZ ;  /* 0x000000060306723e */ /* 0x000fe200048060ff */
[----:B------:R-:W-:Y:S02]  /*1c1510*/  STL.64 [R1+0x2640], R26 ;  /* 0x0026401a01007387 */ /* 0x000fe40000100a00 */
[----:B------:R-:W-:Y:S02]  /*1c1520*/  IMAD.X R3, R4, 0x1, R15, P1 ;  /* 0x0000000104037824 */ /* 0x000fe400008e060f */
[----:B------:R-:W-:Y:S04]  /*1c1530*/  STL [R1+0x2688], R7 ;  /* 0x0026880701007387 */ /* 0x000fe80000100800 */
[----:B------:R-:W-:Y:S04]  /*1c1540*/  STL [R1+0x2638], R6 ;  /* 0x0026380601007387 */ /* 0x000fe80000100800 */
[----:B------:R0:W-:Y:S04]  /*1c1550*/  STL.64 [R1+0x2630], R2 ;  /* 0x0026300201007387 */ /* 0x0001e80000100a00 */
[----:B------:R-:W2:Y:S04]  /*1c1560*/  LDL.LU R43, [R1+0x2608] ;  /* 0x00260800012b7983 */ /* 0x000ea80000300800 */
[----:B------:R-:W2:Y:S01]  /*1c1570*/  LDL.LU R44, [R1+0x260c] ;  /* 0x00260c00012c7983 */ /* 0x000ea20000300800 */
[----:B0-----:R-:W-:-:S05]  /*1c1580*/  F2FP.SATFINITE.E5M2.F32.PACK_AB_MERGE_C R2, R8, R5, RZ ;  /* 0x000000050802723e */ /* 0x001fca00048060ff */
[----:B------:R0:W-:Y:S04]  /*1c1590*/  STL [R1+0x262c], R2 ;  /* 0x00262c0201007387 */ /* 0x0001e80000100800 */
[----:B------:R-:W2:Y:S04]  /*1c15a0*/  LDL.LU R6, [R1+0x25f0] ;  /* 0x0025f00001067983 */ /* 0x000ea80000300800 */
[----:B------:R-:W2:Y:S01]  /*1c15b0*/  LDL.LU R5, [R1+0x25f4] ;  /* 0x0025f40001057983 */ /* 0x000ea20000300800 */
[----:B0-----:R-:W-:-:S03]  /*1c15c0*/  IADD3 R2, P1, PT, R0, R14, RZ ;  /* 0x0000000e00027210 */ /* 0x001fc60007f3e0ff */
[----:B------:R-:W2:Y:S02]  /*1c15d0*/  LDL.LU R45, [R1+0x25f8] ;  /* 0x0025f800012d7983 */ /* 0x000ea40000300800 */
[----:B------:R-:W-:Y:S02]  /*1c15e0*/  IMAD.X R3, R4, 0x1, R13, P1 ;  /* 0x0000000104037824 */ /* 0x000fe400008e060d */
[----:B------:R-:W2:Y:S04]  /*1c15f0*/  LDL.LU R46, [R1+0x25fc] ;  /* 0x0025fc00012e7983 */ /* 0x000ea80000300800 */
[----:B------:R-:W2:Y:S04]  /*1c1600*/  LDL.LU R57, [R1+0x25e0] ;  /* 0x0025e00001397983 */ /* 0x000ea80000300800 */
[----:B------:R0:W-:Y:S04]  /*1c1610*/  STL.64 [R1+0x2620], R2 ;  /* 0x0026200201007387 */ /* 0x0001e80000100a00 */
[----:B------:R-:W2:Y:S04]  /*1c1620*/  LDL.LU R58, [R1+0x25e4] ;  /* 0x0025e400013a7983 */ /* 0x000ea80000300800 */
[----:B------:R-:W2:Y:S04]  /*1c1630*/  LDL.LU R60, [R1+0x25e8] ;  /* 0x0025e800013c7983 */ /* 0x000ea80000300800 */
[----:B0-----:R-:W2:Y:S04]  /*1c1640*/  LDL.LU R3, [R1+0x25ec] ;  /* 0x0025ec0001037983 */ /* 0x001ea80000300800 */
[----:B------:R-:W2:Y:S04]  /*1c1650*/  LDL.LU R8, [R1+0x25d0] ;  /* 0x0025d00001087983 */ /* 0x000ea80000300800 */
[----:B------:R-:W2:Y:S01]  /*1c1660*/  LDL.LU R4, [R1+0x25d4] ;  /* 0x0025d40001047983 */ /* 0x000ea20000300800 */
[----:B------:R-:W-:Y:S01]  /*1c1670*/  VIADD R0, R0, UR6 ;  /* 0x0000000600007c36 */ /* 0x000fe20008000000 */
[----:B------:R-:W0:Y:S04]  /*1c1680*/  LDCU UR6, c[0x0][0x3b8] ;  /* 0x00007700ff0677ac */ /* 0x000e280008000800 */
[----:B------:R-:W-:-:S02]  /*1c1690*/  IADD3 R26, P1, PT, R0, R20, RZ ;  /* 0x00000014001a7210 */ /* 0x000fc40007f3e0ff */
[----:B---3--:R-:W-:-:S05]  /*1c16a0*/  F2FP.SATFINITE.E5M2.F32.PACK_AB_MERGE_C R2, R54, R53, RZ ;  /* 0x000000353602723e */ /* 0x008fca00048060ff */
[----:B------:R1:W-:Y:S01]  /*1c16b0*/  STL [R1+0x2628], R2 ;  /* 0x0026280201007387 */ /* 0x0003e20000100800 */
[----:B----4-:R-:W-:-:S05]  /*1c16c0*/  F2FP.SATFINITE.E5M2.F32.PACK_AB_MERGE_C R7, R56, R55, RZ ;  /* 0x000000373807723e */ /* 0x010fca00048060ff */
[----:B------:R-:W-:Y:S01]  /*1c16d0*/  STL [R1+0x261c], R7 ;  /* 0x00261c0701007387 */ /* 0x000fe20000100800 */
[----:B-1----:R-:W-:-:S03]  /*1c16e0*/  F2FP.SATFINITE.E5M2.F32.PACK_AB_MERGE_C R2, R61, R59, RZ ;  /* 0x0000003b3d02723e */ /* 0x002fc600048060ff */
[----:B------:R-:W3:Y:S04]  /*1c16f0*/  LDL.LU R47, [R1+0x25d8] ;  /* 0x0025d800012f7983 */ /* 0x000ee80000300800 */
[----:B------:R-:W3:Y:S04]  /*1c1700*/  LDL.LU R48, [R1+0x25dc] ;  /* 0x0025dc0001307983 */ /* 0x000ee80000300800 */
[----:B------:R1:W-:Y:S04]  /*1c1710*/  STL [R1+0x2618], R2 ;  /* 0x0026180201007387 */ /* 0x0003e80000100800 */
[----:B------:R-:W4:Y:S04]  /*1c1720*/  LDL.LU R49, [R1+0x25c0] ;  /* 0x0025c00001317983 */ /* 0x000f280000300800 */
[----:B------:R-:W4:Y:S01]  /*1c1730*/  LDL.LU R50, [R1+0x25c4] ;  /* 0x0025c40001327983 */ /* 0x000f220000300800 */
[----:B-1----:R-:W-:-:S03]  /*1c1740*/  SHF.R.S32.HI R2, RZ, 0x1f, R0 ;  /* 0x0000001fff027819 */ /* 0x002fc60000011400 */
[----:B------:R-:W4:Y:S04]  /*1c1750*/  LDL.LU R51, [R1+0x25c8] ;  /* 0x0025c80001337983 */ /* 0x000f280000300800 */
[----:B------:R-:W4:Y:S01]  /*1c1760*/  LDL.LU R52, [R1+0x25cc] ;  /* 0x0025cc0001347983 */ /* 0x000f220000300800 */
[----:B------:R-:W-:-:S03]  /*1c1770*/  IMAD.X R27, R2, 0x1, R19, P1 ;  /* 0x00000001021b7824 */ /* 0x000fc600008e0613 */
[----:B------:R-:W4:Y:S04]  /*1c1780*/  LDL.LU R53, [R1+0x25b0] ;  /* 0x0025b00001357983 */ /* 0x000f280000300800 */
[----:B------:R-:W4:Y:S04]  /*1c1790*/  LDL.LU R54, [R1+0x25b4] ;  /* 0x0025b40001367983 */ /* 0x000f280000300800 */
[----:B------:R-:W4:Y:S04]  /*1c17a0*/  LDL.LU R55, [R1+0x25b8] ;  /* 0x0025b80001377983 */ /* 0x000f280000300800 */
[----:B------:R-:W4:Y:S04]  /*1c17b0*/  LDL.LU R56, [R1+0x25bc] ;  /* 0x0025bc0001387983 */ /* 0x000f280000300800 */
[----:B------:R-:W4:Y:S04]  /*1c17c0*/  LDL.LU R59, [R1+0x25a0] ;  /* 0x0025a000013b7983 */ /* 0x000f280000300800 */
[----:B------:R-:W4:Y:S04]  /*1c17d0*/  LDL.LU R61, [R1+0x25a4] ;  /* 0x0025a400013d7983 */ /* 0x000f280000300800 */
[----:B------:R-:W-:Y:S01]  /*1c17e0*/  STL.64 [R1+0x2610], R26 ;  /* 0x0026101a01007387 */ /* 0x000fe20000100a00 */
[----:B--2---:R-:W-:-:S05]  /*1c17f0*/  F2FP.SATFINITE.E5M2.F32.PACK_AB_MERGE_C R25, R44, R43, RZ ;  /* 0x0000002b2c19723e */ /* 0x004fca00048060ff */
[----:B------:R-:W-:Y:S01]  /*1c1800*/  STL [R1+0x260c], R25 ;  /* 0x00260c1901007387 */ /* 0x000fe20000100800 */
[----:B------:R-:W-:Y:S02]  /*1c1810*/  F2FP.SATFINITE.E5M2.F32.PACK_AB_MERGE_C R5, R5, R6, RZ ;  /* 0x000000060505723e */ /* 0x000fe400048060ff */
[----:B------:R-:W-:-:S05]  /*1c1820*/  IADD3 R6, P1, PT, R0, R10, RZ ;  /* 0x0000000a00067210 */ /* 0x000fca0007f3e0ff */
[----:B------:R-:W-:Y:S01]  /*1c1830*/  IMAD.X R7, R2, 0x1, R9, P1 ;  /* 0x0000000102077824 */ /* 0x000fe200008e0609 */
[----:B------:R-:W-:Y:S04]  /*1c1840*/  STL [R1+0x2608], R5 ;  /* 0x0026080501007387 */ /* 0x000fe80000100800 */
[----:B------:R1:W-:Y:S04]  /*1c1850*/  STL.64 [R1+0x2600], R6 ;  /* 0x0026000601007387 */ /* 0x0003e80000100a00 */
[----:B-1----:R-:W2:Y:S04]  /*1c1860*/  LDL.LU R6, [R1+0x25a8] ;  /* 0x0025a80001067983 */ /* 0x002ea80000300800 */
[----:B------:R-:W2:Y:S01]  /*1c1870*/  LDL.LU R5, [R1+0x25ac] ;  /* 0x0025ac0001057983 */ /* 0x000ea20000300800 */
[----:B------:R-:W-:-:S02]  /*1c1880*/  F2FP.SATFINITE.E5M2.F32.PACK_AB_MERGE_C R25, R46, R45, RZ ;  /* 0x0000002d2e19723e */ /* 0x000fc400048060ff */
[----:B------:R-:W-:Y:S02]  /*1c1890*/  F2FP.SATFINITE.E5M2.F32.PACK_AB_MERGE_C R7, R58, R57, RZ ;  /* 0x000000393a07723e */ /* 0x000fe400048060ff */
[----:B------:R-:W-:Y:S01]  /*1c18a0*/  IADD3 R26, P1, PT, R0, R18, RZ ;  /* 0x00000012001a7210 */ /* 0x000fe20007f3e0ff */
[----:B------:R-:W-:Y:S04]  /*1c18b0*/  STL [R1+0x25fc], R25 ;  /* 0x0025fc1901007387 */ /* 0x000fe80000100800 */
[----:B------:R-:W-:Y:S01]  /*1c18c0*/  IMAD.X R27, R2, 0x1, R17, P1 ;  /* 0x00000001021b7824 */ /* 0x000fe200008e0611 */
[----:B------:R1:W-:Y:S02]  /*1c18d0*/  STL [R1+0x25f8], R7 ;  /* 0x0025f80701007387 */ /* 0x0003e40000100800 */
[----:B-1----:R-:W-:-:S02]  /*1c18e0*/  F2FP.SATFINITE.E5M2.F32.PACK_AB_MERGE_C R7, R3, R60, RZ ;  /* 0x0000003c0307723e */ /* 0x002fc400048060ff */
[----:B------:R-:W2:Y:S01]  /*1c18f0*/  LDL.LU R60, [R1+0x2590] ;  /* 0x00259000013c7983 */ /* 0x000ea20000300800 */
[----:B------:R-:W-:-:S03]  /*1c1900*/  F2FP.SATFINITE.E5M2.F32.PACK_AB_MERGE_C R3, R4, R8, RZ ;  /* 0x000000080403723e */ /* 0x000fc600048060ff */
[----:B------:R-:W-:Y:S04]  /*1c1910*/  STL.64 [R1+0x25f0], R26 ;  /* 0x0025f01a01007387 */ /* 0x000fe80000100a00 */
[----:B------:R-:W-:Y:S04]  /*1c1920*/  STL [R1+0x25ec], R7 ;  /* 0x0025ec0701007387 */ /* 0x000fe80000100800 */
[----:B------:R-:W2:Y:S04]  /*1c1930*/  LDL.LU R4, [R1+0x2594] ;  /* 0x0025940001047983 */ /* 0x000ea80000300800 */
[----:B------:R1:W-:Y:S04]  /*1c1940*/  STL [R1+0x25e8], R3 ;  /* 0x0025e80301007387 */ /* 0x0003e80000100800 */
[----:B------:R-:W2:Y:S04]  /*1c1950*/  LDL.LU R57, [R1+0x2598] ;  /* 0x0025980001397983 */ /* 0x000ea80000300800 */
[----:B------:R-:W2:Y:S04]  /*1c1960*/  LDL.LU R58, [R1+0x259c] ;  /* 0x00259c00013a7983 */ /* 0x000ea80000300800 */
[----:B-1----:R-:W2:Y:S04]  /*1c1970*/  LDL.LU R3, [R1+0x2580] ;  /* 0x0025800001037983 */ /* 0x002ea80000300800 */
[----:B------:R-:W2:Y:S01]  /*1c1980*/  LDL.LU R8, [R1+0x2584] ;  /* 0x0025840001087983 */ /* 0x000ea20000300800 */
[----:B------:R-:W-:-:S05]  /*1c1990*/  IADD3 R26, P1, PT, R0, R12, RZ ;  /* 0x0000000c001a7210 */ /* 0x000fca0007f3e0ff */
[----:B------:R-:W-:-:S05]  /*1c19a0*/  IMAD.X R27, R2, 0x1, R11, P1 ;  /* 0x00000001021b7824 */ /* 0x000fca00008e060b */
[----:B------:R1:W-:Y:S01]  /*1c19b0*/  STL.64 [R1+0x25e0], R26 ;  /* 0x0025e01a01007387 */ /* 0x0003e20000100a00 */
[----:B---3--:R-:W-:Y:S02]  /*1c19c0*/  F2FP.SATFINITE.E5M2.F32.PACK_AB_MERGE_C R25, R48, R47, RZ ;  /* 0x0000002f3019723e */ /* 0x008fe400048060ff */
[----:B-1----:R-:W-:Y:S02]  /*1c19d0*/  IADD3 R26, P1, PT, R0, R22, RZ ;  /* 0x00000016001a7210 */ /* 0x002fe40007f3e0ff */
[----:B----4-:R-:W-:-:S03]  /*1c19e0*/  F2FP.SATFINITE.E5M2.F32.PACK_AB_MERGE_C R7, R50, R49, RZ ;  /* 0x000000313207723e */ /* 0x010fc600048060ff */
[----:B------:R-:W-:Y:S01]  /*1c19f0*/  IMAD.X R27, R2, 0x1, R21, P1 ;  /* 0x00000001021b7824 */ /* 0x000fe200008e0615 */
[----:B------:R1:W-:Y:S04]  /*1c1a00*/  STL [R1+0x25d8], R25 ;  /* 0x0025d81901007387 */ /* 0x0003e80000100800 */
[----:B------:R3:W-:Y:S04]  /*1c1a10*/  STL [R1+0x7d8], R7 ;  /* 0x0007d80701007387 */ /* 0x0007e80000100800 */
[----:B------:R4:W-:Y:S01]  /*1c1a20*/  STL.64 [R1+0x25d0], R26 ;  /* 0x0025d01a01007387 */ /* 0x0009e20000100a00 */
[----:B-1----:R-:W-:-:S02]  /*1c1a30*/  F2FP.SATFINITE.E5M2.F32.PACK_AB_MERGE_C R25, R52, R51, RZ ;  /* 0x000000333419723e */ /* 0x002fc400048060ff */
[----:B---3--:R-:W-:Y:S02]  /*1c1a40*/  F2FP.SATFINITE.E5M2.F32.PACK_AB_MERGE_C R7, R54, R53, RZ ;  /* 0x000000353607723e */ /* 0x008fe400048060ff */
[----:B----4-:R-:W-:Y:S01]  /*1c1a50*/  IADD3 R26, P1, PT, R0, R24, RZ ;  /* 0x00000018001a7210 */ /* 0x010fe20007f3e0ff */
[----:B------:R1:W-:Y:S04]  /*1c1a60*/  STL [R1+0x7ec], R25 ;  /* 0x0007ec1901007387 */ /* 0x0003e80000100800 */
[----:B------:R-:W-:Y:S01]  /*1c1a70*/  IMAD.X R27, R2, 0x1, R23, P1 ;  /* 0x00000001021b7824 */ /* 0x000fe200008e0617 */
[----:B------:R3:W-:Y:S04]  /*1c1a80*/  STL [R1+0x780], R7 ;  /* 0x0007800701007387 */ /* 0x0007e80000100800 */
[----:B------:R-:W4:Y:S01]  /*1c1a90*/  LDL.LU R53, [R1+0x2588] ;  /* 0x0025880001357983 */ /* 0x000f220000300800 */
[----:B-1----:R-:W-:-:S03]  /*1c1aa0*/  F2FP.SATFINITE.E5M2.F32.PACK_AB_MERGE_C R25, R56, R55, RZ ;  /* 0x000000373819723e */ /* 0x002fc600048060ff */
[----:B------:R1:W-:Y:S01]  /*1c1ab0*/  STL.64 [R1+0x25c0], R26 ;  /* 0x0025c01a01007387 */ /* 0x0003e20000100a00 */
[----:B---3--:R-:W-:-:S03]  /*1c1ac0*/  F2FP.SATFINITE.E5M2.F32.PACK_AB_MERGE_C R7, R61, R59, RZ ;  /* 0x0000003b3d07723e */ /* 0x008fc600048060ff */
[----:B------:R-:W-:Y:S04]  /*1c1ad0*/  STL [R1+0x7ac], R25 ;  /* 0x0007ac1901007387 */ /* 0x000fe80000100800 */
[----:B------:R-:W4:Y:S01]  /*1c1ae0*/  LDL.LU R54, [R1+0x258c] ;  /* 0x00258c0001367983 */ /* 0x000f220000300800 */
[----:B-1----:R-:W-:-:S03]  /*1c1af0*/  IADD3 R26, P1, PT, R0, R16, RZ ;  /* 0x00000010001a7210 */ /* 0x002fc60007f3e0ff */
[----:B------:R1:W-:Y:S02]  /*1c1b00*/  STL [R1+0x710], R7 ;  /* 0x0007100701007387 */ /* 0x0003e40000100800 */
[----:B------:R-:W-:Y:S02]  /*1c1b10*/  IMAD.X R27, R2, 0x1, R15, P1 ;  /* 0x00000001021b7824 */ /* 0x000fe400008e060f */
[----:B------:R-:W3:Y:S04]  /*1c1b20*/  LDL.LU R59, [R1+0x2570] ;  /* 0x00257000013b7983 */ /* 0x000ee80000300800 */
[----:B------:R-:W3:Y:S04]  /*1c1b30*/  LDL.LU R61, [R1+0x2574] ;  /* 0x00257400013d7983 */ /* 0x000ee80000300800 */
[----:B------:R-:W-:Y:S01]  /*1c1b40*/  STL.64 [R1+0x25b0], R26 ;  /* 0x0025b01a01007387 */ /* 0x000fe20000100a00 */
[----:B--2---:R-:W-:-:S02]  /*1c1b50*/  F2FP.SATFINITE.E5M2.F32.PACK_AB_MERGE_C R5, R5, R6, RZ ;  /* 0x000000060505723e */ /* 0x004fc400048060ff */
[----:B------:R-:W-:-:S05]  /*1c1b60*/  IADD3 R6, P1, PT, R0, R14, RZ ;  /* 0x0000000e00067210 */ /* 0x000fca0007f3e0ff */
[----:B-1----:R-:W-:Y:S01]  /*1c1b70*/  IMAD.X R7, R2, 0x1, R13, P1 ;  /* 0x0000000102077824 */ /* 0x002fe200008e060d */
[----:B------:R-:W-:Y:S04]  /*1c1b80*/  STL [R1+0x71c], R5 ;  /* 0x00071c0501007387 */ /* 0x000fe80000100800 */
[----:B------:R1:W-:Y:S04]  /*1c1b90*/  STL.64 [R1+0x25a0], R6 ;  /* 0x0025a00601007387 */ /* 0x0003e80000100a00 */
[----:B-1----:R-:W2:Y:S04]  /*1c1ba0*/  LDL.LU R6, [R1+0x2578] ;  /* 0x0025780001067983 */ /* 0x002ea80000300800 */
[----:B------:R-:W2:Y:S04]  /*1c1bb0*/  LDL.LU R5, [R1+0x257c] ;  /* 0x00257c0001057983 */ /* 0x000ea80000300800 */
[----:B------:R-:W2:Y:S01]  /*1c1bc0*/  LDL.LU R55, [R1+0x2560] ;  /* 0x0025600001377983 */ /* 0x000ea20000300800 */
[----:B------:R-:W-:-:S03]  /*1c1bd0*/  F2FP.SATFINITE.E5M2.F32.PACK_AB_MERGE_C R2, R4, R60, RZ ;  /* 0x0000003c0402723e */ /* 0x000fc600048060ff */
[----:B------:R-:W2:Y:S04]  /*1c1be0*/  LDL.LU R56, [R1+0x2564] ;  /* 0x0025640001387983 */ /* 0x000ea80000300800 */
[----:B------:R-:W2:Y:S01]  /*1c1bf0*/  LDL.LU R60, [R1+0x2568] ;  /* 0x00256800013c7983 */ /* 0x000ea20000300800 */
[----:B0-----:R-:W-:Y:S01]  /*1c1c00*/  VIADD R0, R0, UR6 ;  /* 0x0000000600007c36 */ /* 0x001fe20008000000 */
[----:B------:R-:W0:Y:S02]  /*1c1c10*/  LDCU UR6, c[0x0][0x3b8] ;  /* 0x00007700ff0677ac */ /* 0x000e240008000800 */
[----:B------:R-:W2:Y:S04]  /*1c1c20*/  LDL.LU R4, [R1+0x256c] ;  /* 0x00256c0001047983 */ /* 0x000ea80000300800 */
[----:B------:R1:W-:Y:S01]  /*1c1c30*/  STL [R1+0x6ac], R2 ;  /* 0x0006ac0201007387 */ /* 0x0003e20000100800 */
[----:B------:R-:W-:-:S02]  /*1c1c40*/  IADD3 R26, P1, PT, R0, R20, RZ ;  /* 0x00000014001a7210 */ /* 0x000fc40007f3e0ff */
[----:B------:R-:W-:Y:S02]  /*1c1c50*/  F2FP.SATFINITE.E5M2.F32.PACK_AB_MERGE_C R3, R8, R3, RZ ;  /* 0x000000030803723e */ /* 0x000fe400048060ff */
[----:B-1----:R-:W-:-:S05]  /*1c1c60*/  F2FP.SATFINITE.E5M2.F32.PACK_AB_MERGE_C R2, R58, R57, RZ ;  /* 0x000000393a02723e */ /* 0x002fca00048060ff */
[----:B------:R1:W-:Y:S04]  /*1c1c70*/  STL [R1+0x6c8], R2 ;  /* 0x0006c80201007387 */ /* 0x0003e80000100800 */
[----:B------:R0:W-:Y:S04]  /*1c1c80*/  STL [R1+0x66c], R3 ;  /* 0x00066c0301007387 */ /* 0x0001e80000100800 */
[----:B------:R-:W2:Y:S01]  /*1c1c90*/  LDL.LU R44, [R1+0x2550] ;  /* 0x00255000012c7983 */ /* 0x000ea20000300800 */
[----:B-1----:R-:W-:-:S03]  /*1c1ca0*/  SHF.R.S32.HI R2, RZ, 0x1f, R0 ;  /* 0x0000001fff027819 */ /* 0x002fc60000011400 */
[----:B------:R-:W2:Y:S02]  /*1c1cb0*/  LDL.LU R45, [R1+0x2554] ;  /* 0x00255400012d7983 */ /* 0x000ea40000300800 */
[----:B------:R-:W-:Y:S02]  /*1c1cc0*/  IMAD.X R27, R2, 0x1, R19, P1 ;  /* 0x00000001021b7824 */ /* 0x000fe400008e0613 */
[----:B------:R-:W2:Y:S04]  /*1c1cd0*/  LDL.LU R46, [R1+0x2558] ;  /* 0x00255800012e7983 */ /* 0x000ea80000300800 */
[----:B------:R1:W-:Y:S04]  /*1c1ce0*/  STL.64 [R1+0x2590], R26 ;  /* 0x0025901a01007387 */ /* 0x0003e80000100a00 */
[----:B------:R-:W2:Y:S04]  /*1c1cf0*/  LDL.LU R47, [R1+0x255c] ;  /* 0x00255c00012f7983 */ /* 0x000ea80000300800 */
[----:B------:R-:W2:Y:S04]  /*1c1d00*/  LDL.LU R48, [R1+0x2540] ;  /* 0x0025400001307983 */ /* 0x000ea80000300800 */
[----:B------:R-:W2:Y:S04]  /*1c1d10*/  LDL.LU R49, [R1+0x2544] ;  /* 0x0025440001317983 */ /* 0x000ea80000300800 */
[----:B------:R-:W2:Y:S04]  /*1c1d20*/  LDL.LU R57, [R1+0x2548] ;  /* 0x0025480001397983 */ /* 0x000ea80000300800 */
[----:B------:R-:W2:Y:S04]  /*1c1d30*/  LDL.LU R58, [R1+0x254c] ;  /* 0x00254c00013a7983 */ /* 0x000ea80000300800 */
[----:B0-----:R-:W2:Y:S04]  /*1c1d40*/  LDL.LU R3, [R1+0x2530] ;  /* 0x0025300001037983 */ /* 0x001ea80000300800 */
[----:B------:R-:W2:Y:S01]  /*1c1d50*/  LDL.LU R8, [R1+0x2534] ;  /* 0x0025340001087983 */ /* 0x000ea20000300800 */
[----:B-1----:R-:W-:-:S05]  /*1c1d60*/  IADD3 R26, P1, PT, R0, R10, RZ ;  /* 0x0000000a001a7210 */ /* 0x002fca0007f3e0ff */
[----:B------:R-:W-:Y:S01]  /*1c1d70*/  IMAD.X R27, R2, 0x1, R9, P1 ;  /* 0x00000001021b7824 */ /* 0x000fe200008e0609 */
[----:B----4-:R-:W-:-:S05]  /*1c1d80*/  F2FP.SATFINITE.E5M2.F32.PACK_AB_MERGE_C R25, R54, R53, RZ ;  /* 0x000000353619723e */ /* 0x010fca00048060ff */
[----:B------:R-:W-:Y:S01]  /*1c1d90*/  STL [R1+0x67c], R25 ;  /* 0x00067c1901007387 */ /* 0x000fe20000100800 */
[----:B---3--:R-:W-:-:S05]  /*1c1da0*/  F2FP.SATFINITE.E5M2.F32.PACK_AB_MERGE_C R7, R61, R59, RZ ;  /* 0x0000003b3d07723e */ /* 0x008fca00048060ff */
[----:B------:R-:W-:Y:S04]  /*1c1db0*/  STL [R1+0x62c], R7 ;  /* 0x00062c0701007387 */ /* 0x000fe80000100800 */
[----:B------:R-:W3:Y:S04]  /*1c1dc0*/  LDL.LU R50, [R1+0x2538] ;  /* 0x0025380001327983 */ /* 0x000ee80000300800 */
[----:B------:R-:W3:Y:S04]  /*1c1dd0*/  LDL.LU R51, [R1+0x253c] ;  /* 0x00253c0001337983 */ /* 0x000ee80000300800 */
[----:B------:R-:W4:Y:S04]  /*1c1de0*/  LDL.LU R59, [R1+0x2520] ;  /* 0x00252000013b7983 */ /* 0x000f280000300800 */
[----:B------:R0:W-:Y:S04]  /*1c1df0*/  STL.64 [R1+0x2580], R26 ;  /* 0x0025801a01007387 */ /* 0x0001e80000100a00 */
[----:B------:R-:W4:Y:S01]  /*1c1e00*/  LDL.LU R61, [R1+0x2524] ;  /* 0x00252400013d7983 */ /* 0x000f220000300800 */
[----:B0-----:R-:W-:-:S05]  /*1c1e10*/  IADD3 R26, P1, PT, R0, R18, RZ ;  /* 0x00000012001a7210 */ /* 0x001fca0007f3e0ff */
[----:B------:R-:W-:Y:S01]  /*1c1e20*/  IMAD.X R27, R2, 0x1, R17, P1 ;  /* 0x00000001021b7824 */ /* 0x000fe200008e0611 */
[----:B--2---:R-:W-:Y:S02]  /*1c1e30*/  F2FP.SATFINITE.E5M2.F32.PACK_AB_MERGE_C R7, R5, R6, RZ ;  /* 0x000000060507723e */ /* 0x004fe400048060ff */
[----:B------:R-:W2:Y:S04]  /*1c1e40*/  LDL.LU R6, [R1+0x2528] ;  /* 0x0025280001067983 */ /* 0x000ea80000300800 */
[----:B------:R-:W2:Y:S04]  /*1c1e50*/  LDL.LU R5, [R1+0x252c] ;  /* 0x00252c0001057983 */ /* 0x000ea80000300800 */
[----:B------:R0:W-:Y:S02]  /*1c1e60*/  STL [R1+0x63c], R7 ;  /* 0x00063c0701007387 */ /* 0x0001e40000100800 */
[----:B0-----:R-:W-:-:S05]  /*1c1e70*/  F2FP.SATFINITE.E5M2.F32.PACK_AB_MERGE_C R7, R56, R55, RZ ;  /* 0x000000373807723e */ /* 0x001fca00048060ff */
[----:B------:R-:W-:Y:S04]  /*1c1e80*/  STL [R1+0x5f8], R7 ;  /* 0x0005f80701007387 */ /* 0x000fe80000100800 */
[----:B------:R-:W2:Y:S04]  /*1c1e90*/  LDL.LU R52, [R1+0x2510] ;  /* 0x0025100001347983 */ /* 0x000ea80000300800 */
[----:B------:R-:W2:Y:S04]  /*1c1ea0*/  LDL.LU R53, [R1+0x2514] ;  /* 0x0025140001357983 */ /* 0x000ea80000300800 */
[----:B------:R0:W-:Y:S01]  /*1c1eb0*/  STL.64 [R1+0x2570], R26 ;  /* 0x0025701a01007387 */ /* 0x0001e20000100a00 */
[----:B------:R-:W-:-:S03]  /*1c1ec0*/  F2FP.SATFINITE.E5M2.F32.PACK_AB_MERGE_C R60, R4, R60, RZ ;  /* 0x0000003c043c723e */ /* 0x000fc600048060ff */
[----:B------:R-:W2:Y:S04]  /*1c1ed0*/  LDL.LU R54, [R1+0x2518] ;  /* 0x0025180001367983 */ /* 0x000ea80000300800 */
[----:B------:R-:W2:Y:S01]  /*1c1ee0*/  LDL.LU R55, [R1+0x251c] ;  /* 0x00251c0001377983 */ /* 0x000ea20000300800 */
[----:B0-----:R-:W-:-:S03]  /*1c1ef0*/  IADD3 R26, P1, PT, R0, R12, RZ ;  /* 0x0000000c001a7210 */ /* 0x001fc60007f3e0ff */
[----:B------:R-:W2:Y:S01]  /*1c1f00*/  LDL.LU R56, [R1+0x2500] ;  /* 0x0025000001387983 */ /* 0x000ea20000300800 */
[----:B------:R-:W-:Y:S01]  /*1c1f10*/  F2FP.SATFINITE.E5M2.F32.PACK_AB_MERGE_C R7, R45, R44, RZ ;  /* 0x0000002c2d07723e */ /* 0x000fe200048060ff */
[----:B------:R-:W-:Y:S02]  /*1c1f20*/  IMAD.X R27, R2, 0x1, R11, P1 ;  /* 0x00000001021b7824 */ /* 0x000fe400008e060b */
[----:B------:R-:W2:Y:S04]  /*1c1f30*/  LDL.LU R4, [R1+0x2504] ;  /* 0x0025040001047983 */ /* 0x000ea80000300800 */
[----:B------:R-:W-:Y:S01]  /*1c1f40*/  STL [R1+0x8754], R60 ;  /* 0x0087543c01007387 */ /* 0x000fe20000100800 */
[----:B------:R-:W-:-:S03]  /*1c1f50*/  F2FP.SATFINITE.E5M2.F32.PACK_AB_MERGE_C R25, R47, R46, RZ ;  /* 0x0000002e2f19723e */ /* 0x000fc600048060ff */
[----:B------:R0:W-:Y:S04]  /*1c1f60*/  STL [R1+0x5dc], R7 ;  /* 0x0005dc0701007387 */ /* 0x0001e80000100800 */
[----:B------:R1:W-:Y:S01]  /*1c1f70*/  STL.64 [R1+0x2560], R26 ;  /* 0x0025601a01007387 */ /* 0x0003e20000100a00 */
[----:B0-----:R-:W-:-:S03]  /*1c1f80*/  F2FP.SATFINITE.E5M2.F32.PACK_AB_MERGE_C R7, R49, R48, RZ ;  /* 0x000000303107723e */ /* 0x001fc600048060ff */
[----:B------:R0:W-:Y:S01]  /*1c1f90*/  STL [R1+0x5e0], R25 ;  /* 0x0005e01901007387 */ /* 0x0001e20000100800 */
[----:B-1----:R-:W-:-:S03]  /*1c1fa0*/  IADD3 R26, P1, PT, R0, R22, RZ ;  /* 0x00000016001a7210 */ /* 0x002fc60007f3e0ff */
[----:B------:R1:W-:Y:S02]  /*1c1fb0*/  STL [R1+0x5c0], R7 ;  /* 0x0005c00701007387 */ /* 0x0003e40000100800 */
[----:B------:R-:W-:Y:S01]  /*1c1fc0*/  IMAD.X R27, R2, 0x1, R21, P1 ;  /* 0x00000001021b7824 */ /* 0x000fe200008e0615 */
[----:B0-----:R-:W-:Y:S02]  /*1c1fd0*/  F2FP.SATFINITE.E5M2.F32.PACK_AB_MERGE_C R25, R58, R57, RZ ;  /* 0x000000393a19723e */ /* 0x001fe400048060ff */
[----:B-1----:R-:W-:Y:S02]  /*1c1fe0*/  F2FP.SATFINITE.E5M2.F32.PACK_AB_MERGE_C R7, R8, R3, RZ ;  /* 0x000000030807723e */ /* 0x002fe400048060ff */
[----:B------:R-:W2:Y:S04]  /*1c1ff0*/  LDL.LU R3, [R1+0x2508] ;  /* 0x0025080001037983 */ /* 0x000ea80000300800 */
[----:B------:R0:W-:Y:S04]  /*1c2000*/  STL.64 [R1+0x2550], R26 ;  /* 0x0025501a01007387 */ /* 0x0001e80000100a00 */
[----:B------:R3:W-:Y:S04]  /*1c2010*/  STL [R1+0x5bc], R25 ;  /* 0x0005bc1901007387 */ /* 0x0007e80000100800 */
[----:B------:R-:W2:Y:S01]  /*1c2020*/  LDL.LU R8, [R1+0x250c] ;  /* 0x00250c0001087983 */ /* 0x000ea20000300800 */
[----:B0-----:R-:W-:-:S03]  /*1c2030*/  IADD3 R26, P1, PT, R0, R24, RZ ;  /* 0x00000018001a7210 */ /* 0x001fc60007f3e0ff */
[----:B------:R-:W-:Y:S02]  /*1c2040*/  STL [R1+0x5a8], R7 ;  /* 0x0005a80701007387 */ /* 0x000fe40000100800 */
[----:B------:R-:W-:Y:S02]  /*1c2050*/  IMAD.X R27, R2, 0x1, R23, P1 ;  /* 0x00000001021b7824 */ /* 0x000fe400008e0617 */
[----:B------:R-:W2:Y:S04]  /*1c2060*/  LDL.LU R57, [R1+0x24f0] ;  /* 0x0024f00001397983 */ /* 0x000ea80000300800 */
[----:B------:R-:W2:Y:S04]  /*1c2070*/  LDL.LU R58, [R1+0x24f4] ;  /* 0x0024f400013a7983 */ /* 0x000ea80000300800 */
[----:B------:R0:W-:Y:S01]  /*1c2080*/  STL.64 [R1+0x2540], R26 ;  /* 0x0025401a01007387 */ /* 0x0001e20000100a00 */
[----:B---3--:R-:W-:-:S02]  /*1c2090*/  F2FP.SATFINITE.E5M2.F32.PACK_AB_MERGE_C R25, R51, R50, RZ ;  /* 0x000000323319723e */ /* 0x008fc400048060ff */
[----:B0-----:R-:W-:Y:S02]  /*1c20a0*/  IADD3 R26, P1, PT, R0, R16, RZ ;  /* 0x00000010001a7210 */ /* 0x001fe40007f3e0ff */
[----:B----4-:R-:W-:-:S03]  /*1c20b0*/  F2FP.SATFINITE.E5M2.F32.PACK_AB_MERGE_C R7, R61, R59, RZ ;  /* 0x0000003b3d07723e */ /* 0x010fc600048060ff */
[----:B------:R-:W-:Y:S01]  /*1c20c0*/  IMAD.X R27, R2, 0x1, R15, P1 ;  /* 0x00000001021b7824 */ /* 0x000fe200008e060f */
[----:B------:R-:W-:Y:S04]  /*1c20d0*/  STL [R1+0x5a4], R25 ;  /* 0x0005a41901007387 */ /* 0x000fe80000100800 */
[----:B------:R0:W-:Y:S04]  /*1c20e0*/  STL [R1+0x588], R7 ;  /* 0x0005880701007387 */ /* 0x0001e80000100800 */
[----:B------:R-:W-:Y:S01]  /*1c20f0*/  STL.64 [R1+0x2530], R26 ;  /* 0x0025301a01007387 */ /* 0x000fe20000100a00 */
[----:B--2---:R-:W-:-:S02]  /*1c2100*/  F2FP.SATFINITE.E5M2.F32.PACK_AB_MERGE_C R5, R5, R6, RZ ;  /* 0x000000060505723e */ /* 0x004fc400048060ff */
[----:B------:R-:W-:-:S03]  /*1c2110*/  IADD3 R6, P1, PT, R0, R14, RZ ;  /* 0x0000000e00067210 */ /* 0x000fc60007f3e0ff */
[----:B------:R-:W-:Y:S02]  /*1c2120*/  STL [R1+0x584], R5 ;  /* 0x0005840501007387 */ /* 0x000fe40000100800 */
[----:B0-----:R-:W-:Y:S02]  /*1c2130*/  IMAD.X R7, R2, 0x1, R13, P1 ;  /* 0x0000000102077824 */ /* 0x001fe400008e060d */
[----:B------:R-:W2:Y:S04]  /*1c2140*/  LDL.LU R59, [R1+0x24f8] ;  /* 0x0024f800013b7983 */ /* 0x000ea80000300800 */
[----:B------:R-:W2:Y:S04]  /*1c2150*/  LDL.LU R61, [R1+0x24fc] ;  /* 0x0024fc00013d7983 */ /* 0x000ea80000300800 */
[----:B------:R0:W-:Y:S04]  /*1c2160*/  STL.64 [R1+0x2520], R6 ;  /* 0x0025200601007387 */ /* 0x0001e80000100a00 */
[----:B0-----:R-:W3:Y:S04]  /*1c2170*/  LDL.LU R6, [R1+0x24e0] ;  /* 0x0024e00001067983 */ /* 0x001ee80000300800 */
[----:B------:R-:W3:Y:S01]  /*1c2180*/  LDL.LU R5, [R1+0x24e4] ;  /* 0x0024e40001057983 */ /* 0x000ee20000300800 */
[----:B------:R-:W-:-:S02]  /*1c2190*/  F2FP.SATFINITE.E5M2.F32.PACK_AB_MERGE_C R2, R53, R52, RZ ;  /* 0x000000343502723e */ /* 0x000fc400048060ff */
[----:B------:R-:W-:-:S03]  /*1c21a0*/  F2FP.SATFINITE.E5M2.F32.PACK_AB_MERGE_C R7, R55, R54, RZ ;  /* 0x000000363707723e */ /* 0x000fc600048060ff */
[----:B------:R0:W-:Y:S04]  /*1c21b0*/  STL [R1+0x564], R2 ;  /* 0x0005640201007387 */ /* 0x0001e80000100800 */
[----:B------:R1:W-:Y:S04]  /*1c21c0*/  STL [R1+0x568], R7 ;  /* 0x0005680701007387 */ /* 0x0003e80000100800 */
[----:B------:R-:W4:Y:S01]  /*1c21d0*/  LDL.LU R44, [R1+0x24e8] ;  /* 0x0024e800012c7983 */ /* 0x000f220000300800 */
[----:B0-----:R-:W-:-:S03]  /*1c21e0*/  F2FP.SATFINITE.E5M2.F32.PACK_AB_MERGE_C R2, R4, R56, RZ ;  /* 0x000000380402723e */ /* 0x001fc600048060ff */
[----:B------:R-:W4:Y:S04]  /*1c21f0*/  LDL.LU R45, [R1+0x24ec] ;  /* 0x0024ec00012d7983 */ /* 0x000f280000300800 */
[----:B------:R0:W-:Y:S04]  /*1c2200*/  STL [R1+0x548], R2 ;  /* 0x0005480201007387 */ /* 0x0001e80000100800 */
[----:B------:R-:W4:Y:S04]  /*1c2210*/  LDL.LU R46, [R1+0x1a50] ;  /* 0x001a5000012e7983 */ /* 0x000f280000300800 */
[----:B------:R-:W4:Y:S04]  /*1c2220*/  LDL.LU R47, [R1+0x1a54] ;  /* 0x001a5400012f7983 */ /* 0x000f280000300800 */
[----:B------:R-:W4:Y:S04]  /*1c2230*/  LDL.LU R55, [R1+0x1a58] ;  /* 0x001a580001377983 */ /* 0x000f280000300800 */
[----:B------:R-:W4:Y:S04]  /*1c2240*/  LDL.LU R4, [R1+0x1a5c] ;  /* 0x001a5c0001047983 */ /* 0x000f280000300800 */
[----:B------:R-:W4:Y:S04]  /*1c2250*/  LDL.LU R48, [R1+0x24d0] ;  /* 0x0024d00001307983 */ /* 0x000f280000300800 */
[----:B------:R-:W4:Y:S01]  /*1c2260*/  LDL.LU R49, [R1+0x24d4] ;  /* 0x0024d40001317983 */ /* 0x000f220000300800 */
[----:B-1----:R-:W-:-:S03]  /*1c2270*/  F2FP.SATFINITE.E5M2.F32.PACK_AB_MERGE_C R7, R8, R3, RZ ;  /* 0x000000030807723e */ /* 0x002fc600048060ff */
[----:B------:R-:W4:Y:S04]  /*1c2280*/  LDL.LU R3, [R1+0x24d8] ;  /* 0x0024d80001037983 */ /* 0x000f280000300800 */
[----:B------:R-:W4:Y:S01]  /*1c2290*/  LDL.LU R8, [R1+0x24dc] ;  /* 0x0024dc0001087983 */ /* 0x000f220000300800 */
[----:B------:R-:W-:Y:S01]  /*1c22a0*/  VIADD R0, R0, UR6 ;  /* 0x0000000600007c36 */ /* 0x000fe20008000000 */
[----:B------:R-:W1:Y:S04]  /*1c22b0*/  LDCU UR6, c[0x0][0x3b8] ;  /* 0x00007700ff0677ac */ /* 0x000e680008000800 */
[----:B0-----:R-:W-:-:S02]  /*1c22c0*/  SHF.R.S32.HI R2, RZ, 0x1f, R0 ;  /* 0x0000001fff027819 */ /* 0x001fc40000011400 */
[----:B------:R-:W-:-:S05]  /*1c22d0*/  IADD3 R26, P1, PT, R0, R20, RZ ;  /* 0x00000014001a7210 */ /* 0x000fca0007f3e0ff */
[----:B------:R-:W-:-:S05]  /*1c22e0*/  IMAD.X R27, R2, 0x1, R19, P1 ;  /* 0x00000001021b7824 */ /* 0x000fca00008e0613 */
[----:B------:R-:W-:Y:S04]  /*1c22f0*/  STL.64 [R1+0x2510], R26 ;  /* 0x0025101a01007387 */ /* 0x000fe80000100a00 */
[----:B------:R0:W-:Y:S04]  /*1c2300*/  STL [R1+0x54c], R7 ;  /* 0x00054c0701007387 */ /* 0x0001e80000100800 */
[----:B------:R-:W4:Y:S04]  /*1c2310*/  LDL.LU R50, [R1+0x24c0] ;  /* 0x0024c00001327983 */ /* 0x000f280000300800 */
[----:B------:R-:W4:Y:S01]  /*1c2320*/  LDL.LU R51, [R1+0x24c4] ;  /* 0x0024c40001337983 */ /* 0x000f220000300800 */
[----:B0-----:R-:W-:-:S02]  /*1c2330*/  F2FP.SATFINITE.E5M2.F32.PACK_AB_MERGE_C R7, R58, R57, RZ ;  /* 0x000000393a07723e */ /* 0x001fc400048060ff */
[----:B------:R-:W-:-:S03]  /*1c2340*/  IADD3 R26, P1, PT, R0, R10, RZ ;  /* 0x0000000a001a7210 */ /* 0x000fc60007f3e0ff */
[----:B------:R-:W-:Y:S04]  /*1c2350*/  STL [R1+0x530], R7 ;  /* 0x0005300701007387 */ /* 0x000fe80000100800 */
[----:B------:R-:W4:Y:S04]  /*1c2360*/  LDL.LU R52, [R1+0x24c8] ;  /* 0x0024c80001347983 */ /* 0x000f280000300800 */
[----:B------:R-:W4:Y:S04]  /*1c2370*/  LDL.LU R53, [R1+0x24cc] ;  /* 0x0024cc0001357983 */ /* 0x000f280000300800 */
[----:B------:R-:W4:Y:S04]  /*1c2380*/  LDL.LU R54, [R1+0x24b0] ;  /* 0x0024b00001367983 */ /* 0x000f280000300800 */
[----:B------:R-:W4:Y:S01]  /*1c2390*/  LDL.LU R56, [R1+0x24b4] ;  /* 0x0024b40001387983 */ /* 0x000f220000300800 */
[----:B------:R-:W-:-:S03]  /*1c23a0*/  IMAD.X R27, R2, 0x1, R9, P1 ;  /* 0x00000001021b7824 */ /* 0x000fc600008e0609 */
[----:B------:R-:W4:Y:S04]  /*1c23b0*/  LDL.LU R57, [R1+0x24b8] ;  /* 0x0024b80001397983 */ /* 0x000f280000300800 */
[----:B------:R-:W4:Y:S04]  /*1c23c0*/  LDL.LU R58, [R1+0x24bc] ;  /* 0x0024bc00013a7983 */ /* 0x000f280000300800 */
[----:B------:R0:W-:Y:S02]  /*1c23d0*/  STL.64 [R1+0x2500], R26 ;  /* 0x0025001a01007387 */ /* 0x0001e40000100a00 */
[----:B0-----:R-:W-:-:S05]  /*1c23e0*/  IADD3 R26, P1, PT, R0, R18, RZ ;  /* 0x00000012001a7210 */ /* 0x001fca0007f3e0ff */
[----:B------:R-:W-:Y:S01]  /*1c23f0*/  IMAD.X R27, R2, 0x1, R17, P1 ;  /* 0x00000001021b7824 */ /* 0x000fe200008e0611 */
[----:B--2---:R-:W-:Y:S02]  /*1c2400*/  F2FP.SATFINITE.E5M2.F32.PACK_AB_MERGE_C R7, R61, R59, RZ ;  /* 0x0000003b3d07723e */ /* 0x004fe400048060ff */
[----:B------:R-:W2:Y:S04]  /*1c2410*/  LDL.LU R59, [R1+0x24a0] ;  /* 0x0024a000013b7983 */ /* 0x000ea80000300800 */
[----:B------:R-:W-:Y:S04]  /*1c2420*/  STL [R1+0x534], R7 ;  /* 0x0005340701007387 */ /* 0x000fe80000100800 */
[----:B------:R-:W2:Y:S01]  /*1c2430*/  LDL.LU R61, [R1+0x24a4] ;  /* 0x0024a400013d7983 */ /* 0x000ea20000300800 */
[----:B---3--:R-:W-:-:S05]  /*1c2440*/  F2FP.SATFINITE.E5M2.F32.PACK_AB_MERGE_C R5, R5, R6, RZ ;  /* 0x000000060505723e */ /* 0x008fca00048060ff */
[----:B------:R0:W-:Y:S04]  /*1c2450*/  STL [R1+0x510], R5 ;  /* 0x0005100501007387 */ /* 0x0001e80000100800 */
[----:B------:R-:W3:Y:S04]  /*1c2460*/  LDL.LU R6, [R1+0x24a8] ;  /* 0x0024a80001067983 */ /* 0x000ee80000300800 */
[----:B0-----:R-:W3:Y:S01]  /*1c2470*/  LDL.LU R5, [R1+0x24ac] ;  /* 0x0024ac0001057983 */ /* 0x001ee20000300800 */
[----:B----4-:R-:W-:-:S03]  /*1c2480*/  F2FP.SATFINITE.E5M2.F32.PACK_AB_MERGE_C R25, R45, R44, RZ ;  /* 0x0000002c2d19723e */ /* 0x010fc600048060ff */
[----:B------:R0:W-:Y:S04]  /*1c2490*/  STL.64 [R1+0x24f0], R26 ;  /* 0x0024f01a01007387 */ /* 0x0001e80000100a00 */
[----:B------:R-:W-:Y:S01]  /*1c24a0*/  STL [R1+0x518], R25 ;  /* 0x0005181901007387 */ /* 0x000fe20000100800 */
[----:B------:R-:W-:Y:S02]  /*1c24b0*/  F2FP.SATFINITE.E5M2.F32.PACK_AB_MERGE_C R7, R47, R46, RZ ;  /* 0x0000002e2f07723e */ /* 0x000fe400048060ff */
[----:B0-----:R-:W-:-:S03]  /*1c24c0*/  IADD3 R26, P1, PT, R0, R12, RZ ;  /* 0x0000000c001a7210 */ /* 0x001fc60007f3e0ff */
[----:B------:R0:W-:Y:S02]  /*1c24d0*/  STL [R1+0x1a8], R7 ;  /* 0x0001a80701007387 */ /* 0x0001e40000100800 */
[----:B------:R-:W-:Y:S01]  /*1c24e0*/  IMAD.X R27, R2, 0x1, R11, P1 ;  /* 0x00000001021b7824 */ /* 0x000fe200008e060b */
[----:B0-----:R-:W-:Y:S02]  /*1c24f0*/  F2FP.SATFINITE.E5M2.F32.PACK_AB_MERGE_C R7, R4, R55, RZ ;  /* 0x000000370407723e */ /* 0x001fe400048060ff */
[----:B------:R-:W-:Y:S01]  /*1c2500*/  F2FP.SATFINITE.E5M2.F32.PACK_AB_MERGE_C R40, R49, R48, RZ ;  /* 0x000000303128723e */ /* 0x000fe200048060ff */
[----:B------:R-:W4:Y:S04]  /*1c2510*/  LDL.LU R55, [R1+0x2490] ;  /* 0x0024900001377983 */ /* 0x000f280000300800 */
[----:B------:R-:W4:Y:S04]  /*1c2520*/  LDL.LU R4, [R1+0x2494] ;  /* 0x0024940001047983 */ /* 0x000f280000300800 */
[----:B------:R0:W-:Y:S04]  /*1c2530*/  STL.64 [R1+0x24e8], R26 ;  /* 0x0024e81a01007387 */ /* 0x0001e80000100a00 */
[----:B------:R-:W-:Y:S04]  /*1c2540*/  STL [R1+0x1ac], R7 ;  /* 0x0001ac0701007387 */ /* 0x000fe80000100800 */
[----:B------:R-:W-:Y:S01]  /*1c2550*/  STL [R1+0x865c], R40 ;  /* 0x00865c2801007387 */ /* 0x000fe20000100800 */
[----:B------:R-:W-:-:S03]  /*1c2560*/  F2FP.SATFINITE.E5M2.F32.PACK_AB_MERGE_C R39, R8, R3, RZ ;  /* 0x000000030827723e */ /* 0x000fc600048060ff */
[----:B------:R-:W4:Y:S04]  /*1c2570*/  LDL.LU R3, [R1+0x2498] ;  /* 0x0024980001037983 */ /* 0x000f280000300800 */
[----:B------:R-:W4:Y:S01]  /*1c2580*/  LDL.LU R8, [R1+0x249c] ;  /* 0x00249c0001087983 */ /* 0x000f220000300800 */
[----:B0-----:R-:W-:-:S05]  /*1c2590*/  IADD3 R26, P1, PT, R0, R22, RZ ;  /* 0x00000016001a7210 */ /* 0x001fca0007f3e0ff */
[----:B------:R-:W-:-:S05]  /*1c25a0*/  IMAD.X R27, R2, 0x1, R21, P1 ;  /* 0x00000001021b7824 */ /* 0x000fca00008e0615 */
[----:B------:R0:W-:Y:S04]  /*1c25b0*/  STL.64 [R1+0x24e0], R26 ;  /* 0x0024e01a01007387 */ /* 0x0001e80000100a00 */
[----:B------:R-:W-:Y:S01]  /*1c25c0*/  STL [R1+0x8650], R39 ;  /* 0x0086502701007387 */ /* 0x000fe20000100800 */
[----:B0-----:R-:W-:Y:S02]  /*1c25d0*/  IADD3 R26, P1, PT, R0, R24, RZ ;  /* 0x00000018001a7210 */ /* 0x001fe40007f3e0ff */
[----:B------:R-:W-:-:S03]  /*1c25e0*/  F2FP.SATFINITE.E5M2.F32.PACK_AB_MERGE_C R7, R51, R50, RZ ;  /* 0x000000323307723e */ /* 0x000fc600048060ff */
[----:B------:R-:W-:Y:S02]  /*1c25f0*/  IMAD.X R27, R2, 0x1, R23, P1 ;  /* 0x00000001021b7824 */ /* 0x000fe400008e0617 */
[----:B------:R-:W-:Y:S04]  /*1c2600*/  STL [R1+0x54e8], R7 ;  /* 0x0054e80701007387 */ /* 0x000fe80000100800 */
[----:B------:R0:W-:Y:S01]  /*1c2610*/  STL.64 [R1+0x24d0], R26 ;  /* 0x0024d01a01007387 */ /* 0x0001e20000100a00 */
[----:B------:R-:W-:Y:S02]  /*1c2620*/  F2FP.SATFINITE.E5M2.F32.PACK_AB_MERGE_C R25, R53, R52, RZ ;  /* 0x000000343519723e */ /* 0x000fe400048060ff */
[----:B0-----:R-:W-:Y:S02]  /*1c2630*/  IADD3 R26, P1, PT, R0, R16, RZ ;  /* 0x00000010001a7210 */ /* 0x001fe40007f3e0ff */
[----:B------:R-:W-:-:S03]  /*1c2640*/  F2FP.SATFINITE.E5M2.F32.PACK_AB_MERGE_C R7, R56, R54, RZ ;  /* 0x000000363807723e */ /* 0x000fc600048060ff */
[----:B------:R-:W-:Y:S01]  /*1c2650*/  IMAD.X R27, R2, 0x1, R15, P1 ;  /* 0x00000001021b7824 */ /* 0x000fe200008e060f */
[----:B------:R-:W-:Y:S04]  /*1c2660*/  STL [R1+0x54f4], R25 ;  /* 0x0054f41901007387 */ /* 0x000fe80000100800 */
[----:B------:R0:W-:Y:S04]  /*1c2670*/  STL [R1+0x5498], R7 ;  /* 0x0054980701007387 */ /* 0x0001e80000100800 */
[----:B------:R1:W-:Y:S01]  /*1c2680*/  STL.64 [R1+0x24c0], R26 ;  /* 0x0024c01a01007387 */ /* 0x0003e20000100a00 */
[----:B0-----:R-:W-:-:S02]  /*1c2690*/  F2FP.SATFINITE.E5M2.F32.PACK_AB_MERGE_C R7, R58, R57, RZ ;  /* 0x000000393a07723e */ /* 0x001fc400048060ff */
[----:B-1----:R-:W-:-:S03]  /*1c26a0*/  IADD3 R26, P1, PT, R0, R14, RZ ;  /* 0x0000000e001a7210 */ /* 0x002fc60007f3e0ff */
[----:B------:R-:W-:Y:S02]  /*1c26b0*/  STL [R1+0x54a8], R7 ;  /* 0x0054a80701007387 */ /* 0x000fe40000100800 */
[----:B------:R-:W-:Y:S02]  /*1c26c0*/  IMAD.X R27, R2, 0x1, R13, P1 ;  /* 0x00000001021b7824 */ /* 0x000fe400008e060d */
[----:B------:R-:W4:Y:S04]  /*1c26d0*/  LDL.LU R57, [R1+0x2480] ;  /* 0x0024800001397983 */ /* 0x000f280000300800 */
[----:B------:R-:W4:Y:S04]  /*1c26e0*/  LDL.LU R58, [R1+0x2484] ;  /* 0x00248400013a7983 */ /* 0x000f280000300800 */
[----:B------:R0:W-:Y:S01]  /*1c26f0*/  STL.64 [R1+0x24b0], R26 ;  /* 0x0024b01a01007387 */ /* 0x0001e20000100a00 */
[----:B------:R-:W-:Y:S01]  /*1c2700*/  VIADD R0, R0, UR6 ;  /* 0x0000000600007c36 */ /* 0x000fe20008000000 */
[----:B------:R-:W1:Y:S04]  /*1c2710*/  LDCU UR6, c[0x0][0x3b8] ;  /* 0x00007700ff0677ac */ /* 0x000e680008000800 */
[----:B0-----:R-:W-:-:S02]  /*1c2720*/  IADD3 R26, P1, PT, R0, R20, RZ ;  /* 0x00000014001a7210 */ /* 0x001fc40007f3e0ff */
[----:B--2---:R-:W-:-:S05]  /*1c2730*/  F2FP.SATFINITE.E5M2.F32.PACK_AB_MERGE_C R7, R61, R59, RZ ;  /* 0x0000003b3d07723e */ /* 0x004fca00048060ff */
[----:B------:R-:W-:Y:S04]  /*1c2740*/  STL [R1+0x5440], R7 ;  /* 0x0054400701007387 */ /* 0x000fe80000100800 */
[----:B------:R-:W2:Y:S01]  /*1c2750*/  LDL.LU R43, [R1+0x2488] ;  /* 0x00248800012b7983 */ /* 0x000ea20000300800 */
[----:B---3--:R-:W-:-:S05]  /*1c2760*/  F2FP.SATFINITE.E5M2.F32.PACK_AB_MERGE_C R2, R5, R6, RZ ;  /* 0x000000060502723e */ /* 0x008fca00048060ff */
[----:B------:R0:W-:Y:S04]  /*1c2770*/  STL [R1+0x544c], R2 ;  /* 0x00544c0201007387 */ /* 0x0001e80000100800 */
[----:B------:R-:W2:Y:S04]  /*1c2780*/  LDL.LU R44, [R1+0x248c] ;  /* 0x00248c00012c7983 */ /* 0x000ea80000300800 */
[----:B------:R-:W3:Y:S04]  /*1c2790*/  LDL.LU R54, [R1+0x2470] ;  /* 0x0024700001367983 */ /* 0x000ee80000300800 */
[----:B------:R-:W3:Y:S04]  /*1c27a0*/  LDL.LU R56, [R1+0x2474] ;  /* 0x0024740001387983 */ /* 0x000ee80000300800 */
[----:B------:R-:W3:Y:S04]  /*1c27b0*/  LDL.LU R59, [R1+0x2478] ;  /* 0x00247800013b7983 */ /* 0x000ee80000300800 */
[----:B------:R-:W3:Y:S04]  /*1c27c0*/  LDL.LU R61, [R1+0x247c] ;  /* 0x00247c00013d7983 */ /* 0x000ee80000300800 */
[----:B------:R-:W3:Y:S04]  /*1c27d0*/  LDL.LU R6, [R1+0x2460] ;  /* 0x0024600001067983 */ /* 0x000ee80000300800 */
[----:B------:R-:W3:Y:S01]  /*1c27e0*/  LDL.LU R5, [R1+0x2464] ;  /* 0x0024640001057983 */ /* 0x000ee20000300800 */
[----:B0-----:R-:W-:-:S02]  /*1c27f0*/  SHF.R.S32.HI R2, RZ, 0x1f, R0 ;  /* 0x0000001fff027819 */ /* 0x001fc40000011400 */
[----:B----4-:R-:W-:-:S03]  /*1c2800*/  F2FP.SATFINITE.E5M2.F32.PACK_AB_MERGE_C R4, R4, R55, RZ ;  /* 0x000000370404723e */ /* 0x010fc600048060ff */
[----:B------:R-:W-:Y:S02]  /*1c2810*/  IMAD.X R27, R2, 0x1, R19, P1 ;  /* 0x00000001021b7824 */ /* 0x000fe400008e0613 */
[----:B------:R-:W-:Y:S04]  /*1c2820*/  STL [R1+0x8678], R4 ;  /* 0x0086780401007387 */ /* 0x000fe80000100800 */
[----:B------:R-:W4:Y:S04]  /*1c2830*/  LDL.LU R45, [R1+0x2468] ;  /* 0x00246800012d7983 */ /* 0x000f280000300800 */
[----:B------:R-:W4:Y:S04]  /*1c2840*/  LDL.LU R46, [R1+0x246c] ;  /* 0x00246c00012e7983 */ /* 0x000f280000300800 */
[----:B------:R-:W-:Y:S01]  /*1c2850*/  STL.64 [R1+0x24a0], R26 ;  /* 0x0024a01a01007387 */ /* 0x000fe20000100a00 */
[----:B------:R-:W-:-:S05]  /*1c2860*/  F2FP.SATFINITE.E5M2.F32.PACK_AB_MERGE_C R3, R8, R3, RZ ;  /* 0x000000030803723e */ /* 0x000fca00048060ff */
        /* <DEDUP_REMOVED lines=10> */
[----:B------:R-:W4:Y:S01]  /*1c2910*/  LDL.LU R8, [R1+0x2434] ;  /* 0x0024340001087983 */ /* 0x000f220000300800 */
[----:B------:R-:W-:-:S05]  /*1c2920*/  IADD3 R26, P1, PT, R0, R10, RZ ;  /* 0x0000000a001a7210 */ /* 0x000fca0007f3e0ff */
[----:B------:R-:W-:Y:S01]  /*1c2930*/  IMAD.X R27, R2, 0x1, R9, P1 ;  /* 0x00000001021b7824 */ /* 0x000fe200008e0609 */
[----:B------:R-:W-:-:S05]  /*1c2940*/  IADD3 R28, P1, PT, R0, R18, RZ ;  /* 0x00000012001c7210 */ /* 0x000fca0007f3e0ff */
[----:B------:R-:W-:Y:S01]  /*1c2950*/  IMAD.X R29, R2, 0x1, R17, P1 ;  /* 0x00000001021d7824 */ /* 0x000fe200008e0611 */
[----:B------:R-:W-:-:S05]  /*1c2960*/  F2FP.SATFINITE.E5M2.F32.PACK_AB_MERGE_C R31, R58, R57, RZ ;  /* 0x000000393a1f723e */ /* 0x000fca00048060ff */
[----:B------:R-:W-:Y:S04]  /*1c2970*/  STL [R1+0x8688], R31 ;  /* 0x0086881f01007387 */ /* 0x000fe80000100800 */
[----:B------:R-:W4:Y:S04]  /*1c2980*/  LDL.LU R57, [R1+0x2438] ;  /* 0x0024380001397983 */ /* 0x000f280000300800 */
[----:B------:R-:W4:Y:S04]  /*1c2990*/  LDL.LU R58, [R1+0x243c] ;  /* 0x00243c00013a7983 */ /* 0x000f280000300800 */
[----:B------:R3:W-:Y:S01]  /*1c29a0*/  STL.64 [R1+0x2490], R26 ;  /* 0x0024901a01007387 */ /* 0x0007e20000100a00 */
[----:B--2---:R-:W-:-:S02]  /*1c29b0*/  F2FP.SATFINITE.E5M2.F32.PACK_AB_MERGE_C R30, R44, R43, RZ ;  /* 0x0000002b2c1e723e */ /* 0x004fc400048060ff */
[----:B---3--:R-:W-:-:S03]  /*1c29c0*/  F2FP.SATFINITE.E5M2.F32.PACK_AB_MERGE_C R26, R56, R54, RZ ;  /* 0x00000036381a723e */ /* 0x008fc600048060ff */
[----:B------:R-:W-:Y:S04]  /*1c29d0*/  STL [R1+0x8684], R30 ;  /* 0x0086841e01007387 */ /* 0x000fe80000100800 */
[----:B------:R0:W-:Y:S01]  /*1c29e0*/  STL [R1+0x86a4], R26 ;  /* 0x0086a41a01007387 */ /* 0x0001e20000100800 */
[----:B------:R-:W-:-:S03]  /*1c29f0*/  F2FP.SATFINITE.E5M2.F32.PACK_AB_MERGE_C R7, R61, R59, RZ ;  /* 0x0000003b3d07723e */ /* 0x000fc600048060ff */
[----:B------:R-:W2:Y:S04]  /*1c2a00*/  LDL.LU R59, [R1+0x2420] ;  /* 0x00242000013b7983 */ /* 0x000ea80000300800 */
[----:B------:R-:W-:Y:S01]  /*1c2a10*/  STL.64 [R1+0x2480], R28 ;  /* 0x0024801c01007387 */ /* 0x000fe20000100a00 */
[----:B------:R-:W-:-:S03]  /*1c2a20*/  F2FP.SATFINITE.E5M2.F32.PACK_AB_MERGE_C R4, R5, R6, RZ ;  /* 0x000000060504723e */ /* 0x000fc600048060ff */
[----:B------:R4:W-:Y:S04]  /*1c2a30*/  STL [R1+0x53a8], R7 ;  /* 0x0053a80701007387 */ /* 0x0009e80000100800 */
[----:B------:R-:W2:Y:S04]  /*1c2a40*/  LDL.LU R5, [R1+0x2424] ;  /* 0x0024240001057983 */ /* 0x000ea80000300800 */
[----:B------:R-:W-:Y:S04]  /*1c2a50*/  STL [R1+0x2758], R4 ;  /* 0x0027580401007387 */ /* 0x000fe80000100800 */
[----:B------:R-:W3:Y:S04]  /*1c2a60*/  LDL.LU R54, [R1+0x2428] ;  /* 0x0024280001367983 */ /* 0x000ee80000300800 */
[----:B------:R-:W3:Y:S01]  /*1c2a70*/  LDL.LU R56, [R1+0x242c] ;  /* 0x00242c0001387983 */ /* 0x000ee20000300800 */
[----:B0-----:R-:W-:-:S03]  /*1c2a80*/  IADD3 R26, P1, PT, R0, R12, RZ ;  /* 0x0000000c001a7210 */ /* 0x001fc60007f3e0ff */
[----:B------:R-:W3:Y:S04]  /*1c2a90*/  LDL.LU R61, [R1+0x2410] ;  /* 0x00241000013d7983 */ /* 0x000ee80000300800 */
[----:B------:R-:W3:Y:S01]  /*1c2aa0*/  LDL.LU R6, [R1+0x2414] ;  /* 0x0024140001067983 */ /* 0x000ee20000300800 */
[----:B------:R-:W-:Y:S01]  /*1c2ab0*/  IMAD.X R27, R2, 0x1, R11, P1 ;  /* 0x00000001021b7824 */ /* 0x000fe200008e060b */
[----:B----4-:R-:W-:-:S04]  /*1c2ac0*/  F2FP.SATFINITE.E5M2.F32.PACK_AB_MERGE_C R7, R46, R45, RZ ;  /* 0x0000002d2e07723e */ /* 0x010fc800048060ff */
[----:B------:R0:W-:Y:S04]  /*1c2ad0*/  STL.64 [R1+0x2470], R26 ;  /* 0x0024701a01007387 */ /* 0x0001e80000100a00 */
[----:B------:R4:W-:Y:S01]  /*1c2ae0*/  STL [R1+0x277c], R7 ;  /* 0x00277c0701007387 */ /* 0x0009e20000100800 */
[----:B0-----:R-:W-:Y:S02]  /*1c2af0*/  IADD3 R26, P1, PT, R0, R22, RZ ;  /* 0x00000016001a7210 */ /* 0x001fe40007f3e0ff */
[----:B------:R-:W-:-:S03]  /*1c2b00*/  F2FP.SATFINITE.E5M2.F32.PACK_AB_MERGE_C R4, R48, R47, RZ ;  /* 0x0000002f3004723e */ /* 0x000fc600048060ff */
[----:B------:R-:W-:Y:S02]  /*1c2b10*/  IMAD.X R27, R2, 0x1, R21, P1 ;  /* 0x00000001021b7824 */ /* 0x000fe400008e0615 */
[----:B------:R0:W-:Y:S01]  /*1c2b20*/  STL [R1+0x264c], R4 ;  /* 0x00264c0401007387 */ /* 0x0001e20000100800 */
[----:B----4-:R-:W-:-:S03]  /*1c2b30*/  F2FP.SATFINITE.E5M2.F32.PACK_AB_MERGE_C R7, R50, R49, RZ ;  /* 0x000000313207723e */ /* 0x010fc600048060ff */
[----:B------:R4:W-:Y:S01]  /*1c2b40*/  STL.64 [R1+0x2460], R26 ;  /* 0x0024601a01007387 */ /* 0x0009e20000100a00 */
[----:B0-----:R-:W-:-:S03]  /*1c2b50*/  F2FP.SATFINITE.E5M2.F32.PACK_AB_MERGE_C R4, R52, R51, RZ ;  /* 0x000000333404723e */ /* 0x001fc600048060ff */
[----:B------:R0:W-:Y:S01]  /*1c2b60*/  STL [R1+0x5548], R7 ;  /* 0x0055480701007387 */ /* 0x0001e20000100800 */
[----:B----4-:R-:W-:-:S03]  /*1c2b70*/  IADD3 R26, P1, PT, R0, R24, RZ ;  /* 0x00000018001a7210 */ /* 0x010fc60007f3e0ff */
[----:B------:R4:W-:Y:S02]  /*1c2b80*/  STL [R1+0x2548], R4 ;  /* 0x0025480401007387 */ /* 0x0009e40000100800 */
[----:B------:R-:W-:Y:S01]  /*1c2b90*/  IMAD.X R27, R2, 0x1, R23, P1 ;  /* 0x00000001021b7824 */ /* 0x000fe200008e0617 */
[----:B0-----:R-:W-:Y:S02]  /*1c2ba0*/  F2FP.SATFINITE.E5M2.F32.PACK_AB_MERGE_C R7, R55, R53, RZ ;  /* 0x000000353707723e */ /* 0x001fe400048060ff */
[----:B----4-:R-:W-:Y:S02]  /*1c2bb0*/  F2FP.SATFINITE.E5M2.F32.PACK_AB_MERGE_C R4, R8, R3, RZ ;  /* 0x000000030804723e */ /* 0x010fe400048060ff */
[----:B------:R-:W4:Y:S04]  /*1c2bc0*/  LDL.LU R3, [R1+0x2418] ;  /* 0x0024180001037983 */ /* 0x000f280000300800 */
[----:B------:R0:W-:Y:S04]  /*1c2bd0*/  STL.64 [R1+0x2450], R26 ;  /* 0x0024501a01007387 */ /* 0x0001e80000100a00 */
[----:B------:R-:W-:Y:S04]  /*1c2be0*/  STL [R1+0x256c], R7 ;  /* 0x00256c0701007387 */ /* 0x000fe80000100800 */
[----:B------:R-:W4:Y:S01]  /*1c2bf0*/  LDL.LU R8, [R1+0x241c] ;  /* 0x00241c0001087983 */ /* 0x000f220000300800 */
[----:B0-----:R-:W-:-:S03]  /*1c2c00*/  IADD3 R26, P1, PT, R0, R16, RZ ;  /* 0x00000010001a7210 */ /* 0x001fc60007f3e0ff */
[----:B------:R-:W-:Y:S02]  /*1c2c10*/  STL [R1+0x2458], R4 ;  /* 0x0024580401007387 */ /* 0x000fe40000100800 */
[----:B------:R-:W-:Y:S02]  /*1c2c20*/  IMAD.X R27, R2, 0x1, R15, P1 ;  /* 0x00000001021b7824 */ /* 0x000fe400008e060f */
[----:B------:R-:W4:Y:S04]  /*1c2c30*/  LDL.LU R53, [R1+0x2400] ;  /* 0x0024000001357983 */ /* 0x000f280000300800 */
[----:B------:R-:W4:Y:S04]  /*1c2c40*/  LDL.LU R55, [R1+0x2404] ;  /* 0x0024040001377983 */ /* 0x000f280000300800 */
[----:B------:R0:W-:Y:S02]  /*1c2c50*/  STL.64 [R1+0x2440], R26 ;  /* 0x0024401a01007387 */ /* 0x0001e40000100a00 */
[----:B0-----:R-:W-:-:S02]  /*1c2c60*/  IADD3 R26, P1, PT, R0, R14, RZ ;  /* 0x0000000e001a7210 */ /* 0x001fc40007f3e0ff */
[----:B------:R-:W-:-:S03]  /*1c2c70*/  F2FP.SATFINITE.E5M2.F32.PACK_AB_MERGE_C R4, R58, R57, RZ ;  /* 0x000000393a04723e */ /* 0x000fc600048060ff */
[----:B------:R-:W-:Y:S02]  /*1c2c80*/  IMAD.X R27, R2, 0x1, R13, P1 ;  /* 0x00000001021b7824 */ /* 0x000fe400008e060d */
[----:B------:R-:W-:Y:S04]  /*1c2c90*/  STL [R1+0x2478], R4 ;  /* 0x0024780401007387 */ /* 0x000fe80000100800 */
[----:B------:R-:W4:Y:S04]  /*1c2ca0*/  LDL.LU R43, [R1+0x2408] ;  /* 0x00240800012b7983 */ /* 0x000f280000300800 */
[----:B------:R-:W4:Y:S04]  /*1c2cb0*/  LDL.LU R44, [R1+0x240c] ;  /* 0x00240c00012c7983 */ /* 0x000f280000300800 */
[----:B------:R-:W4:Y:S04]  /*1c2cc0*/  LDL.LU R57, [R1+0x23f0] ;  /* 0x0023f00001397983 */ /* 0x000f280000300800 */
[----:B------:R0:W-:Y:S04]  /*1c2cd0*/  STL.64 [R1+0x2430], R26 ;  /* 0x0024301a01007387 */ /* 0x0001e80000100a00 */
[----:B------:R-:W4:Y:S01]  /*1c2ce0*/  LDL.LU R58, [R1+0x23f4] ;  /* 0x0023f400013a7983 */ /* 0x000f220000300800 */
[----:B-1----:R-:W-:Y:S01]  /*1c2cf0*/  VIADD R0, R0, UR6 ;  /* 0x0000000600007c36 */ /* 0x002fe20008000000 */
[----:B------:R-:W1:Y:S04]  /*1c2d00*/  LDCU UR6, c[0x0][0x3b8] ;  /* 0x00007700ff0677ac */ /* 0x000e680008000800 */
[----:B0-----:R-:W-:-:S02]  /*1c2d10*/  IADD3 R26, P1, PT, R0, R20, RZ ;  /* 0x00000014001a7210 */ /* 0x001fc40007f3e0ff */
[----:B--2---:R-:W-:Y:S02]  /*1c2d20*/  F2FP.SATFINITE.E5M2.F32.PACK_AB_MERGE_C R2, R5, R59, RZ ;  /* 0x0000003b0502723e */ /* 0x004fe400048060ff */
[----:B------:R-:W2:Y:S04]  /*1c2d30*/  LDL.LU R59, [R1+0x23f8] ;  /* 0x0023f800013b7983 */ /* 0x000ea80000300800 */
[----:B------:R-:W2:Y:S01]  /*1c2d40*/  LDL.LU R5, [R1+0x23fc] ;  /* 0x0023fc0001057983 */ /* 0x000ea20000300800 */
[----:B---3--:R-:W-:-:S03]  /*1c2d50*/  F2FP.SATFINITE.E5M2.F32.PACK_AB_MERGE_C R4, R56, R54, RZ ;  /* 0x000000363804723e */ /* 0x008fc600048060ff */
[----:B------:R0:W-:Y:S04]  /*1c2d60*/  STL [R1+0x2438], R2 ;  /* 0x0024380201007387 */ /* 0x0001e80000100800 */
[----:B------:R-:W-:Y:S04]  /*1c2d70*/  STL [R1+0x242c], R4 ;  /* 0x00242c0401007387 */ /* 0x000fe80000100800 */
[----:B------:R-:W3:Y:S01]  /*1c2d80*/  LDL.LU R45, [R1+0x23e0] ;  /* 0x0023e000012d7983 */ /* 0x000ee20000300800 */
[----:B0-----:R-:W-:-:S03]  /*1c2d90*/  F2FP.SATFINITE.E5M2.F32.PACK_AB_MERGE_C R2, R6, R61, RZ ;  /* 0x0000003d0602723e */ /* 0x001fc600048060ff */
        /* <DEDUP_REMOVED lines=10> */
[----:B0-----:R-:W-:-:S03]  /*1c2e40*/  SHF.R.S32.HI R2, RZ, 0x1f, R0 ;  /* 0x0000001fff027819 */ /* 0x001fc60000011400 */
[----:B------:R-:W3:Y:S02]  /*1c2e50*/  LDL.LU R51, [R1+0x23c8] ;  /* 0x0023c80001337983 */ /* 0x000ee40000300800 */
[----:B------:R-:W-:Y:S02]  /*1c2e60*/  IMAD.X R27, R2, 0x1, R19, P1 ;  /* 0x00000001021b7824 */ /* 0x000fe400008e0613 */
[----:B------:R-:W3:Y:S04]  /*1c2e70*/  LDL.LU R52, [R1+0x23cc] ;  /* 0x0023cc0001347983 */ /* 0x000ee80000300800 */
[----:B------:R-:W-:Y:S01]  /*1c2e80*/  STL.64 [R1+0x2420], R26 ;  /* 0x0024201a01007387 */ /* 0x000fe20000100a00 */
[----:B----4-:R-:W-:-:S05]  /*1c2e90*/  F2FP.SATFINITE.E5M2.F32.PACK_AB_MERGE_C R3, R8, R3, RZ ;  /* 0x000000030803723e */ /* 0x010fca00048060ff */
[----:B------:R0:W-:Y:S04]  /*1c2ea0*/  STL [R1+0x555c], R3 ;  /* 0x00555c0301007387 */ /* 0x0001e80000100800 */
[----:B0-----:R-:W4:Y:S04]  /*1c2eb0*/  LDL.LU R3, [R1+0x23b0] ;  /* 0x0023b00001037983 */ /* 0x001f280000300800 */
[----:B------:R-:W4:Y:S01]  /*1c2ec0*/  LDL.LU R8, [R1+0x23b4] ;  /* 0x0023b40001087983 */ /* 0x000f220000300800 */
[----:B------:R-:W-:Y:S02]  /*1c2ed0*/  IADD3 R26, P1, PT, R0, R10, RZ ;  /* 0x0000000a001a7210 */ /* 0x000fe40007f3e0ff */
[----:B------:R-:W-:-:S03]  /*1c2ee0*/  F2FP.SATFINITE.E5M2.F32.PACK_AB_MERGE_C R4, R55, R53, RZ ;  /* 0x000000353704723e */ /* 0x000fc600048060ff */
[----:B------:R-:W-:Y:S02]  /*1c2ef0*/  IMAD.X R27, R2, 0x1, R9, P1 ;  /* 0x00000001021b7824 */ /* 0x000fe400008e0609 */
[----:B------:R-:W-:Y:S04]  /*1c2f00*/  STL [R1+0x2418], R4 ;  /* 0x0024180401007387 */ /* 0x000fe80000100800 */
[----:B------:R-:W4:Y:S04]  /*1c2f10*/  LDL.LU R53, [R1+0x23b8] ;  /* 0x0023b80001357983 */ /* 0x000f280000300800 */
[----:B------:R-:W4:Y:S04]  /*1c2f20*/  LDL.LU R55, [R1+0x23bc] ;  /* 0x0023bc0001377983 */ /* 0x000f280000300800 */
[----:B------:R0:W-:Y:S01]  /*1c2f30*/  STL.64 [R1+0x2410], R26 ;  /* 0x0024101a01007387 */ /* 0x0001e20000100a00 */
[----:B------:R-:W-:-:S02]  /*1c2f40*/  F2FP.SATFINITE.E5M2.F32.PACK_AB_MERGE_C R7, R44, R43, RZ ;  /* 0x0000002b2c07723e */ /* 0x000fc400048060ff */
[----:B0-----:R-:W-:-:S03]  /*1c2f50*/  IADD3 R26, P1, PT, R0, R18, RZ ;  /* 0x00000012001a7210 */ /* 0x001fc60007f3e0ff */
[----:B------:R-:W-:Y:S01]  /*1c2f60*/  STL [R1+0x240c], R7 ;  /* 0x00240c0701007387 */ /* 0x000fe20000100800 */
[----:B------:R-:W-:Y:S01]  /*1c2f70*/  F2FP.SATFINITE.E5M2.F32.PACK_AB_MERGE_C R4, R58, R57, RZ ;  /* 0x000000393a04723e */ /* 0x000fe200048060ff */
[----:B------:R-:W-:-:S04]  /*1c2f80*/  IMAD.X R27, R2, 0x1, R17, P1 ;  /* 0x00000001021b7824 */ /* 0x000fc800008e0611 */
[----:B------:R-:W-:Y:S04]  /*1c2f90*/  STL [R1+0x2408], R4 ;  /* 0x0024080401007387 */ /* 0x000fe80000100800 */
        /* <DEDUP_REMOVED lines=9> */
[----:B---3--:R-:W-:-:S05]  /*1c3030*/  F2FP.SATFINITE.E5M2.F32.PACK_AB_MERGE_C R4, R46, R45, RZ ;  /* 0x0000002d2e04723e */ /* 0x008fca00048060ff */
[----:B------:R0:W-:Y:S02]  /*1c3040*/  STL [R1+0x7e0], R4 ;  /* 0x0007e00401007387 */ /* 0x0001e40000100800 */
[----:B0-----:R-:W-:Y:S02]  /*1c3050*/  F2FP.SATFINITE.E5M2.F32.PACK_AB_MERGE_C R4, R56, R54, RZ ;  /* 0x000000363804723e */ /* 0x001fe400048060ff */
[----:B------:R-:W3:Y:S04]  /*1c3060*/  LDL.LU R54, [R1+0x2390] ;  /* 0x0023900001367983 */ /* 0x000ee80000300800 */
[----:B------:R-:W3:Y:S04]  /*1c3070*/  LDL.LU R56, [R1+0x2394] ;  /* 0x0023940001387983 */ /* 0x000ee80000300800 */
[----:B------:R0:W-:Y:S04]  /*1c3080*/  STL.64 [R1+0x23f0], R26 ;  /* 0x0023f01a01007387 */ /* 0x0001e80000100a00 */
[----:B------:R1:W-:Y:S01]  /*1c3090*/  STL [R1+0x7e8], R4 ;  /* 0x0007e80401007387 */ /* 0x0003e20000100800 */
[----:B------:R-:W-:-:S02]  /*1c30a0*/  F2FP.SATFINITE.E5M2.F32.PACK_AB_MERGE_C R7, R50, R49, RZ ;  /* 0x000000313207723e */ /* 0x000fc400048060ff */
[----:B0-----:R-:W-:Y:S02]  /*1c30b0*/  IADD3 R26, P1, PT, R0, R22, RZ ;  /* 0x00000016001a7210 */ /* 0x001fe40007f3e0ff */
[----:B-1----:R-:W-:-:S03]  /*1c30c0*/  F2FP.SATFINITE.E5M2.F32.PACK_AB_MERGE_C R4, R48, R47, RZ ;  /* 0x0000002f3004723e */ /* 0x002fc600048060ff */
[----:B------:R-:W-:Y:S02]  /*1c30d0*/  IMAD.X R27, R2, 0x1, R21, P1 ;  /* 0x00000001021b7824 */ /* 0x000fe400008e0615 */
[----:B------:R0:W-:Y:S02]  /*1c30e0*/  STL [R1+0x784], R4 ;  /* 0x0007840401007387 */ /* 0x0001e40000100800 */
[----:B0-----:R-:W-:Y:S02]  /*1c30f0*/  F2FP.SATFINITE.E5M2.F32.PACK_AB_MERGE_C R4, R6, R61, RZ ;  /* 0x0000003d0604723e */ /* 0x001fe400048060ff */
[----:B------:R-:W3:Y:S04]  /*1c3100*/  LDL.LU R61, [R1+0x2398] ;  /* 0x00239800013d7983 */ /* 0x000ee80000300800 */
[----:B------:R0:W-:Y:S04]  /*1c3110*/  STL.64 [R1+0x23e0], R26 ;  /* 0x0023e01a01007387 */ /* 0x0001e80000100a00 */
[----:B------:R1:W-:Y:S04]  /*1c3120*/  STL [R1+0x5574], R7 ;  /* 0x0055740701007387 */ /* 0x0003e80000100800 */
[----:B------:R-:W3:Y:S01]  /*1c3130*/  LDL.LU R6, [R1+0x239c] ;  /* 0x00239c0001067983 */ /* 0x000ee20000300800 */
[----:B0-----:R-:W-:-:S03]  /*1c3140*/  IADD3 R26, P1, PT, R0, R24, RZ ;  /* 0x00000018001a7210 */ /* 0x001fc60007f3e0ff */
[----:B------:R4:W-:Y:S01]  /*1c3150*/  STL [R1+0x70c], R4 ;  /* 0x00070c0401007387 */ /* 0x0009e20000100800 */
[----:B-1----:R-:W-:Y:S01]  /*1c3160*/  F2FP.SATFINITE.E5M2.F32.PACK_AB_MERGE_C R7, R52, R51, RZ ;  /* 0x000000333407723e */ /* 0x002fe200048060ff */
[----:B------:R-:W-:Y:S01]  /*1c3170*/  IMAD.X R27, R2, 0x1, R23, P1 ;  /* 0x00000001021b7824 */ /* 0x000fe200008e0617 */
[----:B----4-:R-:W-:Y:S02]  /*1c3180*/  F2FP.SATFINITE.E5M2.F32.PACK_AB_MERGE_C R4, R8, R3, RZ ;  /* 0x000000030804723e */ /* 0x010fe400048060ff */
[----:B------:R-:W4:Y:S04]  /*1c3190*/  LDL.LU R3, [R1+0x2380] ;  /* 0x0023800001037983 */ /* 0x000f280000300800 */
[----:B------:R0:W-:Y:S04]  /*1c31a0*/  STL.64 [R1+0x23d0], R26 ;  /* 0x0023d01a01007387 */ /* 0x0001e80000100a00 */
[----:B------:R-:W-:Y:S04]  /*1c31b0*/  STL [R1+0x720], R7 ;  /* 0x0007200701007387 */ /* 0x000fe80000100800 */
[----:B------:R-:W4:Y:S01]  /*1c31c0*/  LDL.LU R8, [R1+0x2384] ;  /* 0x0023840001087983 */ /* 0x000f220000300800 */
[----:B0-----:R-:W-:-:S03]  /*1c31d0*/  IADD3 R26, P1, PT, R0, R16, RZ ;  /* 0x00000010001a7210 */ /* 0x001fc60007f3e0ff */
[----:B------:R0:W-:Y:S02]  /*1c31e0*/  STL [R1+0x6b4], R4 ;  /* 0x0006b40401007387 */ /* 0x0001e40000100800 */
[----:B------:R-:W-:Y:S02]  /*1c31f0*/  IMAD.X R27, R2, 0x1, R15, P1 ;  /* 0x00000001021b7824 */ /* 0x000fe400008e060f */
[----:B------:R-:W4:Y:S01]  /*1c3200*/  LDL.LU R51, [R1+0x2388] ;  /* 0x0023880001337983 */ /* 0x000f220000300800 */
[----:B0-----:R-:W-:-:S03]  /*1c3210*/  F2FP.SATFINITE.E5M2.F32.PACK_AB_MERGE_C R4, R55, R53, RZ ;  /* 0x000000353704723e */ /* 0x001fc600048060ff */
[----:B------:R-:W4:Y:S04]  /*1c3220*/  LDL.LU R53, [R1+0x238c] ;  /* 0x00238c0001357983 */ /* 0x000f280000300800 */
[----:B------:R0:W-:Y:S04]  /*1c3230*/  STL.64 [R1+0x23c0], R26 ;  /* 0x0023c01a01007387 */ /* 0x0001e80000100a00 */
[----:B------:R1:W-:Y:S04]  /*1c3240*/  STL [R1+0x6cc], R4 ;  /* 0x0006cc0401007387 */ /* 0x0003e80000100800 */
[----:B------:R-:W4:Y:S01]  /*1c3250*/  LDL.LU R52, [R1+0x2370] ;  /* 0x0023700001347983 */ /* 0x000f220000300800 */
[----:B0-----:R-:W-:-:S03]  /*1c3260*/  IADD3 R26, P1, PT, R0, R14, RZ ;  /* 0x0000000e001a7210 */ /* 0x001fc60007f3e0ff */
[----:B------:R-:W4:Y:S01]  /*1c3270*/  LDL.LU R55, [R1+0x2374] ;  /* 0x0023740001377983 */ /* 0x000f220000300800 */
[----:B-1----:R-:W-:Y:S01]  /*1c3280*/  F2FP.SATFINITE.E5M2.F32.PACK_AB_MERGE_C R4, R58, R57, RZ ;  /* 0x000000393a04723e */ /* 0x002fe200048060ff */
[----:B------:R-:W-:-:S05]  /*1c3290*/  IMAD.X R27, R2, 0x1, R13, P1 ;  /* 0x00000001021b7824 */ /* 0x000fca00008e060d */
[----:B------:R0:W-:Y:S04]  /*1c32a0*/  STL.64 [R1+0x23b0], R26 ;  /* 0x0023b01a01007387 */ /* 0x0001e80000100a00 */
[----:B------:R-:W4:Y:S01]  /*1c32b0*/  LDL.LU R57, [R1+0x2378] ;  /* 0x0023780001397983 */ /* 0x000f220000300800 */
[----:B------:R-:W-:Y:S01]  /*1c32c0*/  VIADD R0, R0, UR6 ;  /* 0x0000000600007c36 */ /* 0x000fe20008000000 */
[----:B------:R-:W1:Y:S02]  /*1c32d0*/  LDCU UR6, c[0x0][0x3b8] ;  /* 0x00007700ff0677ac */ /* 0x000e640008000800 */
[----:B------:R0:W-:Y:S04]  /*1c32e0*/  STL [R1+0x664], R4 ;  /* 0x0006640401007387 */ /* 0x0001e80000100800 */
[----:B------:R-:W4:Y:S01]  /*1c32f0*/  LDL.LU R58, [R1+0x237c] ;  /* 0x00237c00013a7983 */ /* 0x000f220000300800 */
[----:B0-----:R-:W-:-:S02]  /*1c3300*/  IADD3 R26, P1, PT, R0, R20, RZ ;  /* 0x00000014001a7210 */ /* 0x001fc40007f3e0ff */
[----:B------:R-:W-:-:S05]  /*1c3310*/  SHF.R.S32.HI R4, RZ, 0x1f, R0 ;  /* 0x0000001fff047819 */ /* 0x000fca0000011400 */
[----:B------:R-:W-:Y:S01]  /*1c3320*/  IMAD.X R27, R4, 0x1, R19, P1 ;  /* 0x00000001041b7824 */ /* 0x000fe200008e0613 */
[----:B--2---:R-:W-:-:S05]  /*1c3330*/  F2FP.SATFINITE.E5M2.F32.PACK_AB_MERGE_C R2, R5, R59, RZ ;  /* 0x0000003b0502723e */ /* 0x004fca00048060ff */
[----:B------:R3:W-:Y:S04]  /*1c3340*/  STL [R1+0x678], R2 ;  /* 0x0006780201007387 */ /* 0x0007e80000100800 */
[----:B------:R-:W2:Y:S04]  /*1c3350*/  LDL.LU R59, [R1+0x2360] ;  /* 0x00236000013b7983 */ /* 0x000ea80000300800 */
[----:B------:R-:W2:Y:S01]  /*1c3360*/  LDL.LU R5, [R1+0x2364] ;  /* 0x0023640001057983 */ /* 0x000ea20000300800 */
[----:B---3--:R-:W-:-:S05]  /*1c3370*/  F2FP.SATFINITE.E5M2.F32.PACK_AB_MERGE_C R2, R56, R54, RZ ;  /* 0x000000363802723e */ /* 0x008fca00048060ff */
[----:B------:R0:W-:Y:S04]  /*1c3380*/  STL [R1+0x624], R2 ;  /* 0x0006240201007387 */ /* 0x0001e80000100800 */
[----:B------:R-:W3:Y:S04]  /*1c3390*/  LDL.LU R45, [R1+0x2368] ;  /* 0x00236800012d7983 */ /* 0x000ee80000300800 */
[----:B------:R-:W3:Y:S04]  /*1c33a0*/  LDL.LU R46, [R1+0x236c] ;  /* 0x00236c00012e7983 */ /* 0x000ee80000300800 */
[----:B------:R-:W3:Y:S04]  /*1c33b0*/  LDL.LU R47, [R1+0x2350] ;  /* 0x00235000012f7983 */ /* 0x000ee80000300800 */
[----:B------:R-:W-:Y:S04]  /*1c33c0*/  STL.64 [R1+0x23a0], R26 ;  /* 0x0023a01a01007387 */ /* 0x000fe80000100a00 */
[----:B------:R-:W3:Y:S04]  /*1c33d0*/  LDL.LU R48, [R1+0x2354] ;  /* 0x0023540001307983 */ /* 0x000ee80000300800 */
[----:B------:R-:W3:Y:S04]  /*1c33e0*/  LDL.LU R54, [R1+0x2358] ;  /* 0x0023580001367983 */ /* 0x000ee80000300800 */
[----:B------:R-:W3:Y:S01]  /*1c33f0*/  LDL.LU R56, [R1+0x235c] ;  /* 0x00235c0001387983 */ /* 0x000ee20000300800 */
[----:B0-----:R-:W-:-:S05]  /*1c3400*/  F2FP.SATFINITE.E5M2.F32.PACK_AB_MERGE_C R2, R6, R61, RZ ;  /* 0x0000003d0602723e */ /* 0x001fca00048060ff */
[----:B------:R4:W-:Y:S04]  /*1c3410*/  STL [R1+0x5584], R2 ;  /* 0x0055840201007387 */ /* 0x0009e80000100800 */
[----:B------:R-:W3:Y:S04]  /*1c3420*/  LDL.LU R61, [R1+0x2340] ;  /* 0x00234000013d7983 */ /* 0x000ee80000300800 */
[----:B------:R-:W3:Y:S01]  /*1c3430*/  LDL.LU R6, [R1+0x2344] ;  /* 0x0023440001067983 */ /* 0x000ee20000300800 */
[----:B----4-:R-:W-:-:S03]  /*1c3440*/  F2FP.SATFINITE.E5M2.F32.PACK_AB_MERGE_C R2, R8, R3, RZ ;  /* 0x000000030802723e */ /* 0x010fc600048060ff */
[----:B------:R-:W4:Y:S04]  /*1c3450*/  LDL.LU R3, [R1+0x2348] ;  /* 0x0023480001037983 */ /* 0x000f280000300800 */
[----:B------:R-:W4:Y:S01]  /*1c3460*/  LDL.LU R8, [R1+0x234c] ;  /* 0x00234c0001087983 */ /* 0x000f220000300800 */
[----:B------:R-:W-:-:S03]  /*1c3470*/  IADD3 R26, P1, PT, R0, R10, RZ ;  /* 0x0000000a001a7210 */ /* 0x000fc60007f3e0ff */
[----:B------:R0:W-:Y:S02]  /*1c3480*/  STL [R1+0x5b0], R2 ;  /* 0x0005b00201007387 */ /* 0x0001e40000100800 */
[----:B------:R-:W-:Y:S02]  /*1c3490*/  IMAD.X R27, R4, 0x1, R9, P1 ;  /* 0x00000001041b7824 */ /* 0x000fe400008e0609 */
[----:B------:R-:W4:Y:S04]  /*1c34a0*/  LDL.LU R49, [R1+0x2330] ;  /* 0x0023300001317983 */ /* 0x000f280000300800 */
[----:B------:R-:W4:Y:S01]  /*1c34b0*/  LDL.LU R50, [R1+0x2334] ;  /* 0x0023340001327983 */ /* 0x000f220000300800 */
[----:B0-----:R-:W-:-:S03]  /*1c34c0*/  F2FP.SATFINITE.E5M2.F32.PACK_AB_MERGE_C R2, R53, R51, RZ ;  /* 0x000000333502723e */ /* 0x001fc600048060ff */
[----:B------:R0:W-:Y:S04]  /*1c34d0*/  STL.64 [R1+0x2390], R26 ;  /* 0x0023901a01007387 */ /* 0x0001e80000100a00 */
[----:B------:R1:W-:Y:S04]  /*1c34e0*/  STL [R1+0x5578], R2 ;  /* 0x0055780201007387 */ /* 0x0003e80000100800 */
[----:B------:R-:W4:Y:S04]  /*1c34f0*/  LDL.LU R51, [R1+0x2338] ;  /* 0x0023380001337983 */ /* 0x000f280000300800 */
[----:B------:R-:W4:Y:S01]  /*1c3500*/  LDL.LU R53, [R1+0x233c] ;  /* 0x00233c0001357983 */ /* 0x000f220000300800 */
[----:B0-----:R-:W-:-:S02]  /*1c3510*/  IADD3 R26, P1, PT, R0, R18, RZ ;  /* 0x00000012001a7210 */ /* 0x001fc40007f3e0ff */
[----:B-1----:R-:W-:-:S03]  /*1c3520*/  F2FP.SATFINITE.E5M2.F32.PACK_AB_MERGE_C R2, R55, R52, RZ ;  /* 0x000000343702723e */ /* 0x002fc600048060ff */
[----:B------:R-:W-:Y:S02]  /*1c3530*/  IMAD.X R27, R4, 0x1, R17, P1 ;  /* 0x00000001041b7824 */ /* 0x000fe400008e0611 */
[----:B------:R0:W-:Y:S02]  /*1c3540*/  STL [R1+0x874c], R2 ;  /* 0x00874c0201007387 */ /* 0x0001e40000100800 */
[----:B0-----:R-:W-:Y:S02]  /*1c3550*/  F2FP.SATFINITE.E5M2.F32.PACK_AB_MERGE_C R2, R58, R57, RZ ;  /* 0x000000393a02723e */ /* 0x001fe400048060ff */
[----:B------:R-:W4:Y:S04]  /*1c3560*/  LDL.LU R57, [R1+0x2320] ;  /* 0x0023200001397983 */ /* 0x000f280000300800 */
[----:B------:R-:W4:Y:S04]  /*1c3570*/  LDL.LU R58, [R1+0x2324] ;  /* 0x00232400013a7983 */ /* 0x000f280000300800 */
[----:B------:R0:W-:Y:S04]  /*1c3580*/  STL.64 [R1+0x2380], R26 ;  /* 0x0023801a01007387 */ /* 0x0001e80000100a00 */
[----:B------:R2:W-:Y:S04]  /*1c3590*/  STL [R1+0x598], R2 ;  /* 0x0005980201007387 */ /* 0x0005e80000100800 */
[----:B------:R-:W4:Y:S01]  /*1c35a0*/  LDL.LU R52, [R1+0x2328] ;  /* 0x0023280001347983 */ /* 0x000f220000300800 */
[----:B0-----:R-:W-:-:S03]  /*1c35b0*/  IADD3 R26, P1, PT, R0, R12, RZ ;  /* 0x0000000c001a7210 */ /* 0x001fc60007f3e0ff */
[----:B------:R-:W4:Y:S02]  /*1c35c0*/  LDL.LU R55, [R1+0x232c] ;  /* 0x00232c0001377983 */ /* 0x000f240000300800 */
[----:B------:R-:W-:Y:S01]  /*1c35d0*/  IMAD.X R27, R4, 0x1, R11, P1 ;  /* 0x00000001041b7824 */ /* 0x000fe200008e060b */
[----:B--2---:R-:W-:-:S05]  /*1c35e0*/  F2FP.SATFINITE.E5M2.F32.PACK_AB_MERGE_C R2, R5, R59, RZ ;  /* 0x0000003b0502723e */ /* 0x004fca00048060ff */
[----:B------:R-:W-:Y:S04]  /*1c35f0*/  STL [R1+0x570], R2 ;  /* 0x0005700201007387 */ /* 0x000fe80000100800 */
[----:B------:R-:W2:Y:S04]  /*1c3600*/  LDL.LU R59, [R1+0x2310] ;  /* 0x00231000013b7983 */ /* 0x000ea80000300800 */
[----:B------:R-:W2:Y:S04]  /*1c3610*/  LDL.LU R5, [R1+0x2314] ;  /* 0x0023140001057983 */ /* 0x000ea80000300800 */
[----:B------:R0:W-:Y:S01]  /*1c3620*/  STL.64 [R1+0x2370], R26 ;  /* 0x0023701a01007387 */ /* 0x0001e20000100a00 */
[----:B---3--:R-:W-:-:S02]  /*1c3630*/  F2FP.SATFINITE.E5M2.F32.PACK_AB_MERGE_C R7, R46, R45, RZ ;  /* 0x0000002d2e07723e */ /* 0x008fc400048060ff */
[----:B0-----:R-:W-:-:S03]  /*1c3640*/  IADD3 R26, P1, PT, R0, R22, RZ ;  /* 0x00000016001a7210 */ /* 0x001fc60007f3e0ff */
[----:B------:R-:W-:Y:S01]  /*1c3650*/  STL [R1+0x578], R7 ;  /* 0x0005780701007387 */ /* 0x000fe20000100800 */
[----:B------:R-:W-:Y:S01]  /*1c3660*/  F2FP.SATFINITE.E5M2.F32.PACK_AB_MERGE_C R2, R48, R47, RZ ;  /* 0x0000002f3002723e */ /* 0x000fe200048060ff */
[----:B------:R-:W-:-:S04]  /*1c3670*/  IMAD.X R27, R4, 0x1, R21, P1 ;  /* 0x00000001041b7824 */ /* 0x000fc800008e0615 */
[----:B------:R0:W-:Y:S01]  /*1c3680*/  STL [R1+0x558], R2 ;  /* 0x0005580201007387 */ /* 0x0001e20000100800 */
[----:B------:R-:W-:-:S05]  /*1c3690*/  F2FP.SATFINITE.E5M2.F32.PACK_AB_MERGE_C R56, R56, R54, RZ ;  /* 0x000000363838723e */ /* 0x000fca00048060ff */
[----:B------:R-:W-:Y:S04]  /*1c36a0*/  STL [R1+0x8780], R56 ;  /* 0x0087803801007387 */ /* 0x000fe80000100800 */
[----:B------:R-:W-:Y:S01]  /*1c36b0*/  STL.64 [R1+0x2360], R26 ;  /* 0x0023601a01007387 */ /* 0x000fe20000100a00 */
[----:B0-----:R-:W-:Y:S02]  /*1c36c0*/  F2FP.SATFINITE.E5M2.F32.PACK_AB_MERGE_C R2, R6, R61, RZ ;  /* 0x0000003d0602723e */ /* 0x001fe400048060ff */
[----:B------:R-:W-:-:S05]  /*1c36d0*/  IADD3 R6, P1, PT, R0, R24, RZ ;  /* 0x0000001800067210 */ /* 0x000fca0007f3e0ff */
[----:B------:R-:W-:Y:S01]  /*1c36e0*/  IMAD.X R7, R4, 0x1, R23, P1 ;  /* 0x0000000104077824 */ /* 0x000fe200008e0617 */
[----:B------:R-:W-:Y:S04]  /*1c36f0*/  STL [R1+0x540], R2 ;  /* 0x0005400201007387 */ /* 0x000fe80000100800 */
[----:B------:R-:W3:Y:S04]  /*1c3700*/  LDL.LU R61, [R1+0x2318] ;  /* 0x00231800013d7983 */ /* 0x000ee80000300800 */
[----:B------:R0:W-:Y:S01]  /*1c3710*/  STL.64 [R1+0x2350], R6 ;  /* 0x0023500601007387 */ /* 0x0001e20000100a00 */
[----:B----4-:R-:W-:-:S03]  /*1c3720*/  F2FP.SATFINITE.E5M2.F32.PACK_AB_MERGE_C R54, R8, R3, RZ ;  /* 0x000000030836723e */ /* 0x010fc600048060ff */
[----:B0-----:R-:W3:Y:S04]  /*1c3730*/  LDL.LU R6, [R1+0x231c] ;  /* 0x00231c0001067983 */ /* 0x001ee80000300800 */
[----:B------:R-:W4:Y:S04]  /*1c3740*/  LDL.LU R3, [R1+0x2300] ;  /* 0x0023000001037983 */ /* 0x000f280000300800 */
[----:B------:R-:W4:Y:S01]  /*1c3750*/  LDL.LU R8, [R1+0x2304] ;  /* 0x0023040001087983 */ /* 0x000f220000300800 */
[----:B------:R-:W-:Y:S02]  /*1c3760*/  IADD3 R26, P1, PT, R0, R16, RZ ;  /* 0x00000010001a7210 */ /* 0x000fe40007f3e0ff */
[----:B------:R-:W-:Y:S01]  /*1c3770*/  F2FP.SATFINITE.E5M2.F32.PACK_AB_MERGE_C R2, R50, R49, RZ ;  /* 0x000000313202723e */ /* 0x000fe200048060ff */
[----:B------:R-:W-:Y:S02]  /*1c3780*/  STL [R1+0x8798], R54 ;  /* 0x0087983601007387 */ /* 0x000fe40000100800 */
[----:B------:R-:W-:-:S02]  /*1c3790*/  IMAD.X R27, R4, 0x1, R15, P1 ;  /* 0x00000001041b7824 */ /* 0x000fc400008e060f */
[----:B------:R-:W-:Y:S01]  /*1c37a0*/  STL [R1+0x520], R2 ;  /* 0x0005200201007387 */ /* 0x000fe20000100800 */
[----:B------:R-:W-:-:S05]  /*1c37b0*/  F2FP.SATFINITE.E5M2.F32.PACK_AB_MERGE_C R53, R53, R51, RZ ;  /* 0x000000333535723e */ /* 0x000fca00048060ff */
[----:B------:R-:W-:Y:S04]  /*1c37c0*/  STL [R1+0x87c0], R53 ;  /* 0x0087c03501007387 */ /* 0x000fe80000100800 */
[----:B------:R0:W-:Y:S02]  /*1c37d0*/  STL.64 [R1+0x2340], R26 ;  /* 0x0023401a01007387 */ /* 0x0001e40000100a00 */
[----:B0-----:R-:W-:-:S05]  /*1c37e0*/  IADD3 R26, P1, PT, R0, R14, RZ ;  /* 0x0000000e001a7210 */ /* 0x001fca0007f3e0ff */
[----:B------:R-:W-:Y:S01]  /*1c37f0*/  IMAD.X R27, R4, 0x1, R13, P1 ;  /* 0x00000001041b7824 */ /* 0x000fe200008e060d */
[----:B------:R-:W-:Y:S02]  /*1c3800*/  F2FP.SATFINITE.E5M2.F32.PACK_AB_MERGE_C R2, R58, R57, RZ ;  /* 0x000000393a02723e */ /* 0x000fe400048060ff */
[----:B------:R-:W4:Y:S04]  /*1c3810*/  LDL.LU R57, [R1+0x2308] ;  /* 0x0023080001397983 */ /* 0x000f280000300800 */
[----:B------:R0:W-:Y:S04]  /*1c3820*/  STL.64 [R1+0x2330], R26 ;  /* 0x0023301a01007387 */ /* 0x0001e80000100a00 */
[----:B------:R-:W4:Y:S04]  /*1c3830*/  LDL.LU R58, [R1+0x230c] ;  /* 0x00230c00013a7983 */ /* 0x000f280000300800 */
[----:B------:R2:W-:Y:S04]  /*1c3840*/  STL [R1+0x4f4], R2 ;  /* 0x0004f40201007387 */ /* 0x0005e80000100800 */
[----:B------:R-:W4:Y:S04]  /*1c3850*/  LDL.LU R29, [R1+0x22f0] ;  /* 0x0022f000011d7983 */ /* 0x000f280000300800 */
[----:B------:R-:W4:Y:S01]  /*1c3860*/  LDL.LU R33, [R1+0x22f4] ;  /* 0x0022f40001217983 */ /* 0x000f220000300800 */
[----:B------:R-:W-:Y:S01]  /*1c3870*/  VIADD R0, R0, UR6 ;  /* 0x0000000600007c36 */ /* 0x000fe20008000000 */
[----:B------:R-:W-:Y:S01]  /*1c3880*/  F2FP.SATFINITE.E5M2.F32.PACK_AB_MERGE_C R52, R55, R52, RZ ;  /* 0x000000343734723e */ /* 0x000fe200048060ff */
[----:B------:R-:W1:Y:S03]  /*1c3890*/  LDCU UR6, c[0x0][0x3b8] ;  /* 0x00007700ff0677ac */ /* 0x000e660008000800 */
[----:B------:R-:W-:-:S02]  /*1c38a0*/  SHF.R.S32.HI R4, RZ, 0x1f, R0 ;  /* 0x0000001fff047819 */ /* 0x000fc40000011400 */
[----:B0-----:R-:W-:-:S05]  /*1c38b0*/  IADD3 R26, P1, PT, R0, R20, RZ ;  /* 0x00000014001a7210 */ /* 0x001fca0007f3e0ff */
[----:B------:R-:W-:Y:S01]  /*1c38c0*/  IMAD.X R27, R4, 0x1, R19, P1 ;  /* 0x00000001041b7824 */ /* 0x000fe200008e0613 */
[----:B--2---:R-:W-:-:S05]  /*1c38d0*/  F2FP.SATFINITE.E5M2.F32.PACK_AB_MERGE_C R2, R5, R59, RZ ;  /* 0x0000003b0502723e */ /* 0x004fca00048060ff */
        /* <DEDUP_REMOVED lines=9> */
[----:B---3--:R-:W-:-:S03]  /*1c3970*/  F2FP.SATFINITE.E5M2.F32.PACK_AB_MERGE_C R2, R6, R61, RZ ;  /* 0x0000003d0602723e */ /* 0x008fc600048060ff */
[----:B------:R-:W3:Y:S04]  /*1c3980*/  LDL.LU R61, [R1+0x22e8] ;  /* 0x0022e800013d7983 */ /* 0x000ee80000300800 */
[----:B------:R-:W3:Y:S04]  /*1c3990*/  LDL.LU R6, [R1+0x22ec] ;  /* 0x0022ec0001067983 */ /* 0x000ee80000300800 */
[----:B------:R-:W-:Y:S04]  /*1c39a0*/  STL.64 [R1+0x2320], R26 ;  /* 0x0023201a01007387 */ /* 0x000fe80000100a00 */
[----:B------:R4:W-:Y:S04]  /*1c39b0*/  STL [R1+0x559c], R2 ;  /* 0x00559c0201007387 */ /* 0x0009e80000100800 */
[----:B------:R-:W3:Y:S04]  /*1c39c0*/  LDL.LU R45, [R1+0x22d0] ;  /* 0x0022d000012d7983 */ /* 0x000ee80000300800 */
[----:B------:R-:W3:Y:S01]  /*1c39d0*/  LDL.LU R46, [R1+0x22d4] ;  /* 0x0022d400012e7983 */ /* 0x000ee20000300800 */
[----:B----4-:R-:W-:-:S05]  /*1c39e0*/  F2FP.SATFINITE.E5M2.F32.PACK_AB_MERGE_C R2, R8, R3, RZ ;  /* 0x000000030802723e */ /* 0x010fca00048060ff */
[----:B------:R0:W-:Y:S04]  /*1c39f0*/  STL [R1+0x4dc], R2 ;  /* 0x0004dc0201007387 */ /* 0x0001e80000100800 */
[----:B------:R-:W4:Y:S04]  /*1c3a00*/  LDL.LU R47, [R1+0x22d8] ;  /* 0x0022d800012f7983 */ /* 0x000f280000300800 */
[----:B------:R-:W4:Y:S01]  /*1c3a10*/  LDL.LU R48, [R1+0x22dc] ;  /* 0x0022dc0001307983 */ /* 0x000f220000300800 */
[----:B0-----:R-:W-:-:S03]  /*1c3a20*/  IADD3 R2, P1, PT, R0, R10, RZ ;  /* 0x0000000a00027210 */ /* 0x001fc60007f3e0ff */
[----:B------:R-:W4:Y:S04]  /*1c3a30*/  LDL.LU R49, [R1+0x22c0] ;  /* 0x0022c00001317983 */ /* 0x000f280000300800 */
[----:B------:R-:W4:Y:S01]  /*1c3a40*/  LDL.LU R50, [R1+0x22c4] ;  /* 0x0022c40001327983 */ /* 0x000f220000300800 */
[----:B------:R-:W-:-:S05]  /*1c3a50*/  IMAD.X R3, R4, 0x1, R9, P1 ;  /* 0x0000000104037824 */ /* 0x000fca00008e0609 */
[----:B------:R0:W-:Y:S04]  /*1c3a60*/  STL.64 [R1+0x2310], R2 ;  /* 0x0023100201007387 */ /* 0x0001e80000100a00 */
[----:B0-----:R-:W4:Y:S04]  /*1c3a70*/  LDL.LU R3, [R1+0x22c8] ;  /* 0x0022c80001037983 */ /* 0x001f280000300800 */
[----:B------:R-:W4:Y:S01]  /*1c3a80*/  LDL.LU R8, [R1+0x22cc] ;  /* 0x0022cc0001087983 */ /* 0x000f220000300800 */
[----:B------:R-:W-:Y:S02]  /*1c3a90*/  IADD3 R26, P1, PT, R0, R18, RZ ;  /* 0x00000012001a7210 */ /* 0x000fe40007f3e0ff */
[----:B------:R-:W-:Y:S01]  /*1c3aa0*/  F2FP.SATFINITE.E5M2.F32.PACK_AB_MERGE_C R2, R58, R57, RZ ;  /* 0x000000393a02723e */ /* 0x000fe200048060ff */
[----:B------:R-:W4:Y:S01]  /*1c3ab0*/  LDL.LU R51, [R1+0x22b0] ;  /* 0x0022b00001337983 */ /* 0x000f220000300800 */
[----:B------:R-:W-:Y:S01]  /*1c3ac0*/  F2FP.SATFINITE.E5M2.F32.PACK_AB_MERGE_C R35, R33, R29, RZ ;  /* 0x0000001d2123723e */ /* 0x000fe200048060ff */
[----:B------:R-:W-:-:S02]  /*1c3ad0*/  IMAD.X R27, R4, 0x1, R17, P1 ;  /* 0x00000001041b7824 */ /* 0x000fc400008e0611 */
[----:B------:R-:W4:Y:S04]  /*1c3ae0*/  LDL.LU R55, [R1+0x22b4] ;  /* 0x0022b40001377983 */ /* 0x000f280000300800 */
[----:B------:R-:W-:Y:S04]  /*1c3af0*/  STL [R1+0x5590], R2 ;  /* 0x0055900201007387 */ /* 0x000fe80000100800 */
[----:B------:R-:W4:Y:S04]  /*1c3b00*/  LDL.LU R57, [R1+0x22b8] ;  /* 0x0022b80001397983 */ /* 0x000f280000300800 */
[----:B------:R-:W4:Y:S04]  /*1c3b10*/  LDL.LU R58, [R1+0x22bc] ;  /* 0x0022bc00013a7983 */ /* 0x000f280000300800 */
[----:B------:R-:W-:Y:S04]  /*1c3b20*/  STL [R1+0x884c], R35 ;  /* 0x00884c2301007387 */ /* 0x000fe80000100800 */
[----:B------:R0:W-:Y:S02]  /*1c3b30*/  STL.64 [R1+0x2300], R26 ;  /* 0x0023001a01007387 */ /* 0x0001e40000100a00 */
[----:B0-----:R-:W-:-:S05]  /*1c3b40*/  IADD3 R26, P1, PT, R0, R12, RZ ;  /* 0x0000000c001a7210 */ /* 0x001fca0007f3e0ff */
[----:B------:R-:W-:Y:S01]  /*1c3b50*/  IMAD.X R27, R4, 0x1, R11, P1 ;  /* 0x00000001041b7824 */ /* 0x000fe200008e060b */
[----:B--2---:R-:W-:Y:S02]  /*1c3b60*/  F2FP.SATFINITE.E5M2.F32.PACK_AB_MERGE_C R7, R36, R34, RZ ;  /* 0x000000222407723e */ /* 0x004fe400048060ff */
[----:B------:R-:W-:-:S03]  /*1c3b70*/  F2FP.SATFINITE.E5M2.F32.PACK_AB_MERGE_C R2, R38, R37, RZ ;  /* 0x000000252602723e */ /* 0x000fc600048060ff */
[----:B------:R0:W-:Y:S04]  /*1c3b80*/  STL [R1+0x4d0], R7 ;  /* 0x0004d00701007387 */ /* 0x0001e80000100800 */
[----:B------:R2:W-:Y:S01]  /*1c3b90*/  STL [R1+0x19c], R2 ;  /* 0x00019c0201007387 */ /* 0x0005e20000100800 */
[----:B0-----:R-:W-:Y:S02]  /*1c3ba0*/  F2FP.SATFINITE.E5M2.F32.PACK_AB_MERGE_C R7, R44, R43, RZ ;  /* 0x0000002b2c07723e */ /* 0x001fe400048060ff */
[----:B--2---:R-:W-:Y:S02]  /*1c3bb0*/  F2FP.SATFINITE.E5M2.F32.PACK_AB_MERGE_C R2, R5, R59, RZ ;  /* 0x0000003b0502723e */ /* 0x004fe400048060ff */
[----:B------:R-:W2:Y:S04]  /*1c3bc0*/  LDL.LU R59, [R1+0x22a0] ;  /* 0x0022a000013b7983 */ /* 0x000ea80000300800 */
[----:B------:R0:W-:Y:S04]  /*1c3bd0*/  STL.64 [R1+0x22f8], R26 ;  /* 0x0022f81a01007387 */ /* 0x0001e80000100a00 */
[----:B------:R-:W-:Y:S04]  /*1c3be0*/  STL [R1+0x1a4], R7 ;  /* 0x0001a40701007387 */ /* 0x000fe80000100800 */
[----:B------:R-:W2:Y:S01]  /*1c3bf0*/  LDL.LU R5, [R1+0x22a4] ;  /* 0x0022a40001057983 */ /* 0x000ea20000300800 */
[----:B0-----:R-:W-:-:S03]  /*1c3c00*/  IADD3 R26, P1, PT, R0, R22, RZ ;  /* 0x00000016001a7210 */ /* 0x001fc60007f3e0ff */
[----:B------:R0:W-:Y:S02]  /*1c3c10*/  STL [R1+0x54c0], R2 ;  /* 0x0054c00201007387 */ /* 0x0001e40000100800 */
[----:B------:R-:W-:Y:S01]  /*1c3c20*/  IMAD.X R27, R4, 0x1, R21, P1 ;  /* 0x00000001041b7824 */ /* 0x000fe200008e0615 */
[----:B---3--:R-:W-:Y:S02]  /*1c3c30*/  F2FP.SATFINITE.E5M2.F32.PACK_AB_MERGE_C R39, R6, R61, RZ ;  /* 0x0000003d0627723e */ /* 0x008fe400048060ff */
[----:B------:R-:W3:Y:S04]  /*1c3c40*/  LDL.LU R61, [R1+0x22a8] ;  /* 0x0022a800013d7983 */ /* 0x000ee80000300800 */
[----:B------:R-:W3:Y:S04]  /*1c3c50*/  LDL.LU R6, [R1+0x22ac] ;  /* 0x0022ac0001067983 */ /* 0x000ee80000300800 */
[----:B------:R1:W-:Y:S01]  /*1c3c60*/  STL.64 [R1+0x22f0], R26 ;  /* 0x0022f01a01007387 */ /* 0x0003e20000100a00 */
[----:B0-----:R-:W-:-:S02]  /*1c3c70*/  F2FP.SATFINITE.E5M2.F32.PACK_AB_MERGE_C R2, R46, R45, RZ ;  /* 0x0000002d2e02723e */ /* 0x001fc400048060ff */
[----:B-1----:R-:W-:Y:S01]  /*1c3c80*/  IADD3 R26, P1, PT, R0, R24, RZ ;  /* 0x00000018001a7210 */ /* 0x002fe20007f3e0ff */
[----:B------:R-:W-:Y:S04]  /*1c3c90*/  STL [R1+0x8660], R39 ;  /* 0x0086602701007387 */ /* 0x000fe80000100800 */
[----:B------:R-:W-:Y:S01]  /*1c3ca0*/  IMAD.X R27, R4, 0x1, R23, P1 ;  /* 0x00000001041b7824 */ /* 0x000fe200008e0617 */
[----:B------:R0:W-:Y:S01]  /*1c3cb0*/  STL [R1+0x5474], R2 ;  /* 0x0054740201007387 */ /* 0x0001e20000100800 */
[----:B----4-:R-:W-:-:S03]  /*1c3cc0*/  F2FP.SATFINITE.E5M2.F32.PACK_AB_MERGE_C R7, R48, R47, RZ ;  /* 0x0000002f3007723e */ /* 0x010fc600048060ff */
[----:B------:R1:W-:Y:S01]  /*1c3cd0*/  STL.64 [R1+0x22e0], R26 ;  /* 0x0022e01a01007387 */ /* 0x0003e20000100a00 */
[----:B0-----:R-:W-:-:S03]  /*1c3ce0*/  F2FP.SATFINITE.E5M2.F32.PACK_AB_MERGE_C R2, R50, R49, RZ ;  /* 0x000000313202723e */ /* 0x001fc600048060ff */
[----:B------:R-:W-:Y:S01]  /*1c3cf0*/  STL [R1+0x5480], R7 ;  /* 0x0054800701007387 */ /* 0x000fe20000100800 */
[----:B-1----:R-:W-:-:S03]  /*1c3d00*/  IADD3 R26, P1, PT, R0, R16, RZ ;  /* 0x00000010001a7210 */ /* 0x002fc60007f3e0ff */
[----:B------:R0:W-:Y:S02]  /*1c3d10*/  STL [R1+0x5424], R2 ;  /* 0x0054240201007387 */ /* 0x0001e40000100800 */
[----:B------:R-:W-:Y:S01]  /*1c3d20*/  IMAD.X R27, R4, 0x1, R15, P1 ;  /* 0x00000001041b7824 */ /* 0x000fe200008e060f */
[----:B0-----:R-:W-:-:S04]  /*1c3d30*/  IADD3 R2, P1, PT, R0, R14, RZ ;  /* 0x0000000e00027210 */ /* 0x001fc80007f3e0ff */
[----:B------:R-:W-:Y:S01]  /*1c3d40*/  STL.64 [R1+0x22d0], R26 ;  /* 0x0022d01a01007387 */ /* 0x000fe20000100a00 */
[----:B------:R-:W-:Y:S01]  /*1c3d50*/  F2FP.SATFINITE.E5M2.F32.PACK_AB_MERGE_C R7, R8, R3, RZ ;  /* 0x000000030807723e */ /* 0x000fe200048060ff */
[----:B------:R-:W-:-:S04]  /*1c3d60*/  IMAD.X R3, R4, 0x1, R13, P1 ;  /* 0x0000000104037824 */ /* 0x000fc800008e060d */
[----:B------:R-:W-:Y:S04]  /*1c3d70*/  STL [R1+0x5428], R7 ;  /* 0x0054280701007387 */ /* 0x000fe80000100800 */
[----:B------:R0:W-:Y:S04]  /*1c3d80*/  STL.64 [R1+0x22c0], R2 ;  /* 0x0022c00201007387 */ /* 0x0001e80000100a00 */
[----:B0-----:R-:W4:Y:S04]  /*1c3d90*/  LDL.LU R3, [R1+0x2290] ;  /* 0x0022900001037983 */ /* 0x001f280000300800 */
[----:B------:R-:W4:Y:S01]  /*1c3da0*/  LDL.LU R8, [R1+0x2294] ;  /* 0x0022940001087983 */ /* 0x000f220000300800 */
[----:B------:R-:W-:-:S03]  /*1c3db0*/  F2FP.SATFINITE.E5M2.F32.PACK_AB_MERGE_C R4, R55, R51, RZ ;  /* 0x000000333704723e */ /* 0x000fc600048060ff */
[----:B------:R-:W4:Y:S01]  /*1c3dc0*/  LDL.LU R33, [R1+0x2298] ;  /* 0x0022980001217983 */ /* 0x000f220000300800 */
[----:B------:R-:W-:-:S03]  /*1c3dd0*/  F2FP.SATFINITE.E5M2.F32.PACK_AB_MERGE_C R2, R58, R57, RZ ;  /* 0x000000393a02723e */ /* 0x000fc600048060ff */
        /* <DEDUP_REMOVED lines=9> */
[----:B------:R-:W4:Y:S01]  /*1c3e70*/  LDL.LU R51, [R1+0x2278] ;  /* 0x0022780001337983 */ /* 0x000f220000300800 */
[----:B------:R-:W-:Y:S01]  /*1c3e80*/  VIADD R0, R0, UR6 ;  /* 0x0000000600007c36 */ /* 0x000fe20008000000 */
[----:B------:R-:W0:Y:S02]  /*1c3e90*/  LDCU UR6, c[0x0][0x3b8] ;  /* 0x00007700ff0677ac */ /* 0x000e240008000800 */
[----:B------:R-:W4:Y:S02]  /*1c3ea0*/  LDL.LU R55, [R1+0x227c] ;  /* 0x00227c0001377983 */ /* 0x000f240000300800 */
[----:B------:R-:W-:-:S02]  /*1c3eb0*/  IADD3 R26, P1, PT, R0, R20, RZ ;  /* 0x00000014001a7210 */ /* 0x000fc40007f3e0ff */
[----:B--2---:R-:W-:Y:S02]  /*1c3ec0*/  F2FP.SATFINITE.E5M2.F32.PACK_AB_MERGE_C R2, R5, R59, RZ ;  /* 0x0000003b0502723e */ /* 0x004fe400048060ff */
[----:B------:R-:W-:-:S03]  /*1c3ed0*/  SHF.R.S32.HI R5, RZ, 0x1f, R0 ;  /* 0x0000001fff057819 */ /* 0x000fc60000011400 */
[----:B------:R4:W-:Y:S02]  /*1c3ee0*/  STL [R1+0x53b8], R2 ;  /* 0x0053b80201007387 */ /* 0x0009e40000100800 */
[----:B------:R-:W-:Y:S02]  /*1c3ef0*/  IMAD.X R27, R5, 0x1, R19, P1 ;  /* 0x00000001051b7824 */ /* 0x000fe400008e0613 */
        /* <DEDUP_REMOVED lines=12> */
[----:B------:R-:W-:Y:S01]  /*1c3fc0*/  STL [R1+0x867c], R4 ;  /* 0x00867c0401007387 */ /* 0x000fe20000100800 */
[----:B----4-:R-:W-:-:S03]  /*1c3fd0*/  F2FP.SATFINITE.E5M2.F32.PACK_AB_MERGE_C R2, R8, R3, RZ ;  /* 0x000000030802723e */ /* 0x010fc600048060ff */
[----:B------:R-:W4:Y:S04]  /*1c3fe0*/  LDL.LU R3, [R1+0x2248] ;  /* 0x0022480001037983 */ /* 0x000f280000300800 */
[----:B------:R-:W4:Y:S01]  /*1c3ff0*/  LDL.LU R8, [R1+0x224c] ;  /* 0x00224c0001087983 */ /* 0x000f220000300800 */
[----:B-1----:R-:W-:Y:S02]  /*1c4000*/  IADD3 R26, P1, PT, R0, R10, RZ ;  /* 0x0000000a001a7210 */ /* 0x002fe40007f3e0ff */
[----:B------:R-:W-:-:S03]  /*1c4010*/  F2FP.SATFINITE.E5M2.F32.PACK_AB_MERGE_C R31, R34, R33, RZ ;  /* 0x00000021221f723e */ /* 0x000fc600048060ff */
[----:B------:R-:W-:Y:S01]  /*1c4020*/  IMAD.X R27, R5, 0x1, R9, P1 ;  /* 0x00000001051b7824 */ /* 0x000fe200008e0609 */
[----:B------:R-:W-:Y:S01]  /*1c4030*/  STL [R1+0x5388], R2 ;  /* 0x0053880201007387 */ /* 0x000fe20000100800 */
[----:B------:R-:W-:-:S03]  /*1c4040*/  IADD3 R28, P1, PT, R0, R18, RZ ;  /* 0x00000012001c7210 */ /* 0x000fc60007f3e0ff */
[----:B------:R-:W-:Y:S04]  /*1c4050*/  STL [R1+0x868c], R31 ;  /* 0x00868c1f01007387 */ /* 0x000fe80000100800 */
[----:B------:R1:W-:Y:S01]  /*1c4060*/  STL.64 [R1+0x22a0], R26 ;  /* 0x0022a01a01007387 */ /* 0x0003e20000100a00 */
[----:B------:R-:W-:Y:S01]  /*1c4070*/  IMAD.X R29, R5, 0x1, R17, P1 ;  /* 0x00000001051d7824 */ /* 0x000fe200008e0611 */
[----:B-1----:R-:W-:Y:S02]  /*1c4080*/  F2FP.SATFINITE.E5M2.F32.PACK_AB_MERGE_C R26, R37, R36, RZ ;  /* 0x00000024251a723e */ /* 0x002fe400048060ff */
[----:B------:R-:W-:-:S03]  /*1c4090*/  F2FP.SATFINITE.E5M2.F32.PACK_AB_MERGE_C R4, R48, R47, RZ ;  /* 0x0000002f3004723e */ /* 0x000fc600048060ff */
[----:B------:R1:W-:Y:S01]  /*1c40a0*/  STL [R1+0x86ac], R26 ;  /* 0x0086ac1a01007387 */ /* 0x0003e20000100800 */
[----:B------:R-:W-:-:S03]  /*1c40b0*/  F2FP.SATFINITE.E5M2.F32.PACK_AB_MERGE_C R2, R50, R49, RZ ;  /* 0x000000313202723e */ /* 0x000fc600048060ff */
[----:B------:R-:W-:Y:S01]  /*1c40c0*/  STL.64 [R1+0x2290], R28 ;  /* 0x0022901c01007387 */ /* 0x000fe20000100a00 */
[----:B-1----:R-:W-:-:S03]  /*1c40d0*/  IADD3 R26, P1, PT, R0, R12, RZ ;  /* 0x0000000c001a7210 */ /* 0x002fc60007f3e0ff */
[----:B------:R-:W-:Y:S02]  /*1c40e0*/  STL [R1+0x26fc], R4 ;  /* 0x0026fc0401007387 */ /* 0x000fe40000100800 */
[----:B------:R-:W-:Y:S02]  /*1c40f0*/  IMAD.X R27, R5, 0x1, R11, P1 ;  /* 0x00000001051b7824 */ /* 0x000fe400008e060b */
[----:B------:R1:W-:Y:S04]  /*1c4100*/  STL [R1+0x25b8], R2 ;  /* 0x0025b80201007387 */ /* 0x0003e80000100800 */
[----:B------:R-:W4:Y:S04]  /*1c4110*/  LDL.LU R47, [R1+0x2230] ;  /* 0x00223000012f7983 */ /* 0x000f280000300800 */
[----:B------:R-:W4:Y:S01]  /*1c4120*/  LDL.LU R48, [R1+0x2234] ;  /* 0x0022340001307983 */ /* 0x000f220000300800 */
[----:B-1----:R-:W-:-:S03]  /*1c4130*/  F2FP.SATFINITE.E5M2.F32.PACK_AB_MERGE_C R2, R55, R51, RZ ;  /* 0x000000333702723e */ /* 0x002fc600048060ff */
[----:B------:R1:W-:Y:S04]  /*1c4140*/  STL.64 [R1+0x2280], R26 ;  /* 0x0022801a01007387 */ /* 0x0003e80000100a00 */
[----:B------:R2:W-:Y:S04]  /*1c4150*/  STL [R1+0x25bc], R2 ;  /* 0x0025bc0201007387 */ /* 0x0005e80000100800 */
[----:B------:R-:W4:Y:S04]  /*1c4160*/  LDL.LU R49, [R1+0x2238] ;  /* 0x0022380001317983 */ /* 0x000f280000300800 */
[----:B------:R-:W4:Y:S01]  /*1c4170*/  LDL.LU R50, [R1+0x223c] ;  /* 0x00223c0001327983 */ /* 0x000f220000300800 */
[----:B-1----:R-:W-:-:S03]  /*1c4180*/  IADD3 R26, P1, PT, R0, R22, RZ ;  /* 0x00000016001a7210 */ /* 0x002fc60007f3e0ff */
[----:B------:R-:W4:Y:S04]  /*1c4190*/  LDL.LU R51, [R1+0x2220] ;  /* 0x0022200001337983 */ /* 0x000f280000300800 */
[----:B------:R-:W4:Y:S01]  /*1c41a0*/  LDL.LU R55, [R1+0x2224] ;  /* 0x0022240001377983 */ /* 0x000f220000300800 */
[----:B------:R-:W-:Y:S01]  /*1c41b0*/  IMAD.X R27, R5, 0x1, R21, P1 ;  /* 0x00000001051b7824 */ /* 0x000fe200008e0615 */
[----:B--2---:R-:W-:-:S05]  /*1c41c0*/  F2FP.SATFINITE.E5M2.F32.PACK_AB_MERGE_C R2, R43, R38, RZ ;  /* 0x000000262b02723e */ /* 0x004fca00048060ff */
[----:B------:R1:W-:Y:S04]  /*1c41d0*/  STL [R1+0x23b8], R2 ;  /* 0x0023b80201007387 */ /* 0x0003e80000100800 */
[----:B------:R2:W-:Y:S01]  /*1c41e0*/  STL.64 [R1+0x2270], R26 ;  /* 0x0022701a01007387 */ /* 0x0005e20000100a00 */
[----:B------:R-:W-:Y:S02]  /*1c41f0*/  F2FP.SATFINITE.E5M2.F32.PACK_AB_MERGE_C R4, R45, R44, RZ ;  /* 0x0000002c2d04723e */ /* 0x000fe400048060ff */
[----:B-1----:R-:W-:Y:S02]  /*1c4200*/  F2FP.SATFINITE.E5M2.F32.PACK_AB_MERGE_C R2, R57, R46, RZ ;  /* 0x0000002e3902723e */ /* 0x002fe400048060ff */
[----:B--2---:R-:W-:Y:S01]  /*1c4210*/  IADD3 R26, P1, PT, R0, R24, RZ ;  /* 0x00000018001a7210 */ /* 0x004fe20007f3e0ff */
[----:B------:R1:W-:Y:S04]  /*1c4220*/  STL [R1+0x2528], R4 ;  /* 0x0025280401007387 */ /* 0x0003e80000100800 */
[----:B------:R-:W-:Y:S01]  /*1c4230*/  IMAD.X R27, R5, 0x1, R23, P1 ;  /* 0x00000001051b7824 */ /* 0x000fe200008e0617 */
[----:B------:R3:W-:Y:S01]  /*1c4240*/  STL [R1+0x2268], R2 ;  /* 0x0022680201007387 */ /* 0x0007e20000100800 */
[----:B-1----:R-:W-:-:S03]  /*1c4250*/  F2FP.SATFINITE.E5M2.F32.PACK_AB_MERGE_C R4, R59, R58, RZ ;  /* 0x0000003a3b04723e */ /* 0x002fc600048060ff */
[----:B------:R-:W-:Y:S04]  /*1c4260*/  STL.64 [R1+0x2260], R26 ;  /* 0x0022601a01007387 */ /* 0x000fe80000100a00 */
[----:B------:R-:W-:Y:S01]  /*1c4270*/  STL [R1+0x225c], R4 ;  /* 0x00225c0401007387 */ /* 0x000fe20000100800 */
[----:B---3--:R-:W-:Y:S02]  /*1c4280*/  F2FP.SATFINITE.E5M2.F32.PACK_AB_MERGE_C R2, R6, R61, RZ ;  /* 0x0000003d0602723e */ /* 0x008fe400048060ff */
[----:B------:R-:W-:-:S03]  /*1c4290*/  IADD3 R6, P1, PT, R0, R16, RZ ;  /* 0x0000001000067210 */ /* 0x000fc60007f3e0ff */
[----:B------:R4:W-:Y:S02]  /*1c42a0*/  STL [R1+0x2258], R2 ;  /* 0x0022580201007387 */ /* 0x0009e40000100800 */
[----:B------:R-:W-:Y:S02]  /*1c42b0*/  IMAD.X R7, R5, 0x1, R15, P1 ;  /* 0x0000000105077824 */ /* 0x000fe400008e060f */
[----:B------:R-:W2:Y:S04]  /*1c42c0*/  LDL.LU R29, [R1+0x2228] ;  /* 0x00222800011d7983 */ /* 0x000ea80000300800 */
[----:B------:R-:W2:Y:S04]  /*1c42d0*/  LDL.LU R33, [R1+0x222c] ;  /* 0x00222c0001217983 */ /* 0x000ea80000300800 */
[----:B------:R-:W-:Y:S01]  /*1c42e0*/  STL.64 [R1+0x2250], R6 ;  /* 0x0022500601007387 */ /* 0x000fe20000100a00 */
[----:B----4-:R-:W-:-:S05]  /*1c42f0*/  F2FP.SATFINITE.E5M2.F32.PACK_AB_MERGE_C R2, R8, R3, RZ ;  /* 0x000000030802723e */ /* 0x010fca00048060ff */
[----:B------:R1:W-:Y:S04]  /*1c4300*/  STL [R1+0x224c], R2 ;  /* 0x00224c0201007387 */ /* 0x0003e80000100800 */
[----:B------:R-:W3:Y:S04]  /*1c4310*/  LDL.LU R57, [R1+0x2210] ;  /* 0x0022100001397983 */ /* 0x000ee80000300800 */
[----:B------:R-:W3:Y:S01]  /*1c4320*/  LDL.LU R58, [R1+0x2214] ;  /* 0x00221400013a7983 */ /* 0x000ee20000300800 */
[----:B-1----:R-:W-:-:S03]  /*1c4330*/  IADD3 R2, P1, PT, R0, R14, RZ ;  /* 0x0000000e00027210 */ /* 0x002fc60007f3e0ff */
[----:B------:R-:W4:Y:S02]  /*1c4340*/  LDL.LU R34, [R1+0x2218] ;  /* 0x0022180001227983 */ /* 0x000f240000300800 */
[----:B------:R-:W-:Y:S02]  /*1c4350*/  IMAD.X R3, R5, 0x1, R13, P1 ;  /* 0x0000000105037824 */ /* 0x000fe400008e060d */
[----:B------:R-:W4:Y:S04]  /*1c4360*/  LDL.LU R36, [R1+0x221c] ;  /* 0x00221c0001247983 */ /* 0x000f280000300800 */
[----:B------:R-:W4:Y:S04]  /*1c4370*/  LDL.LU R59, [R1+0x2200] ;  /* 0x00220000013b7983 */ /* 0x000f280000300800 */
[----:B------:R1:W-:Y:S04]  /*1c4380*/  STL.64 [R1+0x2240], R2 ;  /* 0x0022400201007387 */ /* 0x0003e80000100a00 */
[----:B------:R-:W4:Y:S04]  /*1c4390*/  LDL.LU R61, [R1+0x2204] ;  /* 0x00220400013d7983 */ /* 0x000f280000300800 */
[----:B------:R-:W4:Y:S04]  /*1c43a0*/  LDL.LU R6, [R1+0x2208] ;  /* 0x0022080001067983 */ /* 0x000f280000300800 */
[----:B-1----:R-:W4:Y:S04]  /*1c43b0*/  LDL.LU R3, [R1+0x220c] ;  /* 0x00220c0001037983 */ /* 0x002f280000300800 */
[----:B------:R-:W4:Y:S04]  /*1c43c0*/  LDL.LU R5, [R1+0x21f0] ;  /* 0x0021f00001057983 */ /* 0x000f280000300800 */
[----:B------:R-:W4:Y:S01]  /*1c43d0*/  LDL.LU R8, [R1+0x21f4] ;  /* 0x0021f40001087983 */ /* 0x000f220000300800 */
[----:B------:R-:W-:-:S05]  /*1c43e0*/  F2FP.SATFINITE.E5M2.F32.PACK_AB_MERGE_C R2, R48, R47, RZ ;  /* 0x0000002f3002723e */ /* 0x000fca00048060ff */
[----:B------:R1:W-:Y:S01]  /*1c43f0*/  STL [R1+0x2248], R2 ;  /* 0x0022480201007387 */ /* 0x0003e20000100800 */
[----:B------:R-:W-:-:S05]  /*1c4400*/  F2FP.SATFINITE.E5M2.F32.PACK_AB_MERGE_C R4, R50, R49, RZ ;  /* 0x000000313204723e */ /* 0x000fca00048060ff */
[----:B------:R-:W-:Y:S01]  /*1c4410*/  STL [R1+0x223c], R4 ;  /* 0x00223c0401007387 */ /* 0x000fe20000100800 */
[----:B-1----:R-:W-:-:S03]  /*1c4420*/  F2FP.SATFINITE.E5M2.F32.PACK_AB_MERGE_C R2, R55, R51, RZ ;  /* 0x000000333702723e */ /* 0x002fc600048060ff */
[----:B------:R-:W4:Y:S04]  /*1c4430*/  LDL.LU R37, [R1+0x21f8] ;  /* 0x0021f80001257983 */ /* 0x000f280000300800 */
[----:B------:R-:W4:Y:S04]  /*1c4440*/  LDL.LU R38, [R1+0x21fc] ;  /* 0x0021fc0001267983 */ /* 0x000f280000300800 */
[----:B------:R1:W-:Y:S04]  /*1c4450*/  STL [R1+0x2238], R2 ;  /* 0x0022380201007387 */ /* 0x0003e80000100800 */
[----:B------:R-:W4:Y:S04]  /*1c4460*/  LDL.LU R43, [R1+0x21e0] ;  /* 0x0021e000012b7983 */ /* 0x000f280000300800 */
[----:B------:R-:W4:Y:S04]  /*1c4470*/  LDL.LU R44, [R1+0x21e4] ;  /* 0x0021e400012c7983 */ /* 0x000f280000300800 */
[----:B------:R-:W4:Y:S04]  /*1c4480*/  LDL.LU R45, [R1+0x21e8] ;  /* 0x0021e800012d7983 */ /* 0x000f280000300800 */
[----:B------:R-:W4:Y:S04]  /*1c4490*/  LDL.LU R46, [R1+0x21ec] ;  /* 0x0021ec00012e7983 */ /* 0x000f280000300800 */
[----:B------:R-:W4:Y:S01]  /*1c44a0*/  LDL.LU R47, [R1+0x21d0] ;  /* 0x0021d000012f7983 */ /* 0x000f220000300800 */
[----:B0-----:R-:W-:Y:S01]  /*1c44b0*/  VIADD R0, R0, UR6 ;  /* 0x0000000600007c36 */ /* 0x001fe20008000000 */
[----:B------:R-:W0:Y:S02]  /*1c44c0*/  LDCU UR6, c[0x0][0x3b8] ;  /* 0x00007700ff0677ac */ /* 0x000e240008000800 */
[----:B------:R-:W4:Y:S04]  /*1c44d0*/  LDL.LU R48, [R1+0x21d4] ;  /* 0x0021d40001307983 */ /* 0x000f280000300800 */
[----:B------:R-:W4:Y:S04]  /*1c44e0*/  LDL.LU R49, [R1+0x21d8] ;  /* 0x0021d80001317983 */ /* 0x000f280000300800 */
[----:B------:R-:W4:Y:S01]  /*1c44f0*/  LDL.LU R50, [R1+0x21dc] ;  /* 0x0021dc0001327983 */ /* 0x000f220000300800 */
[----:B-1----:R-:W-:-:S03]  /*1c4500*/  SHF.R.S32.HI R2, RZ, 0x1f, R0 ;  /* 0x0000001fff027819 */ /* 0x002fc60000011400 */
[----:B------:R-:W4:Y:S01]  /*1c4510*/  LDL.LU R51, [R1+0x21c0] ;  /* 0x0021c00001337983 */ /* 0x000f220000300800 */
[----:B------:R-:W-:-:S03]  /*1c4520*/  IADD3 R26, P1, PT, R0, R20, RZ ;  /* 0x00000014001a7210 */ /* 0x000fc60007f3e0ff */
[----:B------:R-:W4:Y:S02]  /*1c4530*/  LDL.LU R55, [R1+0x21c4] ;  /* 0x0021c40001377983 */ /* 0x000f240000300800 */
[----:B------:R-:W-:-:S05]  /*1c4540*/  IMAD.X R27, R2, 0x1, R19, P1 ;  /* 0x00000001021b7824 */ /* 0x000fca00008e0613 */
[----:B------:R1:W-:Y:S02]  /*1c4550*/  STL.64 [R1+0x2230], R26 ;  /* 0x0022301a01007387 */ /* 0x0003e40000100a00 */
[----:B-1----:R-:W-:-:S05]  /*1c4560*/  IADD3 R26, P1, PT, R0, R10, RZ ;  /* 0x0000000a001a7210 */ /* 0x002fca0007f3e0ff */
[----:B------:R-:W-:Y:S01]  /*1c4570*/  IMAD.X R27, R2, 0x1, R9, P1 ;  /* 0x00000001021b7824 */ /* 0x000fe200008e0609 */
[----:B--2---:R-:W-:-:S05]  /*1c4580*/  F2FP.SATFINITE.E5M2.F32.PACK_AB_MERGE_C R7, R33, R29, RZ ;  /* 0x0000001d2107723e */ /* 0x004fca00048060ff */
[----:B------:R4:W-:Y:S01]  /*1c4590*/  STL [R1+0x222c], R7 ;  /* 0x00222c0701007387 */ /* 0x0009e20000100800 */
[----:B---3--:R-:W-:-:S05]  /*1c45a0*/  F2FP.SATFINITE.E5M2.F32.PACK_AB_MERGE_C R4, R58, R57, RZ ;  /* 0x000000393a04723e */ /* 0x008fca00048060ff */
[----:B------:R1:W-:Y:S04]  /*1c45b0*/  STL [R1+0x2228], R4 ;  /* 0x0022280401007387 */ /* 0x0003e80000100800 */
[----:B------:R-:W2:Y:S04]  /*1c45c0*/  LDL.LU R57, [R1+0x21c8] ;  /* 0x0021c80001397983 */ /* 0x000ea80000300800 */
[----:B------:R-:W2:Y:S01]  /*1c45d0*/  LDL.LU R58, [R1+0x21cc] ;  /* 0x0021cc00013a7983 */ /* 0x000ea20000300800 */
[----:B----4-:R-:W-:-:S03]  /*1c45e0*/  F2FP.SATFINITE.E5M2.F32.PACK_AB_MERGE_C R7, R36, R34, RZ ;  /* 0x000000222407723e */ /* 0x010fc600048060ff */
[----:B------:R3:W-:Y:S01]  /*1c45f0*/  STL.64 [R1+0x2220], R26 ;  /* 0x0022201a01007387 */ /* 0x0007e20000100a00 */
[----:B-1----:R-:W-:-:S03]  /*1c4600*/  F2FP.SATFINITE.E5M2.F32.PACK_AB_MERGE_C R4, R61, R59, RZ ;  /* 0x0000003b3d04723e */ /* 0x002fc600048060ff */
[----:B------:R-:W-:Y:S01]  /*1c4610*/  STL [R1+0x2218], R7 ;  /* 0x0022180701007387 */ /* 0x000fe20000100800 */
[----:B---3--:R-:W-:-:S03]  /*1c4620*/  IADD3 R26, P1, PT, R0, R18, RZ ;  /* 0x00000012001a7210 */ /* 0x008fc60007f3e0ff */
[----:B------:R1:W-:Y:S02]  /*1c4630*/  STL [R1+0x7b4], R4 ;  /* 0x0007b40401007387 */ /* 0x0003e40000100800 */
[----:B------:R-:W-:Y:S02]  /*1c4640*/  IMAD.X R27, R2, 0x1, R17, P1 ;  /* 0x00000001021b7824 */ /* 0x000fe400008e0611 */
[----:B------:R-:W3:Y:S01]  /*1c4650*/  LDL.LU R61, [R1+0x21b0] ;  /* 0x0021b000013d7983 */ /* 0x000ee20000300800 */
[----:B-1----:R-:W-:-:S03]  /*1c4660*/  F2FP.SATFINITE.E5M2.F32.PACK_AB_MERGE_C R4, R3, R6, RZ ;  /* 0x000000060304723e */ /* 0x002fc600048060ff */
[----:B------:R-:W-:Y:S04]  /*1c4670*/  STL.64 [R1+0x2210], R26 ;  /* 0x0022101a01007387 */ /* 0x000fe80000100a00 */
[----:B------:R-:W-:Y:S04]  /*1c4680*/  STL [R1+0x7c0], R4 ;  /* 0x0007c00401007387 */ /* 0x000fe80000100800 */
[----:B------:R-:W3:Y:S01]  /*1c4690*/  LDL.LU R6, [R1+0x21b4] ;  /* 0x0021b40001067983 */ /* 0x000ee20000300800 */
[----:B------:R-:W-:-:S05]  /*1c46a0*/  F2FP.SATFINITE.E5M2.F32.PACK_AB_MERGE_C R3, R8, R5, RZ ;  /* 0x000000050803723e */ /* 0x000fca00048060ff */
[----:B------:R1:W-:Y:S04]  /*1c46b0*/  STL [R1+0x72c], R3 ;  /* 0x00072c0301007387 */ /* 0x0003e80000100800 */
[----:B------:R-:W4:Y:S04]  /*1c46c0*/  LDL.LU R59, [R1+0x21b8] ;  /* 0x0021b800013b7983 */ /* 0x000f280000300800 */
[----:B-1----:R-:W4:Y:S04]  /*1c46d0*/  LDL.LU R3, [R1+0x21bc] ;  /* 0x0021bc0001037983 */ /* 0x002f280000300800 */
[----:B------:R-:W4:Y:S04]  /*1c46e0*/  LDL.LU R5, [R1+0x21a0] ;  /* 0x0021a00001057983 */ /* 0x000f280000300800 */
[----:B------:R-:W4:Y:S01]  /*1c46f0*/  LDL.LU R8, [R1+0x21a4] ;  /* 0x0021a40001087983 */ /* 0x000f220000300800 */
[----:B------:R-:W-:-:S05]  /*1c4700*/  IADD3 R26, P1, PT, R0, R12, RZ ;  /* 0x0000000c001a7210 */ /* 0x000fca0007f3e0ff */
[----:B------:R-:W-:Y:S01]  /*1c4710*/  IMAD.X R27, R2, 0x1, R11, P1 ;  /* 0x00000001021b7824 */ /* 0x000fe200008e060b */
[----:B------:R-:W-:-:S04]  /*1c4720*/  F2FP.SATFINITE.E5M2.F32.PACK_AB_MERGE_C R7, R38, R37, RZ ;  /* 0x000000252607723e */ /* 0x000fc800048060ff */
[----:B------:R1:W-:Y:S01]  /*1c4730*/  STL.64 [R1+0x2200], R26 ;  /* 0x0022001a01007387 */ /* 0x0003e20000100a00 */
[----:B------:R-:W-:-:S03]  /*1c4740*/  F2FP.SATFINITE.E5M2.F32.PACK_AB_MERGE_C R4, R44, R43, RZ ;  /* 0x0000002b2c04723e */ /* 0x000fc600048060ff */
[----:B------:R0:W-:Y:S01]  /*1c4750*/  STL [R1+0x740], R7 ;  /* 0x0007400701007387 */ /* 0x0001e20000100800 */
[----:B-1----:R-:W-:-:S03]  /*1c4760*/  IADD3 R26, P1, PT, R0, R22, RZ ;  /* 0x00000016001a7210 */ /* 0x002fc60007f3e0ff */
[----:B------:R1:W-:Y:S02]  /*1c4770*/  STL [R1+0x6d4], R4 ;  /* 0x0006d40401007387 */ /* 0x0003e40000100800 */
[----:B------:R-:W-:Y:S01]  /*1c4780*/  IMAD.X R27, R2, 0x1, R21, P1 ;  /* 0x00000001021b7824 */ /* 0x000fe200008e0615 */
[----:B0-----:R-:W-:-:S04]  /*1c4790*/  F2FP.SATFINITE.E5M2.F32.PACK_AB_MERGE_C R7, R46, R45, RZ ;  /* 0x0000002d2e07723e */ /* 0x001fc800048060ff */
[----:B------:R0:W-:Y:S01]  /*1c47a0*/  STL.64 [R1+0x21f0], R26 ;  /* 0x0021f01a01007387 */ /* 0x0001e20000100a00 */
[----:B-1----:R-:W-:-:S03]  /*1c47b0*/  F2FP.SATFINITE.E5M2.F32.PACK_AB_MERGE_C R4, R48, R47, RZ ;  /* 0x0000002f3004723e */ /* 0x002fc600048060ff */
[----:B------:R1:W-:Y:S01]  /*1c47c0*/  STL [R1+0x6f0], R7 ;  /* 0x0006f00701007387 */ /* 0x0003e20000100800 */
[----:B0-----:R-:W-:-:S03]  /*1c47d0*/  IADD3 R26, P1, PT, R0, R24, RZ ;  /* 0x00000018001a7210 */ /* 0x001fc60007f3e0ff */
[----:B------:R0:W-:Y:S01]  /*1c47e0*/  STL [R1+0x68c], R4 ;  /* 0x00068c0401007387 */ /* 0x0001e20000100800 */
[----:B-1----:R-:W-:Y:S01]  /*1c47f0*/  F2FP.SATFINITE.E5M2.F32.PACK_AB_MERGE_C R7, R50, R49, RZ ;  /* 0x000000313207723e */ /* 0x002fe200048060ff */
[----:B------:R-:W-:Y:S02]  /*1c4800*/  IMAD.X R27, R2, 0x1, R23, P1 ;  /* 0x00000001021b7824 */ /* 0x000fe400008e0617 */
[----:B------:R-:W4:Y:S01]  /*1c4810*/  LDL.LU R47, [R1+0x21a8] ;  /* 0x0021a800012f7983 */ /* 0x000f220000300800 */
[----:B0-----:R-:W-:-:S03]  /*1c4820*/  F2FP.SATFINITE.E5M2.F32.PACK_AB_MERGE_C R4, R55, R51, RZ ;  /* 0x000000333704723e */ /* 0x001fc600048060ff */
[----:B------:R0:W-:Y:S04]  /*1c4830*/  STL.64 [R1+0x21e0], R26 ;  /* 0x0021e01a01007387 */ /* 0x0001e80000100a00 */
[----:B------:R-:W-:Y:S04]  /*1c4840*/  STL [R1+0x69c], R7 ;  /* 0x00069c0701007387 */ /* 0x000fe80000100800 */
[----:B------:R-:W4:Y:S04]  /*1c4850*/  LDL.LU R48, [R1+0x21ac] ;  /* 0x0021ac0001307983 */ /* 0x000f280000300800 */
[----:B------:R-:W-:Y:S01]  /*1c4860*/  STL [R1+0x628], R4 ;  /* 0x0006280401007387 */ /* 0x000fe20000100800 */
[----:B0-----:R-:W-:-:S03]  /*1c4870*/  IADD3 R26, P1, PT, R0, R16, RZ ;  /* 0x00000010001a7210 */ /* 0x001fc60007f3e0ff */
[----:B------:R-:W4:Y:S04]  /*1c4880*/  LDL.LU R51, [R1+0x2190] ;  /* 0x0021900001337983 */ /* 0x000f280000300800 */
[----:B------:R-:W4:Y:S01]  /*1c4890*/  LDL.LU R55, [R1+0x2194] ;  /* 0x0021940001377983 */ /* 0x000f220000300800 */
[----:B------:R-:W-:-:S05]  /*1c48a0*/  IMAD.X R27, R2, 0x1, R15, P1 ;  /* 0x00000001021b7824 */ /* 0x000fca00008e060f */
[----:B------:R0:W-:Y:S02]  /*1c48b0*/  STL.64 [R1+0x21d0], R26 ;  /* 0x0021d01a01007387 */ /* 0x0001e40000100a00 */
[----:B0-----:R-:W-:-:S05]  /*1c48c0*/  IADD3 R26, P1, PT, R0, R14, RZ ;  /* 0x0000000e001a7210 */ /* 0x001fca0007f3e0ff */
[----:B------:R-:W-:Y:S01]  /*1c48d0*/  IMAD.X R27, R2, 0x1, R13, P1 ;  /* 0x00000001021b7824 */ /* 0x000fe200008e060d */
[----:B--2---:R-:W-:-:S05]  /*1c48e0*/  F2FP.SATFINITE.E5M2.F32.PACK_AB_MERGE_C R4, R58, R57, RZ ;  /* 0x000000393a04723e */ /* 0x004fca00048060ff */
[----:B------:R-:W-:Y:S04]  /*1c48f0*/  STL [R1+0x634], R4 ;  /* 0x0006340401007387 */ /* 0x000fe80000100800 */
[----:B------:R-:W2:Y:S04]  /*1c4900*/  LDL.LU R57, [R1+0x2198] ;  /* 0x0021980001397983 */ /* 0x000ea80000300800 */
[----:B------:R-:W2:Y:S04]  /*1c4910*/  LDL.LU R58, [R1+0x219c] ;  /* 0x00219c00013a7983 */ /* 0x000ea80000300800 */
[----:B------:R-:W2:Y:S04]  /*1c4920*/  LDL.LU R49, [R1+0x2180] ;  /* 0x0021800001317983 */ /* 0x000ea80000300800 */
[----:B------:R-:W-:Y:S04]  /*1c4930*/  STL.64 [R1+0x21c0], R26 ;  /* 0x0021c01a01007387 */ /* 0x000fe80000100a00 */
[----:B------:R-:W2:Y:S01]  /*1c4940*/  LDL.LU R50, [R1+0x2184] ;  /* 0x0021840001327983 */ /* 0x000ea20000300800 */
[----:B---3--:R-:W-:-:S03]  /*1c4950*/  F2FP.SATFINITE.E5M2.F32.PACK_AB_MERGE_C R2, R6, R61, RZ ;  /* 0x0000003d0602723e */ /* 0x008fc600048060ff */
[----:B------:R-:W3:Y:S04]  /*1c4960*/  LDL.LU R61, [R1+0x2188] ;  /* 0x00218800013d7983 */ /* 0x000ee80000300800 */
[----:B------:R-:W3:Y:S04]  /*1c4970*/  LDL.LU R6, [R1+0x218c] ;  /* 0x00218c0001067983 */ /* 0x000ee80000300800 */
[----:B------:R0:W-:Y:S01]  /*1c4980*/  STL [R1+0x560], R2 ;  /* 0x0005600201007387 */ /* 0x0001e20000100800 */
[----:B----4-:R-:W-:-:S05]  /*1c4990*/  F2FP.SATFINITE.E5M2.F32.PACK_AB_MERGE_C R3, R3, R59, RZ ;  /* 0x0000003b0303723e */ /* 0x010fca00048060ff */
[----:B------:R1:W-:Y:S01]  /*1c49a0*/  STL [R1+0x56c], R3 ;  /* 0x00056c0301007387 */ /* 0x0003e20000100800 */
[----:B0-----:R-:W-:-:S03]  /*1c49b0*/  F2FP.SATFINITE.E5M2.F32.PACK_AB_MERGE_C R2, R8, R5, RZ ;  /* 0x000000050802723e */ /* 0x001fc600048060ff */
[----:B------:R-:W4:Y:S04]  /*1c49c0*/  LDL.LU R37, [R1+0x2170] ;  /* 0x0021700001257983 */ /* 0x000f280000300800 */
[----:B------:R-:W4:Y:S04]  /*1c49d0*/  LDL.LU R38, [R1+0x2174] ;  /* 0x0021740001267983 */ /* 0x000f280000300800 */
[----:B------:R-:W-:Y:S04]  /*1c49e0*/  STL [R1+0x550], R2 ;  /* 0x0005500201007387 */ /* 0x000fe80000100800 */
[----:B-1----:R-:W4:Y:S04]  /*1c49f0*/  LDL.LU R3, [R1+0x2178] ;  /* 0x0021780001037983 */ /* 0x002f280000300800 */
[----:B------:R-:W4:Y:S01]  /*1c4a00*/  LDL.LU R8, [R1+0x217c] ;  /* 0x00217c0001087983 */ /* 0x000f220000300800 */
[----:B------:R-:W-:Y:S01]  /*1c4a10*/  VIADD R0, R0, UR6 ;  /* 0x0000000600007c36 */ /* 0x000fe20008000000 */
[----:B------:R-:W0:Y:S02]  /*1c4a20*/  LDCU UR6, c[0x0][0x3b8] ;  /* 0x00007700ff0677ac */ /* 0x000e240008000800 */
[----:B------:R-:W4:Y:S02]  /*1c4a30*/  LDL.LU R43, [R1+0x2160] ;  /* 0x00216000012b7983 */ /* 0x000f240000300800 */
[----:B------:R-:W-:-:S02]  /*1c4a40*/  SHF.R.S32.HI R4, RZ, 0x1f, R0 ;  /* 0x0000001fff047819 */ /* 0x000fc40000011400 */
[----:B------:R-:W-:Y:S01]  /*1c4a50*/  IADD3 R26, P1, PT, R0, R20, RZ ;  /* 0x00000014001a7210 */ /* 0x000fe20007f3e0ff */
[----:B------:R-:W4:Y:S04]  /*1c4a60*/  LDL.LU R44, [R1+0x2164] ;  /* 0x00216400012c7983 */ /* 0x000f280000300800 */
[----:B------:R-:W-:Y:S01]  /*1c4a70*/  IMAD.X R27, R4, 0x1, R19, P1 ;  /* 0x00000001041b7824 */ /* 0x000fe200008e0613 */
[----:B------:R-:W4:Y:S04]  /*1c4a80*/  LDL.LU R45, [R1+0x2168] ;  /* 0x00216800012d7983 */ /* 0x000f280000300800 */
[----:B------:R1:W-:Y:S04]  /*1c4a90*/  STL.64 [R1+0x21b0], R26 ;  /* 0x0021b01a01007387 */ /* 0x0003e80000100a00 */
[----:B------:R-:W4:Y:S04]  /*1c4aa0*/  LDL.LU R46, [R1+0x216c] ;  /* 0x00216c00012e7983 */ /* 0x000f280000300800 */
[----:B------:R-:W4:Y:S04]  /*1c4ab0*/  LDL.LU R59, [R1+0x2150] ;  /* 0x00215000013b7983 */ /* 0x000f280000300800 */
[----:B------:R-:W4:Y:S01]  /*1c4ac0*/  LDL.LU R5, [R1+0x2154] ;  /* 0x0021540001057983 */ /* 0x000f220000300800 */
[----:B-1----:R-:W-:-:S02]  /*1c4ad0*/  IADD3 R26, P1, PT, R0, R10, RZ ;  /* 0x0000000a001a7210 */ /* 0x002fc40007f3e0ff */
[----:B------:R-:W-:Y:S02]  /*1c4ae0*/  F2FP.SATFINITE.E5M2.F32.PACK_AB_MERGE_C R7, R48, R47, RZ ;  /* 0x0000002f3007723e */ /* 0x000fe400048060ff */
[----:B------:R-:W4:Y:S04]  /*1c4af0*/  LDL.LU R47, [R1+0x2158] ;  /* 0x00215800012f7983 */ /* 0x000f280000300800 */
[----:B------:R-:W-:Y:S04]  /*1c4b00*/  STL [R1+0x554], R7 ;  /* 0x0005540701007387 */ /* 0x000fe80000100800 */
[----:B------:R-:W4:Y:S01]  /*1c4b10*/  LDL.LU R48, [R1+0x215c] ;  /* 0x00215c0001307983 */ /* 0x000f220000300800 */
[----:B------:R-:W-:-:S05]  /*1c4b20*/  F2FP.SATFINITE.E5M2.F32.PACK_AB_MERGE_C R2, R55, R51, RZ ;  /* 0x000000333702723e */ /* 0x000fca00048060ff */
[----:B------:R2:W-:Y:S04]  /*1c4b30*/  STL [R1+0x52c], R2 ;  /* 0x00052c0201007387 */ /* 0x0005e80000100800 */
[----:B------:R-:W4:Y:S04]  /*1c4b40*/  LDL.LU R51, [R1+0x2140] ;  /* 0x0021400001337983 */ /* 0x000f280000300800 */
[----:B------:R-:W4:Y:S01]  /*1c4b50*/  LDL.LU R55, [R1+0x2144] ;  /* 0x0021440001377983 */ /* 0x000f220000300800 */
[----:B------:R-:W-:Y:S01]  /*1c4b60*/  IMAD.X R27, R4, 0x1, R9, P1 ;  /* 0x00000001041b7824 */ /* 0x000fe200008e0609 */
[----:B--2---:R-:W-:-:S02]  /*1c4b70*/  F2FP.SATFINITE.E5M2.F32.PACK_AB_MERGE_C R2, R58, R57, RZ ;  /* 0x000000393a02723e */ /* 0x004fc400048060ff */
[----:B------:R-:W2:Y:S04]  /*1c4b80*/  LDL.LU R57, [R1+0x2148] ;  /* 0x0021480001397983 */ /* 0x000ea80000300800 */
[----:B------:R-:W2:Y:S04]  /*1c4b90*/  LDL.LU R58, [R1+0x214c] ;  /* 0x00214c00013a7983 */ /* 0x000ea80000300800 */
[----:B------:R1:W-:Y:S04]  /*1c4ba0*/  STL.64 [R1+0x21a0], R26 ;  /* 0x0021a01a01007387 */ /* 0x0003e80000100a00 */
[----:B------:R0:W-:Y:S01]  /*1c4bb0*/  STL [R1+0x53c], R2 ;  /* 0x00053c0201007387 */ /* 0x0001e20000100800 */
[----:B-1----:R-:W-:-:S02]  /*1c4bc0*/  IADD3 R26, P1, PT, R0, R18, RZ ;  /* 0x00000012001a7210 */ /* 0x002fc40007f3e0ff */
[----:B0-----:R-:W-:-:S03]  /*1c4bd0*/  F2FP.SATFINITE.E5M2.F32.PACK_AB_MERGE_C R2, R50, R49, RZ ;  /* 0x000000313202723e */ /* 0x001fc600048060ff */
[----:B------:R-:W-:Y:S02]  /*1c4be0*/  IMAD.X R27, R4, 0x1, R17, P1 ;  /* 0x00000001041b7824 */ /* 0x000fe400008e0611 */
[----:B------:R3:W-:Y:S04]  /*1c4bf0*/  STL [R1+0x50c], R2 ;  /* 0x00050c0201007387 */ /* 0x0007e80000100800 */
[----:B------:R-:W2:Y:S04]  /*1c4c00*/  LDL.LU R49, [R1+0x2130] ;  /* 0x0021300001317983 */ /* 0x000ea80000300800 */
[----:B------:R-:W2:Y:S01]  /*1c4c10*/  LDL.LU R50, [R1+0x2134] ;  /* 0x0021340001327983 */ /* 0x000ea20000300800 */
[----:B---3--:R-:W-:-:S03]  /*1c4c20*/  F2FP.SATFINITE.E5M2.F32.PACK_AB_MERGE_C R2, R6, R61, RZ ;  /* 0x0000003d0602723e */ /* 0x008fc600048060ff */
[----:B------:R-:W-:Y:S04]  /*1c4c30*/  STL.64 [R1+0x2190], R26 ;  /* 0x0021901a01007387 */ /* 0x000fe80000100a00 */
[----:B------:R-:W3:Y:S04]  /*1c4c40*/  LDL.LU R61, [R1+0x2138] ;  /* 0x00213800013d7983 */ /* 0x000ee80000300800 */
[----:B------:R-:W3:Y:S04]  /*1c4c50*/  LDL.LU R6, [R1+0x213c] ;  /* 0x00213c0001067983 */ /* 0x000ee80000300800 */
[----:B------:R4:W-:Y:S02]  /*1c4c60*/  STL [R1+0x8758], R2 ;  /* 0x0087580201007387 */ /* 0x0009e40000100800 */
[----:B----4-:R-:W-:-:S05]  /*1c4c70*/  F2FP.SATFINITE.E5M2.F32.PACK_AB_MERGE_C R2, R38, R37, RZ ;  /* 0x000000252602723e */ /* 0x010fca00048060ff */
[----:B------:R0:W-:Y:S02]  /*1c4c80*/  STL [R1+0x500], R2 ;  /* 0x0005000201007387 */ /* 0x0001e40000100800 */
[----:B0-----:R-:W-:Y:S02]  /*1c4c90*/  F2FP.SATFINITE.E5M2.F32.PACK_AB_MERGE_C R2, R8, R3, RZ ;  /* 0x000000030802723e */ /* 0x001fe400048060ff */
[----:B------:R-:W4:Y:S04]  /*1c4ca0*/  LDL.LU R3, [R1+0x2120] ;  /* 0x0021200001037983 */ /* 0x000f280000300800 */
[----:B------:R-:W4:Y:S01]  /*1c4cb0*/  LDL.LU R8, [R1+0x2124] ;  /* 0x0021240001087983 */ /* 0x000f220000300800 */
[----:B------:R-:W-:-:S05]  /*1c4cc0*/  IADD3 R26, P1, PT, R0, R12, RZ ;  /* 0x0000000c001a7210 */ /* 0x000fca0007f3e0ff */
[----:B------:R-:W-:-:S05]  /*1c4cd0*/  IMAD.X R27, R4, 0x1, R11, P1 ;  /* 0x00000001041b7824 */ /* 0x000fca00008e060b */
[----:B------:R0:W-:Y:S04]  /*1c4ce0*/  STL.64 [R1+0x2180], R26 ;  /* 0x0021801a01007387 */ /* 0x0001e80000100a00 */
[----:B------:R1:W-:Y:S01]  /*1c4cf0*/  STL [R1+0x4fc], R2 ;  /* 0x0004fc0201007387 */ /* 0x0003e20000100800 */
[----:B------:R-:W-:Y:S02]  /*1c4d00*/  F2FP.SATFINITE.E5M2.F32.PACK_AB_MERGE_C R7, R46, R45, RZ ;  /* 0x0000002d2e07723e */ /* 0x000fe400048060ff */
[----:B0-----:R-:W-:Y:S02]  /*1c4d10*/  IADD3 R26, P1, PT, R0, R22, RZ ;  /* 0x00000016001a7210 */ /* 0x001fe40007f3e0ff */
[----:B-1----:R-:W-:-:S03]  /*1c4d20*/  F2FP.SATFINITE.E5M2.F32.PACK_AB_MERGE_C R2, R44, R43, RZ ;  /* 0x0000002b2c02723e */ /* 0x002fc600048060ff */
[----:B------:R-:W-:Y:S02]  /*1c4d30*/  IMAD.X R27, R4, 0x1, R21, P1 ;  /* 0x00000001041b7824 */ /* 0x000fe400008e0615 */
[----:B------:R0:W-:Y:S02]  /*1c4d40*/  STL [R1+0x4e8], R2 ;  /* 0x0004e80201007387 */ /* 0x0001e40000100800 */
[----:B0-----:R-:W-:Y:S02]  /*1c4d50*/  F2FP.SATFINITE.E5M2.F32.PACK_AB_MERGE_C R2, R5, R59, RZ ;  /* 0x0000003b0502723e */ /* 0x001fe400048060ff */
[----:B------:R-:W4:Y:S04]  /*1c4d60*/  LDL.LU R59, [R1+0x2128] ;  /* 0x00212800013b7983 */ /* 0x000f280000300800 */
[----:B------:R0:W-:Y:S04]  /*1c4d70*/  STL.64 [R1+0x2170], R26 ;  /* 0x0021701a01007387 */ /* 0x0001e80000100a00 */
[----:B------:R1:W-:Y:S04]  /*1c4d80*/  STL [R1+0x4e4], R7 ;  /* 0x0004e40701007387 */ /* 0x0003e80000100800 */
[----:B------:R-:W4:Y:S01]  /*1c4d90*/  LDL.LU R5, [R1+0x212c] ;  /* 0x00212c0001057983 */ /* 0x000f220000300800 */
[----:B0-----:R-:W-:-:S03]  /*1c4da0*/  IADD3 R26, P1, PT, R0, R24, RZ ;  /* 0x00000018001a7210 */ /* 0x001fc60007f3e0ff */
[----:B------:R0:W-:Y:S02]  /*1c4db0*/  STL [R1+0x4d8], R2 ;  /* 0x0004d80201007387 */ /* 0x0001e40000100800 */
[----:B------:R-:W-:Y:S01]  /*1c4dc0*/  IMAD.X R27, R4, 0x1, R23, P1 ;  /* 0x00000001041b7824 */ /* 0x000fe200008e0617 */
[----:B-1----:R-:W-:Y:S02]  /*1c4dd0*/  F2FP.SATFINITE.E5M2.F32.PACK_AB_MERGE_C R7, R48, R47, RZ ;  /* 0x0000002f3007723e */ /* 0x002fe400048060ff */
[----:B0-----:R-:W-:Y:S02]  /*1c4de0*/  F2FP.SATFINITE.E5M2.F32.PACK_AB_MERGE_C R2, R55, R51, RZ ;  /* 0x000000333702723e */ /* 0x001fe400048060ff */
[----:B------:R-:W4:Y:S04]  /*1c4df0*/  LDL.LU R51, [R1+0x2110] ;  /* 0x0021100001337983 */ /* 0x000f280000300800 */
[----:B------:R0:W-:Y:S04]  /*1c4e00*/  STL.64 [R1+0x2160], R26 ;  /* 0x0021601a01007387 */ /* 0x0001e80000100a00 */
[----:B------:R-:W-:Y:S04]  /*1c4e10*/  STL [R1+0x4d4], R7 ;  /* 0x0004d40701007387 */ /* 0x000fe80000100800 */
[----:B------:R-:W4:Y:S01]  /*1c4e20*/  LDL.LU R55, [R1+0x2114] ;  /* 0x0021140001377983 */ /* 0x000f220000300800 */
[----:B0-----:R-:W-:-:S03]  /*1c4e30*/  IADD3 R26, P1, PT, R0, R16, RZ ;  /* 0x00000010001a7210 */ /* 0x001fc60007f3e0ff */
[----:B------:R-:W-:Y:S02]  /*1c4e40*/  STL [R1+0x4c0], R2 ;  /* 0x0004c00201007387 */ /* 0x000fe40000100800 */
[----:B------:R-:W-:-:S05]  /*1c4e50*/  IMAD.X R27, R4, 0x1, R15, P1 ;  /* 0x00000001041b7824 */ /* 0x000fca00008e060f */
[----:B------:R0:W-:Y:S02]  /*1c4e60*/  STL.64 [R1+0x2150], R26 ;  /* 0x0021501a01007387 */ /* 0x0001e40000100a00 */
[----:B0-----:R-:W-:-:S05]  /*1c4e70*/  IADD3 R26, P1, PT, R0, R14, RZ ;  /* 0x0000000e001a7210 */ /* 0x001fca0007f3e0ff */
[----:B------:R-:W-:Y:S01]  /*1c4e80*/  IMAD.X R27, R4, 0x1, R13, P1 ;  /* 0x00000001041b7824 */ /* 0x000fe200008e060d */
[----:B--2---:R-:W-:-:S05]  /*1c4e90*/  F2FP.SATFINITE.E5M2.F32.PACK_AB_MERGE_C R2, R58, R57, RZ ;  /* 0x000000393a02723e */ /* 0x004fca00048060ff */
[----:B------:R3:W-:Y:S04]  /*1c4ea0*/  STL [R1+0x4bc], R2 ;  /* 0x0004bc0201007387 */ /* 0x0007e80000100800 */
[----:B------:R-:W2:Y:S04]  /*1c4eb0*/  LDL.LU R34, [R1+0x2118] ;  /* 0x0021180001227983 */ /* 0x000ea80000300800 */
[----:B------:R-:W2:Y:S04]  /*1c4ec0*/  LDL.LU R36, [R1+0x211c] ;  /* 0x00211c0001247983 */ /* 0x000ea80000300800 */
[----:B------:R-:W2:Y:S04]  /*1c4ed0*/  LDL.LU R57, [R1+0x2100] ;  /* 0x0021000001397983 */ /* 0x000ea80000300800 */
[----:B------:R-:W-:Y:S04]  /*1c4ee0*/  STL.64 [R1+0x2140], R26 ;  /* 0x0021401a01007387 */ /* 0x000fe80000100a00 */
[----:B------:R-:W2:Y:S01]  /*1c4ef0*/  LDL.LU R58, [R1+0x2104] ;  /* 0x00210400013a7983 */ /* 0x000ea20000300800 */
[----:B------:R-:W-:-:S05]  /*1c4f00*/  F2FP.SATFINITE.E5M2.F32.PACK_AB_MERGE_C R4, R50, R49, RZ ;  /* 0x000000313204723e */ /* 0x000fca00048060ff */
[----:B------:R-:W-:Y:S04]  /*1c4f10*/  STL [R1+0x4ac], R4 ;  /* 0x0004ac0401007387 */ /* 0x000fe80000100800 */
[----:B------:R-:W2:Y:S01]  /*1c4f20*/  LDL.LU R37, [R1+0x2108] ;  /* 0x0021080001257983 */ /* 0x000ea20000300800 */
[----:B---3--:R-:W-:-:S05]  /*1c4f30*/  F2FP.SATFINITE.E5M2.F32.PACK_AB_MERGE_C R2, R6, R61, RZ ;  /* 0x0000003d0602723e */ /* 0x008fca00048060ff */
[----:B------:R4:W-:Y:S04]  /*1c4f40*/  STL [R1+0x4b0], R2 ;  /* 0x0004b00201007387 */ /* 0x0009e80000100800 */
[----:B------:R-:W3:Y:S04]  /*1c4f50*/  LDL.LU R38, [R1+0x210c] ;  /* 0x00210c0001267983 */ /* 0x000ee80000300800 */
[----:B------:R-:W3:Y:S04]  /*1c4f60*/  LDL.LU R61, [R1+0x1650] ;  /* 0x00165000013d7983 */ /* 0x000ee80000300800 */
[----:B------:R-:W3:Y:S01]  /*1c4f70*/  LDL.LU R6, [R1+0x1654] ;  /* 0x0016540001067983 */ /* 0x000ee20000300800 */
[----:B----4-:R-:W-:-:S03]  /*1c4f80*/  F2FP.SATFINITE.E5M2.F32.PACK_AB_MERGE_C R2, R8, R3, RZ ;  /* 0x000000030802723e */ /* 0x010fc600048060ff */
[----:B------:R-:W4:Y:S04]  /*1c4f90*/  LDL.LU R3, [R1+0x1658] ;  /* 0x0016580001037983 */ /* 0x000f280000300800 */
[----:B------:R-:W4:Y:S01]  /*1c4fa0*/  LDL.LU R8, [R1+0x165c] ;  /* 0x00165c0001087983 */ /* 0x000f220000300800 */
[----:B------:R-:W-:Y:S01]  /*1c4fb0*/  VIADD R0, R0, UR6 ;  /* 0x0000000600007c36 */ /* 0x000fe20008000000 */
[----:B------:R-:W0:Y:S02]  /*1c4fc0*/  LDCU UR6, c[0x0][0x3b8] ;  /* 0x00007700ff0677ac */ /* 0x000e240008000800 */
[----:B------:R1:W-:Y:S02]  /*1c4fd0*/  STL [R1+0x49c], R2 ;  /* 0x00049c0201007387 */ /* 0x0003e40000100800 */
[----:B------:R-:W-:-:S02]  /*1c4fe0*/  IADD3 R26, P1, PT, R0, R20, RZ ;  /* 0x00000014001a7210 */ /* 0x000fc40007f3e0ff */
[----:B------:R-:W4:Y:S04]  /*1c4ff0*/  LDL.LU R43, [R1+0x20f0] ;  /* 0x0020f000012b7983 */ /* 0x000f280000300800 */
[----:B------:R-:W4:Y:S01]  /*1c5000*/  LDL.LU R44, [R1+0x20f4] ;  /* 0x0020f400012c7983 */ /* 0x000f220000300800 */
[----:B-1----:R-:W-:-:S05]  /*1c5010*/  SHF.R.S32.HI R2, RZ, 0x1f, R0 ;  /* 0x0000001fff027819 */ /* 0x002fca0000011400 */
[----:B------:R-:W-:-:S05]  /*1c5020*/  IMAD.X R27, R2, 0x1, R19, P1 ;  /* 0x00000001021b7824 */ /* 0x000fca00008e0613 */
[----:B------:R1:W-:Y:S04]  /*1c5030*/  STL.64 [R1+0x2130], R26 ;  /* 0x0021301a01007387 */ /* 0x0003e80000100a00 */
[----:B------:R-:W4:Y:S04]  /*1c5040*/  LDL.LU R45, [R1+0x20f8] ;  /* 0x0020f800012d7983 */ /* 0x000f280000300800 */
[----:B------:R-:W4:Y:S01]  /*1c5050*/  LDL.LU R46, [R1+0x20fc] ;  /* 0x0020fc00012e7983 */ /* 0x000f220000300800 */
[----:B------:R-:W-:-:S05]  /*1c5060*/  F2FP.SATFINITE.E5M2.F32.PACK_AB_MERGE_C R4, R5, R59, RZ ;  /* 0x0000003b0504723e */ /* 0x000fca00048060ff */
[----:B------:R0:W-:Y:S04]  /*1c5070*/  STL [R1+0x4a0], R4 ;  /* 0x0004a00401007387 */ /* 0x0001e80000100800 */
[----:B------:R-:W4:Y:S04]  /*1c5080*/  LDL.LU R59, [R1+0x20e0] ;  /* 0x0020e000013b7983 */ /* 0x000f280000300800 */
[----:B------:R-:W4:Y:S01]  /*1c5090*/  LDL.LU R5, [R1+0x20e4] ;  /* 0x0020e40001057983 */ /* 0x000f220000300800 */
[----:B-1----:R-:W-:-:S03]  /*1c50a0*/  IADD3 R26, P1, PT, R0, R10, RZ ;  /* 0x0000000a001a7210 */ /* 0x002fc60007f3e0ff */
[----:B------:R-:W4:Y:S04]  /*1c50b0*/  LDL.LU R47, [R1+0x20e8] ;  /* 0x0020e800012f7983 */ /* 0x000f280000300800 */
[----:B------:R-:W4:Y:S01]  /*1c50c0*/  LDL.LU R48, [R1+0x20ec] ;  /* 0x0020ec0001307983 */ /* 0x000f220000300800 */
[----:B0-----:R-:W-:-:S05]  /*1c50d0*/  F2FP.SATFINITE.E5M2.F32.PACK_AB_MERGE_C R4, R55, R51, RZ ;  /* 0x000000333704723e */ /* 0x001fca00048060ff */
[----:B------:R-:W-:Y:S04]  /*1c50e0*/  STL [R1+0x48c], R4 ;  /* 0x00048c0401007387 */ /* 0x000fe80000100800 */
[----:B------:R-:W4:Y:S01]  /*1c50f0*/  LDL.LU R49, [R1+0x20d0] ;  /* 0x0020d00001317983 */ /* 0x000f220000300800 */
[----:B------:R-:W-:-:S03]  /*1c5100*/  IMAD.X R27, R2, 0x1, R9, P1 ;  /* 0x00000001021b7824 */ /* 0x000fc600008e0609 */
[----:B------:R-:W4:Y:S04]  /*1c5110*/  LDL.LU R50, [R1+0x20d4] ;  /* 0x0020d40001327983 */ /* 0x000f280000300800 */
[----:B------:R-:W4:Y:S04]  /*1c5120*/  LDL.LU R51, [R1+0x20d8] ;  /* 0x0020d80001337983 */ /* 0x000f280000300800 */
[----:B------:R-:W4:Y:S04]  /*1c5130*/  LDL.LU R55, [R1+0x20dc] ;  /* 0x0020dc0001377983 */ /* 0x000f280000300800 */
[----:B------:R0:W-:Y:S02]  /*1c5140*/  STL.64 [R1+0x2120], R26 ;  /* 0x0021201a01007387 */ /* 0x0001e40000100a00 */
[----:B0-----:R-:W-:-:S05]  /*1c5150*/  IADD3 R26, P1, PT, R0, R18, RZ ;  /* 0x00000012001a7210 */ /* 0x001fca0007f3e0ff */
[----:B------:R-:W-:Y:S01]  /*1c5160*/  IMAD.X R27, R2, 0x1, R17, P1 ;  /* 0x00000001021b7824 */ /* 0x000fe200008e0611 */
[----:B--2---:R-:W-:-:S05]  /*1c5170*/  F2FP.SATFINITE.E5M2.F32.PACK_AB_MERGE_C R7, R36, R34, RZ ;  /* 0x000000222407723e */ /* 0x004fca00048060ff */
[----:B------:R-:W-:Y:S01]  /*1c5180*/  STL [R1+0x490], R7 ;  /* 0x0004900701007387 */ /* 0x000fe20000100800 */
[----:B------:R-:W-:-:S05]  /*1c5190*/  F2FP.SATFINITE.E5M2.F32.PACK_AB_MERGE_C R4, R58, R57, RZ ;  /* 0x000000393a04723e */ /* 0x000fca00048060ff */
[----:B------:R0:W-:Y:S04]  /*1c51a0*/  STL [R1+0x188], R4 ;  /* 0x0001880401007387 */ /* 0x0001e80000100800 */
[----:B------:R-:W2:Y:S04]  /*1c51b0*/  LDL.LU R57, [R1+0x20c0] ;  /* 0x0020c00001397983 */ /* 0x000ea80000300800 */
[----:B------:R-:W2:Y:S04]  /*1c51c0*/  LDL.LU R58, [R1+0x20c4] ;  /* 0x0020c400013a7983 */ /* 0x000ea80000300800 */
[----:B------:R-:W-:Y:S01]  /*1c51d0*/  STL.64 [R1+0x2110], R26 ;  /* 0x0021101a01007387 */ /* 0x000fe20000100a00 */
[----:B---3--:R-:W-:-:S05]  /*1c51e0*/  F2FP.SATFINITE.E5M2.F32.PACK_AB_MERGE_C R35, R38, R37, RZ ;  /* 0x000000252623723e */ /* 0x008fca00048060ff */
[----:B------:R-:W-:Y:S01]  /*1c51f0*/  STL [R1+0x8854], R35 ;  /* 0x0088542301007387 */ /* 0x000fe20000100800 */
[----:B0-----:R-:W-:-:S03]  /*1c5200*/  F2FP.SATFINITE.E5M2.F32.PACK_AB_MERGE_C R4, R6, R61, RZ ;  /* 0x0000003d0604723e */ /* 0x001fc600048060ff */
[----:B------:R-:W3:Y:S04]  /*1c5210*/  LDL.LU R61, [R1+0x20c8] ;  /* 0x0020c800013d7983 */ /* 0x000ee80000300800 */
[----:B------:R-:W3:Y:S04]  /*1c5220*/  LDL.LU R6, [R1+0x20cc] ;  /* 0x0020cc0001067983 */ /* 0x000ee80000300800 */
[----:B------:R4:W-:Y:S02]  /*1c5230*/  STL [R1+0x180], R4 ;  /* 0x0001800401007387 */ /* 0x0009e40000100800 */
[----:B----4-:R-:W-:-:S02]  /*1c5240*/  F2FP.SATFINITE.E5M2.F32.PACK_AB_MERGE_C R4, R8, R3, RZ ;  /* 0x000000030804723e */ /* 0x010fc400048060ff */
[----:B------:R-:W4:Y:S04]  /*1c5250*/  LDL.LU R3, [R1+0x20b0] ;  /* 0x0020b00001037983 */ /* 0x000f280000300800 */
[----:B------:R-:W4:Y:S01]  /*1c5260*/  LDL.LU R8, [R1+0x20b4] ;  /* 0x0020b40001087983 */ /* 0x000f220000300800 */
[----:B------:R-:W-:-:S05]  /*1c5270*/  IADD3 R26, P1, PT, R0, R12, RZ ;  /* 0x0000000c001a7210 */ /* 0x000fca0007f3e0ff */
[----:B------:R-:W-:Y:S01]  /*1c5280*/  IMAD.X R27, R2, 0x1, R11, P1 ;  /* 0x00000001021b7824 */ /* 0x000fe200008e060b */
[----:B------:R-:W-:-:S04]  /*1c5290*/  F2FP.SATFINITE.E5M2.F32.PACK_AB_MERGE_C R41, R44, R43, RZ ;  /* 0x0000002b2c29723e */ /* 0x000fc800048060ff */
[----:B------:R0:W-:Y:S04]  /*1c52a0*/  STL.64 [R1+0x2108], R26 ;  /* 0x0021081a01007387 */ /* 0x0001e80000100a00 */
[----:B------:R1:W-:Y:S01]  /*1c52b0*/  STL [R1+0x184], R4 ;  /* 0x0001840401007387 */ /* 0x0003e20000100800 */
[----:B0-----:R-:W-:-:S03]  /*1c52c0*/  IADD3 R26, P1, PT, R0, R22, RZ ;  /* 0x00000016001a7210 */ /* 0x001fc60007f3e0ff */
[----:B------:R-:W-:Y:S01]  /*1c52d0*/  STL [R1+0x8664], R41 ;  /* 0x0086642901007387 */ /* 0x000fe20000100800 */
[----:B------:R-:W-:Y:S01]  /*1c52e0*/  F2FP.SATFINITE.E5M2.F32.PACK_AB_MERGE_C R7, R46, R45, RZ ;  /* 0x0000002d2e07723e */ /* 0x000fe200048060ff */
[----:B------:R-:W-:Y:S01]  /*1c52f0*/  IMAD.X R27, R2, 0x1, R21, P1 ;  /* 0x00000001021b7824 */ /* 0x000fe200008e0615 */
[----:B-1----:R-:W-:Y:S02]  /*1c5300*/  F2FP.SATFINITE.E5M2.F32.PACK_AB_MERGE_C R4, R5, R59, RZ ;  /* 0x0000003b0504723e */ /* 0x002fe400048060ff */
[----:B------:R-:W4:Y:S04]  /*1c5310*/  LDL.LU R59, [R1+0x20b8] ;  /* 0x0020b800013b7983 */ /* 0x000f280000300800 */
[----:B------:R0:W-:Y:S04]  /*1c5320*/  STL.64 [R1+0x2100], R26 ;  /* 0x0021001a01007387 */ /* 0x0001e80000100a00 */
[----:B------:R1:W-:Y:S04]  /*1c5330*/  STL [R1+0x549c], R7 ;  /* 0x00549c0701007387 */ /* 0x0003e80000100800 */
[----:B------:R-:W4:Y:S01]  /*1c5340*/  LDL.LU R5, [R1+0x20bc] ;  /* 0x0020bc0001057983 */ /* 0x000f220000300800 */
[----:B0-----:R-:W-:-:S03]  /*1c5350*/  IADD3 R26, P1, PT, R0, R24, RZ ;  /* 0x00000018001a7210 */ /* 0x001fc60007f3e0ff */
[----:B------:R0:W-:Y:S02]  /*1c5360*/  STL [R1+0x5434], R4 ;  /* 0x0054340401007387 */ /* 0x0001e40000100800 */
[----:B------:R-:W-:Y:S01]  /*1c5370*/  IMAD.X R27, R2, 0x1, R23, P1 ;  /* 0x00000001021b7824 */ /* 0x000fe200008e0617 */
[----:B-1----:R-:W-:-:S04]  /*1c5380*/  F2FP.SATFINITE.E5M2.F32.PACK_AB_MERGE_C R7, R48, R47, RZ ;  /* 0x0000002f3007723e */ /* 0x002fc800048060ff */
[----:B------:R1:W-:Y:S01]  /*1c5390*/  STL.64 [R1+0x20f0], R26 ;  /* 0x0020f01a01007387 */ /* 0x0003e20000100a00 */
[----:B0-----:R-:W-:-:S03]  /*1c53a0*/  F2FP.SATFINITE.E5M2.F32.PACK_AB_MERGE_C R4, R50, R49, RZ ;  /* 0x000000313204723e */ /* 0x001fc600048060ff */
[----:B------:R-:W-:Y:S01]  /*1c53b0*/  STL [R1+0x5448], R7 ;  /* 0x0054480701007387 */ /* 0x000fe20000100800 */
[----:B-1----:R-:W-:-:S03]  /*1c53c0*/  IADD3 R26, P1, PT, R0, R16, RZ ;  /* 0x00000010001a7210 */ /* 0x002fc60007f3e0ff */
[----:B------:R0:W-:Y:S02]  /*1c53d0*/  STL [R1+0x53f0], R4 ;  /* 0x0053f00401007387 */ /* 0x0001e40000100800 */
[----:B------:R-:W-:-:S05]  /*1c53e0*/  IMAD.X R27, R2, 0x1, R15, P1 ;  /* 0x00000001021b7824 */ /* 0x000fca00008e060f */
[----:B------:R1:W-:Y:S01]  /*1c53f0*/  STL.64 [R1+0x20e0], R26 ;  /* 0x0020e01a01007387 */ /* 0x0003e20000100a00 */
[----:B0-----:R-:W-:-:S05]  /*1c5400*/  F2FP.SATFINITE.E5M2.F32.PACK_AB_MERGE_C R4, R55, R51, RZ ;  /* 0x000000333704723e */ /* 0x001fca00048060ff */
[----:B------:R-:W-:Y:S04]  /*1c5410*/  STL [R1+0x53f8], R4 ;  /* 0x0053f80401007387 */ /* 0x000fe80000100800 */
[----:B------:R-:W4:Y:S01]  /*1c5420*/  LDL.LU R29, [R1+0x20a0] ;  /* 0x0020a000011d7983 */ /* 0x000f220000300800 */
[----:B-1----:R-:W-:-:S03]  /*1c5430*/  IADD3 R26, P1, PT, R0, R14, RZ ;  /* 0x0000000e001a7210 */ /* 0x002fc60007f3e0ff */
[----:B------:R-:W4:Y:S02]  /*1c5440*/  LDL.LU R33, [R1+0x20a4] ;  /* 0x0020a40001217983 */ /* 0x000f240000300800 */
[----:B------:R-:W-:-:S05]  /*1c5450*/  IMAD.X R27, R2, 0x1, R13, P1 ;  /* 0x00000001021b7824 */ /* 0x000fca00008e060d */
[----:B------:R-:W-:Y:S04]  /*1c5460*/  STL.64 [R1+0x20d0], R26 ;  /* 0x0020d01a01007387 */ /* 0x000fe80000100a00 */
[----:B------:R-:W4:Y:S04]  /*1c5470*/  LDL.LU R34, [R1+0x20a8] ;  /* 0x0020a80001227983 */ /* 0x000f280000300800 */
[----:B------:R-:W4:Y:S01]  /*1c5480*/  LDL.LU R36, [R1+0x20ac] ;  /* 0x0020ac0001247983 */ /* 0x000f220000300800 */
[----:B--2---:R-:W-:-:S05]  /*1c5490*/  F2FP.SATFINITE.E5M2.F32.PACK_AB_MERGE_C R2, R58, R57, RZ ;  /* 0x000000393a02723e */ /* 0x004fca00048060ff */
[----:B------:R3:W-:Y:S04]  /*1c54a0*/  STL [R1+0x53bc], R2 ;  /* 0x0053bc0201007387 */ /* 0x0007e80000100800 */
[----:B------:R-:W2:Y:S04]  /*1c54b0*/  LDL.LU R37, [R1+0x2090] ;  /* 0x0020900001257983 */ /* 0x000ea80000300800 */
[----:B------:R-:W2:Y:S04]  /*1c54c0*/  LDL.LU R38, [R1+0x2094] ;  /* 0x0020940001267983 */ /* 0x000ea80000300800 */
[----:B------:R-:W2:Y:S04]  /*1c54d0*/  LDL.LU R43, [R1+0x2098] ;  /* 0x00209800012b7983 */ /* 0x000ea80000300800 */
[----:B------:R-:W2:Y:S01]  /*1c54e0*/  LDL.LU R44, [R1+0x209c] ;  /* 0x00209c00012c7983 */ /* 0x000ea20000300800 */
[----:B---3--:R-:W-:-:S05]  /*1c54f0*/  F2FP.SATFINITE.E5M2.F32.PACK_AB_MERGE_C R2, R6, R61, RZ ;  /* 0x0000003d0602723e */ /* 0x008fca00048060ff */
[----:B------:R4:W-:Y:S04]  /*1c5500*/  STL [R1+0x53c4], R2 ;  /* 0x0053c40201007387 */ /* 0x0009e80000100800 */
[----:B------:R-:W3:Y:S04]  /*1c5510*/  LDL.LU R51, [R1+0x2080] ;  /* 0x0020800001337983 */ /* 0x000ee80000300800 */
        /* <DEDUP_REMOVED lines=14> */
[----:B------:R1:W-:Y:S02]  /*1c5600*/  STL.64 [R1+0x20c0], R26 ;  /* 0x0020c01a01007387 */ /* 0x0003e40000100a00 */
[----:B-1----:R-:W-:Y:S02]  /*1c5610*/  IADD3 R26, P1, PT, R0, R10, RZ ;  /* 0x0000000a001a7210 */ /* 0x002fe40007f3e0ff */
        /* <DEDUP_REMOVED lines=10> */
[----:B------:R-:W-:Y:S01]  /*1c56c0*/  IMAD.X R27, R2, 0x1, R9, P1 ;  /* 0x00000001021b7824 */ /* 0x000fe200008e0609 */
[----:B------:R-:W-:-:S02]  /*1c56d0*/  IADD3 R28, P1, PT, R0, R18, RZ ;  /* 0x00000012001c7210 */ /* 0x000fc40007f3e0ff */
[----:B------:R-:W-:-:S05]  /*1c56e0*/  F2FP.SATFINITE.E5M2.F32.PACK_AB_MERGE_C R30, R33, R29, RZ ;  /* 0x0000001d211e723e */ /* 0x000fca00048060ff */
[----:B------:R-:W-:Y:S04]  /*1c56f0*/  STL [R1+0x8690], R30 ;  /* 0x0086901e01007387 */ /* 0x000fe80000100800 */
[----:B------:R0:W-:Y:S01]  /*1c5700*/  STL.64 [R1+0x20b0], R26 ;  /* 0x0020b01a01007387 */ /* 0x0001e20000100a00 */
[----:B------:R-:W-:Y:S01]  /*1c5710*/  IMAD.X R29, R2, 0x1, R17, P1 ;  /* 0x00000001021d7824 */ /* 0x000fe200008e0611 */
[----:B-1----:R-:W-:Y:S02]  /*1c5720*/  F2FP.SATFINITE.E5M2.F32.PACK_AB_MERGE_C R4, R36, R34, RZ ;  /* 0x000000222404723e */ /* 0x002fe400048060ff */
[----:B0-----:R-:W-:Y:S02]  /*1c5730*/  IADD3 R26, P1, PT, R0, R12, RZ ;  /* 0x0000000c001a7210 */ /* 0x001fe40007f3e0ff */
[----:B--2---:R-:W-:-:S05]  /*1c5740*/  F2FP.SATFINITE.E5M2.F32.PACK_AB_MERGE_C R27, R38, R37, RZ ;  /* 0x00000025261b723e */ /* 0x004fca00048060ff */
[----:B------:R0:W-:Y:S01]  /*1c5750*/  STL [R1+0x86b0], R27 ;  /* 0x0086b01b01007387 */ /* 0x0001e20000100800 */
[----:B------:R-:W-:-:S03]  /*1c5760*/  F2FP.SATFINITE.E5M2.F32.PACK_AB_MERGE_C R7, R44, R43, RZ ;  /* 0x0000002b2c07723e */ /* 0x000fc600048060ff */
[----:B------:R3:W-:Y:S04]  /*1c5770*/  STL [R1+0x276c], R4 ;  /* 0x00276c0401007387 */ /* 0x0007e80000100800 */
[----:B------:R-:W-:Y:S01]  /*1c5780*/  STL.64 [R1+0x20a0], R28 ;  /* 0x0020a01c01007387 */ /* 0x000fe20000100a00 */
[----:B0-----:R-:W-:-:S03]  /*1c5790*/  IMAD.X R27, R2, 0x1, R11, P1 ;  /* 0x00000001021b7824 */ /* 0x001fc600008e060b */
[----:B------:R-:W-:Y:S01]  /*1c57a0*/  STL [R1+0x215c], R7 ;  /* 0x00215c0701007387 */ /* 0x000fe20000100800 */
[----:B---3--:R-:W-:-:S05]  /*1c57b0*/  F2FP.SATFINITE.E5M2.F32.PACK_AB_MERGE_C R4, R55, R51, RZ ;  /* 0x000000333704723e */ /* 0x008fca00048060ff */
[----:B------:R0:W-:Y:S04]  /*1c57c0*/  STL [R1+0x2138], R4 ;  /* 0x0021380401007387 */ /* 0x0001e80000100800 */
[----:B------:R-:W2:Y:S04]  /*1c57d0*/  LDL.LU R51, [R1+0x2040] ;  /* 0x0020400001337983 */ /* 0x000ea80000300800 */
[----:B------:R-:W2:Y:S01]  /*1c57e0*/  LDL.LU R55, [R1+0x2044] ;  /* 0x0020440001377983 */ /* 0x000ea20000300800 */
[----:B0-----:R-:W-:-:S03]  /*1c57f0*/  F2FP.SATFINITE.E5M2.F32.PACK_AB_MERGE_C R4, R6, R61, RZ ;  /* 0x0000003d0604723e */ /* 0x001fc600048060ff */
[----:B------:R-:W-:Y:S04]  /*1c5800*/  STL.64 [R1+0x2090], R26 ;  /* 0x0020901a01007387 */ /* 0x000fe80000100a00 */
[----:B------:R4:W-:Y:S04]  /*1c5810*/  STL [R1+0x213c], R4 ;  /* 0x00213c0401007387 */ /* 0x0009e80000100800 */
[----:B------:R-:W3:Y:S04]  /*1c5820*/  LDL.LU R61, [R1+0x2048] ;  /* 0x00204800013d7983 */ /* 0x000ee80000300800 */
[----:B------:R-:W3:Y:S01]  /*1c5830*/  LDL.LU R6, [R1+0x204c] ;  /* 0x00204c0001067983 */ /* 0x000ee20000300800 */
[----:B----4-:R-:W-:-:S03]  /*1c5840*/  F2FP.SATFINITE.E5M2.F32.PACK_AB_MERGE_C R4, R8, R3, RZ ;  /* 0x000000030804723e */ /* 0x010fc600048060ff */
[----:B------:R-:W4:Y:S04]  /*1c5850*/  LDL.LU R3, [R1+0x1e10] ;  /* 0x001e100001037983 */ /* 0x000f280000300800 */
[----:B------:R-:W4:Y:S01]  /*1c5860*/  LDL.LU R8, [R1+0x1e14] ;  /* 0x001e140001087983 */ /* 0x000f220000300800 */
[----:B------:R-:W-:-:S05]  /*1c5870*/  IADD3 R26, P1, PT, R0, R22, RZ ;  /* 0x00000016001a7210 */ /* 0x000fca0007f3e0ff */
[----:B------:R-:W-:Y:S01]  /*1c5880*/  IMAD.X R27, R2, 0x1, R21, P1 ;  /* 0x00000001021b7824 */ /* 0x000fe200008e0615 */
[----:B------:R-:W-:Y:S04]  /*1c5890*/  STL [R1+0x212c], R4 ;  /* 0x00212c0401007387 */ /* 0x000fe80000100800 */
[----:B------:R0:W-:Y:S01]  /*1c58a0*/  STL.64 [R1+0x2080], R26 ;  /* 0x0020801a01007387 */ /* 0x0001e20000100a00 */
[----:B------:R-:W-:Y:S02]  /*1c58b0*/  F2FP.SATFINITE.E5M2.F32.PACK_AB_MERGE_C R7, R46, R45, RZ ;  /* 0x0000002d2e07723e */ /* 0x000fe400048060ff */
[----:B0-----:R-:W-:-:S03]  /*1c58c0*/  IADD3 R26, P1, PT, R0, R24, RZ ;  /* 0x00000018001a7210 */ /* 0x001fc60007f3e0ff */
[----:B------:R0:W-:Y:S02]  /*1c58d0*/  STL [R1+0x54c4], R7 ;  /* 0x0054c40701007387 */ /* 0x0001e40000100800 */
[----:B------:R-:W-:Y:S01]  /*1c58e0*/  IMAD.X R27, R2, 0x1, R23, P1 ;  /* 0x00000001021b7824 */ /* 0x000fe200008e0617 */
[----:B------:R-:W-:-:S05]  /*1c58f0*/  F2FP.SATFINITE.E5M2.F32.PACK_AB_MERGE_C R4, R48, R47, RZ ;  /* 0x0000002f3004723e */ /* 0x000fca00048060ff */
[----:B------:R1:W-:Y:S01]  /*1c5900*/  STL [R1+0x2118], R4 ;  /* 0x0021180401007387 */ /* 0x0003e20000100800 */
[----:B0-----:R-:W-:-:S03]  /*1c5910*/  F2FP.SATFINITE.E5M2.F32.PACK_AB_MERGE_C R7, R50, R49, RZ ;  /* 0x000000313207723e */ /* 0x001fc600048060ff */
[----:B------:R0:W-:Y:S01]  /*1c5920*/  STL.64 [R1+0x2070], R26 ;  /* 0x0020701a01007387 */ /* 0x0001e20000100a00 */
[----:B-1----:R-:W-:-:S03]  /*1c5930*/  F2FP.SATFINITE.E5M2.F32.PACK_AB_MERGE_C R4, R58, R57, RZ ;  /* 0x000000393a04723e */ /* 0x002fc600048060ff */
[----:B------:R-:W-:Y:S01]  /*1c5940*/  STL [R1+0x211c], R7 ;  /* 0x00211c0701007387 */ /* 0x000fe20000100800 */
[----:B0-----:R-:W-:-:S03]  /*1c5950*/  IADD3 R26, P1, PT, R0, R16, RZ ;  /* 0x00000010001a7210 */ /* 0x001fc60007f3e0ff */
[----:B------:R0:W-:Y:S02]  /*1c5960*/  STL [R1+0x20cc], R4 ;  /* 0x0020cc0401007387 */ /* 0x0001e40000100800 */
[----:B------:R-:W-:Y:S02]  /*1c5970*/  IMAD.X R27, R2, 0x1, R15, P1 ;  /* 0x00000001021b7824 */ /* 0x000fe400008e060f */
        /* <DEDUP_REMOVED lines=14> */
[----:B------:R-:W4:Y:S04]  /*1c5a60*/  LDL.LU R43, [R1+0x1df8] ;  /* 0x001df800012b7983 */ /* 0x000f280000300800 */
[----:B------:R-:W4:Y:S04]  /*1c5a70*/  LDL.LU R44, [R1+0x1dfc] ;  /* 0x001dfc00012c7983 */ /* 0x000f280000300800 */
[----:B------:R-:W4:Y:S04]  /*1c5a80*/  LDL.LU R59, [R1+0x1de0] ;  /* 0x001de000013b7983 */ /* 0x000f280000300800 */
[----:B0-----:R-:W4:Y:S01]  /*1c5a90*/  LDL.LU R5, [R1+0x1de4] ;  /* 0x001de40001057983 */ /* 0x001f220000300800 */
[----:B--2---:R-:W-:-:S05]  /*1c5aa0*/  F2FP.SATFINITE.E5M2.F32.PACK_AB_MERGE_C R4, R55, R51, RZ ;  /* 0x000000333704723e */ /* 0x004fca00048060ff */
[----:B------:R-:W-:Y:S01]  /*1c5ab0*/  STL [R1+0x208c], R4 ;  /* 0x00208c0401007387 */ /* 0x000fe20000100800 */
[----:B---3--:R-:W-:-:S03]  /*1c5ac0*/  F2FP.SATFINITE.E5M2.F32.PACK_AB_MERGE_C R2, R6, R61, RZ ;  /* 0x0000003d0602723e */ /* 0x008fc600048060ff */
[----:B------:R-:W2:Y:S04]  /*1c5ad0*/  LDL.LU R61, [R1+0x1de8] ;  /* 0x001de800013d7983 */ /* 0x000ea80000300800 */
[----:B------:R4:W-:Y:S04]  /*1c5ae0*/  STL [R1+0x209c], R2 ;  /* 0x00209c0201007387 */ /* 0x0009e80000100800 */
[----:B------:R-:W2:Y:S01]  /*1c5af0*/  LDL.LU R6, [R1+0x1dec] ;  /* 0x001dec0001067983 */ /* 0x000ea20000300800 */
[----:B----4-:R-:W-:-:S03]  /*1c5b00*/  F2FP.SATFINITE.E5M2.F32.PACK_AB_MERGE_C R2, R8, R3, RZ ;  /* 0x000000030802723e */ /* 0x010fc600048060ff */
[----:B------:R-:W3:Y:S04]  /*1c5b10*/  LDL.LU R3, [R1+0x1dd0] ;  /* 0x001dd00001037983 */ /* 0x000ee80000300800 */
[----:B------:R-:W3:Y:S04]  /*1c5b20*/  LDL.LU R8, [R1+0x1dd4] ;  /* 0x001dd40001087983 */ /* 0x000ee80000300800 */
[----:B------:R0:W-:Y:S04]  /*1c5b30*/  STL [R1+0x2048], R2 ;  /* 0x0020480201007387 */ /* 0x0001e80000100800 */
[----:B------:R-:W4:Y:S01]  /*1c5b40*/  LDL.LU R45, [R1+0x1dd8] ;  /* 0x001dd800012d7983 */ /* 0x000f220000300800 */
[----:B------:R-:W-:Y:S01]  /*1c5b50*/  VIADD R0, R0, UR6 ;  /* 0x0000000600007c36 */ /* 0x000fe20008000000 */
[----:B------:R-:W1:Y:S02]  /*1c5b60*/  LDCU UR6, c[0x0][0x3b8] ;  /* 0x00007700ff0677ac */ /* 0x000e640008000800 */
[----:B------:R-:W4:Y:S04]  /*1c5b70*/  LDL.LU R46, [R1+0x1ddc] ;  /* 0x001ddc00012e7983 */ /* 0x000f280000300800 */
[----:B------:R-:W4:Y:S04]  /*1c5b80*/  LDL.LU R47, [R1+0x1dc0] ;  /* 0x001dc000012f7983 */ /* 0x000f280000300800 */
[----:B------:R-:W4:Y:S01]  /*1c5b90*/  LDL.LU R48, [R1+0x1dc4] ;  /* 0x001dc40001307983 */ /* 0x000f220000300800 */
[----:B0-----:R-:W-:-:S03]  /*1c5ba0*/  SHF.R.S32.HI R2, RZ, 0x1f, R0 ;  /* 0x0000001fff027819 */ /* 0x001fc60000011400 */
[----:B------:R-:W4:Y:S01]  /*1c5bb0*/  LDL.LU R49, [R1+0x1dc8] ;  /* 0x001dc80001317983 */ /* 0x000f220000300800 */
[----:B------:R-:W-:-:S03]  /*1c5bc0*/  IADD3 R26, P1, PT, R0, R20, RZ ;  /* 0x00000014001a7210 */ /* 0x000fc60007f3e0ff */
[----:B------:R-:W4:Y:S04]  /*1c5bd0*/  LDL.LU R50, [R1+0x1dcc] ;  /* 0x001dcc0001327983 */ /* 0x000f280000300800 */
[----:B------:R-:W4:Y:S04]  /*1c5be0*/  LDL.LU R51, [R1+0x1db0] ;  /* 0x001db00001337983 */ /* 0x000f280000300800 */
[----:B------:R-:W4:Y:S01]  /*1c5bf0*/  LDL.LU R55, [R1+0x1db4] ;  /* 0x001db40001377983 */ /* 0x000f220000300800 */
[----:B------:R-:W-:-:S05]  /*1c5c00*/  IMAD.X R27, R2, 0x1, R19, P1 ;  /* 0x00000001021b7824 */ /* 0x000fca00008e0613 */
[----:B------:R0:W-:Y:S02]  /*1c5c10*/  STL.64 [R1+0x2040], R26 ;  /* 0x0020401a01007387 */ /* 0x0001e40000100a00 */
[----:B0-----:R-:W-:-:S05]  /*1c5c20*/  IADD3 R26, P1, PT, R0, R10, RZ ;  /* 0x0000000a001a7210 */ /* 0x001fca0007f3e0ff */
[----:B------:R-:W-:Y:S01]  /*1c5c30*/  IMAD.X R27, R2, 0x1, R9, P1 ;  /* 0x00000001021b7824 */ /* 0x000fe200008e0609 */
[----:B------:R-:W-:-:S05]  /*1c5c40*/  F2FP.SATFINITE.E5M2.F32.PACK_AB_MERGE_C R7, R33, R29, RZ ;  /* 0x0000001d2107723e */ /* 0x000fca00048060ff */
[----:B------:R0:W-:Y:S01]  /*1c5c50*/  STL [R1+0x54e0], R7 ;  /* 0x0054e00701007387 */ /* 0x0001e20000100800 */
[----:B------:R-:W-:-:S05]  /*1c5c60*/  F2FP.SATFINITE.E5M2.F32.PACK_AB_MERGE_C R4, R58, R57, RZ ;  /* 0x000000393a04723e */ /* 0x000fca00048060ff */
[----:B------:R1:W-:Y:S04]  /*1c5c70*/  STL [R1+0x7b8], R4 ;  /* 0x0007b80401007387 */ /* 0x0003e80000100800 */
[----:B------:R-:W4:Y:S04]  /*1c5c80*/  LDL.LU R57, [R1+0x1db8] ;  /* 0x001db80001397983 */ /* 0x000f280000300800 */
[----:B------:R-:W4:Y:S01]  /*1c5c90*/  LDL.LU R58, [R1+0x1dbc] ;  /* 0x001dbc00013a7983 */ /* 0x000f220000300800 */
[----:B0-----:R-:W-:-:S03]  /*1c5ca0*/  F2FP.SATFINITE.E5M2.F32.PACK_AB_MERGE_C R7, R36, R34, RZ ;  /* 0x000000222407723e */ /* 0x001fc600048060ff */
[----:B------:R0:W-:Y:S01]  /*1c5cb0*/  STL.64 [R1+0x2038], R26 ;  /* 0x0020381a01007387 */ /* 0x0001e20000100a00 */
[----:B-1----:R-:W-:-:S03]  /*1c5cc0*/  F2FP.SATFINITE.E5M2.F32.PACK_AB_MERGE_C R4, R38, R37, RZ ;  /* 0x000000252604723e */ /* 0x002fc600048060ff */
[----:B------:R1:W-:Y:S01]  /*1c5cd0*/  STL [R1+0x7c8], R7 ;  /* 0x0007c80701007387 */ /* 0x0003e20000100800 */
[----:B0-----:R-:W-:-:S03]  /*1c5ce0*/  IADD3 R26, P1, PT, R0, R18, RZ ;  /* 0x00000012001a7210 */ /* 0x001fc60007f3e0ff */
[----:B------:R0:W-:Y:S01]  /*1c5cf0*/  STL [R1+0x730], R4 ;  /* 0x0007300401007387 */ /* 0x0001e20000100800 */
[----:B-1----:R-:W-:Y:S01]  /*1c5d00*/  F2FP.SATFINITE.E5M2.F32.PACK_AB_MERGE_C R7, R44, R43, RZ ;  /* 0x0000002b2c07723e */ /* 0x002fe200048060ff */
[----:B------:R-:W-:Y:S01]  /*1c5d10*/  IMAD.X R27, R2, 0x1, R17, P1 ;  /* 0x00000001021b7824 */ /* 0x000fe200008e0611 */
[----:B0-----:R-:W-:Y:S02]  /*1c5d20*/  F2FP.SATFINITE.E5M2.F32.PACK_AB_MERGE_C R4, R5, R59, RZ ;  /* 0x0000003b0504723e */ /* 0x001fe400048060ff */
[----:B------:R-:W4:Y:S04]  /*1c5d30*/  LDL.LU R59, [R1+0x1da0] ;  /* 0x001da000013b7983 */ /* 0x000f280000300800 */
[----:B------:R0:W-:Y:S04]  /*1c5d40*/  STL.64 [R1+0x2030], R26 ;  /* 0x0020301a01007387 */ /* 0x0001e80000100a00 */
[----:B------:R-:W-:Y:S04]  /*1c5d50*/  STL [R1+0x744], R7 ;  /* 0x0007440701007387 */ /* 0x000fe80000100800 */
[----:B------:R-:W4:Y:S04]  /*1c5d60*/  LDL.LU R5, [R1+0x1da4] ;  /* 0x001da40001057983 */ /* 0x000f280000300800 */
[----:B------:R2:W-:Y:S01]  /*1c5d70*/  STL [R1+0x6d8], R4 ;  /* 0x0006d80401007387 */ /* 0x0005e20000100800 */
[----:B0-----:R-:W-:-:S05]  /*1c5d80*/  IADD3 R26, P1, PT, R0, R12, RZ ;  /* 0x0000000c001a7210 */ /* 0x001fca0007f3e0ff */
[----:B------:R-:W-:Y:S01]  /*1c5d90*/  IMAD.X R27, R2, 0x1, R11, P1 ;  /* 0x00000001021b7824 */ /* 0x000fe200008e060b */
[----:B--2---:R-:W-:Y:S02]  /*1c5da0*/  F2FP.SATFINITE.E5M2.F32.PACK_AB_MERGE_C R4, R6, R61, RZ ;  /* 0x0000003d0604723e */ /* 0x004fe400048060ff */
[----:B------:R-:W2:Y:S04]  /*1c5db0*/  LDL.LU R61, [R1+0x1da8] ;  /* 0x001da800013d7983 */ /* 0x000ea80000300800 */
[----:B------:R-:W2:Y:S04]  /*1c5dc0*/  LDL.LU R6, [R1+0x1dac] ;  /* 0x001dac0001067983 */ /* 0x000ea80000300800 */
[----:B------:R-:W-:Y:S04]  /*1c5dd0*/  STL.64 [R1+0x2028], R26 ;  /* 0x0020281a01007387 */ /* 0x000fe80000100a00 */
[----:B------:R3:W-:Y:S02]  /*1c5de0*/  STL [R1+0x6e4], R4 ;  /* 0x0006e40401007387 */ /* 0x0007e40000100800 */
[----:B---3--:R-:W-:-:S02]  /*1c5df0*/  F2FP.SATFINITE.E5M2.F32.PACK_AB_MERGE_C R4, R8, R3, RZ ;  /* 0x000000030804723e */ /* 0x008fc400048060ff */
[----:B------:R-:W3:Y:S04]  /*1c5e00*/  LDL.LU R3, [R1+0x1d90] ;  /* 0x001d900001037983 */ /* 0x000ee80000300800 */
[----:B------:R-:W3:Y:S01]  /*1c5e10*/  LDL.LU R8, [R1+0x1d94] ;  /* 0x001d940001087983 */ /* 0x000ee20000300800 */
[----:B------:R-:W-:-:S05]  /*1c5e20*/  IADD3 R26, P1, PT, R0, R22, RZ ;  /* 0x00000016001a7210 */ /* 0x000fca0007f3e0ff */
[----:B------:R-:W-:Y:S01]  /*1c5e30*/  IMAD.X R27, R2, 0x1, R21, P1 ;  /* 0x00000001021b7824 */ /* 0x000fe200008e0615 */
[----:B------:R0:W-:Y:S01]  /*1c5e40*/  STL [R1+0x688], R4 ;  /* 0x0006880401007387 */ /* 0x0001e20000100800 */
[----:B----4-:R-:W-:-:S03]  /*1c5e50*/  F2FP.SATFINITE.E5M2.F32.PACK_AB_MERGE_C R7, R46, R45, RZ ;  /* 0x0000002d2e07723e */ /* 0x010fc600048060ff */
[----:B------:R1:W-:Y:S01]  /*1c5e60*/  STL.64 [R1+0x2020], R26 ;  /* 0x0020201a01007387 */ /* 0x0003e20000100a00 */
[----:B0-----:R-:W-:-:S03]  /*1c5e70*/  F2FP.SATFINITE.E5M2.F32.PACK_AB_MERGE_C R4, R48, R47, RZ ;  /* 0x0000002f3004723e */ /* 0x001fc600048060ff */
[----:B------:R0:W-:Y:S01]  /*1c5e80*/  STL [R1+0x5504], R7 ;  /* 0x0055040701007387 */ /* 0x0001e20000100800 */
[----:B-1----:R-:W-:-:S03]  /*1c5e90*/  IADD3 R26, P1, PT, R0, R24, RZ ;  /* 0x00000018001a7210 */ /* 0x002fc60007f3e0ff */
[----:B------:R1:W-:Y:S02]  /*1c5ea0*/  STL [R1+0x538], R4 ;  /* 0x0005380401007387 */ /* 0x0003e40000100800 */
[----:B------:R-:W-:Y:S01]  /*1c5eb0*/  IMAD.X R27, R2, 0x1, R23, P1 ;  /* 0x00000001021b7824 */ /* 0x000fe200008e0617 */
[----:B0-----:R-:W-:Y:S01]  /*1c5ec0*/  F2FP.SATFINITE.E5M2.F32.PACK_AB_MERGE_C R7, R50, R49, RZ ;  /* 0x000000313207723e */ /* 0x001fe200048060ff */
[----:B------:R-:W4:Y:S01]  /*1c5ed0*/  LDL.LU R48, [R1+0x1d98] ;  /* 0x001d980001307983 */ /* 0x000f220000300800 */
[----:B-1----:R-:W-:-:S03]  /*1c5ee0*/  F2FP.SATFINITE.E5M2.F32.PACK_AB_MERGE_C R4, R55, R51, RZ ;  /* 0x000000333704723e */ /* 0x002fc600048060ff */
        /* <DEDUP_REMOVED lines=9> */
[----:B0-----:R-:W-:Y:S02]  /*1c5f80*/  IADD3 R26, P1, PT, R0, R14, RZ ;  /* 0x0000000e001a7210 */ /* 0x001fe40007f3e0ff */
[----:B------:R-:W-:-:S05]  /*1c5f90*/  F2FP.SATFINITE.E5M2.F32.PACK_AB_MERGE_C R4, R58, R57, RZ ;  /* 0x000000393a04723e */ /* 0x000fca00048060ff */
[----:B------:R-:W-:Y:S04]  /*1c5fa0*/  STL [R1+0x528], R4 ;  /* 0x0005280401007387 */ /* 0x000fe80000100800 */
[----:B------:R-:W4:Y:S04]  /*1c5fb0*/  LDL.LU R51, [R1+0x1d88] ;  /* 0x001d880001337983 */ /* 0x000f280000300800 */
[----:B------:R-:W4:Y:S01]  /*1c5fc0*/  LDL.LU R58, [R1+0x1d8c] ;  /* 0x001d8c00013a7983 */ /* 0x000f220000300800 */
[----:B------:R-:W-:-:S03]  /*1c5fd0*/  IMAD.X R27, R2, 0x1, R13, P1 ;  /* 0x00000001021b7824 */ /* 0x000fc600008e060d */
[----:B------:R-:W4:Y:S04]  /*1c5fe0*/  LDL.LU R37, [R1+0x1d70] ;  /* 0x001d700001257983 */ /* 0x000f280000300800 */
[----:B------:R-:W-:Y:S04]  /*1c5ff0*/  STL.64 [R1+0x2008], R26 ;  /* 0x0020081a01007387 */ /* 0x000fe80000100a00 */
[----:B------:R-:W4:Y:S04]  /*1c6000*/  LDL.LU R38, [R1+0x1d74] ;  /* 0x001d740001267983 */ /* 0x000f280000300800 */
[----:B------:R-:W4:Y:S01]  /*1c6010*/  LDL.LU R43, [R1+0x1d78] ;  /* 0x001d7800012b7983 */ /* 0x000f220000300800 */
[----:B------:R-:W-:-:S03]  /*1c6020*/  F2FP.SATFINITE.E5M2.F32.PACK_AB_MERGE_C R2, R5, R59, RZ ;  /* 0x0000003b0502723e */ /* 0x000fc600048060ff */
[----:B------:R-:W4:Y:S04]  /*1c6030*/  LDL.LU R5, [R1+0x1d7c] ;  /* 0x001d7c0001057983 */ /* 0x000f280000300800 */
[----:B------:R2:W-:Y:S04]  /*1c6040*/  STL [R1+0x4f8], R2 ;  /* 0x0004f80201007387 */ /* 0x0005e80000100800 */
[----:B------:R-:W4:Y:S04]  /*1c6050*/  LDL.LU R44, [R1+0x1d60] ;  /* 0x001d6000012c7983 */ /* 0x000f280000300800 */
[----:B------:R-:W4:Y:S01]  /*1c6060*/  LDL.LU R59, [R1+0x1d64] ;  /* 0x001d6400013b7983 */ /* 0x000f220000300800 */
[----:B--2---:R-:W-:-:S03]  /*1c6070*/  F2FP.SATFINITE.E5M2.F32.PACK_AB_MERGE_C R2, R6, R61, RZ ;  /* 0x0000003d0602723e */ /* 0x004fc600048060ff */
[----:B------:R-:W2:Y:S04]  /*1c6080*/  LDL.LU R61, [R1+0x1d68] ;  /* 0x001d6800013d7983 */ /* 0x000ea80000300800 */
[----:B------:R-:W2:Y:S04]  /*1c6090*/  LDL.LU R6, [R1+0x1d6c] ;  /* 0x001d6c0001067983 */ /* 0x000ea80000300800 */
        /* <DEDUP_REMOVED lines=9> */
[----:B------:R-:W-:Y:S01]  /*1c6130*/  VIADD R0, R0, UR6 ;  /* 0x0000000600007c36 */ /* 0x000fe20008000000 */
[----:B------:R-:W1:Y:S04]  /*1c6140*/  LDCU UR6, c[0x0][0x3b8] ;  /* 0x00007700ff0677ac */ /* 0x000e680008000800 */
[----:B0-----:R-:W-:-:S02]  /*1c6150*/  SHF.R.S32.HI R2, RZ, 0x1f, R0 ;  /* 0x0000001fff027819 */ /* 0x001fc40000011400 */
[----:B------:R-:W-:-:S05]  /*1c6160*/  IADD3 R26, P1, PT, R0, R20, RZ ;  /* 0x00000014001a7210 */ /* 0x000fca0007f3e0ff */
[----:B------:R-:W-:Y:S01]  /*1c6170*/  IMAD.X R27, R2, 0x1, R19, P1 ;  /* 0x00000001021b7824 */ /* 0x000fe200008e0613 */
[----:B----4-:R-:W-:Y:S02]  /*1c6180*/  F2FP.SATFINITE.E5M2.F32.PACK_AB_MERGE_C R7, R49, R48, RZ ;  /* 0x000000303107723e */ /* 0x010fe400048060ff */
[----:B------:R-:W4:Y:S04]  /*1c6190*/  LDL.LU R48, [R1+0x1d48] ;  /* 0x001d480001307983 */ /* 0x000f280000300800 */
[----:B------:R0:W-:Y:S01]  /*1c61a0*/  STL.64 [R1+0x2000], R26 ;  /* 0x0020001a01007387 */ /* 0x0001e20000100a00 */
[----:B------:R-:W-:-:S03]  /*1c61b0*/  F2FP.SATFINITE.E5M2.F32.PACK_AB_MERGE_C R4, R55, R50, RZ ;  /* 0x000000323704723e */ /* 0x000fc600048060ff */
[----:B------:R-:W-:Y:S04]  /*1c61c0*/  STL [R1+0x5510], R7 ;  /* 0x0055100701007387 */ /* 0x000fe80000100800 */
[----:B------:R-:W4:Y:S04]  /*1c61d0*/  LDL.LU R55, [R1+0x1d4c] ;  /* 0x001d4c0001377983 */ /* 0x000f280000300800 */
[----:B------:R1:W-:Y:S04]  /*1c61e0*/  STL [R1+0x4e0], R4 ;  /* 0x0004e00401007387 */ /* 0x0003e80000100800 */
[----:B------:R-:W4:Y:S04]  /*1c61f0*/  LDL.LU R49, [R1+0x1d30] ;  /* 0x001d300001317983 */ /* 0x000f280000300800 */
[----:B------:R-:W4:Y:S01]  /*1c6200*/  LDL.LU R50, [R1+0x1d34] ;  /* 0x001d340001327983 */ /* 0x000f220000300800 */
[----:B0-----:R-:W-:-:S05]  /*1c6210*/  IADD3 R26, P1, PT, R0, R10, RZ ;  /* 0x0000000a001a7210 */ /* 0x001fca0007f3e0ff */
[----:B------:R-:W-:Y:S01]  /*1c6220*/  IMAD.X R27, R2, 0x1, R9, P1 ;  /* 0x00000001021b7824 */ /* 0x000fe200008e0609 */
[----:B-1----:R-:W-:Y:S02]  /*1c6230*/  F2FP.SATFINITE.E5M2.F32.PACK_AB_MERGE_C R4, R58, R51, RZ ;  /* 0x000000333a04723e */ /* 0x002fe400048060ff */
[----:B------:R-:W4:Y:S04]  /*1c6240*/  LDL.LU R51, [R1+0x1d38] ;  /* 0x001d380001337983 */ /* 0x000f280000300800 */
[----:B------:R-:W4:Y:S04]  /*1c6250*/  LDL.LU R58, [R1+0x1d3c] ;  /* 0x001d3c00013a7983 */ /* 0x000f280000300800 */
[----:B------:R0:W-:Y:S04]  /*1c6260*/  STL.64 [R1+0x1ff8], R26 ;  /* 0x001ff81a01007387 */ /* 0x0001e80000100a00 */
[----:B------:R1:W-:Y:S01]  /*1c6270*/  STL [R1+0x5508], R4 ;  /* 0x0055080401007387 */ /* 0x0003e20000100800 */
[----:B0-----:R-:W-:-:S02]  /*1c6280*/  IADD3 R26, P1, PT, R0, R18, RZ ;  /* 0x00000012001a7210 */ /* 0x001fc40007f3e0ff */
[----:B-1----:R-:W-:-:S03]  /*1c6290*/  F2FP.SATFINITE.E5M2.F32.PACK_AB_MERGE_C R4, R38, R37, RZ ;  /* 0x000000252604723e */ /* 0x002fc600048060ff */
[----:B------:R-:W-:Y:S01]  /*1c62a0*/  IMAD.X R27, R2, 0x1, R17, P1 ;  /* 0x00000001021b7824 */ /* 0x000fe200008e0611 */
[----:B------:R-:W-:Y:S01]  /*1c62b0*/  F2FP.SATFINITE.E5M2.F32.PACK_AB_MERGE_C R5, R5, R43, RZ ;  /* 0x0000002b0505723e */ /* 0x000fe200048060ff */
[----:B------:R0:W-:Y:S04]  /*1c62c0*/  STL [R1+0x4c8], R4 ;  /* 0x0004c80401007387 */ /* 0x0001e80000100800 */
[----:B------:R1:W-:Y:S01]  /*1c62d0*/  STL [R1+0x8750], R5 ;  /* 0x0087500501007387 */ /* 0x0003e20000100800 */
[----:B------:R-:W-:-:S03]  /*1c62e0*/  F2FP.SATFINITE.E5M2.F32.PACK_AB_MERGE_C R7, R59, R44, RZ ;  /* 0x0000002c3b07723e */ /* 0x000fc600048060ff */
[----:B------:R-:W-:Y:S04]  /*1c62f0*/  STL.64 [R1+0x1ff0], R26 ;  /* 0x001ff01a01007387 */ /* 0x000fe80000100a00 */
[----:B------:R-:W-:Y:S01]  /*1c6300*/  STL [R1+0x4b4], R7 ;  /* 0x0004b40701007387 */ /* 0x000fe20000100800 */
[----:B0-----:R-:W-:-:S05]  /*1c6310*/  IADD3 R4, P1, PT, R0, R12, RZ ;  /* 0x0000000c00047210 */ /* 0x001fca0007f3e0ff */
[----:B-1----:R-:W-:Y:S01]  /*1c6320*/  IMAD.X R5, R2, 0x1, R11, P1 ;  /* 0x0000000102057824 */ /* 0x002fe200008e060b */
[----:B--2---:R-:W-:Y:S02]  /*1c6330*/  F2FP.SATFINITE.E5M2.F32.PACK_AB_MERGE_C R59, R6, R61, RZ ;  /* 0x0000003d063b723e */ /* 0x004fe400048060ff */
[----:B------:R-:W2:Y:S04]  /*1c6340*/  LDL.LU R61, [R1+0x1d20] ;  /* 0x001d2000013d7983 */ /* 0x000ea80000300800 */
[----:B------:R-:W2:Y:S04]  /*1c6350*/  LDL.LU R6, [R1+0x1d24] ;  /* 0x001d240001067983 */ /* 0x000ea80000300800 */
[----:B------:R0:W-:Y:S01]  /*1c6360*/  STL.64 [R1+0x1fe8], R4 ;  /* 0x001fe80401007387 */ /* 0x0001e20000100a00 */
[----:B------:R-:W-:-:S03]  /*1c6370*/  F2FP.SATFINITE.E5M2.F32.PACK_AB_MERGE_C R56, R46, R45, RZ ;  /* 0x0000002d2e38723e */ /* 0x000fc600048060ff */
[----:B------:R-:W-:Y:S01]  /*1c6380*/  STL [R1+0x876c], R59 ;  /* 0x00876c3b01007387 */ /* 0x000fe20000100800 */
[----:B0-----:R-:W-:-:S03]  /*1c6390*/  IADD3 R4, P1, PT, R0, R22, RZ ;  /* 0x0000001600047210 */ /* 0x001fc60007f3e0ff */
[----:B------:R-:W-:Y:S02]  /*1c63a0*/  STL [R1+0x8784], R56 ;  /* 0x0087843801007387 */ /* 0x000fe40000100800 */
[----:B------:R-:W-:Y:S01]  /*1c63b0*/  IMAD.X R5, R2, 0x1, R21, P1 ;  /* 0x0000000102057824 */ /* 0x000fe200008e0615 */
[----:B---3--:R-:W-:-:S05]  /*1c63c0*/  F2FP.SATFINITE.E5M2.F32.PACK_AB_MERGE_C R57, R57, R47, RZ ;  /* 0x0000002f3939723e */ /* 0x008fca00048060ff */
[----:B------:R-:W-:Y:S01]  /*1c63d0*/  STL [R1+0x8788], R57 ;  /* 0x0087883901007387 */ /* 0x000fe20000100800 */
[----:B------:R-:W-:-:S03]  /*1c63e0*/  F2FP.SATFINITE.E5M2.F32.PACK_AB_MERGE_C R54, R8, R3, RZ ;  /* 0x000000030836723e */ /* 0x000fc600048060ff */
[----:B------:R0:W-:Y:S04]  /*1c63f0*/  STL.64 [R1+0x1fe0], R4 ;  /* 0x001fe00401007387 */ /* 0x0001e80000100a00 */
[----:B------:R-:W-:Y:S04]  /*1c6400*/  STL [R1+0x879c], R54 ;  /* 0x00879c3601007387 */ /* 0x000fe80000100800 */
[----:B------:R-:W3:Y:S04]  /*1c6410*/  LDL.LU R3, [R1+0x1d28] ;  /* 0x001d280001037983 */ /* 0x000ee80000300800 */
[----:B------:R-:W3:Y:S01]  /*1c6420*/  LDL.LU R8, [R1+0x1d2c] ;  /* 0x001d2c0001087983 */ /* 0x000ee20000300800 */
[----:B0-----:R-:W-:-:S05]  /*1c6430*/  IADD3 R4, P1, PT, R0, R24, RZ ;  /* 0x0000001800047210 */ /* 0x001fca0007f3e0ff */
[----:B------:R-:W-:-:S05]  /*1c6440*/  IMAD.X R5, R2, 0x1, R23, P1 ;  /* 0x0000000102057824 */ /* 0x000fca00008e0617 */
[----:B------:R0:W-:Y:S02]  /*1c6450*/  STL.64 [R1+0x1fd8], R4 ;  /* 0x001fd80401007387 */ /* 0x0001e40000100a00 */
[----:B0-----:R-:W-:Y:S02]  /*1c6460*/  IADD3 R4, P1, PT, R0, R16, RZ ;  /* 0x0000001000047210 */ /* 0x001fe40007f3e0ff */
[----:B----4-:R-:W-:-:S03]  /*1c6470*/  F2FP.SATFINITE.E5M2.F32.PACK_AB_MERGE_C R55, R55, R48, RZ ;  /* 0x000000303737723e */ /* 0x010fc600048060ff */
[----:B------:R-:W-:Y:S02]  /*1c6480*/  IMAD.X R5, R2, 0x1, R15, P1 ;  /* 0x0000000102057824 */ /* 0x000fe400008e060f */
[----:B------:R-:W-:Y:S01]  /*1c6490*/  STL [R1+0x87a0], R55 ;  /* 0x0087a03701007387 */ /* 0x000fe20000100800 */
[----:B------:R-:W-:-:S05]  /*1c64a0*/  F2FP.SATFINITE.E5M2.F32.PACK_AB_MERGE_C R53, R50, R49, RZ ;  /* 0x000000313235723e */ /* 0x000fca00048060ff */
[----:B------:R-:W-:Y:S04]  /*1c64b0*/  STL [R1+0x87d8], R53 ;  /* 0x0087d83501007387 */ /* 0x000fe80000100800 */
        /* <DEDUP_REMOVED lines=10> */
[----:B------:R-:W-:Y:S04]  /*1c6560*/  STL.64 [R1+0x1fc8], R4 ;  /* 0x001fc80401007387 */ /* 0x000fe80000100a00 */
[----:B------:R-:W4:Y:S04]  /*1c6570*/  LDL.LU R48, [R1+0x1d04] ;  /* 0x001d040001307983 */ /* 0x000f280000300800 */
[----:B------:R-:W4:Y:S04]  /*1c6580*/  LDL.LU R42, [R1+0x1d08] ;  /* 0x001d0800012a7983 */ /* 0x000f280000300800 */
[----:B------:R-:W4:Y:S01]  /*1c6590*/  LDL.LU R7, [R1+0x1d0c] ;  /* 0x001d0c0001077983 */ /* 0x000f220000300800 */
        /* <DEDUP_REMOVED lines=19> */
[----:B------:R-:W3:Y:S04]  /*1c66d0*/  LDL.LU R3, [R1+0x1cc0] ;  /* 0x001cc00001037983 */ /* 0x000ee80000300800 */
[----:B------:R-:W3:Y:S01]  /*1c66e0*/  LDL.LU R8, [R1+0x1cc4] ;  /* 0x001cc40001087983 */ /* 0x000ee20000300800 */
[----:B------:R-:W-:Y:S01]  /*1c66f0*/  VIADD R0, R0, UR6 ;  /* 0x0000000600007c36 */ /* 0x000fe20008000000 */
[----:B------:R-:W1:Y:S04]  /*1c6700*/  LDCU UR6, c[0x0][0x3b8] ;  /* 0x00007700ff0677ac */ /* 0x000e680008000800 */
[----:B0-----:R-:W-:-:S02]  /*1c6710*/  SHF.R.S32.HI R2, RZ, 0x1f, R0 ;  /* 0x0000001fff027819 */ /* 0x001fc40000011400 */
[----:B------:R-:W-:Y:S01]  /*1c6720*/  IADD3 R4, P1, PT, R0, R20, RZ ;  /* 0x0000001400047210 */ /* 0x000fe20007f3e0ff */
[----:B------:R-:W-:Y:S04]  /*1c6730*/  STL [R1+0x87fc], R49 ;  /* 0x0087fc3101007387 */ /* 0x000fe80000100800 */
[----:B------:R-:W-:Y:S01]  /*1c6740*/  IMAD.X R5, R2, 0x1, R19, P1 ;  /* 0x0000000102057824 */ /* 0x000fe200008e0613 */
[----:B----4-:R-:W-:-:S05]  /*1c6750*/  F2FP.SATFINITE.E5M2.F32.PACK_AB_MERGE_C R26, R40, R39, RZ ;  /* 0x00000027281a723e */ /* 0x010fca00048060ff */
[----:B------:R-:W-:Y:S04]  /*1c6760*/  STL [R1+0x45c], R26 ;  /* 0x00045c1a01007387 */ /* 0x000fe80000100800 */
[----:B------:R0:W-:Y:S02]  /*1c6770*/  STL.64 [R1+0x1fc0], R4 ;  /* 0x001fc00401007387 */ /* 0x0001e40000100a00 */
[----:B0-----:R-:W-:Y:S02]  /*1c6780*/  F2FP.SATFINITE.E5M2.F32.PACK_AB_MERGE_C R5, R32, R60, RZ ;  /* 0x0000003c2005723e */ /* 0x001fe400048060ff */
[----:B------:R-:W-:Y:S02]  /*1c6790*/  F2FP.SATFINITE.E5M2.F32.PACK_AB_MERGE_C R4, R48, R47, RZ ;  /* 0x0000002f3004723e */ /* 0x000fe400048060ff */
[----:B------:R-:W4:Y:S04]  /*1c67a0*/  LDL.LU R47, [R1+0x1cc8] ;  /* 0x001cc800012f7983 */ /* 0x000f280000300800 */
[----:B------:R-:W-:Y:S04]  /*1c67b0*/  STL [R1+0x5520], R5 ;  /* 0x0055200501007387 */ /* 0x000fe80000100800 */
[----:B------:R-:W4:Y:S04]  /*1c67c0*/  LDL.LU R48, [R1+0x1ccc] ;  /* 0x001ccc0001307983 */ /* 0x000f280000300800 */
[----:B------:R0:W-:Y:S02]  /*1c67d0*/  STL [R1+0x448], R4 ;  /* 0x0004480401007387 */ /* 0x0001e40000100800 */
[----:B0-----:R-:W-:-:S05]  /*1c67e0*/  IADD3 R4, P1, PT, R0, R10, RZ ;  /* 0x0000000a00047210 */ /* 0x001fca0007f3e0ff */
[----:B------:R-:W-:Y:S01]  /*1c67f0*/  IMAD.X R5, R2, 0x1, R9, P1 ;  /* 0x0000000102057824 */ /* 0x000fe200008e0609 */
[----:B------:R-:W-:-:S04]  /*1c6800*/  F2FP.SATFINITE.E5M2.F32.PACK_AB_MERGE_C R26, R7, R42, RZ ;  /* 0x0000002a071a723e */ /* 0x000fc800048060ff */
[----:B------:R0:W-:Y:S04]  /*1c6810*/  STL.64 [R1+0x1fb8], R4 ;  /* 0x001fb80401007387 */ /* 0x0001e80000100a00 */
[----:B------:R-:W-:Y:S01]  /*1c6820*/  STL [R1+0x551c], R26 ;  /* 0x00551c1a01007387 */ /* 0x000fe20000100800 */
[----:B0-----:R-:W-:-:S05]  /*1c6830*/  IADD3 R4, P1, PT, R0, R18, RZ ;  /* 0x0000001200047210 */ /* 0x001fca0007f3e0ff */
[----:B------:R-:W-:Y:S01]  /*1c6840*/  IMAD.X R5, R2, 0x1, R17, P1 ;  /* 0x0000000102057824 */ /* 0x000fe200008e0611 */
[----:B--2---:R-:W-:-:S05]  /*1c6850*/  F2FP.SATFINITE.E5M2.F32.PACK_AB_MERGE_C R7, R28, R25, RZ ;  /* 0x000000191c07723e */ /* 0x004fca00048060ff */
[----:B------:R0:W-:Y:S04]  /*1c6860*/  STL [R1+0x17c], R7 ;  /* 0x00017c0701007387 */ /* 0x0001e80000100800 */
[----:B------:R2:W-:Y:S01]  /*1c6870*/  STL.64 [R1+0x1fb0], R4 ;  /* 0x001fb00401007387 */ /* 0x0005e20000100a00 */
[----:B------:R-:W-:Y:S02]  /*1c6880*/  F2FP.SATFINITE.E5M2.F32.PACK_AB_MERGE_C R25, R33, R29, RZ ;  /* 0x0000001d2119723e */ /* 0x000fe400048060ff */
[----:B0-----:R-:W-:Y:S02]  /*1c6890*/  F2FP.SATFINITE.E5M2.F32.PACK_AB_MERGE_C R7, R36, R34, RZ ;  /* 0x000000222407723e */ /* 0x001fe400048060ff */
[----:B--2---:R-:W-:Y:S01]  /*1c68a0*/  IADD3 R4, P1, PT, R0, R12, RZ ;  /* 0x0000000c00047210 */ /* 0x004fe20007f3e0ff */
[----:B------:R-:W-:Y:S04]  /*1c68b0*/  STL [R1+0x214c], R25 ;  /* 0x00214c1901007387 */ /* 0x000fe80000100800 */
[----:B------:R-:W-:Y:S01]  /*1c68c0*/  IMAD.X R5, R2, 0x1, R11, P1 ;  /* 0x0000000102057824 */ /* 0x000fe200008e060b */
[----:B------:R-:W-:Y:S04]  /*1c68d0*/  STL [R1+0x178], R7 ;  /* 0x0001780701007387 */ /* 0x000fe80000100800 */
[----:B------:R0:W-:Y:S01]  /*1c68e0*/  STL.64 [R1+0x1fa8], R4 ;  /* 0x001fa80401007387 */ /* 0x0001e20000100a00 */
[----:B------:R-:W-:-:S05]  /*1c68f0*/  F2FP.SATFINITE.E5M2.F32.PACK_AB_MERGE_C R46, R46, R43, RZ ;  /* 0x0000002b2e2e723e */ /* 0x000fca00048060ff */
[----:B------:R-:W-:Y:S01]  /*1c6900*/  STL [R1+0x841c], R46 ;  /* 0x00841c2e01007387 */ /* 0x000fe20000100800 */
[----:B0-----:R-:W-:-:S05]  /*1c6910*/  F2FP.SATFINITE.E5M2.F32.PACK_AB_MERGE_C R4, R38, R37, RZ ;  /* 0x000000252604723e */ /* 0x001fca00048060ff */
[----:B------:R0:W-:Y:S01]  /*1c6920*/  STL [R1+0x2148], R4 ;  /* 0x0021480401007387 */ /* 0x0001e20000100800 */
[----:B------:R-:W-:Y:S02]  /*1c6930*/  F2FP.SATFINITE.E5M2.F32.PACK_AB_MERGE_C R45, R45, R44, RZ ;  /* 0x0000002c2d2d723e */ /* 0x000fe400048060ff */
[----:B0-----:R-:W-:-:S03]  /*1c6940*/  IADD3 R4, P1, PT, R0, R22, RZ ;  /* 0x0000001600047210 */ /* 0x001fc60007f3e0ff */
[----:B------:R-:W-:Y:S02]  /*1c6950*/  STL [R1+0x8420], R45 ;  /* 0x0084202d01007387 */ /* 0x000fe40000100800 */
[----:B------:R-:W-:-:S05]  /*1c6960*/  IMAD.X R5, R2, 0x1, R21, P1 ;  /* 0x0000000102057824 */ /* 0x000fca00008e0615 */
[----:B------:R0:W-:Y:S01]  /*1c6970*/  STL.64 [R1+0x1fa0], R4 ;  /* 0x001fa00401007387 */ /* 0x0001e20000100a00 */
[----:B------:R-:W-:Y:S02]  /*1c6980*/  F2FP.SATFINITE.E5M2.F32.PACK_AB_MERGE_C R7, R58, R51, RZ ;  /* 0x000000333a07723e */ /* 0x000fe400048060ff */
[----:B0-----:R-:W-:-:S03]  /*1c6990*/  IADD3 R4, P1, PT, R0, R24, RZ ;  /* 0x0000001800047210 */ /* 0x001fc60007f3e0ff */
[----:B------:R-:W-:Y:S02]  /*1c69a0*/  STL [R1+0x55a4], R7 ;  /* 0x0055a40701007387 */ /* 0x000fe40000100800 */
[----:B------:R-:W-:Y:S01]  /*1c69b0*/  IMAD.X R5, R2, 0x1, R23, P1 ;  /* 0x0000000102057824 */ /* 0x000fe200008e0617 */
[----:B---3--:R-:W-:-:S04]  /*1c69c0*/  F2FP.SATFINITE.E5M2.F32.PACK_AB_MERGE_C R3, R8, R3, RZ ;  /* 0x000000030803723e */ /* 0x008fc800048060ff */
[----:B------:R0:W-:Y:S04]  /*1c69d0*/  STL.64 [R1+0x1f98], R4 ;  /* 0x001f980401007387 */ /* 0x0001e80000100a00 */
[----:B------:R-:W2:Y:S01]  /*1c69e0*/  LDL.LU R51, [R1+0x1cb0] ;  /* 0x001cb00001337983 */ /* 0x000ea20000300800 */
[----:B0-----:R-:W-:-:S05]  /*1c69f0*/  F2FP.SATFINITE.E5M2.F32.PACK_AB_MERGE_C R4, R6, R61, RZ ;  /* 0x0000003d0604723e */ /* 0x001fca00048060ff */
[----:B------:R-:W-:Y:S04]  /*1c6a00*/  STL [R1+0x55a0], R4 ;  /* 0x0055a00401007387 */ /* 0x000fe80000100800 */
[----:B------:R-:W2:Y:S04]  /*1c6a10*/  LDL.LU R58, [R1+0x1cb4] ;  /* 0x001cb400013a7983 */ /* 0x000ea80000300800 */
[----:B------:R0:W-:Y:S04]  /*1c6a20*/  STL [R1+0x55b8], R3 ;  /* 0x0055b80301007387 */ /* 0x0001e80000100800 */
[----:B------:R-:W3:Y:S04]  /*1c6a30*/  LDL.LU R61, [R1+0x1cb8] ;  /* 0x001cb800013d7983 */ /* 0x000ee80000300800 */
[----:B------:R-:W3:Y:S04]  /*1c6a40*/  LDL.LU R6, [R1+0x1cbc] ;  /* 0x001cbc0001067983 */ /* 0x000ee80000300800 */
[----:B0-----:R-:W3:Y:S04]  /*1c6a50*/  LDL.LU R3, [R1+0x1ca0] ;  /* 0x001ca00001037983 */ /* 0x001ee80000300800 */
[----:B------:R-:W3:Y:S01]  /*1c6a60*/  LDL.LU R8, [R1+0x1ca4] ;  /* 0x001ca40001087983 */ /* 0x000ee20000300800 */
[----:B------:R-:W-:-:S05]  /*1c6a70*/  IADD3 R4, P1, PT, R0, R16, RZ ;  /* 0x0000001000047210 */ /* 0x000fca0007f3e0ff */
[----:B------:R-:W-:Y:S01]  /*1c6a80*/  IMAD.X R5, R2, 0x1, R15, P1 ;  /* 0x0000000102057824 */ /* 0x000fe200008e060f */
[----:B----4-:R-:W-:-:S04]  /*1c6a90*/  F2FP.SATFINITE.E5M2.F32.PACK_AB_MERGE_C R7, R48, R47, RZ ;  /* 0x0000002f3007723e */ /* 0x010fc800048060ff */
[----:B------:R0:W-:Y:S04]  /*1c6aa0*/  STL.64 [R1+0x1f90], R4 ;  /* 0x001f900401007387 */ /* 0x0001e80000100a00 */
[----:B------:R-:W-:Y:S04]  /*1c6ab0*/  STL [R1+0x55b0], R7 ;  /* 0x0055b00701007387 */ /* 0x000fe80000100800 */
[----:B------:R-:W4:Y:S01]  /*1c6ac0*/  LDL.LU R31, [R1+0x1ca8] ;  /* 0x001ca800011f7983 */ /* 0x000f220000300800 */
[----:B0-----:R-:W-:-:S05]  /*1c6ad0*/  IADD3 R4, P1, PT, R0, R14, RZ ;  /* 0x0000000e00047210 */ /* 0x001fca0007f3e0ff */
[----:B------:R-:W-:-:S05]  /*1c6ae0*/  IMAD.X R5, R2, 0x1, R13, P1 ;  /* 0x0000000102057824 */ /* 0x000fca00008e060d */
[----:B------:R0:W-:Y:S04]  /*1c6af0*/  STL.64 [R1+0x1f88], R4 ;  /* 0x001f880401007387 */ /* 0x0001e80000100a00 */
        /* <DEDUP_REMOVED lines=19> */
[----:B-1----:R-:W-:Y:S01]  /*1c6c30*/  VIADD R0, R0, UR6 ;  /* 0x0000000600007c36 */ /* 0x002fe20008000000 */
[----:B------:R-:W0:Y:S01]  /*1c6c40*/  LDCU UR6, c[0x0][0x3b8] ;  /* 0x00007700ff0677ac */ /* 0x000e220008000800 */
[----:B--2---:R-:W-:-:S02]  /*1c6c50*/  F2FP.SATFINITE.E5M2.F32.PACK_AB_MERGE_C R2, R58, R51, RZ ;  /* 0x000000333a02723e */ /* 0x004fc400048060ff */
[----:B------:R-:W2:Y:S04]  /*1c6c60*/  LDL.LU R51, [R1+0x1c38] ;  /* 0x001c380001337983 */ /* 0x000ea80000300800 */
[----:B------:R-:W2:Y:S04]  /*1c6c70*/  LDL.LU R58, [R1+0x1c3c] ;  /* 0x001c3c00013a7983 */ /* 0x000ea80000300800 */
[----:B------:R1:W-:Y:S01]  /*1c6c80*/  STL [R1+0x55c8], R2 ;  /* 0x0055c80201007387 */ /* 0x0003e20000100800 */
[----:B---3--:R-:W-:-:S05]  /*1c6c90*/  F2FP.SATFINITE.E5M2.F32.PACK_AB_MERGE_C R5, R6, R61, RZ ;  /* 0x0000003d0605723e */ /* 0x008fca00048060ff */
[----:B------:R3:W-:Y:S01]  /*1c6ca0*/  STL [R1+0x55c4], R5 ;  /* 0x0055c40501007387 */ /* 0x0007e20000100800 */
[----:B-1----:R-:W-:-:S03]  /*1c6cb0*/  F2FP.SATFINITE.E5M2.F32.PACK_AB_MERGE_C R2, R8, R3, RZ ;  /* 0x000000030802723e */ /* 0x002fc600048060ff */
[----:B------:R-:W2:Y:S04]  /*1c6cc0*/  LDL.LU R61, [R1+0x1c20] ;  /* 0x001c2000013d7983 */ /* 0x000ea80000300800 */
[----:B------:R-:W2:Y:S01]  /*1c6cd0*/  LDL.LU R6, [R1+0x1c24] ;  /* 0x001c240001067983 */ /* 0x000ea20000300800 */
[----:B---3--:R-:W-:-:S03]  /*1c6ce0*/  SHF.R.S32.HI R5, RZ, 0x1f, R0 ;  /* 0x0000001fff057819 */ /* 0x008fc60000011400 */
[----:B------:R1:W-:Y:S02]  /*1c6cf0*/  STL [R1+0x55dc], R2 ;  /* 0x0055dc0201007387 */ /* 0x0003e40000100800 */
[----:B-1----:R-:W-:-:S05]  /*1c6d00*/  IADD3 R2, P1, PT, R0, R20, RZ ;  /* 0x0000001400027210 */ /* 0x002fca0007f3e0ff */
[----:B------:R-:W-:-:S05]  /*1c6d10*/  IMAD.X R3, R5, 0x1, R19, P1 ;  /* 0x0000000105037824 */ /* 0x000fca00008e0613 */
[----:B------:R1:W-:Y:S04]  /*1c6d20*/  STL.64 [R1+0x1f80], R2 ;  /* 0x001f800201007387 */ /* 0x0003e80000100a00 */
[----:B-1----:R-:W3:Y:S04]  /*1c6d30*/  LDL.LU R3, [R1+0x1c28] ;  /* 0x001c280001037983 */ /* 0x002ee80000300800 */
[----:B------:R-:W3:Y:S01]  /*1c6d40*/  LDL.LU R8, [R1+0x1c2c] ;  /* 0x001c2c0001087983 */ /* 0x000ee20000300800 */
[----:B------:R-:W-:Y:S02]  /*1c6d50*/  IADD3 R26, P1, PT, R0, R10, RZ ;  /* 0x0000000a001a7210 */ /* 0x000fe40007f3e0ff */
[----:B----4-:R-:W-:-:S03]  /*1c6d60*/  F2FP.SATFINITE.E5M2.F32.PACK_AB_MERGE_C R4, R4, R31, RZ ;  /* 0x0000001f0404723e */ /* 0x010fc600048060ff */
[----:B------:R-:W-:Y:S01]  /*1c6d70*/  IMAD.X R27, R5, 0x1, R9, P1 ;  /* 0x00000001051b7824 */ /* 0x000fe200008e0609 */
[----:B------:R-:W-:Y:S01]  /*1c6d80*/  F2FP.SATFINITE.E5M2.F32.PACK_AB_MERGE_C R2, R40, R39, RZ ;  /* 0x000000272802723e */ /* 0x000fe200048060ff */
[----:B------:R1:W-:Y:S04]  /*1c6d90*/  STL [R1+0x55d8], R4 ;  /* 0x0055d80401007387 */ /* 0x0003e80000100800 */
[----:B------:R4:W-:Y:S04]  /*1c6da0*/  STL [R1+0x55f0], R2 ;  /* 0x0055f00201007387 */ /* 0x0009e80000100800 */
[----:B------:R0:W-:Y:S01]  /*1c6db0*/  STL.64 [R1+0x1f78], R26 ;  /* 0x001f781a01007387 */ /* 0x0001e20000100a00 */
[----:B-1----:R-:W-:-:S02]  /*1c6dc0*/  F2FP.SATFINITE.E5M2.F32.PACK_AB_MERGE_C R4, R32, R60, RZ ;  /* 0x0000003c2004723e */ /* 0x002fc400048060ff */
[----:B----4-:R-:W-:Y:S02]  /*1c6dd0*/  F2FP.SATFINITE.E5M2.F32.PACK_AB_MERGE_C R2, R7, R42, RZ ;  /* 0x0000002a0702723e */ /* 0x010fe400048060ff */
[----:B0-----:R-:W-:Y:S01]  /*1c6de0*/  IADD3 R26, P1, PT, R0, R18, RZ ;  /* 0x00000012001a7210 */ /* 0x001fe20007f3e0ff */
[----:B------:R0:W-:Y:S04]  /*1c6df0*/  STL [R1+0x55ec], R4 ;  /* 0x0055ec0401007387 */ /* 0x0001e80000100800 */
[----:B------:R-:W-:Y:S01]  /*1c6e00*/  IMAD.X R27, R5, 0x1, R17, P1 ;  /* 0x00000001051b7824 */ /* 0x000fe200008e0611 */
[----:B------:R1:W-:Y:S04]  /*1c6e10*/  STL [R1+0x5600], R2 ;  /* 0x0056000201007387 */ /* 0x0003e80000100800 */
[----:B------:R4:W-:Y:S01]  /*1c6e20*/  STL.64 [R1+0x1f70], R26 ;  /* 0x001f701a01007387 */ /* 0x0009e20000100a00 */
[----:B0-----:R-:W-:-:S02]  /*1c6e30*/  F2FP.SATFINITE.E5M2.F32.PACK_AB_MERGE_C R4, R28, R25, RZ ;  /* 0x000000191c04723e */ /* 0x001fc400048060ff */
[----:B-1----:R-:W-:Y:S02]  /*1c6e40*/  F2FP.SATFINITE.E5M2.F32.PACK_AB_MERGE_C R2, R33, R29, RZ ;  /* 0x0000001d2102723e */ /* 0x002fe400048060ff */
[----:B----4-:R-:W-:Y:S01]  /*1c6e50*/  IADD3 R26, P1, PT, R0, R12, RZ ;  /* 0x0000000c001a7210 */ /* 0x010fe20007f3e0ff */
        /* <DEDUP_REMOVED lines=12> */
[----:B-1----:R-:W-:-:S03]  /*1c6f20*/  F2FP.SATFINITE.E5M2.F32.PACK_AB_MERGE_C R2, R48, R47, RZ ;  /* 0x0000002f3002723e */ /* 0x002fc600048060ff */
[----:B------:R0:W-:Y:S01]  /*1c6f30*/  STL [R1+0x5630], R4 ;  /* 0x0056300401007387 */ /* 0x0001e20000100800 */
[----:B----4-:R-:W-:-:S03]  /*1c6f40*/  IADD3 R26, P1, PT, R0, R24, RZ ;  /* 0x00000018001a7210 */ /* 0x010fc60007f3e0ff */
[----:B------:R2:W-:Y:S02]  /*1c6f50*/  STL [R1+0x5644], R2 ;  /* 0x0056440201007387 */ /* 0x0005e40000100800 */
[----:B------:R-:W-:Y:S02]  /*1c6f60*/  IMAD.X R27, R5, 0x1, R23, P1 ;  /* 0x00000001051b7824 */ /* 0x000fe400008e0617 */
[----:B------:R-:W4:Y:S04]  /*1c6f70*/  LDL.LU R31, [R1+0x1c10] ;  /* 0x001c1000011f7983 */ /* 0x000f280000300800 */
[----:B0-----:R-:W4:Y:S04]  /*1c6f80*/  LDL.LU R4, [R1+0x1c14] ;  /* 0x001c140001047983 */ /* 0x001f280000300800 */
[----:B------:R-:W-:Y:S01]  /*1c6f90*/  STL.64 [R1+0x1f58], R26 ;  /* 0x001f581a01007387 */ /* 0x000fe20000100a00 */
[----:B--2---:R-:W-:-:S05]  /*1c6fa0*/  F2FP.SATFINITE.E5M2.F32.PACK_AB_MERGE_C R2, R58, R51, RZ ;  /* 0x000000333a02723e */ /* 0x004fca00048060ff */
[----:B------:R0:W-:Y:S04]  /*1c6fb0*/  STL [R1+0x5640], R2 ;  /* 0x0056400201007387 */ /* 0x0001e80000100800 */
[----:B------:R-:W2:Y:S04]  /*1c6fc0*/  LDL.LU R37, [R1+0x1c18] ;  /* 0x001c180001257983 */ /* 0x000ea80000300800 */
[----:B------:R-:W2:Y:S04]  /*1c6fd0*/  LDL.LU R38, [R1+0x1c1c] ;  /* 0x001c1c0001267983 */ /* 0x000ea80000300800 */
[----:B------:R-:W2:Y:S01]  /*1c6fe0*/  LDL.LU R43, [R1+0x1c00] ;  /* 0x001c0000012b7983 */ /* 0x000ea20000300800 */
[----:B0-----:R-:W-:-:S03]  /*1c6ff0*/  F2FP.SATFINITE.E5M2.F32.PACK_AB_MERGE_C R2, R6, R61, RZ ;  /* 0x0000003d0602723e */ /* 0x001fc600048060ff */
[----:B------:R-:W2:Y:S01]  /*1c7000*/  LDL.LU R44, [R1+0x1c04] ;  /* 0x001c0400012c7983 */ /* 0x000ea20000300800 */
[----:B------:R-:W-:-:S05]  /*1c7010*/  IADD3 R6, P1, PT, R0, R16, RZ ;  /* 0x0000001000067210 */ /* 0x000fca0007f3e0ff */
[----:B------:R-:W-:Y:S01]  /*1c7020*/  IMAD.X R7, R5, 0x1, R15, P1 ;  /* 0x0000000105077824 */ /* 0x000fe200008e060f */
[----:B------:R0:W-:Y:S04]  /*1c7030*/  STL [R1+0x5654], R2 ;  /* 0x0056540201007387 */ /* 0x0001e80000100800 */
[----:B------:R3:W-:Y:S01]  /*1c7040*/  STL.64 [R1+0x1f50], R6 ;  /* 0x001f500601007387 */ /* 0x0007e20000100a00 */
[----:B0-----:R-:W-:Y:S02]  /*1c7050*/  IADD3 R2, P1, PT, R0, R14, RZ ;  /* 0x0000000e00027210 */ /* 0x001fe40007f3e0ff */
[----:B---3--:R-:W-:-:S05]  /*1c7060*/  F2FP.SATFINITE.E5M2.F32.PACK_AB_MERGE_C R6, R8, R3, RZ ;  /* 0x000000030806723e */ /* 0x008fca00048060ff */
[----:B------:R0:W-:Y:S04]  /*1c7070*/  STL [R1+0x5650], R6 ;  /* 0x0056500601007387 */ /* 0x0001e80000100800 */
[----:B------:R-:W3:Y:S01]  /*1c7080*/  LDL.LU R61, [R1+0x1c08] ;  /* 0x001c0800013d7983 */ /* 0x000ee20000300800 */
[----:B------:R-:W-:-:S03]  /*1c7090*/  IMAD.X R3, R5, 0x1, R13, P1 ;  /* 0x0000000105037824 */ /* 0x000fc600008e060d */
[----:B0-----:R-:W3:Y:S04]  /*1c70a0*/  LDL.LU R6, [R1+0x1c0c] ;  /* 0x001c0c0001067983 */ /* 0x001ee80000300800 */
[----:B------:R-:W3:Y:S04]  /*1c70b0*/  LDL.LU R39, [R1+0x1bf0] ;  /* 0x001bf00001277983 */ /* 0x000ee80000300800 */
[----:B------:R0:W-:Y:S04]  /*1c70c0*/  STL.64 [R1+0x1f48], R2 ;  /* 0x001f480201007387 */ /* 0x0001e80000100a00 */
        /* <DEDUP_REMOVED lines=16> */
[----:B------:R-:W3:Y:S01]  /*1c71d0*/  LDL.LU R8, [R1+0x1bb4] ;  /* 0x001bb40001087983 */ /* 0x000ee20000300800 */
[----:B------:R-:W-:Y:S01]  /*1c71e0*/  VIADD R0, R0, UR6 ;  /* 0x0000000600007c36 */ /* 0x000fe20008000000 */
[----:B------:R-:W0:Y:S01]  /*1c71f0*/  LDCU UR6, c[0x0][0x3b8] ;  /* 0x00007700ff0677ac */ /* 0x000e220008000800 */
[----:B----4-:R-:W-:-:S05]  /*1c7200*/  F2FP.SATFINITE.E5M2.F32.PACK_AB_MERGE_C R2, R4, R31, RZ ;  /* 0x0000001f0402723e */ /* 0x010fca00048060ff */
[----:B------:R1:W-:Y:S01]  /*1c7210*/  STL [R1+0x5664], R2 ;  /* 0x0056640201007387 */ /* 0x0003e20000100800 */
[----:B--2---:R-:W-:-:S05]  /*1c7220*/  F2FP.SATFINITE.E5M2.F32.PACK_AB_MERGE_C R4, R38, R37, RZ ;  /* 0x000000252604723e */ /* 0x004fca00048060ff */
[----:B------:R2:W-:Y:S01]  /*1c7230*/  STL [R1+0x5660], R4 ;  /* 0x0056600401007387 */ /* 0x0005e20000100800 */
[----:B-1----:R-:W-:-:S03]  /*1c7240*/  F2FP.SATFINITE.E5M2.F32.PACK_AB_MERGE_C R2, R44, R43, RZ ;  /* 0x0000002b2c02723e */ /* 0x002fc600048060ff */
[----:B------:R-:W4:Y:S04]  /*1c7250*/  LDL.LU R37, [R1+0x1bb8] ;  /* 0x001bb80001257983 */ /* 0x000f280000300800 */
[----:B------:R-:W4:Y:S01]  /*1c7260*/  LDL.LU R38, [R1+0x1bbc] ;  /* 0x001bbc0001267983 */ /* 0x000f220000300800 */
[----:B--2---:R-:W-:-:S03]  /*1c7270*/  IADD3 R4, P1, PT, R0, R20, RZ ;  /* 0x0000001400047210 */ /* 0x004fc60007f3e0ff */
[----:B------:R1:W-:Y:S04]  /*1c7280*/  STL [R1+0x5674], R2 ;  /* 0x0056740201007387 */ /* 0x0003e80000100800 */
[----:B------:R-:W2:Y:S04]  /*1c7290*/  LDL.LU R43, [R1+0x1ba0] ;  /* 0x001ba000012b7983 */ /* 0x000ea80000300800 */
[----:B------:R-:W2:Y:S01]  /*1c72a0*/  LDL.LU R44, [R1+0x1ba4] ;  /* 0x001ba400012c7983 */ /* 0x000ea20000300800 */
[----:B-1----:R-:W-:-:S05]  /*1c72b0*/  SHF.R.S32.HI R2, RZ, 0x1f, R0 ;  /* 0x0000001fff027819 */ /* 0x002fca0000011400 */
[----:B------:R-:W-:-:S05]  /*1c72c0*/  IMAD.X R5, R2, 0x1, R19, P1 ;  /* 0x0000000102057824 */ /* 0x000fca00008e0613 */
[----:B------:R3:W-:Y:S02]  /*1c72d0*/  STL.64 [R1+0x1f40], R4 ;  /* 0x001f400401007387 */ /* 0x0007e40000100a00 */
[----:B---3--:R-:W-:Y:S02]  /*1c72e0*/  F2FP.SATFINITE.E5M2.F32.PACK_AB_MERGE_C R4, R6, R61, RZ ;  /* 0x0000003d0604723e */ /* 0x008fe400048060ff */
[----:B------:R-:W3:Y:S04]  /*1c72f0*/  LDL.LU R61, [R1+0x1ba8] ;  /* 0x001ba800013d7983 */ /* 0x000ee80000300800 */
[----:B------:R-:W3:Y:S04]  /*1c7300*/  LDL.LU R6, [R1+0x1bac] ;  /* 0x001bac0001067983 */ /* 0x000ee80000300800 */
[----:B------:R1:W-:Y:S01]  /*1c7310*/  STL [R1+0x5670], R4 ;  /* 0x0056700401007387 */ /* 0x0003e20000100800 */
[----:B------:R-:W-:-:S02]  /*1c7320*/  F2FP.SATFINITE.E5M2.F32.PACK_AB_MERGE_C R26, R40, R39, RZ ;  /* 0x00000027281a723e */ /* 0x000fc400048060ff */
[----:B-1----:R-:W-:-:S03]  /*1c7330*/  IADD3 R4, P1, PT, R0, R10, RZ ;  /* 0x0000000a00047210 */ /* 0x002fc60007f3e0ff */
[----:B------:R1:W-:Y:S02]  /*1c7340*/  STL [R1+0x5684], R26 ;  /* 0x0056841a01007387 */ /* 0x0003e40000100800 */
[----:B------:R-:W-:-:S05]  /*1c7350*/  IMAD.X R5, R2, 0x1, R9, P1 ;  /* 0x0000000102057824 */ /* 0x000fca00008e0609 */
[----:B------:R0:W-:Y:S01]  /*1c7360*/  STL.64 [R1+0x1f38], R4 ;  /* 0x001f380401007387 */ /* 0x0001e20000100a00 */
[----:B-1----:R-:W-:Y:S02]  /*1c7370*/  F2FP.SATFINITE.E5M2.F32.PACK_AB_MERGE_C R26, R32, R60, RZ ;  /* 0x0000003c201a723e */ /* 0x002fe400048060ff */
[----:B------:R-:W-:Y:S02]  /*1c7380*/  F2FP.SATFINITE.E5M2.F32.PACK_AB_MERGE_C R7, R7, R42, RZ ;  /* 0x0000002a0707723e */ /* 0x000fe400048060ff */
[----:B0-----:R-:W-:Y:S01]  /*1c7390*/  IADD3 R4, P1, PT, R0, R18, RZ ;  /* 0x0000001200047210 */ /* 0x001fe20007f3e0ff */
[----:B------:R-:W-:Y:S04]  /*1c73a0*/  STL [R1+0x5680], R26 ;  /* 0x0056801a01007387 */ /* 0x000fe80000100800 */
[----:B------:R-:W-:Y:S01]  /*1c73b0*/  IMAD.X R5, R2, 0x1, R17, P1 ;  /* 0x0000000102057824 */ /* 0x000fe200008e0611 */
[----:B------:R0:W-:Y:S04]  /*1c73c0*/  STL [R1+0x5694], R7 ;  /* 0x0056940701007387 */ /* 0x0001e80000100800 */
[----:B------:R1:W-:Y:S01]  /*1c73d0*/  STL.64 [R1+0x1f30], R4 ;  /* 0x001f300401007387 */ /* 0x0003e20000100a00 */
[----:B------:R-:W-:-:S02]  /*1c73e0*/  F2FP.SATFINITE.E5M2.F32.PACK_AB_MERGE_C R25, R28, R25, RZ ;  /* 0x000000191c19723e */ /* 0x000fc400048060ff */
[----:B0-----:R-:W-:Y:S02]  /*1c73f0*/  F2FP.SATFINITE.E5M2.F32.PACK_AB_MERGE_C R7, R33, R29, RZ ;  /* 0x0000001d2107723e */ /* 0x001fe400048060ff */
[----:B-1----:R-:W-:Y:S01]  /*1c7400*/  IADD3 R4, P1, PT, R0, R12, RZ ;  /* 0x0000000c00047210 */ /* 0x002fe20007f3e0ff */
[----:B------:R0:W-:Y:S04]  /*1c7410*/  STL [R1+0x5690], R25 ;  /* 0x0056901901007387 */ /* 0x0001e80000100800 */
[----:B------:R-:W-:Y:S01]  /*1c7420*/  IMAD.X R5, R2, 0x1, R11, P1 ;  /* 0x0000000102057824 */ /* 0x000fe200008e060b */
[----:B------:R1:W-:Y:S04]  /*1c7430*/  STL [R1+0x56a8], R7 ;  /* 0x0056a80701007387 */ /* 0x0003e80000100800 */
[----:B------:R1:W-:Y:S01]  /*1c7440*/  STL.64 [R1+0x1f28], R4 ;  /* 0x001f280401007387 */ /* 0x0003e20000100a00 */
[----:B0-----:R-:W-:-:S02]  /*1c7450*/  F2FP.SATFINITE.E5M2.F32.PACK_AB_MERGE_C R25, R36, R34, RZ ;  /* 0x000000222419723e */ /* 0x001fc400048060ff */
[----:B-1----:R-:W-:Y:S02]  /*1c7460*/  F2FP.SATFINITE.E5M2.F32.PACK_AB_MERGE_C R7, R48, R47, RZ ;  /* 0x0000002f3007723e */ /* 0x002fe400048060ff */
[----:B------:R-:W-:Y:S01]  /*1c7470*/  IADD3 R4, P1, PT, R0, R22, RZ ;  /* 0x0000001600047210 */ /* 0x000fe20007f3e0ff */
[----:B------:R-:W-:Y:S04]  /*1c7480*/  STL [R1+0x56a0], R25 ;  /* 0x0056a01901007387 */ /* 0x000fe80000100800 */
[----:B------:R-:W-:Y:S01]  /*1c7490*/  IMAD.X R5, R2, 0x1, R21, P1 ;  /* 0x0000000102057824 */ /* 0x000fe200008e0615 */
[----:B------:R-:W-:Y:S04]  /*1c74a0*/  STL [R1+0x56b8], R7 ;  /* 0x0056b80701007387 */ /* 0x000fe80000100800 */
[----:B------:R0:W-:Y:S02]  /*1c74b0*/  STL.64 [R1+0x1f20], R4 ;  /* 0x001f200401007387 */ /* 0x0001e40000100a00 */
[----:B0-----:R-:W-:-:S02]  /*1c74c0*/  F2FP.SATFINITE.E5M2.F32.PACK_AB_MERGE_C R5, R58, R51, RZ ;  /* 0x000000333a05723e */ /* 0x001fc400048060ff */
[----:B------:R-:W-:Y:S02]  /*1c74d0*/  F2FP.SATFINITE.E5M2.F32.PACK_AB_MERGE_C R4, R8, R3, RZ ;  /* 0x000000030804723e */ /* 0x000fe400048060ff */
[----:B------:R-:W3:Y:S04]  /*1c74e0*/  LDL.LU R3, [R1+0x1b90] ;  /* 0x001b900001037983 */ /* 0x000ee80000300800 */
[----:B------:R-:W-:Y:S04]  /*1c74f0*/  STL [R1+0x56b0], R5 ;  /* 0x0056b00501007387 */ /* 0x000fe80000100800 */
[----:B------:R-:W3:Y:S04]  /*1c7500*/  LDL.LU R8, [R1+0x1b94] ;  /* 0x001b940001087983 */ /* 0x000ee80000300800 */
[----:B------:R0:W-:Y:S04]  /*1c7510*/  STL [R1+0x550c], R4 ;  /* 0x00550c0401007387 */ /* 0x0001e80000100800 */
[----:B------:R-:W3:Y:S04]  /*1c7520*/  LDL.LU R47, [R1+0x1b98] ;  /* 0x001b9800012f7983 */ /* 0x000ee80000300800 */
[----:B------:R-:W3:Y:S01]  /*1c7530*/  LDL.LU R48, [R1+0x1b9c] ;  /* 0x001b9c0001307983 */ /* 0x000ee20000300800 */
[----:B0-----:R-:W-:-:S03]  /*1c7540*/  IADD3 R4, P1, PT, R0, R24, RZ ;  /* 0x0000001800047210 */ /* 0x001fc60007f3e0ff */
[----:B------:R-:W3:Y:S02]  /*1c7550*/  LDL.LU R51, [R1+0x1b80] ;  /* 0x001b800001337983 */ /* 0x000ee40000300800 */
[----:B------:R-:W-:-:S05]  /*1c7560*/  IMAD.X R5, R2, 0x1, R23, P1 ;  /* 0x0000000102057824 */ /* 0x000fca00008e0617 */
[----:B------:R4:W-:Y:S04]  /*1c7570*/  STL.64 [R1+0x1f18], R4 ;  /* 0x001f180401007387 */ /* 0x0009e80000100a00 */
[----:B------:R-:W3:Y:S01]  /*1c7580*/  LDL.LU R58, [R1+0x1b84] ;  /* 0x001b8400013a7983 */ /* 0x000ee20000300800 */
[----:B----4-:R-:W-:Y:S02]  /*1c7590*/  F2FP.SATFINITE.E5M2.F32.PACK_AB_MERGE_C R4, R38, R37, RZ ;  /* 0x000000252604723e */ /* 0x010fe400048060ff */
[----:B--2---:R-:W-:-:S05]  /*1c75a0*/  F2FP.SATFINITE.E5M2.F32.PACK_AB_MERGE_C R46, R44, R43, RZ ;  /* 0x0000002b2c2e723e */ /* 0x004fca00048060ff */
[----:B------:R-:W-:Y:S04]  /*1c75b0*/  STL [R1+0x8594], R46 ;  /* 0x0085942e01007387 */ /* 0x000fe80000100800 */
[----:B------:R0:W-:Y:S02]  /*1c75c0*/  STL [R1+0x5514], R4 ;  /* 0x0055140401007387 */ /* 0x0001e40000100800 */
[----:B0-----:R-:W-:-:S05]  /*1c75d0*/  IADD3 R4, P1, PT, R0, R16, RZ ;  /* 0x0000001000047210 */ /* 0x001fca0007f3e0ff */
[----:B------:R-:W-:-:S05]  /*1c75e0*/  IMAD.X R5, R2, 0x1, R15, P1 ;  /* 0x0000000102057824 */ /* 0x000fca00008e060f */
[----:B------:R0:W-:Y:S02]  /*1c75f0*/  STL.64 [R1+0x1f10], R4 ;  /* 0x001f100401007387 */ /* 0x0001e40000100a00 */
[----:B0-----:R-:W-:Y:S02]  /*1c7600*/  IADD3 R4, P1, PT, R0, R14, RZ ;  /* 0x0000000e00047210 */ /* 0x001fe40007f3e0ff */
[----:B---3--:R-:W-:-:S03]  /*1c7610*/  F2FP.SATFINITE.E5M2.F32.PACK_AB_MERGE_C R6, R6, R61, RZ ;  /* 0x0000003d0606723e */ /* 0x008fc600048060ff */
[----:B------:R-:W-:Y:S02]  /*1c7620*/  IMAD.X R5, R2, 0x1, R13, P1 ;  /* 0x0000000102057824 */ /* 0x000fe400008e060d */
[----:B------:R-:W-:Y:S04]  /*1c7630*/  STL [R1+0x54e4], R6 ;  /* 0x0054e40601007387 */ /* 0x000fe80000100800 */
[----:B------:R-:W2:Y:S04]  /*1c7640*/  LDL.LU R31, [R1+0x1b88] ;  /* 0x001b8800011f7983 */ /* 0x000ea80000300800 */
[----:B------:R0:W-:Y:S04]  /*1c7650*/  STL.64 [R1+0x1f08], R4 ;  /* 0x001f080401007387 */ /* 0x0001e80000100a00 */
[----:B0-----:R-:W2:Y:S04]  /*1c7660*/  LDL.LU R4, [R1+0x1b8c] ;  /* 0x001b8c0001047983 */ /* 0x001ea80000300800 */
        /* <DEDUP_REMOVED lines=14> */
[----:B------:R-:W-:-:S03]  /*1c7750*/  F2FP.SATFINITE.E5M2.F32.PACK_AB_MERGE_C R2, R8, R3, RZ ;  /* 0x000000030802723e */ /* 0x000fc600048060ff */
[----:B------:R-:W4:Y:S04]  /*1c7760*/  LDL.LU R3, [R1+0x1b48] ;  /* 0x001b480001037983 */ /* 0x000f280000300800 */
[----:B------:R-:W4:Y:S01]  /*1c7770*/  LDL.LU R8, [R1+0x1b4c] ;  /* 0x001b4c0001087983 */ /* 0x000f220000300800 */
[----:B------:R-:W-:-:S03]  /*1c7780*/  F2FP.SATFINITE.E5M2.F32.PACK_AB_MERGE_C R5, R48, R47, RZ ;  /* 0x0000002f3005723e */ /* 0x000fc600048060ff */
[----:B------:R0:W-:Y:S04]  /*1c7790*/  STL [R1+0x54b0], R2 ;  /* 0x0054b00201007387 */ /* 0x0001e80000100800 */
[----:B------:R-:W-:Y:S04]  /*1c77a0*/  STL [R1+0x54ac], R5 ;  /* 0x0054ac0501007387 */ /* 0x000fe80000100800 */
[----:B------:R-:W4:Y:S04]  /*1c77b0*/  LDL.LU R37, [R1+0x1b30] ;  /* 0x001b300001257983 */ /* 0x000f280000300800 */
[----:B------:R-:W4:Y:S01]  /*1c77c0*/  LDL.LU R38, [R1+0x1b34] ;  /* 0x001b340001267983 */ /* 0x000f220000300800 */
[----:B0-----:R-:W-:Y:S01]  /*1c77d0*/  F2FP.SATFINITE.E5M2.F32.PACK_AB_MERGE_C R2, R58, R51, RZ ;  /* 0x000000333a02723e */ /* 0x001fe200048060ff */
[----:B------:R-:W-:Y:S01]  /*1c77e0*/  VIADD R0, R0, UR6 ;  /* 0x0000000600007c36 */ /* 0x000fe20008000000 */
[----:B------:R-:W0:Y:S03]  /*1c77f0*/  LDCU UR6, c[0x0][0x3b8] ;  /* 0x00007700ff0677ac */ /* 0x000e260008000800 */
[----:B------:R1:W-:Y:S04]  /*1c7800*/  STL [R1+0x5488], R2 ;  /* 0x0054880201007387 */ /* 0x0003e80000100800 */
[----:B------:R-:W4:Y:S04]  /*1c7810*/  LDL.LU R43, [R1+0x1b38] ;  /* 0x001b3800012b7983 */ /* 0x000f280000300800 */
[----:B------:R-:W4:Y:S04]  /*1c7820*/  LDL.LU R44, [R1+0x1b3c] ;  /* 0x001b3c00012c7983 */ /* 0x000f280000300800 */
[----:B------:R-:W4:Y:S01]  /*1c7830*/  LDL.LU R47, [R1+0x1b20] ;  /* 0x001b2000012f7983 */ /* 0x000f220000300800 */
[----:B-1----:R-:W-:-:S03]  /*1c7840*/  SHF.R.S32.HI R2, RZ, 0x1f, R0 ;  /* 0x0000001fff027819 */ /* 0x002fc60000011400 */
[----:B------:R-:W4:Y:S01]  /*1c7850*/  LDL.LU R48, [R1+0x1b24] ;  /* 0x001b240001307983 */ /* 0x000f220000300800 */
[----:B------:R-:W-:-:S03]  /*1c7860*/  IADD3 R26, P1, PT, R0, R20, RZ ;  /* 0x00000014001a7210 */ /* 0x000fc60007f3e0ff */
[----:B------:R-:W4:Y:S02]  /*1c7870*/  LDL.LU R51, [R1+0x1b28] ;  /* 0x001b280001337983 */ /* 0x000f240000300800 */
[----:B------:R-:W-:Y:S02]  /*1c7880*/  IMAD.X R27, R2, 0x1, R19, P1 ;  /* 0x00000001021b7824 */ /* 0x000fe400008e0613 */
[----:B------:R-:W4:Y:S04]  /*1c7890*/  LDL.LU R58, [R1+0x1b2c] ;  /* 0x001b2c00013a7983 */ /* 0x000f280000300800 */
[----:B------:R2:W-:Y:S02]  /*1c78a0*/  STL.64 [R1+0x1f00], R26 ;  /* 0x001f001a01007387 */ /* 0x0005e40000100a00 */
[----:B--2---:R-:W-:-:S02]  /*1c78b0*/  F2FP.SATFINITE.E5M2.F32.PACK_AB_MERGE_C R27, R4, R31, RZ ;  /* 0x0000001f041b723e */ /* 0x004fc400048060ff */
[----:B------:R-:W-:-:S05]  /*1c78c0*/  IADD3 R4, P1, PT, R0, R10, RZ ;  /* 0x0000000a00047210 */ /* 0x000fca0007f3e0ff */
[----:B------:R-:W-:Y:S01]  /*1c78d0*/  IMAD.X R5, R2, 0x1, R9, P1 ;  /* 0x0000000102057824 */ /* 0x000fe200008e0609 */
[----:B---3--:R-:W-:Y:S01]  /*1c78e0*/  F2FP.SATFINITE.E5M2.F32.PACK_AB_MERGE_C R26, R40, R39, RZ ;  /* 0x00000027281a723e */ /* 0x008fe200048060ff */
[----:B------:R-:W-:Y:S04]  /*1c78f0*/  STL [R1+0x548c], R27 ;  /* 0x00548c1b01007387 */ /* 0x000fe80000100800 */
[----:B------:R4:W-:Y:S04]  /*1c7900*/  STL [R1+0x546c], R26 ;  /* 0x00546c1a01007387 */ /* 0x0009e80000100800 */
[----:B------:R1:W-:Y:S01]  /*1c7910*/  STL.64 [R1+0x1ef8], R4 ;  /* 0x001ef80401007387 */ /* 0x0003e20000100a00 */
[----:B----4-:R-:W-:-:S02]  /*1c7920*/  F2FP.SATFINITE.E5M2.F32.PACK_AB_MERGE_C R26, R32, R60, RZ ;  /* 0x0000003c201a723e */ /* 0x010fc400048060ff */
[----:B------:R-:W-:Y:S02]  /*1c7930*/  F2FP.SATFINITE.E5M2.F32.PACK_AB_MERGE_C R7, R7, R42, RZ ;  /* 0x0000002a0707723e */ /* 0x000fe400048060ff */
[----:B-1----:R-:W-:Y:S01]  /*1c7940*/  IADD3 R4, P1, PT, R0, R18, RZ ;  /* 0x0000001200047210 */ /* 0x002fe20007f3e0ff */
[----:B------:R-:W-:Y:S04]  /*1c7950*/  STL [R1+0x5470], R26 ;  /* 0x0054701a01007387 */ /* 0x000fe80000100800 */
[----:B------:R-:W-:Y:S01]  /*1c7960*/  IMAD.X R5, R2, 0x1, R17, P1 ;  /* 0x0000000102057824 */ /* 0x000fe200008e0611 */
[----:B------:R1:W-:Y:S04]  /*1c7970*/  STL [R1+0x5450], R7 ;  /* 0x0054500701007387 */ /* 0x0003e80000100800 */
[----:B------:R2:W-:Y:S01]  /*1c7980*/  STL.64 [R1+0x1ef0], R4 ;  /* 0x001ef00401007387 */ /* 0x0005e20000100a00 */
[----:B------:R-:W-:-:S02]  /*1c7990*/  F2FP.SATFINITE.E5M2.F32.PACK_AB_MERGE_C R25, R28, R25, RZ ;  /* 0x000000191c19723e */ /* 0x000fc400048060ff */
[----:B-1----:R-:W-:Y:S02]  /*1c79a0*/  F2FP.SATFINITE.E5M2.F32.PACK_AB_MERGE_C R7, R33, R29, RZ ;  /* 0x0000001d2107723e */ /* 0x002fe400048060ff */
[----:B--2---:R-:W-:Y:S01]  /*1c79b0*/  IADD3 R4, P1, PT, R0, R12, RZ ;  /* 0x0000000c00047210 */ /* 0x004fe20007f3e0ff */
[----:B------:R-:W-:Y:S04]  /*1c79c0*/  STL [R1+0x545c], R25 ;  /* 0x00545c1901007387 */ /* 0x000fe80000100800 */
[----:B------:R-:W-:Y:S01]  /*1c79d0*/  IMAD.X R5, R2, 0x1, R11, P1 ;  /* 0x0000000102057824 */ /* 0x000fe200008e060b */
[----:B------:R1:W-:Y:S01]  /*1c79e0*/  STL [R1+0x542c], R7 ;  /* 0x00542c0701007387 */ /* 0x0003e20000100800 */
[----:B------:R-:W-:-:S03]  /*1c79f0*/  F2FP.SATFINITE.E5M2.F32.PACK_AB_MERGE_C R6, R6, R61, RZ ;  /* 0x0000003d0606723e */ /* 0x000fc600048060ff */
[----:B------:R2:W-:Y:S01]  /*1c7a00*/  STL.64 [R1+0x1ee8], R4 ;  /* 0x001ee80401007387 */ /* 0x0005e20000100a00 */
[----:B-1----:R-:W-:Y:S02]  /*1c7a10*/  F2FP.SATFINITE.E5M2.F32.PACK_AB_MERGE_C R7, R36, R34, RZ ;  /* 0x000000222407723e */ /* 0x002fe400048060ff */
[----:B--2---:R-:W-:-:S03]  /*1c7a20*/  IADD3 R4, P1, PT, R0, R22, RZ ;  /* 0x0000001600047210 */ /* 0x004fc60007f3e0ff */
[----:B------:R-:W-:Y:S02]  /*1c7a30*/  STL [R1+0x5430], R7 ;  /* 0x0054300701007387 */ /* 0x000fe40000100800 */
[----:B------:R-:W-:Y:S02]  /*1c7a40*/  IMAD.X R5, R2, 0x1, R21, P1 ;  /* 0x0000000102057824 */ /* 0x000fe400008e0615 */
[----:B------:R1:W-:Y:S04]  /*1c7a50*/  STL [R1+0x56e0], R6 ;  /* 0x0056e00601007387 */ /* 0x0003e80000100800 */
[----:B------:R-:W2:Y:S04]  /*1c7a60*/  LDL.LU R61, [R1+0x1b10] ;  /* 0x001b1000013d7983 */ /* 0x000ea80000300800 */
[----:B-1----:R-:W2:Y:S01]  /*1c7a70*/  LDL.LU R6, [R1+0x1b14] ;  /* 0x001b140001067983 */ /* 0x002ea20000300800 */
[----:B------:R-:W-:-:S03]  /*1c7a80*/  F2FP.SATFINITE.E5M2.F32.PACK_AB_MERGE_C R3, R8, R3, RZ ;  /* 0x000000030803723e */ /* 0x000fc600048060ff */
[----:B------:R-:W-:Y:S04]  /*1c7a90*/  STL.64 [R1+0x1ee0], R4 ;  /* 0x001ee00401007387 */ /* 0x000fe80000100a00 */
[----:B------:R1:W-:Y:S04]  /*1c7aa0*/  STL [R1+0x56dc], R3 ;  /* 0x0056dc0301007387 */ /* 0x0003e80000100800 */
[----:B-1----:R-:W3:Y:S04]  /*1c7ab0*/  LDL.LU R3, [R1+0x1b18] ;  /* 0x001b180001037983 */ /* 0x002ee80000300800 */
[----:B------:R-:W3:Y:S01]  /*1c7ac0*/  LDL.LU R8, [R1+0x1b1c] ;  /* 0x001b1c0001087983 */ /* 0x000ee20000300800 */
[----:B------:R-:W-:-:S02]  /*1c7ad0*/  IADD3 R4, P1, PT, R0, R24, RZ ;  /* 0x0000001800047210 */ /* 0x000fc40007f3e0ff */
[----:B------:R-:W-:-:S03]  /*1c7ae0*/  F2FP.SATFINITE.E5M2.F32.PACK_AB_MERGE_C R7, R38, R37, RZ ;  /* 0x000000252607723e */ /* 0x000fc600048060ff */
[----:B------:R-:W-:Y:S02]  /*1c7af0*/  IMAD.X R5, R2, 0x1, R23, P1 ;  /* 0x0000000102057824 */ /* 0x000fe400008e0617 */
[----:B------:R-:W-:Y:S04]  /*1c7b00*/  STL [R1+0x56f0], R7 ;  /* 0x0056f00701007387 */ /* 0x000fe80000100800 */
[----:B------:R1:W-:Y:S01]  /*1c7b10*/  STL.64 [R1+0x1ed8], R4 ;  /* 0x001ed80401007387 */ /* 0x0003e20000100a00 */
[----:B------:R-:W-:Y:S02]  /*1c7b20*/  F2FP.SATFINITE.E5M2.F32.PACK_AB_MERGE_C R25, R44, R43, RZ ;  /* 0x0000002b2c19723e */ /* 0x000fe400048060ff */
[----:B-1----:R-:W-:Y:S02]  /*1c7b30*/  IADD3 R4, P1, PT, R0, R16, RZ ;  /* 0x0000001000047210 */ /* 0x002fe40007f3e0ff */
[----:B------:R-:W-:-:S03]  /*1c7b40*/  F2FP.SATFINITE.E5M2.F32.PACK_AB_MERGE_C R7, R48, R47, RZ ;  /* 0x0000002f3007723e */ /* 0x000fc600048060ff */
[----:B------:R-:W-:Y:S01]  /*1c7b50*/  IMAD.X R5, R2, 0x1, R15, P1 ;  /* 0x0000000102057824 */ /* 0x000fe200008e060f */
[----:B------:R-:W-:Y:S04]  /*1c7b60*/  STL [R1+0x56ec], R25 ;  /* 0x0056ec1901007387 */ /* 0x000fe80000100800 */
[----:B------:R1:W-:Y:S04]  /*1c7b70*/  STL [R1+0x5700], R7 ;  /* 0x0057000701007387 */ /* 0x0003e80000100800 */
[----:B------:R4:W-:Y:S01]  /*1c7b80*/  STL.64 [R1+0x1ed0], R4 ;  /* 0x001ed00401007387 */ /* 0x0009e20000100a00 */
[----:B-1----:R-:W-:-:S02]  /*1c7b90*/  F2FP.SATFINITE.E5M2.F32.PACK_AB_MERGE_C R7, R58, R51, RZ ;  /* 0x000000333a07723e */ /* 0x002fc400048060ff */
[----:B----4-:R-:W-:-:S03]  /*1c7ba0*/  IADD3 R4, P1, PT, R0, R14, RZ ;  /* 0x0000000e00047210 */ /* 0x010fc60007f3e0ff */
[----:B------:R-:W-:Y:S02]  /*1c7bb0*/  STL [R1+0x56fc], R7 ;  /* 0x0056fc0701007387 */ /* 0x000fe40000100800 */
[----:B------:R-:W-:Y:S02]  /*1c7bc0*/  IMAD.X R5, R2, 0x1, R13, P1 ;  /* 0x0000000102057824 */ /* 0x000fe400008e060d */
[----:B------:R-:W4:Y:S04]  /*1c7bd0*/  LDL.LU R2, [R1+0x1b00] ;  /* 0x001b000001027983 */ /* 0x000f280000300800 */
[----:B------:R1:W-:Y:S04]  /*1c7be0*/  STL.64 [R1+0x1ec8], R4 ;  /* 0x001ec80401007387 */ /* 0x0003e80000100a00 */
        /* <DEDUP_REMOVED lines=18> */
[----:B--2---:R-:W-:-:S05]  /*1c7d10*/  F2FP.SATFINITE.E5M2.F32.PACK_AB_MERGE_C R5, R6, R61, RZ ;  /* 0x0000003d0605723e */ /* 0x004fca00048060ff */
[----:B------:R-:W-:Y:S04]  /*1c7d20*/  STL [R1+0x5710], R5 ;  /* 0x0057100501007387 */ /* 0x000fe80000100800 */
[----:B------:R-:W2:Y:S01]  /*1c7d30*/  LDL.LU R43, [R1+0x1adc] ;  /* 0x001adc00012b7983 */ /* 0x000ea20000300800 */
[----:B---3--:R-:W-:-:S05]  /*1c7d40*/  F2FP.SATFINITE.E5M2.F32.PACK_AB_MERGE_C R3, R8, R3, RZ ;  /* 0x000000030803723e */ /* 0x008fca00048060ff */
[----:B------:R1:W-:Y:S04]  /*1c7d50*/  STL [R1+0x570c], R3 ;  /* 0x00570c0301007387 */ /* 0x0003e80000100800 */
[----:B------:R-:W3:Y:S04]  /*1c7d60*/  LDL.LU R47, [R1+0x1ac0] ;  /* 0x001ac000012f7983 */ /* 0x000ee80000300800 */
[----:B------:R-:W3:Y:S04]  /*1c7d70*/  LDL.LU R48, [R1+0x1ac4] ;  /* 0x001ac40001307983 */ /* 0x000ee80000300800 */
[----:B------:R-:W3:Y:S04]  /*1c7d80*/  LDL.LU R51, [R1+0x1ac8] ;  /* 0x001ac80001337983 */ /* 0x000ee80000300800 */
[----:B------:R-:W3:Y:S04]  /*1c7d90*/  LDL.LU R58, [R1+0x1acc] ;  /* 0x001acc00013a7983 */ /* 0x000ee80000300800 */
[----:B------:R-:W3:Y:S04]  /*1c7da0*/  LDL.LU R61, [R1+0x1ab0] ;  /* 0x001ab000013d7983 */ /* 0x000ee80000300800 */
[----:B------:R-:W3:Y:S04]  /*1c7db0*/  LDL.LU R6, [R1+0x1ab4] ;  /* 0x001ab40001067983 */ /* 0x000ee80000300800 */
[----:B-1----:R-:W3:Y:S04]  /*1c7dc0*/  LDL.LU R3, [R1+0x1ab8] ;  /* 0x001ab80001037983 */ /* 0x002ee80000300800 */
[----:B------:R-:W3:Y:S01]  /*1c7dd0*/  LDL.LU R8, [R1+0x1abc] ;  /* 0x001abc0001087983 */ /* 0x000ee20000300800 */
[----:B0-----:R-:W-:Y:S01]  /*1c7de0*/  VIADD R0, R0, UR6 ;  /* 0x0000000600007c36 */ /* 0x001fe20008000000 */
[----:B------:R-:W0:Y:S04]  /*1c7df0*/  LDCU UR6, c[0x0][0x3b8] ;  /* 0x00007700ff0677ac */ /* 0x000e280008000800 */
[----:B------:R-:W-:-:S02]  /*1c7e00*/  IADD3 R54, P1, PT, R0, R20, RZ ;  /* 0x0000001400367210 */ /* 0x000fc40007f3e0ff */
[----:B----4-:R-:W-:Y:S02]  /*1c7e10*/  F2FP.SATFINITE.E5M2.F32.PACK_AB_MERGE_C R2, R4, R2, RZ ;  /* 0x000000020402723e */ /* 0x010fe400048060ff */
[----:B------:R-:W-:-:S05]  /*1c7e20*/  SHF.R.S32.HI R4, RZ, 0x1f, R0 ;  /* 0x0000001fff047819 */ /* 0x000fca0000011400 */
[----:B------:R-:W-:Y:S01]  /*1c7e30*/  IMAD.X R55, R4, 0x1, R19, P1 ;  /* 0x0000000104377824 */ /* 0x000fe200008e0613 */
[----:B------:R-:W-:Y:S02]  /*1c7e40*/  F2FP.SATFINITE.E5M2.F32.PACK_AB_MERGE_C R5, R31, R26, RZ ;  /* 0x0000001a1f05723e */ /* 0x000fe400048060ff */
[----:B------:R-:W-:Y:S01]  /*1c7e50*/  IADD3 R26, P1, PT, R0, R10, RZ ;  /* 0x0000000a001a7210 */ /* 0x000fe20007f3e0ff */
[----:B------:R1:W-:Y:S04]  /*1c7e60*/  STL [R1+0x5720], R2 ;  /* 0x0057200201007387 */ /* 0x0003e80000100800 */
[----:B------:R-:W-:Y:S01]  /*1c7e70*/  IMAD.X R27, R4, 0x1, R9, P1 ;  /* 0x00000001041b7824 */ /* 0x000fe200008e0609 */
[----:B------:R-:W-:Y:S01]  /*1c7e80*/  STL.64 [R1+0x1ec0], R54 ;  /* 0x001ec03601007387 */ /* 0x000fe20000100a00 */
[----:B-1----:R-:W-:-:S03]  /*1c7e90*/  F2FP.SATFINITE.E5M2.F32.PACK_AB_MERGE_C R2, R40, R39, RZ ;  /* 0x000000272802723e */ /* 0x002fc600048060ff */
[----:B------:R1:W-:Y:S04]  /*1c7ea0*/  STL [R1+0x571c], R5 ;  /* 0x00571c0501007387 */ /* 0x0003e80000100800 */
[----:B------:R4:W-:Y:S04]  /*1c7eb0*/  STL [R1+0x572c], R2 ;  /* 0x00572c0201007387 */ /* 0x0009e80000100800 */
[----:B------:R0:W-:Y:S01]  /*1c7ec0*/  STL.64 [R1+0x1eb8], R26 ;  /* 0x001eb81a01007387 */ /* 0x0001e20000100a00 */
[----:B-1----:R-:W-:Y:S02]  /*1c7ed0*/  F2FP.SATFINITE.E5M2.F32.PACK_AB_MERGE_C R5, R32, R60, RZ ;  /* 0x0000003c2005723e */ /* 0x002fe400048060ff */
[----:B----4-:R-:W-:-:S02]  /*1c7ee0*/  F2FP.SATFINITE.E5M2.F32.PACK_AB_MERGE_C R2, R7, R42, RZ ;  /* 0x0000002a0702723e */ /* 0x010fc400048060ff */
[----:B0-----:R-:W-:Y:S01]  /*1c7ef0*/  IADD3 R26, P1, PT, R0, R18, RZ ;  /* 0x00000012001a7210 */ /* 0x001fe20007f3e0ff */
[----:B------:R0:W-:Y:S04]  /*1c7f00*/  STL [R1+0x5728], R5 ;  /* 0x0057280501007387 */ /* 0x0001e80000100800 */
[----:B------:R-:W-:Y:S01]  /*1c7f10*/  IMAD.X R27, R4, 0x1, R17, P1 ;  /* 0x00000001041b7824 */ /* 0x000fe200008e0611 */
[----:B------:R1:W-:Y:S04]  /*1c7f20*/  STL [R1+0x5734], R2 ;  /* 0x0057340201007387 */ /* 0x0003e80000100800 */
[----:B------:R4:W-:Y:S01]  /*1c7f30*/  STL.64 [R1+0x1eb0], R26 ;  /* 0x001eb01a01007387 */ /* 0x0009e20000100a00 */
[----:B0-----:R-:W-:-:S02]  /*1c7f40*/  F2FP.SATFINITE.E5M2.F32.PACK_AB_MERGE_C R5, R28, R25, RZ ;  /* 0x000000191c05723e */ /* 0x001fc400048060ff */
[----:B-1----:R-:W-:Y:S02]  /*1c7f50*/  F2FP.SATFINITE.E5M2.F32.PACK_AB_MERGE_C R2, R33, R29, RZ ;  /* 0x0000001d2102723e */ /* 0x002fe400048060ff */
[----:B----4-:R-:W-:Y:S02]  /*1c7f60*/  IADD3 R26, P1, PT, R0, R12, RZ ;  /* 0x0000000c001a7210 */ /* 0x010fe40007f3e0ff */
[----:B------:R-:W-:Y:S01]  /*1c7f70*/  F2FP.SATFINITE.E5M2.F32.PACK_AB_MERGE_C R44, R44, R37, RZ ;  /* 0x000000252c2c723e */ /* 0x000fe200048060ff */
[----:B------:R-:W-:Y:S02]  /*1c7f80*/  STL [R1+0x5730], R5 ;  /* 0x0057300501007387 */ /* 0x000fe40000100800 */
[----:B------:R-:W-:Y:S02]  /*1c7f90*/  IMAD.X R27, R4, 0x1, R11, P1 ;  /* 0x00000001041b7824 */ /* 0x000fe400008e060b */
[----:B------:R0:W-:Y:S04]  /*1c7fa0*/  STL [R1+0x573c], R2 ;  /* 0x00573c0201007387 */ /* 0x0001e80000100800 */
[----:B------:R-:W-:Y:S04]  /*1c7fb0*/  STL [R1+0x8424], R44 ;  /* 0x0084242c01007387 */ /* 0x000fe80000100800 */
[----:B------:R1:W-:Y:S01]  /*1c7fc0*/  STL.64 [R1+0x1ea8], R26 ;  /* 0x001ea81a01007387 */ /* 0x0003e20000100a00 */
[----:B0-----:R-:W-:-:S02]  /*1c7fd0*/  F2FP.SATFINITE.E5M2.F32.PACK_AB_MERGE_C R2, R36, R34, RZ ;  /* 0x000000222402723e */ /* 0x001fc400048060ff */
[----:B-1----:R-:W-:-:S03]  /*1c7fe0*/  IADD3 R26, P1, PT, R0, R22, RZ ;  /* 0x00000016001a7210 */ /* 0x002fc60007f3e0ff */
[----:B------:R-:W-:Y:S02]  /*1c7ff0*/  STL [R1+0x5738], R2 ;  /* 0x0057380201007387 */ /* 0x000fe40000100800 */
[----:B------:R-:W-:Y:S01]  /*1c8000*/  IMAD.X R27, R4, 0x1, R21, P1 ;  /* 0x00000001041b7824 */ /* 0x000fe200008e0615 */
[----:B--2---:R-:W-:-:S05]  /*1c8010*/  F2FP.SATFINITE.E5M2.F32.PACK_AB_MERGE_C R43, R43, R38, RZ ;  /* 0x000000262b2b723e */ /* 0x004fca00048060ff */
[----:B------:R-:W-:Y:S04]  /*1c8020*/  STL [R1+0x8428], R43 ;  /* 0x0084282b01007387 */ /* 0x000fe80000100800 */
[----:B------:R0:W-:Y:S02]  /*1c8030*/  STL.64 [R1+0x1ea0], R26 ;  /* 0x001ea01a01007387 */ /* 0x0001e40000100a00 */
[----:B0-----:R-:W-:Y:S02]  /*1c8040*/  IADD3 R26, P1, PT, R0, R24, RZ ;  /* 0x00000018001a7210 */ /* 0x001fe40007f3e0ff */
[----:B---3--:R-:W-:-:S03]  /*1c8050*/  F2FP.SATFINITE.E5M2.F32.PACK_AB_MERGE_C R2, R48, R47, RZ ;  /* 0x0000002f3002723e */ /* 0x008fc600048060ff */
[----:B------:R-:W-:Y:S02]  /*1c8060*/  IMAD.X R27, R4, 0x1, R23, P1 ;  /* 0x00000001041b7824 */ /* 0x000fe400008e0617 */
[----:B------:R0:W-:Y:S01]  /*1c8070*/  STL [R1+0x5564], R2 ;  /* 0x0055640201007387 */ /* 0x0001e20000100800 */
[----:B------:R-:W-:Y:S02]  /*1c8080*/  F2FP.SATFINITE.E5M2.F32.PACK_AB_MERGE_C R5, R58, R51, RZ ;  /* 0x000000333a05723e */ /* 0x000fe400048060ff */
[----:B0-----:R-:W-:Y:S02]  /*1c8090*/  F2FP.SATFINITE.E5M2.F32.PACK_AB_MERGE_C R2, R6, R61, RZ ;  /* 0x0000003d0602723e */ /* 0x001fe400048060ff */
[----:B------:R-:W-:Y:S01]  /*1c80a0*/  IADD3 R6, P1, PT, R0, R16, RZ ;  /* 0x0000001000067210 */ /* 0x000fe20007f3e0ff */
[----:B------:R-:W-:Y:S04]  /*1c80b0*/  STL.64 [R1+0x1e98], R26 ;  /* 0x001e981a01007387 */ /* 0x000fe80000100a00 */
[----:B------:R-:W-:Y:S01]  /*1c80c0*/  IMAD.X R7, R4, 0x1, R15, P1 ;  /* 0x0000000104077824 */ /* 0x000fe200008e060f */
[----:B------:R-:W-:Y:S04]  /*1c80d0*/  STL [R1+0x5560], R5 ;  /* 0x0055600501007387 */ /* 0x000fe80000100800 */
[----:B------:R0:W-:Y:S04]  /*1c80e0*/  STL [R1+0x5570], R2 ;  /* 0x0055700201007387 */ /* 0x0001e80000100800 */
[----:B------:R1:W-:Y:S01]  /*1c80f0*/  STL.64 [R1+0x1e90], R6 ;  /* 0x001e900601007387 */ /* 0x0003e20000100a00 */
[----:B0-----:R-:W-:-:S03]  /*1c8100*/  F2FP.SATFINITE.E5M2.F32.PACK_AB_MERGE_C R2, R8, R3, RZ ;  /* 0x000000030802723e */ /* 0x001fc600048060ff */
[----:B-1----:R-:W2:Y:S04]  /*1c8110*/  LDL.LU R6, [R1+0x1aa0] ;  /* 0x001aa00001067983 */ /* 0x002ea80000300800 */
[----:B------:R-:W2:Y:S04]  /*1c8120*/  LDL.LU R8, [R1+0x1aa4] ;  /* 0x001aa40001087983 */ /* 0x000ea80000300800 */
[----:B------:R0:W-:Y:S04]  /*1c8130*/  STL [R1+0x556c], R2 ;  /* 0x00556c0201007387 */ /* 0x0001e80000100800 */
[----:B------:R-:W3:Y:S04]  /*1c8140*/  LDL.LU R27, [R1+0x1aa8] ;  /* 0x001aa800011b7983 */ /* 0x000ee80000300800 */
[----:B------:R-:W3:Y:S01]  /*1c8150*/  LDL.LU R30, [R1+0x1aac] ;  /* 0x001aac00011e7983 */ /* 0x000ee20000300800 */
[----:B0-----:R-:W-:-:S03]  /*1c8160*/  IADD3 R2, P1, PT, R0, R14, RZ ;  /* 0x0000000e00027210 */ /* 0x001fc60007f3e0ff */
[----:B------:R-:W4:Y:S02]  /*1c8170*/  LDL.LU R41, [R1+0x1a90] ;  /* 0x001a900001297983 */ /* 0x000f240000300800 */
        /* <DEDUP_REMOVED lines=27> */
[----:B--2---:R-:W-:-:S03]  /*1c8330*/  F2FP.SATFINITE.E5M2.F32.PACK_AB_MERGE_C R5, R8, R6, RZ ;  /* 0x000000060805723e */ /* 0x004fc600048060ff */
[----:B------:R-:W2:Y:S04]  /*1c8340*/  LDL.LU R6, [R1+0x1a28] ;  /* 0x001a280001067983 */ /* 0x000ea80000300800 */
[----:B------:R-:W2:Y:S01]  /*1c8350*/  LDL.LU R8, [R1+0x1a2c] ;  /* 0x001a2c0001087983 */ /* 0x000ea20000300800 */
[----:B------:R-:W-:Y:S01]  /*1c8360*/  VIADD R0, R0, UR6 ;  /* 0x0000000600007c36 */ /* 0x000fe20008000000 */
[----:B------:R-:W0:Y:S02]  /*1c8370*/  LDCU UR6, c[0x0][0x3b8] ;  /* 0x00007700ff0677ac */ /* 0x000e240008000800 */
[----:B------:R4:W-:Y:S01]  /*1c8380*/  STL [R1+0x5580], R5 ;  /* 0x0055800501007387 */ /* 0x0009e20000100800 */
[----:B---3--:R-:W-:Y:S02]  /*1c8390*/  F2FP.SATFINITE.E5M2.F32.PACK_AB_MERGE_C R27, R30, R27, RZ ;  /* 0x0000001b1e1b723e */ /* 0x008fe400048060ff */
[----:B------:R-:W-:-:S03]  /*1c83a0*/  IADD3 R44, P1, PT, R0, R20, RZ ;  /* 0x00000014002c7210 */ /* 0x000fc60007f3e0ff */
[----:B------:R-:W-:Y:S01]  /*1c83b0*/  STL [R1+0x557c], R27 ;  /* 0x00557c1b01007387 */ /* 0x000fe20000100800 */
[----:B----4-:R-:W-:Y:S02]  /*1c83c0*/  F2FP.SATFINITE.E5M2.F32.PACK_AB_MERGE_C R5, R3, R41, RZ ;  /* 0x000000290305723e */ /* 0x010fe400048060ff */
[----:B------:R-:W-:-:S03]  /*1c83d0*/  SHF.R.S32.HI R3, RZ, 0x1f, R0 ;  /* 0x0000001fff037819 */ /* 0x000fc60000011400 */
[----:B------:R1:W-:Y:S02]  /*1c83e0*/  STL [R1+0x5598], R5 ;  /* 0x0055980501007387 */ /* 0x0003e40000100800 */
[----:B------:R-:W-:Y:S01]  /*1c83f0*/  IMAD.X R45, R3, 0x1, R19, P1 ;  /* 0x00000001032d7824 */ /* 0x000fe200008e0613 */
[----:B-1----:R-:W-:Y:S02]  /*1c8400*/  F2FP.SATFINITE.E5M2.F32.PACK_AB_MERGE_C R5, R2, R35, RZ ;  /* 0x000000230205723e */ /* 0x002fe400048060ff */
[----:B------:R-:W-:Y:S02]  /*1c8410*/  F2FP.SATFINITE.E5M2.F32.PACK_AB_MERGE_C R2, R31, R26, RZ ;  /* 0x0000001a1f02723e */ /* 0x000fe400048060ff */
[----:B------:R-:W-:Y:S01]  /*1c8420*/  IADD3 R26, P1, PT, R0, R10, RZ ;  /* 0x0000000a001a7210 */ /* 0x000fe20007f3e0ff */
[----:B------:R-:W-:Y:S04]  /*1c8430*/  STL.64 [R1+0x1e80], R44 ;  /* 0x001e802c01007387 */ /* 0x000fe80000100a00 */
[----:B------:R-:W-:Y:S01]  /*1c8440*/  IMAD.X R27, R3, 0x1, R9, P1 ;  /* 0x00000001031b7824 */ /* 0x000fe200008e0609 */
[----:B------:R-:W-:Y:S04]  /*1c8450*/  STL [R1+0x5594], R5 ;  /* 0x0055940501007387 */ /* 0x000fe80000100800 */
[----:B------:R1:W-:Y:S04]  /*1c8460*/  STL [R1+0x55ac], R2 ;  /* 0x0055ac0201007387 */ /* 0x0003e80000100800 */
[----:B------:R3:W-:Y:S01]  /*1c8470*/  STL.64 [R1+0x1e78], R26 ;  /* 0x001e781a01007387 */ /* 0x0007e20000100a00 */
[----:B-1----:R-:W-:-:S02]  /*1c8480*/  F2FP.SATFINITE.E5M2.F32.PACK_AB_MERGE_C R2, R60, R40, RZ ;  /* 0x000000283c02723e */ /* 0x002fc400048060ff */
[----:B---3--:R-:W-:Y:S02]  /*1c8490*/  F2FP.SATFINITE.E5M2.F32.PACK_AB_MERGE_C R26, R39, R4, RZ ;  /* 0x00000004271a723e */ /* 0x008fe400048060ff */
[----:B------:R-:W-:-:S05]  /*1c84a0*/  IADD3 R4, P1, PT, R0, R18, RZ ;  /* 0x0000001200047210 */ /* 0x000fca0007f3e0ff */
[----:B------:R-:W-:Y:S01]  /*1c84b0*/  IMAD.X R5, R3, 0x1, R17, P1 ;  /* 0x0000000103057824 */ /* 0x000fe200008e0611 */
[----:B------:R1:W-:Y:S04]  /*1c84c0*/  STL [R1+0x55a8], R26 ;  /* 0x0055a81a01007387 */ /* 0x0003e80000100800 */
[----:B------:R3:W-:Y:S04]  /*1c84d0*/  STL [R1+0x55c0], R2 ;  /* 0x0055c00201007387 */ /* 0x0007e80000100800 */
[----:B------:R4:W-:Y:S01]  /*1c84e0*/  STL.64 [R1+0x1e70], R4 ;  /* 0x001e700401007387 */ /* 0x0009e20000100a00 */
[----:B-1----:R-:W-:-:S02]  /*1c84f0*/  F2FP.SATFINITE.E5M2.F32.PACK_AB_MERGE_C R26, R42, R32, RZ ;  /* 0x000000202a1a723e */ /* 0x002fc400048060ff */
[----:B---3--:R-:W-:Y:S02]  /*1c8500*/  F2FP.SATFINITE.E5M2.F32.PACK_AB_MERGE_C R2, R25, R7, RZ ;  /* 0x000000071902723e */ /* 0x008fe400048060ff */
[----:B----4-:R-:W-:Y:S01]  /*1c8510*/  IADD3 R4, P1, PT, R0, R12, RZ ;  /* 0x0000000c00047210 */ /* 0x010fe20007f3e0ff */
[----:B------:R-:W-:Y:S04]  /*1c8520*/  STL [R1+0x55bc], R26 ;  /* 0x0055bc1a01007387 */ /* 0x000fe80000100800 */
[----:B------:R-:W-:Y:S01]  /*1c8530*/  IMAD.X R5, R3, 0x1, R11, P1 ;  /* 0x0000000103057824 */ /* 0x000fe200008e060b */
[----:B------:R1:W-:Y:S04]  /*1c8540*/  STL [R1+0x55d4], R2 ;  /* 0x0055d40201007387 */ /* 0x0003e80000100800 */
[----:B------:R3:W-:Y:S01]  /*1c8550*/  STL.64 [R1+0x1e68], R4 ;  /* 0x001e680401007387 */ /* 0x0007e20000100a00 */
[----:B------:R-:W-:-:S02]  /*1c8560*/  F2FP.SATFINITE.E5M2.F32.PACK_AB_MERGE_C R7, R29, R28, RZ ;  /* 0x0000001c1d07723e */ /* 0x000fc400048060ff */
[----:B-1----:R-:W-:Y:S02]  /*1c8570*/  F2FP.SATFINITE.E5M2.F32.PACK_AB_MERGE_C R2, R34, R33, RZ ;  /* 0x000000212202723e */ /* 0x002fe400048060ff */
[----:B---3--:R-:W-:Y:S01]  /*1c8580*/  IADD3 R4, P1, PT, R0, R22, RZ ;  /* 0x0000001600047210 */ /* 0x008fe20007f3e0ff */
[----:B------:R1:W-:Y:S04]  /*1c8590*/  STL [R1+0x55d0], R7 ;  /* 0x0055d00701007387 */ /* 0x0003e80000100800 */
[----:B------:R-:W-:Y:S01]  /*1c85a0*/  IMAD.X R5, R3, 0x1, R21, P1 ;  /* 0x0000000103057824 */ /* 0x000fe200008e0615 */
        /* <DEDUP_REMOVED lines=8> */
[----:B------:R4:W-:Y:S01]  /*1c8630*/  STL.64 [R1+0x1e58], R4 ;  /* 0x001e580401007387 */ /* 0x0009e20000100a00 */
[----:B-1----:R-:W-:-:S02]  /*1c8640*/  F2FP.SATFINITE.E5M2.F32.PACK_AB_MERGE_C R7, R51, R48, RZ ;  /* 0x000000303307723e */ /* 0x002fc400048060ff */
[----:B---3--:R-:W-:-:S03]  /*1c8650*/  F2FP.SATFINITE.E5M2.F32.PACK_AB_MERGE_C R2, R61, R58, RZ ;  /* 0x0000003a3d02723e */ /* 0x008fc600048060ff */
[----:B------:R-:W-:Y:S01]  /*1c8660*/  STL [R1+0x55f4], R7 ;  /* 0x0055f40701007387 */ /* 0x000fe20000100800 */
[----:B----4-:R-:W-:-:S03]  /*1c8670*/  IADD3 R4, P1, PT, R0, R16, RZ ;  /* 0x0000001000047210 */ /* 0x010fc60007f3e0ff */
[----:B------:R-:W-:Y:S02]  /*1c8680*/  STL [R1+0x560c], R2 ;  /* 0x00560c0201007387 */ /* 0x000fe40000100800 */
[----:B------:R-:W-:Y:S02]  /*1c8690*/  IMAD.X R5, R3, 0x1, R15, P1 ;  /* 0x0000000103057824 */ /* 0x000fe400008e060f */
[----:B------:R-:W3:Y:S04]  /*1c86a0*/  LDL.LU R27, [R1+0x1a10] ;  /* 0x001a1000011b7983 */ /* 0x000ee80000300800 */
[----:B------:R-:W3:Y:S04]  /*1c86b0*/  LDL.LU R30, [R1+0x1a14] ;  /* 0x001a1400011e7983 */ /* 0x000ee80000300800 */
[----:B------:R1:W-:Y:S02]  /*1c86c0*/  STL.64 [R1+0x1e50], R4 ;  /* 0x001e500401007387 */ /* 0x0003e40000100a00 */
[----:B-1----:R-:W-:-:S05]  /*1c86d0*/  IADD3 R4, P1, PT, R0, R14, RZ ;  /* 0x0000000e00047210 */ /* 0x002fca0007f3e0ff */
[----:B------:R-:W-:Y:S01]  /*1c86e0*/  IMAD.X R5, R3, 0x1, R13, P1 ;  /* 0x0000000103057824 */ /* 0x000fe200008e060d */
[----:B--2---:R-:W-:-:S05]  /*1c86f0*/  F2FP.SATFINITE.E5M2.F32.PACK_AB_MERGE_C R2, R8, R6, RZ ;  /* 0x000000060802723e */ /* 0x004fca00048060ff */
[----:B------:R1:W-:Y:S04]  /*1c8700*/  STL [R1+0x5608], R2 ;  /* 0x0056080201007387 */ /* 0x0003e80000100800 */
[----:B------:R-:W2:Y:S04]  /*1c8710*/  LDL.LU R41, [R1+0x1a18] ;  /* 0x001a180001297983 */ /* 0x000ea80000300800 */
[----:B-1----:R-:W2:Y:S04]  /*1c8720*/  LDL.LU R2, [R1+0x1a1c] ;  /* 0x001a1c0001027983 */ /* 0x002ea80000300800 */
[----:B------:R-:W4:Y:S04]  /*1c8730*/  LDL.LU R47, [R1+0x1a00] ;  /* 0x001a0000012f7983 */ /* 0x000f280000300800 */
[----:B------:R-:W4:Y:S04]  /*1c8740*/  LDL.LU R48, [R1+0x1a04] ;  /* 0x001a040001307983 */ /* 0x000f280000300800 */
[----:B------:R-:W4:Y:S04]  /*1c8750*/  LDL.LU R35, [R1+0x1a08] ;  /* 0x001a080001237983 */ /* 0x000f280000300800 */
[----:B------:R-:W4:Y:S04]  /*1c8760*/  LDL.LU R26, [R1+0x1a0c] ;  /* 0x001a0c00011a7983 */ /* 0x000f280000300800 */
        /* <DEDUP_REMOVED lines=23> */
[----:B0-----:R-:W-:Y:S01]  /*1c88e0*/  VIADD R0, R0, UR6 ;  /* 0x0000000600007c36 */ /* 0x001fe20008000000 */
[----:B------:R-:W0:Y:S04]  /*1c88f0*/  LDCU UR6, c[0x0][0x3b8] ;  /* 0x00007700ff0677ac */ /* 0x000e280008000800 */
[----:B------:R-:W-:-:S02]  /*1c8900*/  IADD3 R44, P1, PT, R0, R20, RZ ;  /* 0x00000014002c7210 */ /* 0x000fc40007f3e0ff */
[----:B---3--:R-:W-:-:S05]  /*1c8910*/  F2FP.SATFINITE.E5M2.F32.PACK_AB_MERGE_C R5, R30, R27, RZ ;  /* 0x0000001b1e05723e */ /* 0x008fca00048060ff */
[----:B------:R4:W-:Y:S01]  /*1c8920*/  STL [R1+0x5624], R5 ;  /* 0x0056240501007387 */ /* 0x0009e20000100800 */
[----:B--2---:R-:W-:-:S05]  /*1c8930*/  F2FP.SATFINITE.E5M2.F32.PACK_AB_MERGE_C R2, R2, R41, RZ ;  /* 0x000000290202723e */ /* 0x004fca00048060ff */
[----:B------:R1:W-:Y:S01]  /*1c8940*/  STL [R1+0x5620], R2 ;  /* 0x0056200201007387 */ /* 0x0003e20000100800 */
[----:B----4-:R-:W-:Y:S02]  /*1c8950*/  F2FP.SATFINITE.E5M2.F32.PACK_AB_MERGE_C R5, R48, R47, RZ ;  /* 0x0000002f3005723e */ /* 0x010fe400048060ff */
[----:B-1----:R-:W-:Y:S02]  /*1c8960*/  SHF.R.S32.HI R2, RZ, 0x1f, R0 ;  /* 0x0000001fff027819 */ /* 0x002fe40000011400 */
[----:B------:R-:W-:-:S03]  /*1c8970*/  F2FP.SATFINITE.E5M2.F32.PACK_AB_MERGE_C R27, R26, R35, RZ ;  /* 0x000000231a1b723e */ /* 0x000fc600048060ff */
[----:B------:R-:W-:Y:S01]  /*1c8980*/  IMAD.X R45, R2, 0x1, R19, P1 ;  /* 0x00000001022d7824 */ /* 0x000fe200008e0613 */
[----:B------:R1:W-:Y:S04]  /*1c8990*/  STL [R1+0x563c], R5 ;  /* 0x00563c0501007387 */ /* 0x0003e80000100800 */
[----:B------:R-:W2:Y:S04]  /*1c89a0*/  LDL.LU R47, [R1+0x19a8] ;  /* 0x0019a800012f7983 */ /* 0x000ea80000300800 */
[----:B------:R-:W2:Y:S01]  /*1c89b0*/  LDL.LU R48, [R1+0x19ac] ;  /* 0x0019ac0001307983 */ /* 0x000ea20000300800 */
[----:B------:R-:W-:-:S02]  /*1c89c0*/  F2FP.SATFINITE.E5M2.F32.PACK_AB_MERGE_C R26, R4, R31, RZ ;  /* 0x0000001f041a723e */ /* 0x000fc400048060ff */
[----:B------:R-:W-:Y:S01]  /*1c89d0*/  IADD3 R4, P1, PT, R0, R10, RZ ;  /* 0x0000000a00047210 */ /* 0x000fe20007f3e0ff */
[----:B------:R-:W-:Y:S04]  /*1c89e0*/  STL.64 [R1+0x1e40], R44 ;  /* 0x001e402c01007387 */ /* 0x000fe80000100a00 */
[----:B-1----:R-:W-:Y:S01]  /*1c89f0*/  IMAD.X R5, R2, 0x1, R9, P1 ;  /* 0x0000000102057824 */ /* 0x002fe200008e0609 */
        /* <DEDUP_REMOVED lines=10> */
[----:B-1----:R-:W-:-:S02]  /*1c8aa0*/  F2FP.SATFINITE.E5M2.F32.PACK_AB_MERGE_C R26, R7, R42, RZ ;  /* 0x0000002a071a723e */ /* 0x002fc400048060ff */
[----:B------:R-:W-:Y:S02]  /*1c8ab0*/  F2FP.SATFINITE.E5M2.F32.PACK_AB_MERGE_C R7, R28, R25, RZ ;  /* 0x000000191c07723e */ /* 0x000fe400048060ff */
[----:B---3--:R-:W-:Y:S01]  /*1c8ac0*/  IADD3 R4, P1, PT, R0, R12, RZ ;  /* 0x0000000c00047210 */ /* 0x008fe20007f3e0ff */
        /* <DEDUP_REMOVED lines=14> */
[----:B------:R-:W-:Y:S04]  /*1c8bb0*/  STL [R1+0x5678], R25 ;  /* 0x0056781901007387 */ /* 0x000fe80000100800 */
[----:B------:R-:W-:Y:S01]  /*1c8bc0*/  IMAD.X R5, R2, 0x1, R23, P1 ;  /* 0x0000000102057824 */ /* 0x000fe200008e0617 */
[----:B------:R-:W-:Y:S04]  /*1c8bd0*/  STL [R1+0x54c8], R7 ;  /* 0x0054c80701007387 */ /* 0x000fe80000100800 */
[----:B------:R1:W-:Y:S01]  /*1c8be0*/  STL.64 [R1+0x1e18], R4 ;  /* 0x001e180401007387 */ /* 0x0003e20000100a00 */
[----:B------:R-:W-:-:S03]  /*1c8bf0*/  F2FP.SATFINITE.E5M2.F32.PACK_AB_MERGE_C R3, R8, R3, RZ ;  /* 0x000000030803723e */ /* 0x000fc600048060ff */
[----:B------:R-:W3:Y:S01]  /*1c8c00*/  LDL.LU R51, [R1+0x1990] ;  /* 0x0019900001337983 */ /* 0x000ee20000300800 */
[----:B-1----:R-:W-:-:S05]  /*1c8c10*/  F2FP.SATFINITE.E5M2.F32.PACK_AB_MERGE_C R4, R6, R61, RZ ;  /* 0x0000003d0604723e */ /* 0x002fca00048060ff */
[----:B------:R-:W-:Y:S04]  /*1c8c20*/  STL [R1+0x5688], R4 ;  /* 0x0056880401007387 */ /* 0x000fe80000100800 */
[----:B------:R-:W3:Y:S04]  /*1c8c30*/  LDL.LU R58, [R1+0x1994] ;  /* 0x00199400013a7983 */ /* 0x000ee80000300800 */
[----:B------:R1:W-:Y:S04]  /*1c8c40*/  STL [R1+0x5490], R3 ;  /* 0x0054900301007387 */ /* 0x0003e80000100800 */
[----:B------:R-:W4:Y:S04]  /*1c8c50*/  LDL.LU R61, [R1+0x1998] ;  /* 0x00199800013d7983 */ /* 0x000f280000300800 */
[----:B------:R-:W4:Y:S04]  /*1c8c60*/  LDL.LU R6, [R1+0x199c] ;  /* 0x00199c0001067983 */ /* 0x000f280000300800 */
[----:B-1----:R-:W4:Y:S04]  /*1c8c70*/  LDL.LU R3, [R1+0x1980] ;  /* 0x0019800001037983 */ /* 0x002f280000300800 */
[----:B------:R-:W4:Y:S01]  /*1c8c80*/  LDL.LU R8, [R1+0x1984] ;  /* 0x0019840001087983 */ /* 0x000f220000300800 */
[----:B------:R-:W-:-:S05]  /*1c8c90*/  IADD3 R4, P1, PT, R0, R16, RZ ;  /* 0x0000001000047210 */ /* 0x000fca0007f3e0ff */
[----:B------:R-:W-:-:S05]  /*1c8ca0*/  IMAD.X R5, R2, 0x1, R15, P1 ;  /* 0x0000000102057824 */ /* 0x000fca00008e060f */
[----:B------:R1:W-:Y:S02]  /*1c8cb0*/  STL.64 [R1+0x1e10], R4 ;  /* 0x001e100401007387 */ /* 0x0003e40000100a00 */
[----:B-1----:R-:W-:-:S05]  /*1c8cc0*/  IADD3 R4, P1, PT, R0, R14, RZ ;  /* 0x0000000e00047210 */ /* 0x002fca0007f3e0ff */
[----:B------:R-:W-:Y:S01]  /*1c8cd0*/  IMAD.X R5, R2, 0x1, R13, P1 ;  /* 0x0000000102057824 */ /* 0x000fe200008e060d */
[----:B--2---:R-:W-:-:S05]  /*1c8ce0*/  F2FP.SATFINITE.E5M2.F32.PACK_AB_MERGE_C R7, R48, R47, RZ ;  /* 0x0000002f3007723e */ /* 0x004fca00048060ff */
[----:B------:R1:W-:Y:S04]  /*1c8cf0*/  STL [R1+0x568c], R7 ;  /* 0x00568c0701007387 */ /* 0x0003e80000100800 */
        /* <DEDUP_REMOVED lines=24> */
[----:B------:R4:W-:Y:S02]  /*1c8e80*/  STL [R1+0x5460], R4 ;  /* 0x0054600401007387 */ /* 0x0009e40000100800 */
[----:B----4-:R-:W-:-:S02]  /*1c8e90*/  F2FP.SATFINITE.E5M2.F32.PACK_AB_MERGE_C R4, R6, R61, RZ ;  /* 0x0000003d0604723e */ /* 0x010fc400048060ff */
[----:B------:R-:W-:-:S03]  /*1c8ea0*/  F2FP.SATFINITE.E5M2.F32.PACK_AB_MERGE_C R3, R8, R3, RZ ;  /* 0x000000030803723e */ /* 0x000fc600048060ff */
[----:B------:R-:W-:Y:S04]  /*1c8eb0*/  STL [R1+0x5698], R4 ;  /* 0x0056980401007387 */ /* 0x000fe80000100800 */
[----:B------:R-:W4:Y:S04]  /*1c8ec0*/  LDL.LU R61, [R1+0x1130] ;  /* 0x00113000013d7983 */ /* 0x000f280000300800 */
[----:B------:R-:W4:Y:S04]  /*1c8ed0*/  LDL.LU R6, [R1+0x1134] ;  /* 0x0011340001067983 */ /* 0x000f280000300800 */
[----:B------:R1:W-:Y:S04]  /*1c8ee0*/  STL [R1+0x5438], R3 ;  /* 0x0054380301007387 */ /* 0x0003e80000100800 */
[----:B-1----:R-:W4:Y:S04]  /*1c8ef0*/  LDL.LU R3, [R1+0x1138] ;  /* 0x0011380001037983 */ /* 0x002f280000300800 */
[----:B------:R-:W4:Y:S01]  /*1c8f00*/  LDL.LU R8, [R1+0x113c] ;  /* 0x00113c0001087983 */ /* 0x000f220000300800 */
[----:B0-----:R-:W-:Y:S01]  /*1c8f10*/  VIADD R0, R0, UR6 ;  /* 0x0000000600007c36 */ /* 0x001fe20008000000 */
[----:B------:R-:W0:Y:S04]  /*1c8f20*/  LDCU UR6, c[0x0][0x3b8] ;  /* 0x00007700ff0677ac */ /* 0x000e280008000800 */
[----:B------:R-:W-:-:S02]  /*1c8f30*/  SHF.R.S32.HI R4, RZ, 0x1f, R0 ;  /* 0x0000001fff047819 */ /* 0x000fc40000011400 */
[----:B------:R-:W-:-:S05]  /*1c8f40*/  IADD3 R44, P1, PT, R0, R20, RZ ;  /* 0x00000014002c7210 */ /* 0x000fca0007f3e0ff */
[----:B------:R-:W-:-:S05]  /*1c8f50*/  IMAD.X R45, R4, 0x1, R19, P1 ;  /* 0x00000001042d7824 */ /* 0x000fca00008e0613 */
[----:B------:R-:W-:Y:S01]  /*1c8f60*/  STL.64 [R1+0x1e00], R44 ;  /* 0x001e002c01007387 */ /* 0x000fe20000100a00 */
[----:B--2---:R-:W-:Y:S02]  /*1c8f70*/  F2FP.SATFINITE.E5M2.F32.PACK_AB_MERGE_C R5, R2, R35, RZ ;  /* 0x000000230205723e */ /* 0x004fe400048060ff */
[----:B------:R-:W-:Y:S02]  /*1c8f80*/  F2FP.SATFINITE.E5M2.F32.PACK_AB_MERGE_C R2, R31, R26, RZ ;  /* 0x0000001a1f02723e */ /* 0x000fe400048060ff */
[----:B------:R-:W-:Y:S01]  /*1c8f90*/  IADD3 R26, P1, PT, R0, R10, RZ ;  /* 0x0000000a001a7210 */ /* 0x000fe20007f3e0ff */
[----:B------:R1:W-:Y:S04]  /*1c8fa0*/  STL [R1+0x569c], R5 ;  /* 0x00569c0501007387 */ /* 0x0003e80000100800 */
[----:B------:R-:W-:Y:S01]  /*1c8fb0*/  IMAD.X R27, R4, 0x1, R9, P1 ;  /* 0x00000001041b7824 */ /* 0x000fe200008e0609 */
[----:B------:R2:W-:Y:S04]  /*1c8fc0*/  STL [R1+0x541c], R2 ;  /* 0x00541c0201007387 */ /* 0x0005e80000100800 */
[----:B------:R0:W-:Y:S01]  /*1c8fd0*/  STL.64 [R1+0x1df8], R26 ;  /* 0x001df81a01007387 */ /* 0x0001e20000100a00 */
[----:B-1----:R-:W-:-:S02]  /*1c8fe0*/  F2FP.SATFINITE.E5M2.F32.PACK_AB_MERGE_C R5, R40, R39, RZ ;  /* 0x000000272805723e */ /* 0x002fc400048060ff */
[----:B--2---:R-:W-:Y:S02]  /*1c8ff0*/  F2FP.SATFINITE.E5M2.F32.PACK_AB_MERGE_C R2, R32, R60, RZ ;  /* 0x0000003c2002723e */ /* 0x004fe400048060ff */
[----:B0-----:R-:W-:Y:S01]  /*1c9000*/  IADD3 R26, P1, PT, R0, R18, RZ ;  /* 0x00000012001a7210 */ /* 0x001fe20007f3e0ff */
[----:B------:R0:W-:Y:S04]  /*1c9010*/  STL [R1+0x56a4], R5 ;  /* 0x0056a40501007387 */ /* 0x0001e80000100800 */
[----:B------:R-:W-:Y:S01]  /*1c9020*/  IMAD.X R27, R4, 0x1, R17, P1 ;  /* 0x00000001041b7824 */ /* 0x000fe200008e0611 */
[----:B------:R1:W-:Y:S04]  /*1c9030*/  STL [R1+0x540c], R2 ;  /* 0x00540c0201007387 */ /* 0x0003e80000100800 */
[----:B------:R2:W-:Y:S01]  /*1c9040*/  STL.64 [R1+0x1df0], R26 ;  /* 0x001df01a01007387 */ /* 0x0005e20000100a00 */
[----:B0-----:R-:W-:-:S02]  /*1c9050*/  F2FP.SATFINITE.E5M2.F32.PACK_AB_MERGE_C R5, R7, R42, RZ ;  /* 0x0000002a0705723e */ /* 0x001fc400048060ff */
[----:B-1----:R-:W-:Y:S02]  /*1c9060*/  F2FP.SATFINITE.E5M2.F32.PACK_AB_MERGE_C R2, R28, R25, RZ ;  /* 0x000000191c02723e */ /* 0x002fe400048060ff */
[----:B--2---:R-:W-:Y:S01]  /*1c9070*/  IADD3 R26, P1, PT, R0, R12, RZ ;  /* 0x0000000c001a7210 */ /* 0x004fe20007f3e0ff */
        /* <DEDUP_REMOVED lines=12> */
[----:B-1----:R-:W-:-:S03]  /*1c9140*/  F2FP.SATFINITE.E5M2.F32.PACK_AB_MERGE_C R2, R48, R47, RZ ;  /* 0x0000002f3002723e */ /* 0x002fc600048060ff */
[----:B------:R-:W-:Y:S01]  /*1c9150*/  STL [R1+0x56bc], R5 ;  /* 0x0056bc0501007387 */ /* 0x000fe20000100800 */
[----:B--2---:R-:W-:-:S03]  /*1c9160*/  IADD3 R26, P1, PT, R0, R24, RZ ;  /* 0x00000018001a7210 */ /* 0x004fc60007f3e0ff */
[----:B------:R3:W-:Y:S02]  /*1c9170*/  STL [R1+0x56c8], R2 ;  /* 0x0056c80201007387 */ /* 0x0007e40000100800 */
[----:B------:R-:W-:Y:S02]  /*1c9180*/  IMAD.X R27, R4, 0x1, R23, P1 ;  /* 0x00000001041b7824 */ /* 0x000fe400008e0617 */
[----:B------:R-:W2:Y:S04]  /*1c9190*/  LDL.LU R34, [R1+0x1140] ;  /* 0x0011400001227983 */ /* 0x000ea80000300800 */
[----:B------:R-:W2:Y:S04]  /*1c91a0*/  LDL.LU R36, [R1+0x1144] ;  /* 0x0011440001247983 */ /* 0x000ea80000300800 */
[----:B------:R-:W-:Y:S01]  /*1c91b0*/  STL.64 [R1+0x1dd8], R26 ;  /* 0x001dd81a01007387 */ /* 0x000fe20000100a00 */
[----:B---3--:R-:W-:-:S05]  /*1c91c0*/  F2FP.SATFINITE.E5M2.F32.PACK_AB_MERGE_C R2, R58, R51, RZ ;  /* 0x000000333a02723e */ /* 0x008fca00048060ff */
[----:B------:R4:W-:Y:S04]  /*1c91d0*/  STL [R1+0x56c4], R2 ;  /* 0x0056c40201007387 */ /* 0x0009e80000100800 */
[----:B------:R-:W3:Y:S04]  /*1c91e0*/  LDL.LU R37, [R1+0x1148] ;  /* 0x0011480001257983 */ /* 0x000ee80000300800 */
[----:B------:R-:W3:Y:S04]  /*1c91f0*/  LDL.LU R38, [R1+0x114c] ;  /* 0x00114c0001267983 */ /* 0x000ee80000300800 */
[----:B------:R-:W3:Y:S04]  /*1c9200*/  LDL.LU R47, [R1+0x1150] ;  /* 0x00115000012f7983 */ /* 0x000ee80000300800 */
[----:B------:R-:W3:Y:S01]  /*1c9210*/  LDL.LU R48, [R1+0x1154] ;  /* 0x0011540001307983 */ /* 0x000ee20000300800 */
[----:B----4-:R-:W-:-:S02]  /*1c9220*/  F2FP.SATFINITE.E5M2.F32.PACK_AB_MERGE_C R2, R6, R61, RZ ;  /* 0x0000003d0602723e */ /* 0x010fc400048060ff */
[----:B------:R-:W-:-:S03]  /*1c9230*/  IADD3 R6, P1, PT, R0, R16, RZ ;  /* 0x0000001000067210 */ /* 0x000fc60007f3e0ff */
[----:B------:R0:W-:Y:S02]  /*1c9240*/  STL [R1+0x56d0], R2 ;  /* 0x0056d00201007387 */ /* 0x0001e40000100800 */
[----:B------:R-:W-:Y:S01]  /*1c9250*/  IMAD.X R7, R4, 0x1, R15, P1 ;  /* 0x0000000104077824 */ /* 0x000fe200008e060f */
[----:B0-----:R-:W-:Y:S02]  /*1c9260*/  IADD3 R2, P1, PT, R0, R14, RZ ;  /* 0x0000000e00027210 */ /* 0x001fe40007f3e0ff */
[----:B------:R-:W-:Y:S02]  /*1c9270*/  F2FP.SATFINITE.E5M2.F32.PACK_AB_MERGE_C R5, R8, R3, RZ ;  /* 0x000000030805723e */ /* 0x000fe400048060ff */
[----:B------:R0:W-:Y:S01]  /*1c9280*/  STL.64 [R1+0x1dd0], R6 ;  /* 0x001dd00601007387 */ /* 0x0001e20000100a00 */
[----:B------:R-:W-:-:S03]  /*1c9290*/  IMAD.X R3, R4, 0x1, R13, P1 ;  /* 0x0000000104037824 */ /* 0x000fc600008e060d */
        /* <DEDUP_REMOVED lines=21> */
[----:B------:R-:W4:Y:S01]  /*1c93f0*/  LDL.LU R8, [R1+0x11a4] ;  /* 0x0011a40001087983 */ /* 0x000f220000300800 */
[----:B------:R-:W-:Y:S01]  /*1c9400*/  VIADD R0, R0, UR6 ;  /* 0x0000000600007c36 */ /* 0x000fe20008000000 */
[----:B------:R-:W0:Y:S04]  /*1c9410*/  LDCU UR6, c[0x0][0x3b8] ;  /* 0x00007700ff0677ac */ /* 0x000e280008000800 */
[----:B------:R-:W-:-:S02]  /*1c9420*/  IADD3 R44, P1, PT, R0, R20, RZ ;  /* 0x00000014002c7210 */ /* 0x000fc40007f3e0ff */
[----:B--2---:R-:W-:-:S05]  /*1c9430*/  F2FP.SATFINITE.E5M2.F32.PACK_AB_MERGE_C R2, R36, R34, RZ ;  /* 0x000000222402723e */ /* 0x004fca00048060ff */
[----:B------:R1:W-:Y:S01]  /*1c9440*/  STL [R1+0x56d8], R2 ;  /* 0x0056d80201007387 */ /* 0x0003e20000100800 */
[----:B---3--:R-:W-:-:S05]  /*1c9450*/  F2FP.SATFINITE.E5M2.F32.PACK_AB_MERGE_C R5, R38, R37, RZ ;  /* 0x000000252605723e */ /* 0x008fca00048060ff */
[----:B------:R-:W-:Y:S01]  /*1c9460*/  STL [R1+0x56d4], R5 ;  /* 0x0056d40501007387 */ /* 0x000fe20000100800 */
[----:B-1----:R-:W-:-:S03]  /*1c9470*/  F2FP.SATFINITE.E5M2.F32.PACK_AB_MERGE_C R2, R48, R47, RZ ;  /* 0x0000002f3002723e */ /* 0x002fc600048060ff */
[----:B------:R-:W2:Y:S04]  /*1c9480*/  LDL.LU R34, [R1+0x11a8] ;  /* 0x0011a80001227983 */ /* 0x000ea80000300800 */
[----:B------:R-:W2:Y:S04]  /*1c9490*/  LDL.LU R36, [R1+0x11ac] ;  /* 0x0011ac0001247983 */ /* 0x000ea80000300800 */
[----:B------:R1:W-:Y:S04]  /*1c94a0*/  STL [R1+0x56e8], R2 ;  /* 0x0056e80201007387 */ /* 0x0003e80000100800 */
[----:B------:R-:W3:Y:S04]  /*1c94b0*/  LDL.LU R37, [R1+0x11b0] ;  /* 0x0011b00001257983 */ /* 0x000ee80000300800 */
[----:B------:R-:W3:Y:S01]  /*1c94c0*/  LDL.LU R38, [R1+0x11b4] ;  /* 0x0011b40001267983 */ /* 0x000ee20000300800 */
[----:B-1----:R-:W-:-:S03]  /*1c94d0*/  SHF.R.S32.HI R2, RZ, 0x1f, R0 ;  /* 0x0000001fff027819 */ /* 0x002fc60000011400 */
[----:B------:R-:W3:Y:S02]  /*1c94e0*/  LDL.LU R47, [R1+0x11b8] ;  /* 0x0011b800012f7983 */ /* 0x000ee40000300800 */
[----:B------:R-:W-:Y:S02]  /*1c94f0*/  IMAD.X R45, R2, 0x1, R19, P1 ;  /* 0x00000001022d7824 */ /* 0x000fe400008e0613 */
[----:B------:R-:W3:Y:S01]  /*1c9500*/  LDL.LU R48, [R1+0x11bc] ;  /* 0x0011bc0001307983 */ /* 0x000ee20000300800 */
[----:B----4-:R-:W-:-:S03]  /*1c9510*/  F2FP.SATFINITE.E5M2.F32.PACK_AB_MERGE_C R27, R26, R35, RZ ;  /* 0x000000231a1b723e */ /* 0x010fc600048060ff */
[----:B------:R-:W-:Y:S01]  /*1c9520*/  STL.64 [R1+0x1dc0], R44 ;  /* 0x001dc02c01007387 */ /* 0x000fe20000100a00 */
[----:B------:R-:W-:Y:S02]  /*1c9530*/  F2FP.SATFINITE.E5M2.F32.PACK_AB_MERGE_C R26, R4, R31, RZ ;  /* 0x0000001f041a723e */ /* 0x000fe400048060ff */
[----:B------:R-:W-:Y:S01]  /*1c9540*/  IADD3 R4, P1, PT, R0, R10, RZ ;  /* 0x0000000a00047210 */ /* 0x000fe20007f3e0ff */
[----:B------:R1:W-:Y:S04]  /*1c9550*/  STL [R1+0x56e4], R27 ;  /* 0x0056e41b01007387 */ /* 0x0003e80000100800 */
[----:B------:R-:W-:Y:S01]  /*1c9560*/  IMAD.X R5, R2, 0x1, R9, P1 ;  /* 0x0000000102057824 */ /* 0x000fe200008e0609 */
[----:B------:R4:W-:Y:S04]  /*1c9570*/  STL [R1+0x56f8], R26 ;  /* 0x0056f81a01007387 */ /* 0x0009e80000100800 */
[----:B------:R0:W-:Y:S01]  /*1c9580*/  STL.64 [R1+0x1db8], R4 ;  /* 0x001db80401007387 */ /* 0x0001e20000100a00 */
[----:B-1----:R-:W-:-:S02]  /*1c9590*/  F2FP.SATFINITE.E5M2.F32.PACK_AB_MERGE_C R27, R40, R39, RZ ;  /* 0x00000027281b723e */ /* 0x002fc400048060ff */
[----:B----4-:R-:W-:Y:S02]  /*1c95a0*/  F2FP.SATFINITE.E5M2.F32.PACK_AB_MERGE_C R26, R32, R60, RZ ;  /* 0x0000003c201a723e */ /* 0x010fe400048060ff */
[----:B0-----:R-:W-:Y:S01]  /*1c95b0*/  IADD3 R4, P1, PT, R0, R18, RZ ;  /* 0x0000001200047210 */ /* 0x001fe20007f3e0ff */
[----:B------:R-:W-:Y:S04]  /*1c95c0*/  STL [R1+0x56f4], R27 ;  /* 0x0056f41b01007387 */ /* 0x000fe80000100800 */
[----:B------:R-:W-:Y:S01]  /*1c95d0*/  IMAD.X R5, R2, 0x1, R17, P1 ;  /* 0x0000000102057824 */ /* 0x000fe200008e0611 */
[----:B------:R0:W-:Y:S04]  /*1c95e0*/  STL [R1+0x5708], R26 ;  /* 0x0057081a01007387 */ /* 0x0001e80000100800 */
[----:B------:R1:W-:Y:S01]  /*1c95f0*/  STL.64 [R1+0x1db0], R4 ;  /* 0x001db00401007387 */ /* 0x0003e20000100a00 */
[----:B0-----:R-:W-:-:S02]  /*1c9600*/  F2FP.SATFINITE.E5M2.F32.PACK_AB_MERGE_C R26, R7, R42, RZ ;  /* 0x0000002a071a723e */ /* 0x001fc400048060ff */
[----:B------:R-:W-:Y:S02]  /*1c9610*/  F2FP.SATFINITE.E5M2.F32.PACK_AB_MERGE_C R7, R28, R25, RZ ;  /* 0x000000191c07723e */ /* 0x000fe400048060ff */
[----:B-1----:R-:W-:Y:S01]  /*1c9620*/  IADD3 R4, P1, PT, R0, R12, RZ ;  /* 0x0000000c00047210 */ /* 0x002fe20007f3e0ff */
[----:B------:R-:W-:Y:S04]  /*1c9630*/  STL [R1+0x5704], R26 ;  /* 0x0057041a01007387 */ /* 0x000fe80000100800 */
[----:B------:R-:W-:Y:S01]  /*1c9640*/  IMAD.X R5, R2, 0x1, R11, P1 ;  /* 0x0000000102057824 */ /* 0x000fe200008e060b */
[----:B------:R0:W-:Y:S04]  /*1c9650*/  STL [R1+0x5718], R7 ;  /* 0x0057180701007387 */ /* 0x0001e80000100800 */
[----:B------:R1:W-:Y:S01]  /*1c9660*/  STL.64 [R1+0x1da8], R4 ;  /* 0x001da80401007387 */ /* 0x0003e20000100a00 */
[----:B------:R-:W-:-:S02]  /*1c9670*/  F2FP.SATFINITE.E5M2.F32.PACK_AB_MERGE_C R25, R33, R29, RZ ;  /* 0x0000001d2119723e */ /* 0x000fc400048060ff */
[----:B0-----:R-:W-:Y:S02]  /*1c9680*/  F2FP.SATFINITE.E5M2.F32.PACK_AB_MERGE_C R7, R58, R51, RZ ;  /* 0x000000333a07723e */ /* 0x001fe400048060ff */
[----:B-1----:R-:W-:Y:S01]  /*1c9690*/  IADD3 R4, P1, PT, R0, R22, RZ ;  /* 0x0000001600047210 */ /* 0x002fe20007f3e0ff */
[----:B------:R-:W-:Y:S04]  /*1c96a0*/  STL [R1+0x5714], R25 ;  /* 0x0057141901007387 */ /* 0x000fe80000100800 */
[----:B------:R-:W-:Y:S01]  /*1c96b0*/  IMAD.X R5, R2, 0x1, R21, P1 ;  /* 0x0000000102057824 */ /* 0x000fe200008e0615 */
[----:B------:R-:W-:Y:S04]  /*1c96c0*/  STL [R1+0x5394], R7 ;  /* 0x0053940701007387 */ /* 0x000fe80000100800 */
[----:B------:R0:W-:Y:S01]  /*1c96d0*/  STL.64 [R1+0x1da0], R4 ;  /* 0x001da00401007387 */ /* 0x0001e20000100a00 */
[----:B------:R-:W-:-:S03]  /*1c96e0*/  F2FP.SATFINITE.E5M2.F32.PACK_AB_MERGE_C R3, R8, R3, RZ ;  /* 0x000000030803723e */ /* 0x000fc600048060ff */
[----:B------:R-:W4:Y:S01]  /*1c96f0*/  LDL.LU R51, [R1+0x11c0] ;  /* 0x0011c00001337983 */ /* 0x000f220000300800 */
[----:B0-----:R-:W-:-:S05]  /*1c9700*/  F2FP.SATFINITE.E5M2.F32.PACK_AB_MERGE_C R4, R6, R61, RZ ;  /* 0x0000003d0604723e */ /* 0x001fca00048060ff */
[----:B------:R-:W-:Y:S04]  /*1c9710*/  STL [R1+0x5398], R4 ;  /* 0x0053980401007387 */ /* 0x000fe80000100800 */
[----:B------:R-:W4:Y:S04]  /*1c9720*/  LDL.LU R58, [R1+0x11c4] ;  /* 0x0011c400013a7983 */ /* 0x000f280000300800 */
[----:B------:R0:W-:Y:S04]  /*1c9730*/  STL [R1+0x2708], R3 ;  /* 0x0027080301007387 */ /* 0x0001e80000100800 */
[----:B------:R-:W4:Y:S04]  /*1c9740*/  LDL.LU R61, [R1+0x11c8] ;  /* 0x0011c800013d7983 */ /* 0x000f280000300800 */
[----:B------:R-:W4:Y:S04]  /*1c9750*/  LDL.LU R6, [R1+0x11cc] ;  /* 0x0011cc0001067983 */ /* 0x000f280000300800 */
[----:B0-----:R-:W4:Y:S04]  /*1c9760*/  LDL.LU R3, [R1+0x11d0] ;  /* 0x0011d00001037983 */ /* 0x001f280000300800 */
[----:B------:R-:W4:Y:S01]  /*1c9770*/  LDL.LU R8, [R1+0x11d4] ;  /* 0x0011d40001087983 */ /* 0x000f220000300800 */
[----:B------:R-:W-:-:S05]  /*1c9780*/  IADD3 R4, P1, PT, R0, R24, RZ ;  /* 0x0000001800047210 */ /* 0x000fca0007f3e0ff */
[----:B------:R-:W-:-:S05]  /*1c9790*/  IMAD.X R5, R2, 0x1, R23, P1 ;  /* 0x0000000102057824 */ /* 0x000fca00008e0617 */
[----:B------:R0:W-:Y:S02]  /*1c97a0*/  STL.64 [R1+0x1d98], R4 ;  /* 0x001d980401007387 */ /* 0x0001e40000100a00 */
[----:B0-----:R-:W-:-:S05]  /*1c97b0*/  IADD3 R4, P1, PT, R0, R16, RZ ;  /* 0x0000001000047210 */ /* 0x001fca0007f3e0ff */
[----:B------:R-:W-:Y:S01]  /*1c97c0*/  IMAD.X R5, R2, 0x1, R15, P1 ;  /* 0x0000000102057824 */ /* 0x000fe200008e060f */
[----:B--2---:R-:W-:-:S05]  /*1c97d0*/  F2FP.SATFINITE.E5M2.F32.PACK_AB_MERGE_C R25, R36, R34, RZ ;  /* 0x000000222419723e */ /* 0x004fca00048060ff */
[----:B------:R-:W-:Y:S01]  /*1c97e0*/  STL [R1+0x2748], R25 ;  /* 0x0027481901007387 */ /* 0x000fe20000100800 */
[----:B---3--:R-:W-:-:S05]  /*1c97f0*/  F2FP.SATFINITE.E5M2.F32.PACK_AB_MERGE_C R7, R38, R37, RZ ;  /* 0x000000252607723e */ /* 0x008fca00048060ff */
[----:B------:R0:W-:Y:S04]  /*1c9800*/  STL [R1+0x2648], R7 ;  /* 0x0026480701007387 */ /* 0x0001e80000100800 */
[----:B------:R1:W-:Y:S01]  /*1c9810*/  STL.64 [R1+0x1d90], R4 ;  /* 0x001d900401007387 */ /* 0x0003e20000100a00 */
[----:B0-----:R-:W-:Y:S02]  /*1c9820*/  F2FP.SATFINITE.E5M2.F32.PACK_AB_MERGE_C R7, R48, R47, RZ ;  /* 0x0000002f3007723e */ /* 0x001fe400048060ff */
[----:B-1----:R-:W-:-:S03]  /*1c9830*/  IADD3 R4, P1, PT, R0, R14, RZ ;  /* 0x0000000e00047210 */ /* 0x002fc60007f3e0ff */
[----:B------:R0:W-:Y:S02]  /*1c9840*/  STL [R1+0x265c], R7 ;  /* 0x00265c0701007387 */ /* 0x0001e40000100800 */
[----:B------:R-:W-:Y:S02]  /*1c9850*/  IMAD.X R5, R2, 0x1, R13, P1 ;  /* 0x0000000102057824 */ /* 0x000fe400008e060d */
[----:B------:R-:W2:Y:S04]  /*1c9860*/  LDL.LU R35, [R1+0x11d8] ;  /* 0x0011d80001237983 */ /* 0x000ea80000300800 */
[----:B------:R-:W2:Y:S04]  /*1c9870*/  LDL.LU R2, [R1+0x11dc] ;  /* 0x0011dc0001027983 */ /* 0x000ea80000300800 */
        /* <DEDUP_REMOVED lines=17> */
[----:B----4-:R-:W-:-:S05]  /*1c9990*/  F2FP.SATFINITE.E5M2.F32.PACK_AB_MERGE_C R4, R58, R51, RZ ;  /* 0x000000333a04723e */ /* 0x010fca00048060ff */
[----:B------:R0:W-:Y:S02]  /*1c99a0*/  STL [R1+0x24d8], R4 ;  /* 0x0024d80401007387 */ /* 0x0001e40000100800 */
[----:B0-----:R-:W-:Y:S02]  /*1c99b0*/  F2FP.SATFINITE.E5M2.F32.PACK_AB_MERGE_C R4, R6, R61, RZ ;  /* 0x0000003d0604723e */ /* 0x001fe400048060ff */
[----:B------:R-:W-:-:S03]  /*1c99c0*/  F2FP.SATFINITE.E5M2.F32.PACK_AB_MERGE_C R3, R8, R3, RZ ;  /* 0x000000030803723e */ /* 0x000fc600048060ff */
[----:B------:R-:W-:Y:S04]  /*1c99d0*/  STL [R1+0x24dc], R4 ;  /* 0x0024dc0401007387 */ /* 0x000fe80000100800 */
[----:B------:R-:W4:Y:S04]  /*1c99e0*/  LDL.LU R29, [R1+0x1220] ;  /* 0x00122000011d7983 */ /* 0x000f280000300800 */
[----:B------:R-:W4:Y:S04]  /*1c99f0*/  LDL.LU R33, [R1+0x1224] ;  /* 0x0012240001217983 */ /* 0x000f280000300800 */
[----:B------:R0:W-:Y:S04]  /*1c9a00*/  STL [R1+0x23fc], R3 ;  /* 0x0023fc0301007387 */ /* 0x0001e80000100800 */
[----:B------:R-:W4:Y:S04]  /*1c9a10*/  LDL.LU R51, [R1+0x1228] ;  /* 0x0012280001337983 */ /* 0x000f280000300800 */
[----:B------:R-:W4:Y:S04]  /*1c9a20*/  LDL.LU R58, [R1+0x122c] ;  /* 0x00122c00013a7983 */ /* 0x000f280000300800 */
[----:B------:R-:W4:Y:S04]  /*1c9a30*/  LDL.LU R61, [R1+0x1230] ;  /* 0x00123000013d7983 */ /* 0x000f280000300800 */
[----:B------:R-:W4:Y:S04]  /*1c9a40*/  LDL.LU R6, [R1+0x1234] ;  /* 0x0012340001067983 */ /* 0x000f280000300800 */
[----:B0-----:R-:W4:Y:S04]  /*1c9a50*/  LDL.LU R3, [R1+0x1238] ;  /* 0x0012380001037983 */ /* 0x001f280000300800 */
[----:B------:R-:W4:Y:S01]  /*1c9a60*/  LDL.LU R8, [R1+0x123c] ;  /* 0x00123c0001087983 */ /* 0x000f220000300800 */
[----:B------:R-:W-:Y:S01]  /*1c9a70*/  VIADD R0, R0, UR6 ;  /* 0x0000000600007c36 */ /* 0x000fe20008000000 */
[----:B------:R-:W0:Y:S04]  /*1c9a80*/  LDCU UR6, c[0x0][0x3b8] ;  /* 0x00007700ff0677ac */ /* 0x000e280008000800 */
[----:B------:R-:W-:-:S02]  /*1c9a90*/  SHF.R.S32.HI R4, RZ, 0x1f, R0 ;  /* 0x0000001fff047819 */ /* 0x000fc40000011400 */
[----:B------:R-:W-:-:S05]  /*1c9aa0*/  IADD3 R44, P1, PT, R0, R20, RZ ;  /* 0x00000014002c7210 */ /* 0x000fca0007f3e0ff */
[----:B------:R-:W-:-:S05]  /*1c9ab0*/  IMAD.X R45, R4, 0x1, R19, P1 ;  /* 0x00000001042d7824 */ /* 0x000fca00008e0613 */
[----:B------:R-:W-:Y:S01]  /*1c9ac0*/  STL.64 [R1+0x1d80], R44 ;  /* 0x001d802c01007387 */ /* 0x000fe20000100a00 */
[----:B--2---:R-:W-:Y:S02]  /*1c9ad0*/  F2FP.SATFINITE.E5M2.F32.PACK_AB_MERGE_C R5, R2, R35, RZ ;  /* 0x000000230205723e */ /* 0x004fe400048060ff */
[----:B---3--:R-:W-:Y:S02]  /*1c9ae0*/  F2FP.SATFINITE.E5M2.F32.PACK_AB_MERGE_C R2, R31, R26, RZ ;  /* 0x0000001a1f02723e */ /* 0x008fe400048060ff */
[----:B------:R-:W-:Y:S01]  /*1c9af0*/  IADD3 R26, P1, PT, R0, R10, RZ ;  /* 0x0000000a001a7210 */ /* 0x000fe20007f3e0ff */
[----:B------:R1:W-:Y:S04]  /*1c9b00*/  STL [R1+0x243c], R5 ;  /* 0x00243c0501007387 */ /* 0x0003e80000100800 */
[----:B------:R-:W-:Y:S01]  /*1c9b10*/  IMAD.X R27, R4, 0x1, R9, P1 ;  /* 0x00000001041b7824 */ /* 0x000fe200008e0609 */
[----:B------:R2:W-:Y:S04]  /*1c9b20*/  STL [R1+0x2128], R2 ;  /* 0x0021280201007387 */ /* 0x0005e80000100800 */
[----:B------:R3:W-:Y:S01]  /*1c9b30*/  STL.64 [R1+0x1d78], R26 ;  /* 0x001d781a01007387 */ /* 0x0007e20000100a00 */
[----:B-1----:R-:W-:-:S02]  /*1c9b40*/  F2FP.SATFINITE.E5M2.F32.PACK_AB_MERGE_C R5, R40, R39, RZ ;  /* 0x000000272805723e */ /* 0x002fc400048060ff */
[----:B--2---:R-:W-:Y:S02]  /*1c9b50*/  F2FP.SATFINITE.E5M2.F32.PACK_AB_MERGE_C R2, R32, R60, RZ ;  /* 0x0000003c2002723e */ /* 0x004fe400048060ff */
[----:B---3--:R-:W-:Y:S01]  /*1c9b60*/  IADD3 R26, P1, PT, R0, R18, RZ ;  /* 0x00000012001a7210 */ /* 0x008fe20007f3e0ff */
        /* <DEDUP_REMOVED lines=12> */
[----:B--2---:R-:W-:-:S03]  /*1c9c30*/  F2FP.SATFINITE.E5M2.F32.PACK_AB_MERGE_C R2, R38, R37, RZ ;  /* 0x000000252602723e */ /* 0x004fc600048060ff */
[----:B------:R-:W-:Y:S01]  /*1c9c40*/  STL [R1+0x207c], R5 ;  /* 0x00207c0501007387 */ /* 0x000fe20000100800 */
[----:B---3--:R-:W-:-:S03]  /*1c9c50*/  IADD3 R26, P1, PT, R0, R22, RZ ;  /* 0x00000016001a7210 */ /* 0x008fc60007f3e0ff */
[----:B------:R1:W-:Y:S02]  /*1c9c60*/  STL [R1+0x7f4], R2 ;  /* 0x0007f40201007387 */ /* 0x0003e40000100800 */
[----:B------:R-:W-:Y:S02]  /*1c9c70*/  IMAD.X R27, R4, 0x1, R21, P1 ;  /* 0x00000001041b7824 */ /* 0x000fe400008e0615 */
[----:B------:R-:W2:Y:S04]  /*1c9c80*/  LDL.LU R34, [R1+0x1240] ;  /* 0x0012400001227983 */ /* 0x000ea80000300800 */
[----:B------:R-:W2:Y:S01]  /*1c9c90*/  LDL.LU R36, [R1+0x1244] ;  /* 0x0012440001247983 */ /* 0x000ea20000300800 */
[----:B-1----:R-:W-:-:S03]  /*1c9ca0*/  F2FP.SATFINITE.E5M2.F32.PACK_AB_MERGE_C R2, R48, R47, RZ ;  /* 0x0000002f3002723e */ /* 0x002fc600048060ff */
[----:B------:R1:W-:Y:S04]  /*1c9cb0*/  STL.64 [R1+0x1d60], R26 ;  /* 0x001d601a01007387 */ /* 0x0003e80000100a00 */
[----:B------:R4:W-:Y:S04]  /*1c9cc0*/  STL [R1+0x1060], R2 ;  /* 0x0010600201007387 */ /* 0x0009e80000100800 */
[----:B------:R-:W3:Y:S04]  /*1c9cd0*/  LDL.LU R37, [R1+0x1248] ;  /* 0x0012480001257983 */ /* 0x000ee80000300800 */
[----:B------:R-:W3:Y:S01]  /*1c9ce0*/  LDL.LU R38, [R1+0x124c] ;  /* 0x00124c0001267983 */ /* 0x000ee20000300800 */
[----:B-1----:R-:W-:-:S03]  /*1c9cf0*/  IADD3 R26, P1, PT, R0, R24, RZ ;  /* 0x00000018001a7210 */ /* 0x002fc60007f3e0ff */
[----:B------:R-:W3:Y:S04]  /*1c9d00*/  LDL.LU R47, [R1+0x1380] ;  /* 0x00138000012f7983 */ /* 0x000ee80000300800 */
[----:B------:R-:W3:Y:S01]  /*1c9d10*/  LDL.LU R48, [R1+0x1384] ;  /* 0x0013840001307983 */ /* 0x000ee20000300800 */
[----:B------:R-:W-:Y:S01]  /*1c9d20*/  IMAD.X R27, R4, 0x1, R23, P1 ;  /* 0x00000001041b7824 */ /* 0x000fe200008e0617 */
[----:B----4-:R-:W-:-:S05]  /*1c9d30*/  F2FP.SATFINITE.E5M2.F32.PACK_AB_MERGE_C R2, R33, R29, RZ ;  /* 0x0000001d2102723e */ /* 0x010fca00048060ff */
[----:B------:R1:W-:Y:S01]  /*1c9d40*/  STL [R1+0x78c], R2 ;  /* 0x00078c0201007387 */ /* 0x0003e20000100800 */
[----:B------:R-:W-:-:S03]  /*1c9d50*/  F2FP.SATFINITE.E5M2.F32.PACK_AB_MERGE_C R5, R58, R51, RZ ;  /* 0x000000333a05723e */ /* 0x000fc600048060ff */
[----:B------:R-:W-:Y:S01]  /*1c9d60*/  STL.64 [R1+0x1d58], R26 ;  /* 0x001d581a01007387 */ /* 0x000fe20000100a00 */
[----:B-1----:R-:W-:Y:S02]  /*1c9d70*/  F2FP.SATFINITE.E5M2.F32.PACK_AB_MERGE_C R2, R6, R61, RZ ;  /* 0x0000003d0602723e */ /* 0x002fe400048060ff */
[----:B------:R-:W-:Y:S01]  /*1c9d80*/  IADD3 R6, P1, PT, R0, R16, RZ ;  /* 0x0000001000067210 */ /* 0x000fe20007f3e0ff */
[----:B------:R1:W-:Y:S04]  /*1c9d90*/  STL [R1+0x7a4], R5 ;  /* 0x0007a40501007387 */ /* 0x0003e80000100800 */
[----:B------:R-:W-:Y:S01]  /*1c9da0*/  IMAD.X R7, R4, 0x1, R15, P1 ;  /* 0x0000000104077824 */ /* 0x000fe200008e060f */
[----:B------:R4:W-:Y:S01]  /*1c9db0*/  STL [R1+0x704], R2 ;  /* 0x0007040201007387 */ /* 0x0009e20000100800 */
[----:B-1----:R-:W-:-:S02]  /*1c9dc0*/  F2FP.SATFINITE.E5M2.F32.PACK_AB_MERGE_C R5, R8, R3, RZ ;  /* 0x000000030805723e */ /* 0x002fc400048060ff */
[----:B----4-:R-:W-:Y:S01]  /*1c9dd0*/  IADD3 R2, P1, PT, R0, R14, RZ ;  /* 0x0000000e00027210 */ /* 0x010fe20007f3e0ff */
[----:B------:R1:W-:Y:S04]  /*1c9de0*/  STL.64 [R1+0x1d50], R6 ;  /* 0x001d500601007387 */ /* 0x0003e80000100a00 */
        /* <DEDUP_REMOVED lines=31> */
[----:B------:R-:W3:Y:S04]  /*1c9fe0*/  LDL.LU R33, [R1+0x12a4] ;  /* 0x0012a40001217983 */ /* 0x000ee80000300800 */
[----:B------:R-:W3:Y:S01]  /*1c9ff0*/  LDL.LU R34, [R1+0x12a8] ;  /* 0x0012a80001227983 */ /* 0x000ee20000300800 */
[----:B-1----:R-:W-:-:S03]  /*1ca000*/  SHF.R.S32.HI R2, RZ, 0x1f, R0 ;  /* 0x0000001fff027819 */ /* 0x002fc60000011400 */
[----:B------:R-:W3:Y:S04]  /*1ca010*/  LDL.LU R36, [R1+0x12ac] ;  /* 0x0012ac0001247983 */ /* 0x000ee80000300800 */
[----:B------:R-:W3:Y:S04]  /*1ca020*/  LDL.LU R37, [R1+0x12b0] ;  /* 0x0012b00001257983 */ /* 0x000ee80000300800 */
[----:B------:R-:W3:Y:S01]  /*1ca030*/  LDL.LU R38, [R1+0x12b4] ;  /* 0x0012b40001267983 */ /* 0x000ee20000300800 */
[----:B------:R-:W-:-:S03]  /*1ca040*/  IMAD.X R45, R2, 0x1, R19, P1 ;  /* 0x00000001022d7824 */ /* 0x000fc600008e0613 */
[----:B------:R-:W3:Y:S04]  /*1ca050*/  LDL.LU R47, [R1+0x12b8] ;  /* 0x0012b800012f7983 */ /* 0x000ee80000300800 */
[----:B------:R-:W3:Y:S04]  /*1ca060*/  LDL.LU R48, [R1+0x12bc] ;  /* 0x0012bc0001307983 */ /* 0x000ee80000300800 */
[----:B------:R-:W-:Y:S01]  /*1ca070*/  STL.64 [R1+0x1d40], R44 ;  /* 0x001d402c01007387 */ /* 0x000fe20000100a00 */
[----:B----4-:R-:W-:Y:S02]  /*1ca080*/  F2FP.SATFINITE.E5M2.F32.PACK_AB_MERGE_C R27, R26, R35, RZ ;  /* 0x000000231a1b723e */ /* 0x010fe400048060ff */
[----:B------:R-:W-:-:S02]  /*1ca090*/  F2FP.SATFINITE.E5M2.F32.PACK_AB_MERGE_C R26, R4, R31, RZ ;  /* 0x0000001f041a723e */ /* 0x000fc400048060ff */
        /* <DEDUP_REMOVED lines=18> */
[----:B------:R0:W-:Y:S01]  /*1ca1c0*/  STL.64 [R1+0x1d28], R4 ;  /* 0x001d280401007387 */ /* 0x0001e20000100a00 */
[----:B------:R-:W-:-:S02]  /*1ca1d0*/  F2FP.SATFINITE.E5M2.F32.PACK_AB_MERGE_C R3, R8, R3, RZ ;  /* 0x000000030803723e */ /* 0x000fc400048060ff */
[----:B0-----:R-:W-:Y:S02]  /*1ca1e0*/  F2FP.SATFINITE.E5M2.F32.PACK_AB_MERGE_C R4, R6, R61, RZ ;  /* 0x0000003d0604723e */ /* 0x001fe400048060ff */
[----:B------:R-:W4:Y:S04]  /*1ca1f0*/  LDL.LU R61, [R1+0x12c0] ;  /* 0x0012c000013d7983 */ /* 0x000f280000300800 */
        /* <DEDUP_REMOVED lines=13> */
[----:B------:R0:W-:Y:S01]  /*1ca2d0*/  STL [R1+0x450], R25 ;  /* 0x0004501901007387 */ /* 0x0001e20000100800 */
[----:B---3--:R-:W-:-:S05]  /*1ca2e0*/  F2FP.SATFINITE.E5M2.F32.PACK_AB_MERGE_C R7, R33, R29, RZ ;  /* 0x0000001d2107723e */ /* 0x008fca00048060ff */
[----:B------:R1:W-:Y:S04]  /*1ca2f0*/  STL [R1+0x438], R7 ;  /* 0x0004380701007387 */ /* 0x0003e80000100800 */
[----:B------:R2:W-:Y:S01]  /*1ca300*/  STL.64 [R1+0x1d18], R4 ;  /* 0x001d180401007387 */ /* 0x0005e20000100a00 */
[----:B0-----:R-:W-:Y:S02]  /*1ca310*/  F2FP.SATFINITE.E5M2.F32.PACK_AB_MERGE_C R25, R36, R34, RZ ;  /* 0x000000222419723e */ /* 0x001fe400048060ff */
[----:B-1----:R-:W-:Y:S02]  /*1ca320*/  F2FP.SATFINITE.E5M2.F32.PACK_AB_MERGE_C R7, R38, R37, RZ ;  /* 0x000000252607723e */ /* 0x002fe400048060ff */
[----:B--2---:R-:W-:Y:S01]  /*1ca330*/  IADD3 R4, P1, PT, R0, R16, RZ ;  /* 0x0000001000047210 */ /* 0x004fe20007f3e0ff */
[----:B------:R-:W-:Y:S04]  /*1ca340*/  STL [R1+0x440], R25 ;  /* 0x0004401901007387 */ /* 0x000fe80000100800 */
[----:B------:R-:W-:Y:S01]  /*1ca350*/  IMAD.X R5, R2, 0x1, R15, P1 ;  /* 0x0000000102057824 */ /* 0x000fe200008e060f */
[----:B------:R0:W-:Y:S04]  /*1ca360*/  STL [R1+0x428], R7 ;  /* 0x0004280701007387 */ /* 0x0001e80000100800 */
[----:B------:R1:W-:Y:S01]  /*1ca370*/  STL.64 [R1+0x1d10], R4 ;  /* 0x001d100401007387 */ /* 0x0003e20000100a00 */
[----:B0-----:R-:W-:-:S02]  /*1ca380*/  F2FP.SATFINITE.E5M2.F32.PACK_AB_MERGE_C R7, R48, R47, RZ ;  /* 0x0000002f3007723e */ /* 0x001fc400048060ff */
[----:B-1----:R-:W-:-:S03]  /*1ca390*/  IADD3 R4, P1, PT, R0, R14, RZ ;  /* 0x0000000e00047210 */ /* 0x002fc60007f3e0ff */
[----:B------:R-:W-:Y:S02]  /*1ca3a0*/  STL [R1+0x430], R7 ;  /* 0x0004300701007387 */ /* 0x000fe40000100800 */
        /* <DEDUP_REMOVED lines=14> */
[----:B----4-:R-:W-:-:S03]  /*1ca490*/  F2FP.SATFINITE.E5M2.F32.PACK_AB_MERGE_C R4, R6, R61, RZ ;  /* 0x0000003d0604723e */ /* 0x010fc600048060ff */
[----:B------:R-:W4:Y:S04]  /*1ca4a0*/  LDL.LU R61, [R1+0x1308] ;  /* 0x00130800013d7983 */ /* 0x000f280000300800 */
[----:B------:R-:W4:Y:S04]  /*1ca4b0*/  LDL.LU R6, [R1+0x130c] ;  /* 0x00130c0001067983 */ /* 0x000f280000300800 */
[----:B------:R0:W-:Y:S02]  /*1ca4c0*/  STL [R1+0x414], R4 ;  /* 0x0004140401007387 */ /* 0x0001e40000100800 */
[----:B0-----:R-:W-:-:S05]  /*1ca4d0*/  F2FP.SATFINITE.E5M2.F32.PACK_AB_MERGE_C R4, R58, R51, RZ ;  /* 0x000000333a04723e */ /* 0x001fca00048060ff */
[----:B------:R-:W-:Y:S01]  /*1ca4e0*/  STL [R1+0x418], R4 ;  /* 0x0004180401007387 */ /* 0x000fe20000100800 */
[----:B------:R-:W-:-:S03]  /*1ca4f0*/  F2FP.SATFINITE.E5M2.F32.PACK_AB_MERGE_C R3, R8, R3, RZ ;  /* 0x000000030803723e */ /* 0x000fc600048060ff */
[----:B------:R-:W4:Y:S04]  /*1ca500*/  LDL.LU R42, [R1+0x1310] ;  /* 0x00131000012a7983 */ /* 0x000f280000300800 */
        /* <DEDUP_REMOVED lines=36> */
[----:B------:R-:W-:Y:S02]  /*1ca750*/  STL [R1+0x368], R2 ;  /* 0x0003680201007387 */ /* 0x000fe40000100800 */
[----:B------:R-:W-:Y:S02]  /*1ca760*/  IMAD.X R27, R4, 0x1, R11, P1 ;  /* 0x00000001041b7824 */ /* 0x000fe400008e060b */
[----:B------:R-:W2:Y:S04]  /*1ca770*/  LDL.LU R34, [R1+0x1340] ;  /* 0x0013400001227983 */ /* 0x000ea80000300800 */
[----:B------:R-:W2:Y:S04]  /*1ca780*/  LDL.LU R36, [R1+0x1344] ;  /* 0x0013440001247983 */ /* 0x000ea80000300800 */
[----:B------:R1:W-:Y:S02]  /*1ca790*/  STL.64 [R1+0x1ce8], R26 ;  /* 0x001ce81a01007387 */ /* 0x0003e40000100a00 */
[----:B-1----:R-:W-:-:S02]  /*1ca7a0*/  IADD3 R26, P1, PT, R0, R22, RZ ;  /* 0x00000016001a7210 */ /* 0x002fc40007f3e0ff */
[----:B----4-:R-:W-:-:S05]  /*1ca7b0*/  F2FP.SATFINITE.E5M2.F32.PACK_AB_MERGE_C R2, R6, R61, RZ ;  /* 0x0000003d0602723e */ /* 0x010fca00048060ff */
[----:B------:R1:W-:Y:S04]  /*1ca7c0*/  STL [R1+0x364], R2 ;  /* 0x0003640201007387 */ /* 0x0003e80000100800 */
[----:B------:R-:W3:Y:S04]  /*1ca7d0*/  LDL.LU R37, [R1+0x1348] ;  /* 0x0013480001257983 */ /* 0x000ee80000300800 */
[----:B------:R-:W3:Y:S04]  /*1ca7e0*/  LDL.LU R38, [R1+0x134c] ;  /* 0x00134c0001267983 */ /* 0x000ee80000300800 */
[----:B------:R-:W4:Y:S04]  /*1ca7f0*/  LDL.LU R61, [R1+0x1350] ;  /* 0x00135000013d7983 */ /* 0x000f280000300800 */
[----:B------:R-:W4:Y:S01]  /*1ca800*/  LDL.LU R6, [R1+0x1354] ;  /* 0x0013540001067983 */ /* 0x000f220000300800 */
[----:B------:R-:W-:Y:S01]  /*1ca810*/  IMAD.X R27, R4, 0x1, R21, P1 ;  /* 0x00000001041b7824 */ /* 0x000fe200008e0615 */
[----:B-1----:R-:W-:-:S05]  /*1ca820*/  F2FP.SATFINITE.E5M2.F32.PACK_AB_MERGE_C R2, R7, R42, RZ ;  /* 0x0000002a0702723e */ /* 0x002fca00048060ff */
[----:B------:R-:W-:Y:S04]  /*1ca830*/  STL [R1+0x348], R2 ;  /* 0x0003480201007387 */ /* 0x000fe80000100800 */
[----:B------:R1:W-:Y:S01]  /*1ca840*/  STL.64 [R1+0x1ce0], R26 ;  /* 0x001ce01a01007387 */ /* 0x0003e20000100a00 */
[----:B------:R-:W-:Y:S02]  /*1ca850*/  F2FP.SATFINITE.E5M2.F32.PACK_AB_MERGE_C R5, R28, R25, RZ ;  /* 0x000000191c05723e */ /* 0x000fe400048060ff */
[----:B-1----:R-:W-:Y:S02]  /*1ca860*/  IADD3 R26, P1, PT, R0, R24, RZ ;  /* 0x00000018001a7210 */ /* 0x002fe40007f3e0ff */
[----:B------:R-:W-:-:S03]  /*1ca870*/  F2FP.SATFINITE.E5M2.F32.PACK_AB_MERGE_C R2, R33, R29, RZ ;  /* 0x0000001d2102723e */ /* 0x000fc600048060ff */
[----:B------:R-:W-:Y:S01]  /*1ca880*/  IMAD.X R27, R4, 0x1, R23, P1 ;  /* 0x00000001041b7824 */ /* 0x000fe200008e0617 */
[----:B------:R1:W-:Y:S04]  /*1ca890*/  STL [R1+0x350], R5 ;  /* 0x0003500501007387 */ /* 0x0003e80000100800 */
[----:B------:R0:W-:Y:S04]  /*1ca8a0*/  STL [R1+0x334], R2 ;  /* 0x0003340201007387 */ /* 0x0001e80000100800 */
[----:B------:R0:W-:Y:S01]  /*1ca8b0*/  STL.64 [R1+0x1cd8], R26 ;  /* 0x001cd81a01007387 */ /* 0x0001e20000100a00 */
[----:B-1----:R-:W-:-:S02]  /*1ca8c0*/  F2FP.SATFINITE.E5M2.F32.PACK_AB_MERGE_C R5, R48, R47, RZ ;  /* 0x0000002f3005723e */ /* 0x002fc400048060ff */
[----:B0-----:R-:W-:-:S03]  /*1ca8d0*/  F2FP.SATFINITE.E5M2.F32.PACK_AB_MERGE_C R2, R58, R51, RZ ;  /* 0x000000333a02723e */ /* 0x001fc600048060ff */
[----:B------:R0:W-:Y:S01]  /*1ca8e0*/  STL [R1+0x32c], R5 ;  /* 0x00032c0501007387 */ /* 0x0001e20000100800 */
[----:B------:R-:W-:-:S03]  /*1ca8f0*/  IADD3 R26, P1, PT, R0, R16, RZ ;  /* 0x00000010001a7210 */ /* 0x000fc60007f3e0ff */
[----:B------:R1:W-:Y:S02]  /*1ca900*/  STL [R1+0x314], R2 ;  /* 0x0003140201007387 */ /* 0x0003e40000100800 */
[----:B------:R-:W-:Y:S01]  /*1ca910*/  IMAD.X R27, R4, 0x1, R15, P1 ;  /* 0x00000001041b7824 */ /* 0x000fe200008e060f */
[----:B0-----:R-:W-:Y:S02]  /*1ca920*/  F2FP.SATFINITE.E5M2.F32.PACK_AB_MERGE_C R5, R8, R3, RZ ;  /* 0x000000030805723e */ /* 0x001fe400048060ff */
[----:B-1----:R-:W-:Y:S02]  /*1ca930*/  IADD3 R2, P1, PT, R0, R14, RZ ;  /* 0x0000000e00027210 */ /* 0x002fe40007f3e0ff */
[----:B------:R0:W-:Y:S03]  /*1ca940*/  STL.64 [R1+0x1cd0], R26 ;  /* 0x001cd01a01007387 */ /* 0x0001e60000100a00 */
[----:B------:R-:W-:Y:S01]  /*1ca950*/  IMAD.X R3, R4, 0x1, R13, P1 ;  /* 0x0000000104037824 */ /* 0x000fe200008e060d */
[----:B------:R-:W-:Y:S04]  /*1ca960*/  STL [R1+0x30c], R5 ;  /* 0x00030c0501007387 */ /* 0x000fe80000100800 */
[----:B------:R-:W4:Y:S04]  /*1ca970*/  LDL.LU R35, [R1+0x1358] ;  /* 0x0013580001237983 */ /* 0x000f280000300800 */
[----:B0-----:R-:W4:Y:S04]  /*1ca980*/  LDL.LU R26, [R1+0x135c] ;  /* 0x00135c00011a7983 */ /* 0x001f280000300800 */
        /* <DEDUP_REMOVED lines=18> */
[----:B----4-:R-:W-:-:S03]  /*1caab0*/  F2FP.SATFINITE.E5M2.F32.PACK_AB_MERGE_C R2, R6, R61, RZ ;  /* 0x0000003d0602723e */ /* 0x010fc600048060ff */
[----:B------:R-:W2:Y:S04]  /*1caac0*/  LDL.LU R60, [R1+0xe88] ;  /* 0x000e8800013c7983 */ /* 0x000ea80000300800 */
[----:B------:R-:W2:Y:S04]  /*1caad0*/  LDL.LU R32, [R1+0xe8c] ;  /* 0x000e8c0001207983 */ /* 0x000ea80000300800 */
[----:B------:R1:W-:Y:S04]  /*1caae0*/  STL [R1+0x174], R2 ;  /* 0x0001740201007387 */ /* 0x0003e80000100800 */
        /* <DEDUP_REMOVED lines=10> */
[----:B-1----:R-:W-:-:S03]  /*1cab90*/  SHF.R.S32.HI R2, RZ, 0x1f, R0 ;  /* 0x0000001fff027819 */ /* 0x002fc60000011400 */
[----:B------:R-:W4:Y:S04]  /*1caba0*/  LDL.LU R61, [R1+0x13b8] ;  /* 0x0013b800013d7983 */ /* 0x000f280000300800 */
[----:B------:R-:W4:Y:S01]  /*1cabb0*/  LDL.LU R6, [R1+0x13bc] ;  /* 0x0013bc0001067983 */ /* 0x000f220000300800 */
[----:B------:R-:W-:-:S05]  /*1cabc0*/  IMAD.X R45, R2, 0x1, R19, P1 ;  /* 0x00000001022d7824 */ /* 0x000fca00008e0613 */
[----:B------:R-:W-:Y:S01]  /*1cabd0*/  STL.64 [R1+0x1cc0], R44 ;  /* 0x001cc02c01007387 */ /* 0x000fe20000100a00 */
[----:B------:R-:W-:Y:S02]  /*1cabe0*/  F2FP.SATFINITE.E5M2.F32.PACK_AB_MERGE_C R27, R26, R35, RZ ;  /* 0x000000231a1b723e */ /* 0x000fe400048060ff */
[----:B------:R-:W-:Y:S02]  /*1cabf0*/  F2FP.SATFINITE.E5M2.F32.PACK_AB_MERGE_C R26, R4, R31, RZ ;  /* 0x0000001f041a723e */ /* 0x000fe400048060ff */
[----:B------:R-:W-:Y:S01]  /*1cac00*/  IADD3 R4, P1, PT, R0, R10, RZ ;  /* 0x0000000a00047210 */ /* 0x000fe20007f3e0ff */
[----:B------:R1:W-:Y:S04]  /*1cac10*/  STL [R1+0x170], R27 ;  /* 0x0001701b01007387 */ /* 0x0003e80000100800 */
[----:B------:R-:W-:Y:S01]  /*1cac20*/  IMAD.X R5, R2, 0x1, R9, P1 ;  /* 0x0000000102057824 */ /* 0x000fe200008e0609 */
[----:B------:R0:W-:Y:S04]  /*1cac30*/  STL [R1+0x168], R26 ;  /* 0x0001681a01007387 */ /* 0x0001e80000100800 */
[----:B------:R0:W-:Y:S01]  /*1cac40*/  STL.64 [R1+0x1cb8], R4 ;  /* 0x001cb80401007387 */ /* 0x0001e20000100a00 */
[----:B-1----:R-:W-:-:S02]  /*1cac50*/  F2FP.SATFINITE.E5M2.F32.PACK_AB_MERGE_C R27, R40, R39, RZ ;  /* 0x00000027281b723e */ /* 0x002fc400048060ff */
[----:B0-----:R-:W-:Y:S02]  /*1cac60*/  F2FP.SATFINITE.E5M2.F32.PACK_AB_MERGE_C R26, R48, R47, RZ ;  /* 0x0000002f301a723e */ /* 0x001fe400048060ff */
[----:B------:R-:W-:Y:S01]  /*1cac70*/  IADD3 R4, P1, PT, R0, R18, RZ ;  /* 0x0000001200047210 */ /* 0x000fe20007f3e0ff */
[----:B------:R-:W-:Y:S04]  /*1cac80*/  STL [R1+0x16c], R27 ;  /* 0x00016c1b01007387 */ /* 0x000fe80000100800 */
[----:B------:R-:W-:Y:S01]  /*1cac90*/  IMAD.X R5, R2, 0x1, R17, P1 ;  /* 0x0000000102057824 */ /* 0x000fe200008e0611 */
[----:B------:R-:W-:Y:S04]  /*1caca0*/  STL [R1+0x150], R26 ;  /* 0x0001501a01007387 */ /* 0x000fe80000100800 */
[----:B------:R0:W-:Y:S02]  /*1cacb0*/  STL.64 [R1+0x1cb0], R4 ;  /* 0x001cb00401007387 */ /* 0x0001e40000100a00 */
[----:B0-----:R-:W-:-:S02]  /*1cacc0*/  F2FP.SATFINITE.E5M2.F32.PACK_AB_MERGE_C R5, R58, R51, RZ ;  /* 0x000000333a05723e */ /* 0x001fc400048060ff */
[----:B------:R-:W-:Y:S02]  /*1cacd0*/  F2FP.SATFINITE.E5M2.F32.PACK_AB_MERGE_C R4, R8, R3, RZ ;  /* 0x000000030804723e */ /* 0x000fe400048060ff */
[----:B------:R-:W4:Y:S04]  /*1cace0*/  LDL.LU R3, [R1+0x13c0] ;  /* 0x0013c00001037983 */ /* 0x000f280000300800 */
[----:B------:R-:W-:Y:S04]  /*1cacf0*/  STL [R1+0x154], R5 ;  /* 0x0001540501007387 */ /* 0x000fe80000100800 */
[----:B------:R-:W4:Y:S04]  /*1cad00*/  LDL.LU R8, [R1+0x13c4] ;  /* 0x0013c40001087983 */ /* 0x000f280000300800 */
[----:B------:R0:W-:Y:S04]  /*1cad10*/  STL [R1+0x14c], R4 ;  /* 0x00014c0401007387 */ /* 0x0001e80000100800 */
[----:B------:R-:W4:Y:S04]  /*1cad20*/  LDL.LU R47, [R1+0x13c8] ;  /* 0x0013c800012f7983 */ /* 0x000f280000300800 */
[----:B------:R-:W4:Y:S01]  /*1cad30*/  LDL.LU R48, [R1+0x13cc] ;  /* 0x0013cc0001307983 */ /* 0x000f220000300800 */
[----:B0-----:R-:W-:-:S03]  /*1cad40*/  IADD3 R4, P1, PT, R0, R12, RZ ;  /* 0x0000000c00047210 */ /* 0x001fc60007f3e0ff */
[----:B------:R-:W4:Y:S02]  /*1cad50*/  LDL.LU R51, [R1+0x13d0] ;  /* 0x0013d00001337983 */ /* 0x000f240000300800 */
[----:B------:R-:W-:Y:S02]  /*1cad60*/  IMAD.X R5, R2, 0x1, R11, P1 ;  /* 0x0000000102057824 */ /* 0x000fe400008e060b */
[----:B------:R-:W4:Y:S04]  /*1cad70*/  LDL.LU R58, [R1+0x13d4] ;  /* 0x0013d400013a7983 */ /* 0x000f280000300800 */
        /* <DEDUP_REMOVED lines=8> */
[----:B----4-:R-:W-:Y:S02]  /*1cae00*/  F2FP.SATFINITE.E5M2.F32.PACK_AB_MERGE_C R25, R28, R25, RZ ;  /* 0x000000191c19723e */ /* 0x010fe400048060ff */
        /* <DEDUP_REMOVED lines=8> */
[----:B--2---:R-:W-:Y:S01]  /*1cae90*/  IADD3 R4, P1, PT, R0, R16, RZ ;  /* 0x0000001000047210 */ /* 0x004fe20007f3e0ff */
[----:B------:R-:W-:Y:S04]  /*1caea0*/  STL [R1+0x269c], R25 ;  /* 0x00269c1901007387 */ /* 0x000fe80000100800 */
[----:B------:R-:W-:Y:S01]  /*1caeb0*/  IMAD.X R5, R2, 0x1, R15, P1 ;  /* 0x0000000102057824 */ /* 0x000fe200008e060f */
[----:B------:R-:W-:Y:S01]  /*1caec0*/  STL [R1+0x250c], R7 ;  /* 0x00250c0701007387 */ /* 0x000fe20000100800 */
[----:B------:R-:W-:-:S03]  /*1caed0*/  F2FP.SATFINITE.E5M2.F32.PACK_AB_MERGE_C R6, R6, R61, RZ ;  /* 0x0000003d0606723e */ /* 0x000fc600048060ff */
[----:B------:R0:W-:Y:S04]  /*1caee0*/  STL.64 [R1+0x1c90], R4 ;  /* 0x001c900401007387 */ /* 0x0001e80000100a00 */
[----:B------:R1:W-:Y:S04]  /*1caef0*/  STL [R1+0x257c], R6 ;  /* 0x00257c0601007387 */ /* 0x0003e80000100800 */
[----:B------:R-:W2:Y:S01]  /*1caf00*/  LDL.LU R61, [R1+0x13d8] ;  /* 0x0013d800013d7983 */ /* 0x000ea20000300800 */
[----:B0-----:R-:W-:-:S03]  /*1caf10*/  IADD3 R4, P1, PT, R0, R14, RZ ;  /* 0x0000000e00047210 */ /* 0x001fc60007f3e0ff */
[----:B-1----:R-:W2:Y:S02]  /*1caf20*/  LDL.LU R6, [R1+0x13dc] ;  /* 0x0013dc0001067983 */ /* 0x002ea40000300800 */
[----:B------:R-:W-:Y:S02]  /*1caf30*/  IMAD.X R5, R2, 0x1, R13, P1 ;  /* 0x0000000102057824 */ /* 0x000fe400008e060d */
[----:B------:R-:W3:Y:S04]  /*1caf40*/  LDL.LU R31, [R1+0x13e0] ;  /* 0x0013e000011f7983 */ /* 0x000ee80000300800 */
[----:B------:R0:W-:Y:S04]  /*1caf50*/  STL.64 [R1+0x1c88], R4 ;  /* 0x001c880401007387 */ /* 0x0001e80000100a00 */
[----:B0-----:R-:W3:Y:S04]  /*1caf60*/  LDL.LU R4, [R1+0x13e4] ;  /* 0x0013e40001047983 */ /* 0x001ee80000300800 */
        /* <DEDUP_REMOVED lines=15> */
[----:B------:R1:W-:Y:S01]  /*1cb060*/  STL [R1+0x234c], R2 ;  /* 0x00234c0201007387 */ /* 0x0003e20000100800 */
[----:B------:R-:W-:-:S03]  /*1cb070*/  IADD3 R26, P1, PT, R0, R20, RZ ;  /* 0x00000014001a7210 */ /* 0x000fc60007f3e0ff */
[----:B------:R-:W4:Y:S04]  /*1cb080*/  LDL.LU R60, [R1+0x1408] ;  /* 0x00140800013c7983 */ /* 0x000f280000300800 */
[----:B------:R-:W4:Y:S01]  /*1cb090*/  LDL.LU R32, [R1+0x140c] ;  /* 0x00140c0001207983 */ /* 0x000f220000300800 */
[----:B-1----:R-:W-:-:S03]  /*1cb0a0*/  SHF.R.S32.HI R2, RZ, 0x1f, R0 ;  /* 0x0000001fff027819 */ /* 0x002fc60000011400 */
[----:B------:R-:W4:Y:S02]  /*1cb0b0*/  LDL.LU R42, [R1+0x1410] ;  /* 0x00141000012a7983 */ /* 0x000f240000300800 */
[----:B------:R-:W-:-:S05]  /*1cb0c0*/  IMAD.X R27, R2, 0x1, R19, P1 ;  /* 0x00000001021b7824 */ /* 0x000fca00008e0613 */
        /* <DEDUP_REMOVED lines=12> */
[----:B------:R-:W2:Y:S04]  /*1cb190*/  LDL.LU R6, [R1+0x143c] ;  /* 0x00143c0001067983 */ /* 0x000ea80000300800 */
[----:B------:R1:W-:Y:S01]  /*1cb1a0*/  STL [R1+0x236c], R5 ;  /* 0x00236c0501007387 */ /* 0x0003e20000100800 */
[----:B---3--:R-:W-:Y:S02]  /*1cb1b0*/  F2FP.SATFINITE.E5M2.F32.PACK_AB_MERGE_C R26, R4, R31, RZ ;  /* 0x0000001f041a723e */ /* 0x008fe400048060ff */
[----:B------:R-:W-:-:S05]  /*1cb1c0*/  IADD3 R4, P1, PT, R0, R10, RZ ;  /* 0x0000000a00047210 */ /* 0x000fca0007f3e0ff */
[----:B-1----:R-:W-:Y:S01]  /*1cb1d0*/  IMAD.X R5, R2, 0x1, R9, P1 ;  /* 0x0000000102057824 */ /* 0x002fe200008e0609 */
[----:B------:R1:W-:Y:S01]  /*1cb1e0*/  STL [R1+0x20dc], R26 ;  /* 0x0020dc1a01007387 */ /* 0x0003e20000100800 */
[----:B----4-:R-:W-:-:S03]  /*1cb1f0*/  F2FP.SATFINITE.E5M2.F32.PACK_AB_MERGE_C R27, R40, R39, RZ ;  /* 0x00000027281b723e */ /* 0x010fc600048060ff */
[----:B------:R3:W-:Y:S01]  /*1cb200*/  STL.64 [R1+0x1c78], R4 ;  /* 0x001c780401007387 */ /* 0x0007e20000100a00 */
[----:B-1----:R-:W-:Y:S02]  /*1cb210*/  F2FP.SATFINITE.E5M2.F32.PACK_AB_MERGE_C R26, R38, R37, RZ ;  /* 0x00000025261a723e */ /* 0x002fe400048060ff */
[----:B---3--:R-:W-:Y:S01]  /*1cb220*/  IADD3 R4, P1, PT, R0, R18, RZ ;  /* 0x0000001200047210 */ /* 0x008fe20007f3e0ff */
[----:B------:R1:W-:Y:S04]  /*1cb230*/  STL [R1+0x20e8], R27 ;  /* 0x0020e81b01007387 */ /* 0x0003e80000100800 */
[----:B------:R-:W-:Y:S01]  /*1cb240*/  IMAD.X R5, R2, 0x1, R17, P1 ;  /* 0x0000000102057824 */ /* 0x000fe200008e0611 */
[----:B------:R-:W-:Y:S04]  /*1cb250*/  STL [R1+0x2088], R26 ;  /* 0x0020881a01007387 */ /* 0x000fe80000100800 */
[----:B------:R-:W3:Y:S04]  /*1cb260*/  LDL.LU R37, [R1+0x1440] ;  /* 0x0014400001257983 */ /* 0x000ee80000300800 */
[----:B------:R-:W3:Y:S04]  /*1cb270*/  LDL.LU R38, [R1+0x1444] ;  /* 0x0014440001267983 */ /* 0x000ee80000300800 */
[----:B------:R4:W-:Y:S01]  /*1cb280*/  STL.64 [R1+0x1c70], R4 ;  /* 0x001c700401007387 */ /* 0x0009e20000100a00 */
[----:B-1----:R-:W-:-:S03]  /*1cb290*/  F2FP.SATFINITE.E5M2.F32.PACK_AB_MERGE_C R27, R8, R3, RZ ;  /* 0x00000003081b723e */ /* 0x002fc600048060ff */
[----:B------:R-:W3:Y:S04]  /*1cb2a0*/  LDL.LU R3, [R1+0x1448] ;  /* 0x0014480001037983 */ /* 0x000ee80000300800 */
[----:B------:R-:W3:Y:S04]  /*1cb2b0*/  LDL.LU R8, [R1+0x144c] ;  /* 0x00144c0001087983 */ /* 0x000ee80000300800 */
[----:B------:R-:W-:Y:S01]  /*1cb2c0*/  STL [R1+0x86b4], R27 ;  /* 0x0086b41b01007387 */ /* 0x000fe20000100800 */
[----:B----4-:R-:W-:-:S03]  /*1cb2d0*/  F2FP.SATFINITE.E5M2.F32.PACK_AB_MERGE_C R4, R48, R47, RZ ;  /* 0x0000002f3004723e */ /* 0x010fc600048060ff */
[----:B------:R-:W4:Y:S04]  /*1cb2e0*/  LDL.LU R47, [R1+0x1580] ;  /* 0x00158000012f7983 */ /* 0x000f280000300800 */
[----:B------:R-:W4:Y:S04]  /*1cb2f0*/  LDL.LU R48, [R1+0x1584] ;  /* 0x0015840001307983 */ /* 0x000f280000300800 */
[----:B------:R1:W-:Y:S02]  /*1cb300*/  STL [R1+0x7fc], R4 ;  /* 0x0007fc0401007387 */ /* 0x0003e40000100800 */
[----:B-1----:R-:W-:-:S05]  /*1cb310*/  IADD3 R4, P1, PT, R0, R12, RZ ;  /* 0x0000000c00047210 */ /* 0x002fca0007f3e0ff */
[----:B------:R-:W-:Y:S01]  /*1cb320*/  IMAD.X R5, R2, 0x1, R11, P1 ;  /* 0x0000000102057824 */ /* 0x000fe200008e060b */
[----:B------:R-:W-:-:S04]  /*1cb330*/  F2FP.SATFINITE.E5M2.F32.PACK_AB_MERGE_C R26, R32, R60, RZ ;  /* 0x0000003c201a723e */ /* 0x000fc800048060ff */
[----:B------:R1:W-:Y:S01]  /*1cb340*/  STL.64 [R1+0x1c68], R4 ;  /* 0x001c680401007387 */ /* 0x0003e20000100a00 */
[----:B------:R-:W-:-:S03]  /*1cb350*/  F2FP.SATFINITE.E5M2.F32.PACK_AB_MERGE_C R7, R7, R42, RZ ;  /* 0x0000002a0707723e */ /* 0x000fc600048060ff */
[----:B------:R-:W-:Y:S01]  /*1cb360*/  STL [R1+0xe80], R26 ;  /* 0x000e801a01007387 */ /* 0x000fe20000100800 */
[----:B-1----:R-:W-:-:S03]  /*1cb370*/  IADD3 R4, P1, PT, R0, R22, RZ ;  /* 0x0000001600047210 */ /* 0x002fc60007f3e0ff */
[----:B------:R1:W-:Y:S02]  /*1cb380*/  STL [R1+0x788], R7 ;  /* 0x0007880701007387 */ /* 0x0003e40000100800 */
[----:B------:R-:W-:Y:S01]  /*1cb390*/  IMAD.X R5, R2, 0x1, R21, P1 ;  /* 0x0000000102057824 */ /* 0x000fe200008e0615 */
[----:B------:R-:W-:-:S04]  /*1cb3a0*/  F2FP.SATFINITE.E5M2.F32.PACK_AB_MERGE_C R25, R28, R25, RZ ;  /* 0x000000191c19723e */ /* 0x000fc800048060ff */
[----:B------:R0:W-:Y:S01]  /*1cb3b0*/  STL.64 [R1+0x1c60], R4 ;  /* 0x001c600401007387 */ /* 0x0001e20000100a00 */
[----:B-1----:R-:W-:-:S03]  /*1cb3c0*/  F2FP.SATFINITE.E5M2.F32.PACK_AB_MERGE_C R7, R33, R29, RZ ;  /* 0x0000001d2107723e */ /* 0x002fc600048060ff */
[----:B------:R1:W-:Y:S01]  /*1cb3d0*/  STL [R1+0x7b0], R25 ;  /* 0x0007b01901007387 */ /* 0x0003e20000100800 */
        /* <DEDUP_REMOVED lines=8> */
[----:B------:R-:W-:Y:S02]  /*1cb460*/  STL [R1+0x6a0], R7 ;  /* 0x0006a00701007387 */ /* 0x000fe40000100800 */
[----:B------:R-:W-:-:S05]  /*1cb470*/  IMAD.X R5, R2, 0x1, R15, P1 ;  /* 0x0000000102057824 */ /* 0x000fca00008e060f */
[----:B------:R0:W-:Y:S04]  /*1cb480*/  STL.64 [R1+0x1c50], R4 ;  /* 0x001c500401007387 */ /* 0x0001e80000100a00 */
[----:B------:R-:W4:Y:S04]  /*1cb490*/  LDL.LU R31, [R1+0x1588] ;  /* 0x00158800011f7983 */ /* 0x000f280000300800 */
[----:B0-----:R-:W4:Y:S01]  /*1cb4a0*/  LDL.LU R4, [R1+0x158c] ;  /* 0x00158c0001047983 */ /* 0x001f220000300800 */
[----:B--2---:R-:W-:-:S05]  /*1cb4b0*/  F2FP.SATFINITE.E5M2.F32.PACK_AB_MERGE_C R5, R6, R61, RZ ;  /* 0x0000003d0605723e */ /* 0x004fca00048060ff */
[----:B------:R-:W-:Y:S04]  /*1cb4c0*/  STL [R1+0x6c0], R5 ;  /* 0x0006c00501007387 */ /* 0x000fe80000100800 */
[----:B------:R-:W2:Y:S04]  /*1cb4d0*/  LDL.LU R51, [R1+0x1460] ;  /* 0x0014600001337983 */ /* 0x000ea80000300800 */
[----:B------:R-:W2:Y:S01]  /*1cb4e0*/  LDL.LU R58, [R1+0x1464] ;  /* 0x00146400013a7983 */ /* 0x000ea20000300800 */
[----:B------:R-:W-:-:S03]  /*1cb4f0*/  IADD3 R6, P1, PT, R0, R14, RZ ;  /* 0x0000000e00067210 */ /* 0x000fc60007f3e0ff */
[----:B------:R-:W2:Y:S02]  /*1cb500*/  LDL.LU R39, [R1+0x1468] ;  /* 0x0014680001277983 */ /* 0x000ea40000300800 */
[----:B------:R-:W-:Y:S02]  /*1cb510*/  IMAD.X R7, R2, 0x1, R13, P1 ;  /* 0x0000000102077824 */ /* 0x000fe400008e060d */
[----:B------:R-:W2:Y:S04]  /*1cb520*/  LDL.LU R40, [R1+0x146c] ;  /* 0x00146c0001287983 */ /* 0x000ea80000300800 */
[----:B------:R-:W2:Y:S04]  /*1cb530*/  LDL.LU R61, [R1+0x1470] ;  /* 0x00147000013d7983 */ /* 0x000ea80000300800 */
[----:B------:R0:W-:Y:S04]  /*1cb540*/  STL.64 [R1+0x1c48], R6 ;  /* 0x001c480601007387 */ /* 0x0001e80000100a00 */
[----:B0-----:R-:W2:Y:S01]  /*1cb550*/  LDL.LU R6, [R1+0x1474] ;  /* 0x0014740001067983 */ /* 0x001ea20000300800 */
[----:B---3--:R-:W-:-:S05]  /*1cb560*/  F2FP.SATFINITE.E5M2.F32.PACK_AB_MERGE_C R5, R38, R37, RZ ;  /* 0x000000252605723e */ /* 0x008fca00048060ff */
[----:B------:R-:W-:Y:S01]  /*1cb570*/  STL [R1+0x464], R5 ;  /* 0x0004640501007387 */ /* 0x000fe20000100800 */
[----:B------:R-:W-:-:S03]  /*1cb580*/  F2FP.SATFINITE.E5M2.F32.PACK_AB_MERGE_C R2, R8, R3, RZ ;  /* 0x000000030802723e */ /* 0x000fc600048060ff */
[----:B------:R-:W3:Y:S04]  /*1cb590*/  LDL.LU R3, [R1+0x1478] ;  /* 0x0014780001037983 */ /* 0x000ee80000300800 */
[----:B------:R4:W-:Y:S04]  /*1cb5a0*/  STL [R1+0x668], R2 ;  /* 0x0006680201007387 */ /* 0x0009e80000100800 */
[----:B------:R-:W3:Y:S04]  /*1cb5b0*/  LDL.LU R8, [R1+0x147c] ;  /* 0x00147c0001087983 */ /* 0x000ee80000300800 */
[----:B------:R-:W3:Y:S04]  /*1cb5c0*/  LDL.LU R60, [R1+0x1480] ;  /* 0x00148000013c7983 */ /* 0x000ee80000300800 */
[----:B------:R-:W3:Y:S01]  /*1cb5d0*/  LDL.LU R32, [R1+0x1484] ;  /* 0x0014840001207983 */ /* 0x000ee20000300800 */
[----:B----4-:R-:W-:-:S05]  /*1cb5e0*/  F2FP.SATFINITE.E5M2.F32.PACK_AB_MERGE_C R2, R48, R47, RZ ;  /* 0x0000002f3002723e */ /* 0x010fca00048060ff */
[----:B------:R0:W-:Y:S04]  /*1cb5f0*/  STL [R1+0x454], R2 ;  /* 0x0004540201007387 */ /* 0x0001e80000100800 */
[----:B------:R-:W4:Y:S04]  /*1cb600*/  LDL.LU R42, [R1+0x1488] ;  /* 0x00148800012a7983 */ /* 0x000f280000300800 */
[----:B------:R-:W4:Y:S04]  /*1cb610*/  LDL.LU R7, [R1+0x148c] ;  /* 0x00148c0001077983 */ /* 0x000f280000300800 */
[----:B------:R-:W4:Y:S04]  /*1cb620*/  LDL.LU R36, [R1+0x1490] ;  /* 0x0014900001247983 */ /* 0x000f280000300800 */
        /* <DEDUP_REMOVED lines=9> */
[----:B------:R-:W4:Y:S02]  /*1cb6c0*/  LDL.LU R34, [R1+0x14a8] ;  /* 0x0014a80001227983 */ /* 0x000f240000300800 */
[----:B------:R-:W-:Y:S02]  /*1cb6d0*/  IMAD.X R27, R2, 0x1, R19, P1 ;  /* 0x00000001021b7824 */ /* 0x000fe400008e0613 */
[----:B------:R-:W4:Y:S04]  /*1cb6e0*/  LDL.LU R38, [R1+0x14ac] ;  /* 0x0014ac0001267983 */ /* 0x000f280000300800 */
[----:B------:R-:W4:Y:S04]  /*1cb6f0*/  LDL.LU R47, [R1+0x14b0] ;  /* 0x0014b000012f7983 */ /* 0x000f280000300800 */
[----:B------:R-:W4:Y:S04]  /*1cb700*/  LDL.LU R48, [R1+0x14b4] ;  /* 0x0014b40001307983 */ /* 0x000f280000300800 */
[----:B------:R0:W-:Y:S02]  /*1cb710*/  STL.64 [R1+0x1c40], R26 ;  /* 0x001c401a01007387 */ /* 0x0001e40000100a00 */
[----:B0-----:R-:W-:-:S02]  /*1cb720*/  F2FP.SATFINITE.E5M2.F32.PACK_AB_MERGE_C R27, R4, R31, RZ ;  /* 0x0000001f041b723e */ /* 0x001fc400048060ff */
[----:B------:R-:W-:-:S03]  /*1cb730*/  IADD3 R4, P1, PT, R0, R10, RZ ;  /* 0x0000000a00047210 */ /* 0x000fc60007f3e0ff */
[----:B------:R-:W-:Y:S02]  /*1cb740*/  STL [R1+0x458], R27 ;  /* 0x0004581b01007387 */ /* 0x000fe40000100800 */
[----:B------:R-:W-:Y:S01]  /*1cb750*/  IMAD.X R5, R2, 0x1, R9, P1 ;  /* 0x0000000102057824 */ /* 0x000fe200008e0609 */
[----:B--2---:R-:W-:-:S05]  /*1cb760*/  F2FP.SATFINITE.E5M2.F32.PACK_AB_MERGE_C R26, R58, R51, RZ ;  /* 0x000000333a1a723e */ /* 0x004fca00048060ff */
[----:B------:R0:W-:Y:S04]  /*1cb770*/  STL [R1+0x43c], R26 ;  /* 0x00043c1a01007387 */ /* 0x0001e80000100800 */
[----:B------:R-:W2:Y:S04]  /*1cb780*/  LDL.LU R51, [R1+0x14b8] ;  /* 0x0014b80001337983 */ /* 0x000ea80000300800 */
[----:B------:R-:W2:Y:S01]  /*1cb790*/  LDL.LU R58, [R1+0x14bc] ;  /* 0x0014bc00013a7983 */ /* 0x000ea20000300800 */
[----:B0-----:R-:W-:-:S03]  /*1cb7a0*/  F2FP.SATFINITE.E5M2.F32.PACK_AB_MERGE_C R26, R40, R39, RZ ;  /* 0x00000027281a723e */ /* 0x001fc600048060ff */
[----:B------:R0:W-:Y:S04]  /*1cb7b0*/  STL.64 [R1+0x1c38], R4 ;  /* 0x001c380401007387 */ /* 0x0001e80000100a00 */
[----:B------:R-:W-:Y:S01]  /*1cb7c0*/  STL [R1+0x444], R26 ;  /* 0x0004441a01007387 */ /* 0x000fe20000100800 */
[----:B------:R-:W-:Y:S02]  /*1cb7d0*/  F2FP.SATFINITE.E5M2.F32.PACK_AB_MERGE_C R6, R6, R61, RZ ;  /* 0x0000003d0606723e */ /* 0x000fe400048060ff */
[----:B0-----:R-:W-:-:S03]  /*1cb7e0*/  IADD3 R4, P1, PT, R0, R18, RZ ;  /* 0x0000001200047210 */ /* 0x001fc60007f3e0ff */
[----:B------:R0:W-:Y:S02]  /*1cb7f0*/  STL [R1+0x424], R6 ;  /* 0x0004240601007387 */ /* 0x0001e40000100800 */
[----:B------:R-:W-:Y:S02]  /*1cb800*/  IMAD.X R5, R2, 0x1, R17, P1 ;  /* 0x0000000102057824 */ /* 0x000fe400008e0611 */
[----:B------:R-:W2:Y:S04]  /*1cb810*/  LDL.LU R61, [R1+0x14c0] ;  /* 0x0014c000013d7983 */ /* 0x000ea80000300800 */
[----:B0-----:R-:W2:Y:S04]  /*1cb820*/  LDL.LU R6, [R1+0x14c4] ;  /* 0x0014c40001067983 */ /* 0x001ea80000300800 */
[----:B------:R3:W-:Y:S02]  /*1cb830*/  STL.64 [R1+0x1c30], R4 ;  /* 0x001c300401007387 */ /* 0x0007e40000100a00 */
[----:B---3--:R-:W-:-:S02]  /*1cb840*/  F2FP.SATFINITE.E5M2.F32.PACK_AB_MERGE_C R4, R8, R3, RZ ;  /* 0x000000030804723e */ /* 0x008fc400048060ff */
[----:B------:R-:W3:Y:S04]  /*1cb850*/  LDL.LU R3, [R1+0x14c8] ;  /* 0x0014c80001037983 */ /* 0x000ee80000300800 */
[----:B------:R-:W3:Y:S04]  /*1cb860*/  LDL.LU R8, [R1+0x14cc] ;  /* 0x0014cc0001087983 */ /* 0x000ee80000300800 */
[----:B------:R0:W-:Y:S01]  /*1cb870*/  STL [R1+0x434], R4 ;  /* 0x0004340401007387 */ /* 0x0001e20000100800 */
[----:B------:R-:W-:Y:S02]  /*1cb880*/  F2FP.SATFINITE.E5M2.F32.PACK_AB_MERGE_C R26, R32, R60, RZ ;  /* 0x0000003c201a723e */ /* 0x000fe400048060ff */
[----:B0-----:R-:W-:-:S03]  /*1cb890*/  IADD3 R4, P1, PT, R0, R12, RZ ;  /* 0x0000000c00047210 */ /* 0x001fc60007f3e0ff */
[----:B------:R-:W-:Y:S02]  /*1cb8a0*/  STL [R1+0x410], R26 ;  /* 0x0004101a01007387 */ /* 0x000fe40000100800 */
[----:B------:R-:W-:-:S05]  /*1cb8b0*/  IMAD.X R5, R2, 0x1, R11, P1 ;  /* 0x0000000102057824 */ /* 0x000fca00008e060b */
[----:B------:R4:W-:Y:S02]  /*1cb8c0*/  STL.64 [R1+0x1c28], R4 ;  /* 0x001c280401007387 */ /* 0x0009e40000100a00 */
[----:B----4-:R-:W-:Y:S02]  /*1cb8d0*/  F2FP.SATFINITE.E5M2.F32.PACK_AB_MERGE_C R5, R7, R42, RZ ;  /* 0x0000002a0705723e */ /* 0x010fe400048060ff */
        /* <DEDUP_REMOVED lines=8> */
[----:B------:R0:W-:Y:S01]  /*1cb960*/  STL.64 [R1+0x1c20], R4 ;  /* 0x001c200401007387 */ /* 0x0001e20000100a00 */
[----:B------:R-:W-:-:S03]  /*1cb970*/  F2FP.SATFINITE.E5M2.F32.PACK_AB_MERGE_C R7, R33, R29, RZ ;  /* 0x0000001d2107723e */ /* 0x000fc600048060ff */
[----:B------:R1:W-:Y:S01]  /*1cb980*/  STL [R1+0x5420], R25 ;  /* 0x0054201901007387 */ /* 0x0003e20000100800 */
[----:B0-----:R-:W-:-:S03]  /*1cb990*/  IADD3 R4, P1, PT, R0, R24, RZ ;  /* 0x0000001800047210 */ /* 0x001fc60007f3e0ff */
[----:B------:R-:W-:Y:S02]  /*1cb9a0*/  STL [R1+0x3e0], R7 ;  /* 0x0003e00701007387 */ /* 0x000fe40000100800 */
[----:B------:R-:W-:-:S05]  /*1cb9b0*/  IMAD.X R5, R2, 0x1, R23, P1 ;  /* 0x0000000102057824 */ /* 0x000fca00008e0617 */
[----:B------:R0:W-:Y:S04]  /*1cb9c0*/  STL.64 [R1+0x1c18], R4 ;  /* 0x001c180401007387 */ /* 0x0001e80000100a00 */
[----:B-1----:R-:W4:Y:S01]  /*1cb9d0*/  LDL.LU R25, [R1+0x14d8] ;  /* 0x0014d80001197983 */ /* 0x002f220000300800 */
[----:B0-----:R-:W-:Y:S02]  /*1cb9e0*/  F2FP.SATFINITE.E5M2.F32.PACK_AB_MERGE_C R5, R38, R34, RZ ;  /* 0x000000222605723e */ /* 0x001fe400048060ff */
[----:B------:R-:W-:-:S03]  /*1cb9f0*/  F2FP.SATFINITE.E5M2.F32.PACK_AB_MERGE_C R4, R48, R47, RZ ;  /* 0x0000002f3004723e */ /* 0x000fc600048060ff */
[----:B------:R-:W-:Y:S04]  /*1cba00*/  STL [R1+0x3f0], R5 ;  /* 0x0003f00501007387 */ /* 0x000fe80000100800 */
[----:B------:R-:W4:Y:S04]  /*1cba10*/  LDL.LU R28, [R1+0x14dc] ;  /* 0x0014dc00011c7983 */ /* 0x000f280000300800 */
[----:B------:R0:W-:Y:S04]  /*1cba20*/  STL [R1+0x3cc], R4 ;  /* 0x0003cc0401007387 */ /* 0x0001e80000100800 */
[----:B------:R-:W4:Y:S04]  /*1cba30*/  LDL.LU R29, [R1+0x14e0] ;  /* 0x0014e000011d7983 */ /* 0x000f280000300800 */
[----:B------:R-:W4:Y:S01]  /*1cba40*/  LDL.LU R38, [R1+0x14e4] ;  /* 0x0014e40001267983 */ /* 0x000f220000300800 */
[----:B0-----:R-:W-:-:S05]  /*1cba50*/  IADD3 R4, P1, PT, R0, R16, RZ ;  /* 0x0000001000047210 */ /* 0x001fca0007f3e0ff */
        /* <DEDUP_REMOVED lines=8> */
[----:B------:R-:W-:Y:S04]  /*1cbae0*/  STL.64 [R1+0x1c08], R4 ;  /* 0x001c080401007387 */ /* 0x000fe80000100a00 */
[----:B------:R-:W2:Y:S04]  /*1cbaf0*/  LDL.LU R51, [R1+0x14f0] ;  /* 0x0014f00001337983 */ /* 0x000ea80000300800 */
[----:B------:R-:W2:Y:S01]  /*1cbb00*/  LDL.LU R58, [R1+0x14f4] ;  /* 0x0014f400013a7983 */ /* 0x000ea20000300800 */
[----:B------:R-:W-:-:S05]  /*1cbb10*/  F2FP.SATFINITE.E5M2.F32.PACK_AB_MERGE_C R2, R6, R61, RZ ;  /* 0x0000003d0602723e */ /* 0x000fca00048060ff */
[----:B------:R3:W-:Y:S04]  /*1cbb20*/  STL [R1+0x36c], R2 ;  /* 0x00036c0201007387 */ /* 0x0007e80000100800 */
[----:B------:R-:W2:Y:S01]  /*1cbb30*/  LDL.LU R60, [R1+0x14f8] ;  /* 0x0014f800013c7983 */ /* 0x000ea20000300800 */
[----:B---3--:R-:W-:-:S05]  /*1cbb40*/  F2FP.SATFINITE.E5M2.F32.PACK_AB_MERGE_C R2, R8, R3, RZ ;  /* 0x000000030802723e */ /* 0x008fca00048060ff */
[----:B------:R0:W-:Y:S04]  /*1cbb50*/  STL [R1+0x370], R2 ;  /* 0x0003700201007387 */ /* 0x0001e80000100800 */
[----:B------:R-:W3:Y:S04]  /*1cbb60*/  LDL.LU R32, [R1+0x14fc] ;  /* 0x0014fc0001207983 */ /* 0x000ee80000300800 */
        /* <DEDUP_REMOVED lines=9> */
[----:B----4-:R-:W-:-:S05]  /*1cbc00*/  F2FP.SATFINITE.E5M2.F32.PACK_AB_MERGE_C R41, R37, R36, RZ ;  /* 0x000000242529723e */ /* 0x010fca00048060ff */
[----:B------:R-:W-:Y:S04]  /*1cbc10*/  STL [R1+0x8734], R41 ;  /* 0x0087342901007387 */ /* 0x000fe80000100800 */
[----:B------:R-:W4:Y:S04]  /*1cbc20*/  LDL.LU R42, [R1+0x1510] ;  /* 0x00151000012a7983 */ /* 0x000f280000300800 */
[----:B------:R-:W4:Y:S04]  /*1cbc30*/  LDL.LU R7, [R1+0x1514] ;  /* 0x0015140001077983 */ /* 0x000f280000300800 */
[----:B------:R-:W4:Y:S04]  /*1cbc40*/  LDL.LU R33, [R1+0x1518] ;  /* 0x0015180001217983 */ /* 0x000f280000300800 */
[----:B------:R0:W-:Y:S04]  /*1cbc50*/  STL.64 [R1+0x1c00], R4 ;  /* 0x001c000401007387 */ /* 0x0001e80000100a00 */
[----:B------:R-:W4:Y:S04]  /*1cbc60*/  LDL.LU R34, [R1+0x151c] ;  /* 0x00151c0001227983 */ /* 0x000f280000300800 */
[----:B------:R-:W4:Y:S04]  /*1cbc70*/  LDL.LU R36, [R1+0x1520] ;  /* 0x0015200001247983 */ /* 0x000f280000300800 */
[----:B------:R-:W4:Y:S01]  /*1cbc80*/  LDL.LU R37, [R1+0x1524] ;  /* 0x0015240001257983 */ /* 0x000f220000300800 */
[----:B0-----:R-:W-:-:S05]  /*1cbc90*/  IADD3 R4, P1, PT, R0, R10, RZ ;  /* 0x0000000a00047210 */ /* 0x001fca0007f3e0ff */
[----:B------:R-:W-:Y:S01]  /*1cbca0*/  IMAD.X R5, R2, 0x1, R9, P1 ;  /* 0x0000000102057824 */ /* 0x000fe200008e0609 */
[----:B------:R-:W-:-:S05]  /*1cbcb0*/  F2FP.SATFINITE.E5M2.F32.PACK_AB_MERGE_C R26, R28, R25, RZ ;  /* 0x000000191c1a723e */ /* 0x000fca00048060ff */
[----:B------:R-:W-:Y:S01]  /*1cbcc0*/  STL [R1+0x358], R26 ;  /* 0x0003581a01007387 */ /* 0x000fe20000100800 */
[----:B------:R-:W-:-:S05]  /*1cbcd0*/  F2FP.SATFINITE.E5M2.F32.PACK_AB_MERGE_C R25, R38, R29, RZ ;  /* 0x0000001d2619723e */ /* 0x000fca00048060ff */
[----:B------:R0:W-:Y:S04]  /*1cbce0*/  STL [R1+0x33c], R25 ;  /* 0x00033c1901007387 */ /* 0x0001e80000100800 */
[----:B0-----:R-:W4:Y:S04]  /*1cbcf0*/  LDL.LU R25, [R1+0x1528] ;  /* 0x0015280001197983 */ /* 0x001f280000300800 */
[----:B------:R-:W4:Y:S04]  /*1cbd00*/  LDL.LU R28, [R1+0x152c] ;  /* 0x00152c00011c7983 */ /* 0x000f280000300800 */
[----:B------:R-:W4:Y:S04]  /*1cbd10*/  LDL.LU R29, [R1+0x1530] ;  /* 0x00153000011d7983 */ /* 0x000f280000300800 */
[----:B------:R2:W-:Y:S04]  /*1cbd20*/  STL.64 [R1+0x1bf8], R4 ;  /* 0x001bf80401007387 */ /* 0x0005e80000100a00 */
[----:B------:R-:W4:Y:S01]  /*1cbd30*/  LDL.LU R38, [R1+0x1534] ;  /* 0x0015340001267983 */ /* 0x000f220000300800 */
[----:B--2---:R-:W-:-:S03]  /*1cbd40*/  F2FP.SATFINITE.E5M2.F32.PACK_AB_MERGE_C R4, R48, R47, RZ ;  /* 0x0000002f3004723e */ /* 0x004fc600048060ff */
[----:B------:R-:W2:Y:S04]  /*1cbd50*/  LDL.LU R47, [R1+0x1538] ;  /* 0x00153800012f7983 */ /* 0x000ea80000300800 */
[----:B------:R-:W2:Y:S01]  /*1cbd60*/  LDL.LU R48, [R1+0x153c] ;  /* 0x00153c0001307983 */ /* 0x000ea20000300800 */
[----:B------:R-:W-:-:S03]  /*1cbd70*/  F2FP.SATFINITE.E5M2.F32.PACK_AB_MERGE_C R26, R58, R51, RZ ;  /* 0x000000333a1a723e */ /* 0x000fc600048060ff */
[----:B------:R0:W-:Y:S04]  /*1cbd80*/  STL [R1+0x340], R4 ;  /* 0x0003400401007387 */ /* 0x0001e80000100800 */
[----:B------:R-:W-:Y:S04]  /*1cbd90*/  STL [R1+0x320], R26 ;  /* 0x0003201a01007387 */ /* 0x000fe80000100800 */
[----:B------:R-:W2:Y:S01]  /*1cbda0*/  LDL.LU R51, [R1+0x1540] ;  /* 0x0015400001337983 */ /* 0x000ea20000300800 */
[----:B0-----:R-:W-:-:S03]  /*1cbdb0*/  IADD3 R4, P1, PT, R0, R18, RZ ;  /* 0x0000001200047210 */ /* 0x001fc60007f3e0ff */
[----:B------:R-:W2:Y:S02]  /*1cbdc0*/  LDL.LU R58, [R1+0x1544] ;  /* 0x00154400013a7983 */ /* 0x000ea40000300800 */
[----:B------:R-:W-:-:S05]  /*1cbdd0*/  IMAD.X R5, R2, 0x1, R17, P1 ;  /* 0x0000000102057824 */ /* 0x000fca00008e0611 */
[----:B------:R0:W-:Y:S01]  /*1cbde0*/  STL.64 [R1+0x1bf0], R4 ;  /* 0x001bf00401007387 */ /* 0x0001e20000100a00 */
[----:B---3--:R-:W-:-:S05]  /*1cbdf0*/  F2FP.SATFINITE.E5M2.F32.PACK_AB_MERGE_C R60, R32, R60, RZ ;  /* 0x0000003c203c723e */ /* 0x008fca00048060ff */
[----:B------:R-:W-:Y:S01]  /*1cbe00*/  STL [R1+0x875c], R60 ;  /* 0x00875c3c01007387 */ /* 0x000fe20000100800 */
[----:B0-----:R-:W-:-:S03]  /*1cbe10*/  F2FP.SATFINITE.E5M2.F32.PACK_AB_MERGE_C R4, R6, R61, RZ ;  /* 0x0000003d0604723e */ /* 0x001fc600048060ff */
[----:B------:R-:W3:Y:S04]  /*1cbe20*/  LDL.LU R61, [R1+0x1548] ;  /* 0x00154800013d7983 */ /* 0x000ee80000300800 */
[----:B------:R-:W3:Y:S04]  /*1cbe30*/  LDL.LU R6, [R1+0x154c] ;  /* 0x00154c0001067983 */ /* 0x000ee80000300800 */
[----:B------:R0:W-:Y:S02]  /*1cbe40*/  STL [R1+0x304], R4 ;  /* 0x0003040401007387 */ /* 0x0001e40000100800 */
[----:B0-----:R-:W-:-:S05]  /*1cbe50*/  IADD3 R4, P1, PT, R0, R12, RZ ;  /* 0x0000000c00047210 */ /* 0x001fca0007f3e0ff */
[----:B------:R-:W-:-:S05]  /*1cbe60*/  IMAD.X R5, R2, 0x1, R11, P1 ;  /* 0x0000000102057824 */ /* 0x000fca00008e060b */
[----:B------:R0:W-:Y:S02]  /*1cbe70*/  STL.64 [R1+0x1be8], R4 ;  /* 0x001be80401007387 */ /* 0x0001e40000100a00 */
[----:B0-----:R-:W-:Y:S02]  /*1cbe80*/  F2FP.SATFINITE.E5M2.F32.PACK_AB_MERGE_C R4, R8, R3, RZ ;  /* 0x000000030804723e */ /* 0x001fe400048060ff */
[----:B------:R-:W3:Y:S04]  /*1cbe90*/  LDL.LU R3, [R1+0x1550] ;  /* 0x0015500001037983 */ /* 0x000ee80000300800 */
[----:B------:R-:W3:Y:S04]  /*1cbea0*/  LDL.LU R8, [R1+0x1554] ;  /* 0x0015540001087983 */ /* 0x000ee80000300800 */
[----:B------:R0:W-:Y:S01]  /*1cbeb0*/  STL [R1+0x308], R4 ;  /* 0x0003080401007387 */ /* 0x0001e20000100800 */
[----:B----4-:R-:W-:-:S02]  /*1cbec0*/  F2FP.SATFINITE.E5M2.F32.PACK_AB_MERGE_C R7, R7, R42, RZ ;  /* 0x0000002a0707723e */ /* 0x010fc400048060ff */
[----:B0-----:R-:W-:-:S03]  /*1cbed0*/  IADD3 R4, P1, PT, R0, R22, RZ ;  /* 0x0000001600047210 */ /* 0x001fc60007f3e0ff */
[----:B------:R0:W-:Y:S02]  /*1cbee0*/  STL [R1+0x2d8], R7 ;  /* 0x0002d80701007387 */ /* 0x0001e40000100800 */
[----:B------:R-:W-:Y:S01]  /*1cbef0*/  IMAD.X R5, R2, 0x1, R21, P1 ;  /* 0x0000000102057824 */ /* 0x000fe200008e0615 */
[----:B------:R-:W-:-:S04]  /*1cbf00*/  F2FP.SATFINITE.E5M2.F32.PACK_AB_MERGE_C R26, R34, R33, RZ ;  /* 0x00000021221a723e */ /* 0x000fc800048060ff */
[----:B------:R4:W-:Y:S01]  /*1cbf10*/  STL.64 [R1+0x1be0], R4 ;  /* 0x001be00401007387 */ /* 0x0009e20000100a00 */
[----:B0-----:R-:W-:-:S03]  /*1cbf20*/  F2FP.SATFINITE.E5M2.F32.PACK_AB_MERGE_C R7, R37, R36, RZ ;  /* 0x000000242507723e */ /* 0x001fc600048060ff */
[----:B------:R-:W-:Y:S01]  /*1cbf30*/  STL [R1+0x2dc], R26 ;  /* 0x0002dc1a01007387 */ /* 0x000fe20000100800 */
[----:B----4-:R-:W-:-:S03]  /*1cbf40*/  IADD3 R4, P1, PT, R0, R24, RZ ;  /* 0x0000001800047210 */ /* 0x010fc60007f3e0ff */
[----:B------:R-:W-:Y:S02]  /*1cbf50*/  STL [R1+0x2bc], R7 ;  /* 0x0002bc0701007387 */ /* 0x000fe40000100800 */
[----:B------:R-:W-:Y:S02]  /*1cbf60*/  IMAD.X R5, R2, 0x1, R23, P1 ;  /* 0x0000000102057824 */ /* 0x000fe400008e0617 */
[----:B------:R-:W4:Y:S04]  /*1cbf70*/  LDL.LU R33, [R1+0x1558] ;  /* 0x0015580001217983 */ /* 0x000f280000300800 */
[----:B------:R-:W4:Y:S04]  /*1cbf80*/  LDL.LU R34, [R1+0x155c] ;  /* 0x00155c0001227983 */ /* 0x000f280000300800 */
[----:B------:R-:W4:Y:S04]  /*1cbf90*/  LDL.LU R36, [R1+0x1560] ;  /* 0x0015600001247983 */ /* 0x000f280000300800 */
[----:B------:R0:W-:Y:S04]  /*1cbfa0*/  STL.64 [R1+0x1bd8], R4 ;  /* 0x001bd80401007387 */ /* 0x0001e80000100a00 */
[----:B------:R-:W4:Y:S01]  /*1cbfb0*/  LDL.LU R37, [R1+0x1564] ;  /* 0x0015640001257983 */ /* 0x000f220000300800 */
[----:B0-----:R-:W-:-:S05]  /*1cbfc0*/  IADD3 R4, P1, PT, R0, R16, RZ ;  /* 0x0000001000047210 */ /* 0x001fca0007f3e0ff */
[----:B------:R-:W-:Y:S01]  /*1cbfd0*/  IMAD.X R5, R2, 0x1, R15, P1 ;  /* 0x0000000102057824 */ /* 0x000fe200008e060f */
[----:B------:R-:W-:-:S05]  /*1cbfe0*/  F2FP.SATFINITE.E5M2.F32.PACK_AB_MERGE_C R25, R28, R25, RZ ;  /* 0x000000191c19723e */ /* 0x000fca00048060ff */
[----:B------:R-:W-:Y:S01]  /*1cbff0*/  STL [R1+0x2c0], R25 ;  /* 0x0002c01901007387 */ /* 0x000fe20000100800 */
[----:B------:R-:W-:-:S05]  /*1cc000*/  F2FP.SATFINITE.E5M2.F32.PACK_AB_MERGE_C R7, R38, R29, RZ ;  /* 0x0000001d2607723e */ /* 0x000fca00048060ff */
[----:B------:R-:W-:Y:S01]  /*1cc010*/  STL [R1+0x288], R7 ;  /* 0x0002880701007387 */ /* 0x000fe20000100800 */
[----:B--2---:R-:W-:-:S05]  /*1cc020*/  F2FP.SATFINITE.E5M2.F32.PACK_AB_MERGE_C R50, R48, R47, RZ ;  /* 0x0000002f3032723e */ /* 0x004fca00048060ff */
[----:B------:R-:W-:Y:S04]  /*1cc030*/  STL [R1+0x87e0], R50 ;  /* 0x0087e03201007387 */ /* 0x000fe80000100800 */
[----:B------:R0:W-:Y:S04]  /*1cc040*/  STL.64 [R1+0x1bd0], R4 ;  /* 0x001bd00401007387 */ /* 0x0001e80000100a00 */
[----:B------:R-:W2:Y:S01]  /*1cc050*/  LDL.LU R31, [R1+0x1568] ;  /* 0x00156800011f7983 */ /* 0x000ea20000300800 */
[----:B0-----:R-:W-:-:S05]  /*1cc060*/  IADD3 R4, P1, PT, R0, R14, RZ ;  /* 0x0000000e00047210 */ /* 0x001fca0007f3e0ff */
[----:B------:R-:W-:Y:S01]  /*1cc070*/  IMAD.X R5, R2, 0x1, R13, P1 ;  /* 0x0000000102057824 */ /* 0x000fe200008e060d */
[----:B------:R-:W-:-:S04]  /*1cc080*/  F2FP.SATFINITE.E5M2.F32.PACK_AB_MERGE_C R2, R58, R51, RZ ;  /* 0x000000333a02723e */ /* 0x000fc800048060ff */
[----:B------:R0:W-:Y:S04]  /*1cc090*/  STL.64 [R1+0x1bc8], R4 ;  /* 0x001bc80401007387 */ /* 0x0001e80000100a00 */
[----:B0-----:R-:W2:Y:S04]  /*1cc0a0*/  LDL.LU R4, [R1+0x156c] ;  /* 0x00156c0001047983 */ /* 0x001ea80000300800 */
[----:B------:R0:W-:Y:S04]  /*1cc0b0*/  STL [R1+0x144], R2 ;  /* 0x0001440201007387 */ /* 0x0001e80000100800 */
[----:B------:R-:W2:Y:S04]  /*1cc0c0*/  LDL.LU R38, [R1+0x1570] ;  /* 0x0015700001267983 */ /* 0x000ea80000300800 */
[----:B------:R-:W2:Y:S01]  /*1cc0d0*/  LDL.LU R47, [R1+0x1574] ;  /* 0x00157400012f7983 */ /* 0x000ea20000300800 */
[----:B---3--:R-:W-:-:S05]  /*1cc0e0*/  F2FP.SATFINITE.E5M2.F32.PACK_AB_MERGE_C R51, R6, R61, RZ ;  /* 0x0000003d0633723e */ /* 0x008fca00048060ff */
[----:B------:R-:W-:Y:S04]  /*1cc0f0*/  STL [R1+0x8800], R51 ;  /* 0x0088003301007387 */ /* 0x000fe80000100800 */
[----:B------:R-:W3:Y:S04]  /*1cc100*/  LDL.LU R48, [R1+0x1578] ;  /* 0x0015780001307983 */ /* 0x000ee80000300800 */
[----:B------:R-:W3:Y:S04]  /*1cc110*/  LDL.LU R58, [R1+0x157c] ;  /* 0x00157c00013a7983 */ /* 0x000ee80000300800 */
[----:B------:R-:W3:Y:S04]  /*1cc120*/  LDL.LU R61, [R1+0xe00] ;  /* 0x000e0000013d7983 */ /* 0x000ee80000300800 */
[----:B------:R-:W3:Y:S01]  /*1cc130*/  LDL.LU R6, [R1+0xe04] ;  /* 0x000e040001067983 */ /* 0x000ee20000300800 */
[----:B-1----:R-:W-:Y:S01]  /*1cc140*/  VIADD R0, R0, UR6 ;  /* 0x0000000600007c36 */ /* 0x002fe20008000000 */
[----:B------:R-:W1:Y:S04]  /*1cc150*/  LDCU UR6, c[0x0][0x3b8] ;  /* 0x00007700ff0677ac */ /* 0x000e680008000800 */
[----:B------:R-:W-:-:S02]  /*1cc160*/  IADD3 R26, P1, PT, R0, R20, RZ ;  /* 0x00000014001a7210 */ /* 0x000fc40007f3e0ff */
[----:B0-----:R-:W-:-:S05]  /*1cc170*/  F2FP.SATFINITE.E5M2.F32.PACK_AB_MERGE_C R2, R8, R3, RZ ;  /* 0x000000030802723e */ /* 0x001fca00048060ff */
[----:B------:R0:W-:Y:S04]  /*1cc180*/  STL [R1+0x13c], R2 ;  /* 0x00013c0201007387 */ /* 0x0001e80000100800 */
[----:B------:R-:W3:Y:S04]  /*1cc190*/  LDL.LU R39, [R1+0xe08] ;  /* 0x000e080001277983 */ /* 0x000ee80000300800 */
[----:B------:R-:W3:Y:S01]  /*1cc1a0*/  LDL.LU R40, [R1+0xe0c] ;  /* 0x000e0c0001287983 */ /* 0x000ee20000300800 */
[----:B0-----:R-:W-:-:S03]  /*1cc1b0*/  SHF.R.S32.HI R2, RZ, 0x1f, R0 ;  /* 0x0000001fff027819 */ /* 0x001fc60000011400 */
[----:B------:R-:W3:Y:S02]  /*1cc1c0*/  LDL.LU R3, [R1+0x1590] ;  /* 0x0015900001037983 */ /* 0x000ee40000300800 */
[----:B------:R-:W-:-:S05]  /*1cc1d0*/  IMAD.X R27, R2, 0x1, R19, P1 ;  /* 0x00000001021b7824 */ /* 0x000fca00008e0613 */
[----:B------:R-:W-:Y:S04]  /*1cc1e0*/  STL.64 [R1+0x1bc0], R26 ;  /* 0x001bc01a01007387 */ /* 0x000fe80000100a00 */
[----:B------:R-:W3:Y:S04]  /*1cc1f0*/  LDL.LU R8, [R1+0x1594] ;  /* 0x0015940001087983 */ /* 0x000ee80000300800 */
[----:B------:R-:W3:Y:S01]  /*1cc200*/  LDL.LU R32, [R1+0x1598] ;  /* 0x0015980001207983 */ /* 0x000ee20000300800 */
[----:B----4-:R-:W-:-:S05]  /*1cc210*/  F2FP.SATFINITE.E5M2.F32.PACK_AB_MERGE_C R7, R34, R33, RZ ;  /* 0x000000212207723e */ /* 0x010fca00048060ff */
[----:B------:R0:W-:Y:S04]  /*1cc220*/  STL [R1+0x140], R7 ;  /* 0x0001400701007387 */ /* 0x0001e80000100800 */
[----:B------:R-:W4:Y:S01]  /*1cc230*/  LDL.LU R42, [R1+0x159c] ;  /* 0x00159c00012a7983 */ /* 0x000f220000300800 */
[----:B------:R-:W-:-:S05]  /*1cc240*/  F2FP.SATFINITE.E5M2.F32.PACK_AB_MERGE_C R5, R37, R36, RZ ;  /* 0x000000242505723e */ /* 0x000fca00048060ff */
[----:B------:R2:W-:Y:S04]  /*1cc250*/  STL [R1+0x12c], R5 ;  /* 0x00012c0501007387 */ /* 0x0005e80000100800 */
[----:B0-----:R-:W4:Y:S04]  /*1cc260*/  LDL.LU R7, [R1+0x15a0] ;  /* 0x0015a00001077983 */ /* 0x001f280000300800 */
[----:B------:R-:W4:Y:S01]  /*1cc270*/  LDL.LU R25, [R1+0x15a4] ;  /* 0x0015a40001197983 */ /* 0x000f220000300800 */
[----:B------:R-:W-:-:S03]  /*1cc280*/  IADD3 R26, P1, PT, R0, R10, RZ ;  /* 0x0000000a001a7210 */ /* 0x000fc60007f3e0ff */
[----:B------:R-:W4:Y:S04]  /*1cc290*/  LDL.LU R28, [R1+0x15a8] ;  /* 0x0015a800011c7983 */ /* 0x000f280000300800 */
[----:B------:R-:W4:Y:S01]  /*1cc2a0*/  LDL.LU R29, [R1+0x15ac] ;  /* 0x0015ac00011d7983 */ /* 0x000f220000300800 */
[----:B------:R-:W-:-:S03]  /*1cc2b0*/  IMAD.X R27, R2, 0x1, R9, P1 ;  /* 0x00000001021b7824 */ /* 0x000fc600008e0609 */
[----:B------:R-:W4:Y:S04]  /*1cc2c0*/  LDL.LU R33, [R1+0x15b0] ;  /* 0x0015b00001217983 */ /* 0x000f280000300800 */
[----:B------:R-:W4:Y:S04]  /*1cc2d0*/  LDL.LU R34, [R1+0x15b4] ;  /* 0x0015b40001227983 */ /* 0x000f280000300800 */
[----:B------:R-:W4:Y:S04]  /*1cc2e0*/  LDL.LU R36, [R1+0x15b8] ;  /* 0x0015b80001247983 */ /* 0x000f280000300800 */
[----:B------:R-:W4:Y:S01]  /*1cc2f0*/  LDL.LU R37, [R1+0x15bc] ;  /* 0x0015bc0001257983 */ /* 0x000f220000300800 */
[----:B--2---:R-:W-:-:S02]  /*1cc300*/  F2FP.SATFINITE.E5M2.F32.PACK_AB_MERGE_C R5, R4, R31, RZ ;  /* 0x0000001f0405723e */ /* 0x004fc400048060ff */
[----:B------:R-:W-:Y:S02]  /*1cc310*/  F2FP.SATFINITE.E5M2.F32.PACK_AB_MERGE_C R4, R47, R38, RZ ;  /* 0x000000262f04723e */ /* 0x000fe400048060ff */
[----:B------:R-:W2:Y:S04]  /*1cc320*/  LDL.LU R38, [R1+0x15c0] ;  /* 0x0015c00001267983 */ /* 0x000ea80000300800 */
[----:B------:R-:W-:Y:S04]  /*1cc330*/  STL.64 [R1+0x1bb8], R26 ;  /* 0x001bb81a01007387 */ /* 0x000fe80000100a00 */
[----:B------:R-:W-:Y:S04]  /*1cc340*/  STL [R1+0x134], R5 ;  /* 0x0001340501007387 */ /* 0x000fe80000100800 */
[----:B------:R-:W2:Y:S04]  /*1cc350*/  LDL.LU R47, [R1+0x15c4] ;  /* 0x0015c400012f7983 */ /* 0x000ea80000300800 */
[----:B------:R0:W-:Y:S02]  /*1cc360*/  STL [R1+0x124], R4 ;  /* 0x0001240401007387 */ /* 0x0001e40000100800 */
[----:B0-----:R-:W-:-:S02]  /*1cc370*/  IADD3 R4, P1, PT, R0, R18, RZ ;  /* 0x0000001200047210 */ /* 0x001fc40007f3e0ff */
[----:B---3--:R-:W-:Y:S02]  /*1cc380*/  F2FP.SATFINITE.E5M2.F32.PACK_AB_MERGE_C R35, R58, R48, RZ ;  /* 0x000000303a23723e */ /* 0x008fe400048060ff */
[----:B------:R-:W3:Y:S01]  /*1cc390*/  LDL.LU R48, [R1+0x15c8] ;  /* 0x0015c80001307983 */ /* 0x000ee20000300800 */
[----:B------:R-:W-:-:S03]  /*1cc3a0*/  IMAD.X R5, R2, 0x1, R17, P1 ;  /* 0x0000000102057824 */ /* 0x000fc600008e0611 */
[----:B------:R-:W3:Y:S04]  /*1cc3b0*/  LDL.LU R58, [R1+0x15cc] ;  /* 0x0015cc00013a7983 */ /* 0x000ee80000300800 */
[----:B------:R0:W-:Y:S04]  /*1cc3c0*/  STL.64 [R1+0x1bb0], R4 ;  /* 0x001bb00401007387 */ /* 0x0001e80000100a00 */
        /* <DEDUP_REMOVED lines=9> */
[----:B------:R-:W-:Y:S02]  /*1cc460*/  F2FP.SATFINITE.E5M2.F32.PACK_AB_MERGE_C R4, R8, R3, RZ ;  /* 0x000000030804723e */ /* 0x000fe400048060ff */
[----:B------:R-:W3:Y:S04]  /*1cc470*/  LDL.LU R3, [R1+0x15d8] ;  /* 0x0015d80001037983 */ /* 0x000ee80000300800 */
[----:B------:R-:W-:Y:S04]  /*1cc480*/  STL [R1+0x118], R5 ;  /* 0x0001180501007387 */ /* 0x000fe80000100800 */
[----:B------:R-:W3:Y:S04]  /*1cc490*/  LDL.LU R8, [R1+0x15dc] ;  /* 0x0015dc0001087983 */ /* 0x000ee80000300800 */
[----:B------:R0:W-:Y:S02]  /*1cc4a0*/  STL [R1+0x25dc], R4 ;  /* 0x0025dc0401007387 */ /* 0x0001e40000100800 */
[----:B0-----:R-:W-:-:S05]  /*1cc4b0*/  IADD3 R4, P1, PT, R0, R22, RZ ;  /* 0x0000001600047210 */ /* 0x001fca0007f3e0ff */
[----:B------:R-:W-:Y:S01]  /*1cc4c0*/  IMAD.X R5, R2, 0x1, R21, P1 ;  /* 0x0000000102057824 */ /* 0x000fe200008e0615 */
[----:B----4-:R-:W-:-:S04]  /*1cc4d0*/  F2FP.SATFINITE.E5M2.F32.PACK_AB_MERGE_C R26, R42, R32, RZ ;  /* 0x000000202a1a723e */ /* 0x010fc800048060ff */
[----:B------:R0:W-:Y:S01]  /*1cc4e0*/  STL.64 [R1+0x1ba0], R4 ;  /* 0x001ba00401007387 */ /* 0x0001e20000100a00 */
[----:B------:R-:W-:-:S03]  /*1cc4f0*/  F2FP.SATFINITE.E5M2.F32.PACK_AB_MERGE_C R7, R25, R7, RZ ;  /* 0x000000071907723e */ /* 0x000fc600048060ff */
[----:B------:R-:W-:Y:S01]  /*1cc500*/  STL [R1+0x263c], R26 ;  /* 0x00263c1a01007387 */ /* 0x000fe20000100800 */
        /* <DEDUP_REMOVED lines=8> */
[----:B------:R0:W-:Y:S02]  /*1cc590*/  STL [R1+0x23bc], R7 ;  /* 0x0023bc0701007387 */ /* 0x0001e40000100800 */
[----:B------:R-:W-:-:S05]  /*1cc5a0*/  IMAD.X R5, R2, 0x1, R15, P1 ;  /* 0x0000000102057824 */ /* 0x000fca00008e060f */
[----:B------:R4:W-:Y:S01]  /*1cc5b0*/  STL.64 [R1+0x1b90], R4 ;  /* 0x001b900401007387 */ /* 0x0009e20000100a00 */
[----:B0-----:R-:W-:Y:S02]  /*1cc5c0*/  F2FP.SATFINITE.E5M2.F32.PACK_AB_MERGE_C R7, R37, R36, RZ ;  /* 0x000000242507723e */ /* 0x001fe400048060ff */
[----:B----4-:R-:W-:-:S03]  /*1cc5d0*/  IADD3 R4, P1, PT, R0, R14, RZ ;  /* 0x0000000e00047210 */ /* 0x010fc60007f3e0ff */
[----:B------:R0:W-:Y:S02]  /*1cc5e0*/  STL [R1+0x23dc], R7 ;  /* 0x0023dc0701007387 */ /* 0x0001e40000100800 */
[----:B------:R-:W-:Y:S02]  /*1cc5f0*/  IMAD.X R5, R2, 0x1, R13, P1 ;  /* 0x0000000102057824 */ /* 0x000fe400008e060d */
[----:B------:R-:W4:Y:S04]  /*1cc600*/  LDL.LU R30, [R1+0x15e0] ;  /* 0x0015e000011e7983 */ /* 0x000f280000300800 */
[----:B------:R-:W4:Y:S04]  /*1cc610*/  LDL.LU R25, [R1+0x15e4] ;  /* 0x0015e40001197983 */ /* 0x000f280000300800 */
[----:B------:R1:W-:Y:S04]  /*1cc620*/  STL.64 [R1+0x1b88], R4 ;  /* 0x001b880401007387 */ /* 0x0003e80000100a00 */
[----:B0-----:R-:W4:Y:S04]  /*1cc630*/  LDL.LU R7, [R1+0x15e8] ;  /* 0x0015e80001077983 */ /* 0x001f280000300800 */
[----:B------:R-:W4:Y:S01]  /*1cc640*/  LDL.LU R29, [R1+0x15ec] ;  /* 0x0015ec00011d7983 */ /* 0x000f220000300800 */
[----:B-1----:R-:W-:Y:S01]  /*1cc650*/  VIADD R0, R0, UR6 ;  /* 0x0000000600007c36 */ /* 0x002fe20008000000 */
[----:B------:R-:W0:Y:S04]  /*1cc660*/  LDCU UR6, c[0x0][0x3b8] ;  /* 0x00007700ff0677ac */ /* 0x000e280008000800 */
[----:B------:R-:W-:-:S02]  /*1cc670*/  IADD3 R4, P1, PT, R0, R20, RZ ;  /* 0x0000001400047210 */ /* 0x000fc40007f3e0ff */
[----:B--2---:R-:W-:-:S05]  /*1cc680*/  F2FP.SATFINITE.E5M2.F32.PACK_AB_MERGE_C R2, R47, R38, RZ ;  /* 0x000000262f02723e */ /* 0x004fca00048060ff */
[----:B------:R3:W-:Y:S04]  /*1cc690*/  STL [R1+0x20ec], R2 ;  /* 0x0020ec0201007387 */ /* 0x0007e80000100800 */
[----:B------:R-:W2:Y:S04]  /*1cc6a0*/  LDL.LU R33, [R1+0x15f0] ;  /* 0x0015f00001217983 */ /* 0x000ea80000300800 */
[----:B------:R-:W2:Y:S04]  /*1cc6b0*/  LDL.LU R34, [R1+0x15f4] ;  /* 0x0015f40001227983 */ /* 0x000ea80000300800 */
[----:B------:R-:W2:Y:S01]  /*1cc6c0*/  LDL.LU R47, [R1+0x15f8] ;  /* 0x0015f800012f7983 */ /* 0x000ea20000300800 */
[----:B---3--:R-:W-:-:S03]  /*1cc6d0*/  F2FP.SATFINITE.E5M2.F32.PACK_AB_MERGE_C R2, R58, R48, RZ ;  /* 0x000000303a02723e */ /* 0x008fc600048060ff */
[----:B------:R-:W3:Y:S04]  /*1cc6e0*/  LDL.LU R48, [R1+0x15fc] ;  /* 0x0015fc0001307983 */ /* 0x000ee80000300800 */
[----:B------:R1:W-:Y:S01]  /*1cc6f0*/  STL [R1+0x20f8], R2 ;  /* 0x0020f80201007387 */ /* 0x0003e20000100800 */
[----:B------:R-:W-:Y:S02]  /*1cc700*/  F2FP.SATFINITE.E5M2.F32.PACK_AB_MERGE_C R6, R6, R61, RZ ;  /* 0x0000003d0606723e */ /* 0x000fe400048060ff */
[----:B-1----:R-:W-:-:S03]  /*1cc710*/  SHF.R.S32.HI R2, RZ, 0x1f, R0 ;  /* 0x0000001fff027819 */ /* 0x002fc60000011400 */
[----:B------:R-:W-:Y:S04]  /*1cc720*/  STL [R1+0x20a8], R6 ;  /* 0x0020a80601007387 */ /* 0x000fe80000100800 */
[----:B------:R-:W3:Y:S04]  /*1cc730*/  LDL.LU R26, [R1+0x1600] ;  /* 0x00160000011a7983 */ /* 0x000ee80000300800 */
[----:B------:R-:W3:Y:S01]  /*1cc740*/  LDL.LU R28, [R1+0x1604] ;  /* 0x00160400011c7983 */ /* 0x000ee20000300800 */
[----:B------:R-:W-:-:S05]  /*1cc750*/  IMAD.X R5, R2, 0x1, R19, P1 ;  /* 0x0000000102057824 */ /* 0x000fca00008e0613 */
[----:B------:R1:W-:Y:S04]  /*1cc760*/  STL.64 [R1+0x1b80], R4 ;  /* 0x001b800401007387 */ /* 0x0003e80000100a00 */
[----:B------:R-:W3:Y:S04]  /*1cc770*/  LDL.LU R31, [R1+0x1608] ;  /* 0x00160800011f7983 */ /* 0x000ee80000300800 */
[----:B-1----:R-:W3:Y:S01]  /*1cc780*/  LDL.LU R4, [R1+0x160c] ;  /* 0x00160c0001047983 */ /* 0x002ee20000300800 */
[----:B------:R-:W-:-:S05]  /*1cc790*/  F2FP.SATFINITE.E5M2.F32.PACK_AB_MERGE_C R3, R8, R3, RZ ;  /* 0x000000030803723e */ /* 0x000fca00048060ff */
        /* <DEDUP_REMOVED lines=11> */
[----:B------:R-:W3:Y:S04]  /*1cc850*/  LDL.LU R6, [R1+0x1638] ;  /* 0x0016380001067983 */ /* 0x000ee80000300800 */
[----:B------:R-:W3:Y:S01]  /*1cc860*/  LDL.LU R8, [R1+0x163c] ;  /* 0x00163c0001087983 */ /* 0x000ee20000300800 */
[----:B------:R-:W-:-:S05]  /*1cc870*/  IADD3 R44, P1, PT, R0, R10, RZ ;  /* 0x0000000a002c7210 */ /* 0x000fca0007f3e0ff */
[----:B------:R-:W-:Y:S01]  /*1cc880*/  IMAD.X R45, R2, 0x1, R9, P1 ;  /* 0x00000001022d7824 */ /* 0x000fe200008e0609 */
[----:B----4-:R-:W-:-:S05]  /*1cc890*/  F2FP.SATFINITE.E5M2.F32.PACK_AB_MERGE_C R25, R25, R30, RZ ;  /* 0x0000001e1919723e */ /* 0x010fca00048060ff */
[----:B------:R-:W-:Y:S01]  /*1cc8a0*/  STL [R1+0x869c], R25 ;  /* 0x00869c1901007387 */ /* 0x000fe20000100800 */
[----:B------:R-:W-:-:S03]  /*1cc8b0*/  F2FP.SATFINITE.E5M2.F32.PACK_AB_MERGE_C R7, R29, R7, RZ ;  /* 0x000000071d07723e */ /* 0x000fc600048060ff */
[----:B------:R-:W-:Y:S04]  /*1cc8c0*/  STL.64 [R1+0x1b78], R44 ;  /* 0x001b782c01007387 */ /* 0x000fe80000100a00 */
[----:B------:R1:W-:Y:S01]  /*1cc8d0*/  STL [R1+0x205c], R7 ;  /* 0x00205c0701007387 */ /* 0x0003e20000100800 */
[----:B--2---:R-:W-:Y:S02]  /*1cc8e0*/  F2FP.SATFINITE.E5M2.F32.PACK_AB_MERGE_C R5, R34, R33, RZ ;  /* 0x000000212205723e */ /* 0x004fe400048060ff */
[----:B------:R-:W-:-:S03]  /*1cc8f0*/  IADD3 R34, P1, PT, R0, R18, RZ ;  /* 0x0000001200227210 */ /* 0x000fc60007f3e0ff */
[----:B------:R3:W-:Y:S02]  /*1cc900*/  STL [R1+0x7d4], R5 ;  /* 0x0007d40501007387 */ /* 0x0007e40000100800 */
[----:B------:R-:W-:Y:S02]  /*1cc910*/  IMAD.X R35, R2, 0x1, R17, P1 ;  /* 0x0000000102237824 */ /* 0x000fe400008e0611 */
[----:B-1----:R-:W2:Y:S04]  /*1cc920*/  LDL.LU R7, [R1+0x17b0] ;  /* 0x0017b00001077983 */ /* 0x002ea80000300800 */
[----:B------:R-:W2:Y:S01]  /*1cc930*/  LDL.LU R29, [R1+0x17b4] ;  /* 0x0017b400011d7983 */ /* 0x000ea20000300800 */
[----:B---3--:R-:W-:-:S03]  /*1cc940*/  F2FP.SATFINITE.E5M2.F32.PACK_AB_MERGE_C R5, R48, R47, RZ ;  /* 0x0000002f3005723e */ /* 0x008fc600048060ff */
[----:B------:R1:W-:Y:S04]  /*1cc950*/  STL.64 [R1+0x1b70], R34 ;  /* 0x001b702201007387 */ /* 0x0003e80000100a00 */
[----:B------:R-:W-:Y:S04]  /*1cc960*/  STL [R1+0x7e4], R5 ;  /* 0x0007e40501007387 */ /* 0x000fe80000100800 */
[----:B------:R-:W3:Y:S04]  /*1cc970*/  LDL.LU R33, [R1+0x17b8] ;  /* 0x0017b80001217983 */ /* 0x000ee80000300800 */
[----:B-1----:R-:W3:Y:S04]  /*1cc980*/  LDL.LU R34, [R1+0x17bc] ;  /* 0x0017bc0001227983 */ /* 0x002ee80000300800 */
[----:B------:R-:W4:Y:S04]  /*1cc990*/  LDL.LU R47, [R1+0x1660] ;  /* 0x00166000012f7983 */ /* 0x000f280000300800 */
[----:B------:R-:W4:Y:S01]  /*1cc9a0*/  LDL.LU R48, [R1+0x1664] ;  /* 0x0016640001307983 */ /* 0x000f220000300800 */
[----:B------:R-:W-:-:S02]  /*1cc9b0*/  F2FP.SATFINITE.E5M2.F32.PACK_AB_MERGE_C R28, R28, R26, RZ ;  /* 0x0000001a1c1c723e */ /* 0x000fc400048060ff */
[----:B------:R-:W-:-:S05]  /*1cc9c0*/  IADD3 R26, P1, PT, R0, R12, RZ ;  /* 0x0000000c001a7210 */ /* 0x000fca0007f3e0ff */
[----:B------:R-:W-:Y:S01]  /*1cc9d0*/  IMAD.X R27, R2, 0x1, R11, P1 ;  /* 0x00000001021b7824 */ /* 0x000fe200008e060b */
[----:B------:R-:W-:Y:S04]  /*1cc9e0*/  STL [R1+0x86cc], R28 ;  /* 0x0086cc1c01007387 */ /* 0x000fe80000100800 */
[----:B------:R1:W-:Y:S02]  /*1cc9f0*/  STL.64 [R1+0x1b68], R26 ;  /* 0x001b681a01007387 */ /* 0x0003e40000100a00 */
[----:B-1----:R-:W-:Y:S02]  /*1cca00*/  F2FP.SATFINITE.E5M2.F32.PACK_AB_MERGE_C R26, R4, R31, RZ ;  /* 0x0000001f041a723e */ /* 0x002fe400048060ff */
[----:B------:R-:W-:-:S05]  /*1cca10*/  IADD3 R4, P1, PT, R0, R22, RZ ;  /* 0x0000001600047210 */ /* 0x000fca0007f3e0ff */
[----:B------:R-:W-:Y:S01]  /*1cca20*/  IMAD.X R5, R2, 0x1, R21, P1 ;  /* 0x0000000102057824 */ /* 0x000fe200008e0615 */
[----:B------:R1:W-:Y:S01]  /*1cca30*/  STL [R1+0x760], R26 ;  /* 0x0007601a01007387 */ /* 0x0003e20000100800 */
[----:B------:R-:W-:-:S05]  /*1cca40*/  F2FP.SATFINITE.E5M2.F32.PACK_AB_MERGE_C R25, R40, R39, RZ ;  /* 0x000000272819723e */ /* 0x000fca00048060ff */
[----:B------:R0:W-:Y:S04]  /*1cca50*/  STL [R1+0x6ec], R25 ;  /* 0x0006ec1901007387 */ /* 0x0001e80000100800 */
[----:B------:R0:W-:Y:S01]  /*1cca60*/  STL.64 [R1+0x1b60], R4 ;  /* 0x001b600401007387 */ /* 0x0001e20000100a00 */
[----:B-1----:R-:W-:Y:S02]  /*1cca70*/  F2FP.SATFINITE.E5M2.F32.PACK_AB_MERGE_C R26, R42, R32, RZ ;  /* 0x000000202a1a723e */ /* 0x002fe400048060ff */
        /* <DEDUP_REMOVED lines=11> */
[----:B------:R0:W-:Y:S02]  /*1ccb30*/  STL [R1+0x420], R4 ;  /* 0x0004200401007387 */ /* 0x0001e40000100800 */
[----:B0-----:R-:W-:-:S05]  /*1ccb40*/  IADD3 R4, P1, PT, R0, R16, RZ ;  /* 0x0000001000047210 */ /* 0x001fca0007f3e0ff */
[----:B------:R-:W-:-:S05]  /*1ccb50*/  IMAD.X R5, R2, 0x1, R15, P1 ;  /* 0x0000000102057824 */ /* 0x000fca00008e060f */
[----:B------:R0:W-:Y:S04]  /*1ccb60*/  STL.64 [R1+0x1b50], R4 ;  /* 0x001b500401007387 */ /* 0x0001e80000100a00 */
[----:B------:R-:W4:Y:S04]  /*1ccb70*/  LDL.LU R36, [R1+0x1670] ;  /* 0x0016700001247983 */ /* 0x000f280000300800 */
[----:B------:R-:W4:Y:S01]  /*1ccb80*/  LDL.LU R37, [R1+0x1674] ;  /* 0x0016740001257983 */ /* 0x000f220000300800 */
[----:B0-----:R-:W-:-:S05]  /*1ccb90*/  F2FP.SATFINITE.E5M2.F32.PACK_AB_MERGE_C R4, R8, R6, RZ ;  /* 0x000000060804723e */ /* 0x001fca00048060ff */
[----:B------:R0:W-:Y:S04]  /*1ccba0*/  STL [R1+0x42c], R4 ;  /* 0x00042c0401007387 */ /* 0x0001e80000100800 */
[----:B------:R-:W4:Y:S04]  /*1ccbb0*/  LDL.LU R38, [R1+0x1678] ;  /* 0x0016780001267983 */ /* 0x000f280000300800 */
[----:B------:R-:W4:Y:S01]  /*1ccbc0*/  LDL.LU R58, [R1+0x167c] ;  /* 0x00167c00013a7983 */ /* 0x000f220000300800 */
[----:B0-----:R-:W-:-:S03]  /*1ccbd0*/  IADD3 R4, P1, PT, R0, R14, RZ ;  /* 0x0000000e00047210 */ /* 0x001fc60007f3e0ff */
[----:B------:R-:W4:Y:S02]  /*1ccbe0*/  LDL.LU R6, [R1+0x1680] ;  /* 0x0016800001067983 */ /* 0x000f240000300800 */
[----:B------:R-:W-:-:S05]  /*1ccbf0*/  IMAD.X R5, R2, 0x1, R13, P1 ;  /* 0x0000000102057824 */ /* 0x000fca00008e060d */
[----:B------:R3:W-:Y:S04]  /*1ccc00*/  STL.64 [R1+0x1b48], R4 ;  /* 0x001b480401007387 */ /* 0x0007e80000100a00 */
[----:B------:R-:W4:Y:S01]  /*1ccc10*/  LDL.LU R8, [R1+0x1684] ;  /* 0x0016840001087983 */ /* 0x000f220000300800 */
[----:B------:R-:W-:Y:S01]  /*1ccc20*/  VIADD R0, R0, UR6 ;  /* 0x0000000600007c36 */ /* 0x000fe20008000000 */
[----:B------:R-:W0:Y:S01]  /*1ccc30*/  LDCU UR6, c[0x0][0x3b8] ;  /* 0x00007700ff0677ac */ /* 0x000e220008000800 */
[----:B--2---:R-:W-:-:S05]  /*1ccc40*/  F2FP.SATFINITE.E5M2.F32.PACK_AB_MERGE_C R2, R29, R7, RZ ;  /* 0x000000071d02723e */ /* 0x004fca00048060ff */
[----:B------:R4:W-:Y:S01]  /*1ccc50*/  STL [R1+0x408], R2 ;  /* 0x0004080201007387 */ /* 0x0009e20000100800 */
[----:B---3--:R-:W-:-:S05]  /*1ccc60*/  F2FP.SATFINITE.E5M2.F32.PACK_AB_MERGE_C R4, R34, R33, RZ ;  /* 0x000000212204723e */ /* 0x008fca00048060ff */
[----:B------:R1:W-:Y:S01]  /*1ccc70*/  STL [R1+0x40c], R4 ;  /* 0x00040c0401007387 */ /* 0x0003e20000100800 */
[----:B----4-:R-:W-:-:S03]  /*1ccc80*/  F2FP.SATFINITE.E5M2.F32.PACK_AB_MERGE_C R2, R48, R47, RZ ;  /* 0x0000002f3002723e */ /* 0x010fc600048060ff */
[----:B------:R-:W2:Y:S04]  /*1ccc90*/  LDL.LU R30, [R1+0x1688] ;  /* 0x00168800011e7983 */ /* 0x000ea80000300800 */
[----:B------:R-:W2:Y:S04]  /*1ccca0*/  LDL.LU R26, [R1+0x168c] ;  /* 0x00168c00011a7983 */ /* 0x000ea80000300800 */
[----:B------:R3:W-:Y:S04]  /*1cccb0*/  STL [R1+0x3f4], R2 ;  /* 0x0003f40201007387 */ /* 0x0007e80000100800 */
[----:B------:R-:W4:Y:S04]  /*1cccc0*/  LDL.LU R31, [R1+0x1690] ;  /* 0x00169000011f7983 */ /* 0x000f280000300800 */
[----:B-1----:R-:W4:Y:S04]  /*1cccd0*/  LDL.LU R4, [R1+0x1694] ;  /* 0x0016940001047983 */ /* 0x002f280000300800 */
[----:B------:R-:W4:Y:S04]  /*1ccce0*/  LDL.LU R47, [R1+0x1698] ;  /* 0x00169800012f7983 */ /* 0x000f280000300800 */
[----:B------:R-:W4:Y:S01]  /*1cccf0*/  LDL.LU R48, [R1+0x169c] ;  /* 0x00169c0001307983 */ /* 0x000f220000300800 */
[----:B---3--:R-:W-:-:S02]  /*1ccd00*/  SHF.R.S32.HI R2, RZ, 0x1f, R0 ;  /* 0x0000001fff027819 */ /* 0x008fc40000011400 */
[----:B------:R-:W-:Y:S01]  /*1ccd10*/  IADD3 R34, P1, PT, R0, R20, RZ ;  /* 0x0000001400227210 */ /* 0x000fe20007f3e0ff */
[----:B------:R-:W3:Y:S04]  /*1ccd20*/  LDL.LU R39, [R1+0x16a0] ;  /* 0x0016a00001277983 */ /* 0x000ee80000300800 */
[----:B------:R-:W3:Y:S01]  /*1ccd30*/  LDL.LU R40, [R1+0x16a4] ;  /* 0x0016a40001287983 */ /* 0x000ee20000300800 */
[----:B------:R-:W-:-:S03]  /*1ccd40*/  IMAD.X R35, R2, 0x1, R19, P1 ;  /* 0x0000000102237824 */ /* 0x000fc600008e0613 */
[----:B------:R-:W3:Y:S04]  /*1ccd50*/  LDL.LU R32, [R1+0x16a8] ;  /* 0x0016a80001207983 */ /* 0x000ee80000300800 */
[----:B------:R-:W3:Y:S04]  /*1ccd60*/  LDL.LU R42, [R1+0x16ac] ;  /* 0x0016ac00012a7983 */ /* 0x000ee80000300800 */
[----:B------:R-:W3:Y:S04]  /*1ccd70*/  LDL.LU R29, [R1+0x16b0] ;  /* 0x0016b000011d7983 */ /* 0x000ee80000300800 */
[----:B------:R-:W3:Y:S04]  /*1ccd80*/  LDL.LU R33, [R1+0x16b4] ;  /* 0x0016b40001217983 */ /* 0x000ee80000300800 */
[----:B------:R-:W3:Y:S04]  /*1ccd90*/  LDL.LU R7, [R1+0x16b8] ;  /* 0x0016b80001077983 */ /* 0x000ee80000300800 */
[----:B------:R1:W-:Y:S04]  /*1ccda0*/  STL.64 [R1+0x1b40], R34 ;  /* 0x001b402201007387 */ /* 0x0003e80000100a00 */
[----:B-1----:R-:W3:Y:S01]  /*1ccdb0*/  LDL.LU R34, [R1+0x16bc] ;  /* 0x0016bc0001227983 */ /* 0x002ee20000300800 */
[----:B------:R-:W-:-:S05]  /*1ccdc0*/  F2FP.SATFINITE.E5M2.F32.PACK_AB_MERGE_C R3, R3, R61, RZ ;  /* 0x0000003d0303723e */ /* 0x000fca00048060ff */
[----:B------:R1:W-:Y:S04]  /*1ccdd0*/  STL [R1+0x3f8], R3 ;  /* 0x0003f80301007387 */ /* 0x0003e80000100800 */
[----:B------:R-:W3:Y:S04]  /*1ccde0*/  LDL.LU R61, [R1+0x16c0] ;  /* 0x0016c000013d7983 */ /* 0x000ee80000300800 */
[----:B-1----:R-:W3:Y:S01]  /*1ccdf0*/  LDL.LU R3, [R1+0x16c4] ;  /* 0x0016c40001037983 */ /* 0x002ee20000300800 */
[----:B------:R-:W-:Y:S02]  /*1cce00*/  F2FP.SATFINITE.E5M2.F32.PACK_AB_MERGE_C R5, R37, R36, RZ ;  /* 0x000000242505723e */ /* 0x000fe400048060ff */
[----:B------:R-:W-:-:S05]  /*1cce10*/  IADD3 R36, P1, PT, R0, R10, RZ ;  /* 0x0000000a00247210 */ /* 0x000fca0007f3e0ff */
[----:B------:R-:W-:Y:S01]  /*1cce20*/  IMAD.X R37, R2, 0x1, R9, P1 ;  /* 0x0000000102257824 */ /* 0x000fe200008e0609 */
[----:B------:R-:W-:Y:S04]  /*1cce30*/  STL [R1+0x3d8], R5 ;  /* 0x0003d80501007387 */ /* 0x000fe80000100800 */
[----:B------:R1:W-:Y:S01]  /*1cce40*/  STL.64 [R1+0x1b38], R36 ;  /* 0x001b382401007387 */ /* 0x0003e20000100a00 */
[----:B------:R-:W-:-:S03]  /*1cce50*/  F2FP.SATFINITE.E5M2.F32.PACK_AB_MERGE_C R25, R58, R38, RZ ;  /* 0x000000263a19723e */ /* 0x000fc600048060ff */
[----:B-1----:R-:W3:Y:S04]  /*1cce60*/  LDL.LU R36, [R1+0x16c8] ;  /* 0x0016c80001247983 */ /* 0x002ee80000300800 */
[----:B------:R-:W3:Y:S04]  /*1cce70*/  LDL.LU R37, [R1+0x16cc] ;  /* 0x0016cc0001257983 */ /* 0x000ee80000300800 */
[----:B------:R-:W3:Y:S01]  /*1cce80*/  LDL.LU R38, [R1+0x16e0] ;  /* 0x0016e00001267983 */ /* 0x000ee20000300800 */
[----:B------:R-:W-:-:S03]  /*1cce90*/  F2FP.SATFINITE.E5M2.F32.PACK_AB_MERGE_C R5, R8, R6, RZ ;  /* 0x000000060805723e */ /* 0x000fc600048060ff */
[----:B------:R4:W-:Y:S04]  /*1ccea0*/  STL [R1+0x3d4], R25 ;  /* 0x0003d41901007387 */ /* 0x0009e80000100800 */
[----:B------:R-:W3:Y:S04]  /*1cceb0*/  LDL.LU R58, [R1+0x16e4] ;  /* 0x0016e400013a7983 */ /* 0x000ee80000300800 */
[----:B------:R1:W-:Y:S04]  /*1ccec0*/  STL [R1+0x3b4], R5 ;  /* 0x0003b40501007387 */ /* 0x0003e80000100800 */
[----:B------:R-:W3:Y:S04]  /*1cced0*/  LDL.LU R6, [R1+0x16e8] ;  /* 0x0016e80001067983 */ /* 0x000ee80000300800 */
[----:B------:R-:W3:Y:S01]  /*1ccee0*/  LDL.LU R8, [R1+0x16ec] ;  /* 0x0016ec0001087983 */ /* 0x000ee20000300800 */
[----:B------:R-:W-:-:S05]  /*1ccef0*/  IADD3 R44, P1, PT, R0, R18, RZ ;  /* 0x00000012002c7210 */ /* 0x000fca0007f3e0ff */
[----:B------:R-:W-:-:S05]  /*1ccf00*/  IMAD.X R45, R2, 0x1, R17, P1 ;  /* 0x00000001022d7824 */ /* 0x000fca00008e0611 */
[----:B------:R-:W-:Y:S01]  /*1ccf10*/  STL.64 [R1+0x1b30], R44 ;  /* 0x001b302c01007387 */ /* 0x000fe20000100a00 */
[----:B--2---:R-:W-:Y:S02]  /*1ccf20*/  F2FP.SATFINITE.E5M2.F32.PACK_AB_MERGE_C R26, R26, R30, RZ ;  /* 0x0000001e1a1a723e */ /* 0x004fe400048060ff */
[----:B----4-:R-:W-:Y:S02]  /*1ccf30*/  F2FP.SATFINITE.E5M2.F32.PACK_AB_MERGE_C R25, R4, R31, RZ ;  /* 0x0000001f0419723e */ /* 0x010fe400048060ff */
[----:B------:R-:W-:Y:S01]  /*1ccf40*/  IADD3 R4, P1, PT, R0, R12, RZ ;  /* 0x0000000c00047210 */ /* 0x000fe20007f3e0ff */
[----:B------:R-:W-:Y:S04]  /*1ccf50*/  STL [R1+0x3bc], R26 ;  /* 0x0003bc1a01007387 */ /* 0x000fe80000100800 */
[----:B-1----:R-:W-:Y:S01]  /*1ccf60*/  IMAD.X R5, R2, 0x1, R11, P1 ;  /* 0x0000000102057824 */ /* 0x002fe200008e060b */
[----:B------:R-:W-:Y:S04]  /*1ccf70*/  STL [R1+0x35c], R25 ;  /* 0x00035c1901007387 */ /* 0x000fe80000100800 */
[----:B------:R1:W-:Y:S02]  /*1ccf80*/  STL.64 [R1+0x1b28], R4 ;  /* 0x001b280401007387 */ /* 0x0003e40000100a00 */
[----:B-1----:R-:W-:-:S02]  /*1ccf90*/  F2FP.SATFINITE.E5M2.F32.PACK_AB_MERGE_C R4, R48, R47, RZ ;  /* 0x0000002f3004723e */ /* 0x002fc400048060ff */
[----:B------:R-:W2:Y:S04]  /*1ccfa0*/  LDL.LU R47, [R1+0x1700] ;  /* 0x00170000012f7983 */ /* 0x000ea80000300800 */
[----:B------:R-:W2:Y:S04]  /*1ccfb0*/  LDL.LU R48, [R1+0x1704] ;  /* 0x0017040001307983 */ /* 0x000ea80000300800 */
[----:B------:R1:W-:Y:S01]  /*1ccfc0*/  STL [R1+0x360], R4 ;  /* 0x0003600401007387 */ /* 0x0003e20000100800 */
[----:B---3--:R-:W-:Y:S02]  /*1ccfd0*/  F2FP.SATFINITE.E5M2.F32.PACK_AB_MERGE_C R25, R40, R39, RZ ;  /* 0x000000272819723e */ /* 0x008fe400048060ff */
[----:B-1----:R-:W-:-:S03]  /*1ccfe0*/  IADD3 R4, P1, PT, R0, R22, RZ ;  /* 0x0000001600047210 */ /* 0x002fc60007f3e0ff */
[----:B------:R1:W-:Y:S02]  /*1ccff0*/  STL [R1+0x344], R25 ;  /* 0x0003441901007387 */ /* 0x0003e40000100800 */
[----:B------:R-:W-:Y:S01]  /*1cd000*/  IMAD.X R5, R2, 0x1, R21, P1 ;  /* 0x0000000102057824 */ /* 0x000fe200008e0615 */
[----:B------:R-:W-:-:S04]  /*1cd010*/  F2FP.SATFINITE.E5M2.F32.PACK_AB_MERGE_C R26, R42, R32, RZ ;  /* 0x000000202a1a723e */ /* 0x000fc800048060ff */
[----:B------:R3:W-:Y:S01]  /*1cd020*/  STL.64 [R1+0x1b20], R4 ;  /* 0x001b200401007387 */ /* 0x0007e20000100a00 */
[----:B-1----:R-:W-:Y:S02]  /*1cd030*/  F2FP.SATFINITE.E5M2.F32.PACK_AB_MERGE_C R25, R33, R29, RZ ;  /* 0x0000001d2119723e */ /* 0x002fe400048060ff */
[----:B------:R-:W-:Y:S01]  /*1cd040*/  F2FP.SATFINITE.E5M2.F32.PACK_AB_MERGE_C R7, R34, R7, RZ ;  /* 0x000000072207723e */ /* 0x000fe200048060ff */
[----:B------:R-:W-:Y:S01]  /*1cd050*/  STL [R1+0x34c], R26 ;  /* 0x00034c1a01007387 */ /* 0x000fe20000100800 */
[----:B---3--:R-:W-:-:S03]  /*1cd060*/  IADD3 R4, P1, PT, R0, R24, RZ ;  /* 0x0000001800047210 */ /* 0x008fc60007f3e0ff */
[----:B------:R-:W-:Y:S02]  /*1cd070*/  STL [R1+0x330], R25 ;  /* 0x0003301901007387 */ /* 0x000fe40000100800 */
[----:B------:R-:W-:Y:S02]  /*1cd080*/  IMAD.X R5, R2, 0x1, R23, P1 ;  /* 0x0000000102057824 */ /* 0x000fe400008e0617 */
[----:B------:R-:W3:Y:S04]  /*1cd090*/  LDL.LU R29, [R1+0x1708] ;  /* 0x00170800011d7983 */ /* 0x000ee80000300800 */
[----:B------:R-:W3:Y:S04]  /*1cd0a0*/  LDL.LU R33, [R1+0x170c] ;  /* 0x00170c0001217983 */ /* 0x000ee80000300800 */
[----:B------:R-:W-:Y:S04]  /*1cd0b0*/  STL.64 [R1+0x1b18], R4 ;  /* 0x001b180401007387 */ /* 0x000fe80000100a00 */
[----:B------:R-:W-:Y:S01]  /*1cd0c0*/  STL [R1+0x338], R7 ;  /* 0x0003380701007387 */ /* 0x000fe20000100800 */
[----:B------:R-:W-:-:S05]  /*1cd0d0*/  F2FP.SATFINITE.E5M2.F32.PACK_AB_MERGE_C R3, R3, R61, RZ ;  /* 0x0000003d0303723e */ /* 0x000fca00048060ff */
[----:B------:R1:W-:Y:S04]  /*1cd0e0*/  STL [R1+0x318], R3 ;  /* 0x0003180301007387 */ /* 0x0003e80000100800 */
[----:B------:R-:W4:Y:S04]  /*1cd0f0*/  LDL.LU R61, [R1+0x1710] ;  /* 0x00171000013d7983 */ /* 0x000f280000300800 */
[----:B-1----:R-:W4:Y:S01]  /*1cd100*/  LDL.LU R3, [R1+0x1714] ;  /* 0x0017140001037983 */ /* 0x002f220000300800 */
[----:B------:R-:W-:-:S05]  /*1cd110*/  IADD3 R4, P1, PT, R0, R16, RZ ;  /* 0x0000001000047210 */ /* 0x000fca0007f3e0ff */
[----:B------:R-:W-:-:S05]  /*1cd120*/  IMAD.X R5, R2, 0x1, R15, P1 ;  /* 0x0000000102057824 */ /* 0x000fca00008e060f */
[----:B------:R1:W-:Y:S02]  /*1cd130*/  STL.64 [R1+0x1b10], R4 ;  /* 0x001b100401007387 */ /* 0x0003e40000100a00 */
[----:B-1----:R-:W-:-:S05]  /*1cd140*/  IADD3 R4, P1, PT, R0, R14, RZ ;  /* 0x0000000e00047210 */ /* 0x002fca0007f3e0ff */
[----:B------:R-:W-:Y:S01]  /*1cd150*/  IMAD.X R5, R2, 0x1, R13, P1 ;  /* 0x0000000102057824 */ /* 0x000fe200008e060d */
[----:B------:R-:W-:-:S05]  /*1cd160*/  F2FP.SATFINITE.E5M2.F32.PACK_AB_MERGE_C R7, R37, R36, RZ ;  /* 0x000000242507723e */ /* 0x000fca00048060ff */
[----:B------:R-:W-:Y:S04]  /*1cd170*/  STL [R1+0x31c], R7 ;  /* 0x00031c0701007387 */ /* 0x000fe80000100800 */
[----:B------:R-:W4:Y:S01]  /*1cd180*/  LDL.LU R34, [R1+0x1718] ;  /* 0x0017180001227983 */ /* 0x000f220000300800 */
[----:B------:R-:W-:-:S03]  /*1cd190*/  F2FP.SATFINITE.E5M2.F32.PACK_AB_MERGE_C R2, R58, R38, RZ ;  /* 0x000000263a02723e */ /* 0x000fc600048060ff */
[----:B------:R-:W-:Y:S04]  /*1cd1a0*/  STL.64 [R1+0x1b08], R4 ;  /* 0x001b080401007387 */ /* 0x000fe80000100a00 */
[----:B------:R-:W4:Y:S04]  /*1cd1b0*/  LDL.LU R36, [R1+0x171c] ;  /* 0x00171c0001247983 */ /* 0x000f280000300800 */
[----:B------:R1:W-:Y:S04]  /*1cd1c0*/  STL [R1+0x2f4], R2 ;  /* 0x0002f40201007387 */ /* 0x0003e80000100800 */
[----:B------:R-:W4:Y:S04]  /*1cd1d0*/  LDL.LU R31, [R1+0x1720] ;  /* 0x00172000011f7983 */ /* 0x000f280000300800 */
[----:B------:R-:W4:Y:S01]  /*1cd1e0*/  LDL.LU R58, [R1+0x1724] ;  /* 0x00172400013a7983 */ /* 0x000f220000300800 */
[----:B-1----:R-:W-:-:S05]  /*1cd1f0*/  F2FP.SATFINITE.E5M2.F32.PACK_AB_MERGE_C R2, R8, R6, RZ ;  /* 0x000000060802723e */ /* 0x002fca00048060ff */
[----:B------:R-:W-:Y:S04]  /*1cd200*/  STL [R1+0x2f8], R2 ;  /* 0x0002f80201007387 */ /* 0x000fe80000100800 */
[----:B------:R-:W4:Y:S04]  /*1cd210*/  LDL.LU R37, [R1+0x1728] ;  /* 0x0017280001257983 */ /* 0x000f280000300800 */
[----:B------:R-:W4:Y:S04]  /*1cd220*/  LDL.LU R38, [R1+0x172c] ;  /* 0x00172c0001267983 */ /* 0x000f280000300800 */
[----:B------:R-:W4:Y:S04]  /*1cd230*/  LDL.LU R6, [R1+0x1730] ;  /* 0x0017300001067983 */ /* 0x000f280000300800 */
[----:B------:R-:W4:Y:S01]  /*1cd240*/  LDL.LU R8, [R1+0x1734] ;  /* 0x0017340001087983 */ /* 0x000f220000300800 */
[----:B0-----:R-:W-:Y:S01]  /*1cd250*/  VIADD R0, R0, UR6 ;  /* 0x0000000600007c36 */ /* 0x001fe20008000000 */
[----:B------:R-:W0:Y:S04]  /*1cd260*/  LDCU UR6, c[0x0][0x3b8] ;  /* 0x00007700ff0677ac */ /* 0x000e280008000800 */
[----:B------:R-:W-:-:S02]  /*1cd270*/  SHF.R.S32.HI R25, RZ, 0x1f, R0 ;  /* 0x0000001fff197819 */ /* 0x000fc40000011400 */
[----:B------:R-:W-:-:S05]  /*1cd280*/  IADD3 R4, P1, PT, R0, R20, RZ ;  /* 0x0000001400047210 */ /* 0x000fca0007f3e0ff */
[----:B------:R-:W-:Y:S01]  /*1cd290*/  IMAD.X R5, R25, 0x1, R19, P1 ;  /* 0x0000000119057824 */ /* 0x000fe200008e0613 */
[----:B------:R-:W-:-:S05]  /*1cd2a0*/  IADD3 R26, P1, PT, R0, R10, RZ ;  /* 0x0000000a001a7210 */ /* 0x000fca0007f3e0ff */
[----:B------:R-:W-:Y:S01]  /*1cd2b0*/  IMAD.X R27, R25, 0x1, R9, P1 ;  /* 0x00000001191b7824 */ /* 0x000fe200008e0609 */
[----:B--2---:R-:W-:-:S05]  /*1cd2c0*/  F2FP.SATFINITE.E5M2.F32.PACK_AB_MERGE_C R41, R48, R47, RZ ;  /* 0x0000002f3029723e */ /* 0x004fca00048060ff */
[----:B------:R-:W-:Y:S04]  /*1cd2d0*/  STL [R1+0x873c], R41 ;  /* 0x00873c2901007387 */ /* 0x000fe80000100800 */
[----:B------:R1:W-:Y:S04]  /*1cd2e0*/  STL.64 [R1+0x1b00], R4 ;  /* 0x001b000401007387 */ /* 0x0003e80000100a00 */
[----:B-1----:R-:W2:Y:S04]  /*1cd2f0*/  LDL.LU R4, [R1+0x1738] ;  /* 0x0017380001047983 */ /* 0x002ea80000300800 */
        /* <DEDUP_REMOVED lines=8> */
[----:B------:R-:W-:Y:S01]  /*1cd380*/  STL [R1+0x8738], R45 ;  /* 0x0087382d01007387 */ /* 0x000fe20000100800 */
[----:B----4-:R-:W-:-:S03]  /*1cd390*/  F2FP.SATFINITE.E5M2.F32.PACK_AB_MERGE_C R2, R3, R61, RZ ;  /* 0x0000003d0302723e */ /* 0x010fc600048060ff */
[----:B------:R-:W4:Y:S04]  /*1cd3a0*/  LDL.LU R61, [R1+0x1758] ;  /* 0x00175800013d7983 */ /* 0x000f280000300800 */
[----:B------:R-:W4:Y:S04]  /*1cd3b0*/  LDL.LU R3, [R1+0x175c] ;  /* 0x00175c0001037983 */ /* 0x000f280000300800 */
[----:B------:R1:W-:Y:S04]  /*1cd3c0*/  STL [R1+0x2b0], R2 ;  /* 0x0002b00201007387 */ /* 0x0003e80000100800 */
[----:B------:R-:W4:Y:S04]  /*1cd3d0*/  LDL.LU R29, [R1+0x1760] ;  /* 0x00176000011d7983 */ /* 0x000f280000300800 */
[----:B------:R-:W4:Y:S01]  /*1cd3e0*/  LDL.LU R33, [R1+0x1764] ;  /* 0x0017640001217983 */ /* 0x000f220000300800 */
[----:B-1----:R-:W-:-:S03]  /*1cd3f0*/  F2FP.SATFINITE.E5M2.F32.PACK_AB_MERGE_C R2, R36, R34, RZ ;  /* 0x000000222402723e */ /* 0x002fc600048060ff */
[----:B------:R-:W4:Y:S04]  /*1cd400*/  LDL.LU R34, [R1+0x1768] ;  /* 0x0017680001227983 */ /* 0x000f280000300800 */
[----:B------:R-:W4:Y:S04]  /*1cd410*/  LDL.LU R36, [R1+0x176c] ;  /* 0x00176c0001247983 */ /* 0x000f280000300800 */
[----:B------:R1:W-:Y:S01]  /*1cd420*/  STL.64 [R1+0x1af8], R26 ;  /* 0x001af81a01007387 */ /* 0x0003e20000100a00 */
[----:B------:R-:W-:-:S03]  /*1cd430*/  F2FP.SATFINITE.E5M2.F32.PACK_AB_MERGE_C R58, R58, R31, RZ ;  /* 0x0000001f3a3a723e */ /* 0x000fc600048060ff */
[----:B------:R0:W-:Y:S01]  /*1cd440*/  STL [R1+0x2b8], R2 ;  /* 0x0002b80201007387 */ /* 0x0001e20000100800 */
[----:B-1----:R-:W-:-:S03]  /*1cd450*/  IADD3 R26, P1, PT, R0, R18, RZ ;  /* 0x00000012001a7210 */ /* 0x002fc60007f3e0ff */
[----:B------:R-:W-:Y:S01]  /*1cd460*/  STL [R1+0x8770], R58 ;  /* 0x0087703a01007387 */ /* 0x000fe20000100800 */
[----:B0-----:R-:W-:Y:S01]  /*1cd470*/  F2FP.SATFINITE.E5M2.F32.PACK_AB_MERGE_C R2, R38, R37, RZ ;  /* 0x000000252602723e */ /* 0x001fe200048060ff */
[----:B------:R-:W-:-:S04]  /*1cd480*/  IMAD.X R27, R25, 0x1, R17, P1 ;  /* 0x00000001191b7824 */ /* 0x000fc800008e0611 */
[----:B------:R0:W-:Y:S04]  /*1cd490*/  STL [R1+0x8760], R2 ;  /* 0x0087600201007387 */ /* 0x0001e80000100800 */
[----:B------:R1:W-:Y:S04]  /*1cd4a0*/  STL.64 [R1+0x1af0], R26 ;  /* 0x001af01a01007387 */ /* 0x0003e80000100a00 */
[----:B------:R-:W4:Y:S01]  /*1cd4b0*/  LDL.LU R37, [R1+0x1770] ;  /* 0x0017700001257983 */ /* 0x000f220000300800 */
[----:B0-----:R-:W-:-:S03]  /*1cd4c0*/  F2FP.SATFINITE.E5M2.F32.PACK_AB_MERGE_C R2, R8, R6, RZ ;  /* 0x000000060802723e */ /* 0x001fc600048060ff */
[----:B------:R-:W4:Y:S04]  /*1cd4d0*/  LDL.LU R38, [R1+0x1774] ;  /* 0x0017740001267983 */ /* 0x000f280000300800 */
[----:B------:R-:W-:Y:S04]  /*1cd4e0*/  STL [R1+0x264], R2 ;  /* 0x0002640201007387 */ /* 0x000fe80000100800 */
[----:B------:R-:W4:Y:S04]  /*1cd4f0*/  LDL.LU R6, [R1+0x1778] ;  /* 0x0017780001067983 */ /* 0x000f280000300800 */
[----:B------:R-:W4:Y:S01]  /*1cd500*/  LDL.LU R8, [R1+0x177c] ;  /* 0x00177c0001087983 */ /* 0x000f220000300800 */
[----:B-1----:R-:W-:-:S05]  /*1cd510*/  IADD3 R26, P1, PT, R0, R12, RZ ;  /* 0x0000000c001a7210 */ /* 0x002fca0007f3e0ff */
[----:B------:R-:W-:-:S05]  /*1cd520*/  IMAD.X R27, R25, 0x1, R11, P1 ;  /* 0x00000001191b7824 */ /* 0x000fca00008e060b */
[----:B------:R2:W-:Y:S02]  /*1cd530*/  STL.64 [R1+0x1ae8], R26 ;  /* 0x001ae81a01007387 */ /* 0x0005e40000100a00 */
[----:B--2---:R-:W-:Y:S02]  /*1cd540*/  F2FP.SATFINITE.E5M2.F32.PACK_AB_MERGE_C R26, R39, R4, RZ ;  /* 0x00000004271a723e */ /* 0x004fe400048060ff */
[----:B------:R-:W-:Y:S02]  /*1cd550*/  IADD3 R4, P1, PT, R0, R22, RZ ;  /* 0x0000001600047210 */ /* 0x000fe40007f3e0ff */
[----:B------:R-:W-:Y:S01]  /*1cd560*/  F2FP.SATFINITE.E5M2.F32.PACK_AB_MERGE_C R2, R48, R47, RZ ;  /* 0x0000002f3002723e */ /* 0x000fe200048060ff */
[----:B------:R0:W-:Y:S04]  /*1cd570*/  STL [R1+0x260], R26 ;  /* 0x0002601a01007387 */ /* 0x0001e80000100800 */
[----:B------:R3:W-:Y:S01]  /*1cd580*/  STL [R1+0x238], R2 ;  /* 0x0002380201007387 */ /* 0x0007e20000100800 */
[----:B------:R-:W-:-:S03]  /*1cd590*/  IMAD.X R5, R25, 0x1, R21, P1 ;  /* 0x0000000119057824 */ /* 0x000fc600008e0615 */
[----:B------:R-:W2:Y:S04]  /*1cd5a0*/  LDL.LU R47, [R1+0x1780] ;  /* 0x00178000012f7983 */ /* 0x000ea80000300800 */
[----:B------:R-:W2:Y:S01]  /*1cd5b0*/  LDL.LU R48, [R1+0x1784] ;  /* 0x0017840001307983 */ /* 0x000ea20000300800 */
[----:B0-----:R-:W-:Y:S02]  /*1cd5c0*/  F2FP.SATFINITE.E5M2.F32.PACK_AB_MERGE_C R26, R32, R40, RZ ;  /* 0x00000028201a723e */ /* 0x001fe400048060ff */
[----:B---3--:R-:W-:Y:S01]  /*1cd5d0*/  F2FP.SATFINITE.E5M2.F32.PACK_AB_MERGE_C R2, R7, R42, RZ ;  /* 0x0000002a0702723e */ /* 0x008fe200048060ff */
[----:B------:R0:W-:Y:S04]  /*1cd5e0*/  STL.64 [R1+0x1ae0], R4 ;  /* 0x001ae00401007387 */ /* 0x0001e80000100a00 */
[----:B------:R-:W-:Y:S04]  /*1cd5f0*/  STL [R1+0x240], R26 ;  /* 0x0002401a01007387 */ /* 0x000fe80000100800 */
[----:B------:R4:W-:Y:S01]  /*1cd600*/  STL [R1+0x21c], R2 ;  /* 0x00021c0201007387 */ /* 0x0009e20000100800 */
[----:B0-----:R-:W-:-:S05]  /*1cd610*/  IADD3 R4, P1, PT, R0, R24, RZ ;  /* 0x0000001800047210 */ /* 0x001fca0007f3e0ff */
[----:B------:R-:W-:Y:S01]  /*1cd620*/  IMAD.X R5, R25, 0x1, R23, P1 ;  /* 0x0000000119057824 */ /* 0x000fe200008e0617 */
[----:B----4-:R-:W-:Y:S02]  /*1cd630*/  F2FP.SATFINITE.E5M2.F32.PACK_AB_MERGE_C R2, R3, R61, RZ ;  /* 0x0000003d0302723e */ /* 0x010fe400048060ff */
[----:B------:R-:W3:Y:S04]  /*1cd640*/  LDL.LU R61, [R1+0x1788] ;  /* 0x00178800013d7983 */ /* 0x000ee80000300800 */
[----:B------:R-:W3:Y:S04]  /*1cd650*/  LDL.LU R3, [R1+0x178c] ;  /* 0x00178c0001037983 */ /* 0x000ee80000300800 */
[----:B------:R0:W-:Y:S01]  /*1cd660*/  STL.64 [R1+0x1ad8], R4 ;  /* 0x001ad80401007387 */ /* 0x0001e20000100a00 */
[----:B------:R-:W-:-:S03]  /*1cd670*/  F2FP.SATFINITE.E5M2.F32.PACK_AB_MERGE_C R50, R33, R29, RZ ;  /* 0x0000001d2132723e */ /* 0x000fc600048060ff */
[----:B------:R-:W-:Y:S04]  /*1cd680*/  STL [R1+0x214], R2 ;  /* 0x0002140201007387 */ /* 0x000fe80000100800 */
[----:B------:R1:W-:Y:S01]  /*1cd690*/  STL [R1+0x87e4], R50 ;  /* 0x0087e43201007387 */ /* 0x0003e20000100800 */
[----:B0-----:R-:W-:-:S03]  /*1cd6a0*/  IADD3 R4, P1, PT, R0, R16, RZ ;  /* 0x0000001000047210 */ /* 0x001fc60007f3e0ff */
[----:B------:R-:W4:Y:S02]  /*1cd6b0*/  LDL.LU R32, [R1+0x1790] ;  /* 0x0017900001207983 */ /* 0x000f240000300800 */
[----:B------:R-:W-:Y:S02]  /*1cd6c0*/  IMAD.X R5, R25, 0x1, R15, P1 ;  /* 0x0000000119057824 */ /* 0x000fe400008e060f */
[----:B------:R-:W4:Y:S04]  /*1cd6d0*/  LDL.LU R7, [R1+0x1794] ;  /* 0x0017940001077983 */ /* 0x000f280000300800 */
[----:B------:R0:W-:Y:S04]  /*1cd6e0*/  STL.64 [R1+0x1ad0], R4 ;  /* 0x001ad00401007387 */ /* 0x0001e80000100a00 */
[----:B------:R-:W4:Y:S04]  /*1cd6f0*/  LDL.LU R29, [R1+0x1798] ;  /* 0x00179800011d7983 */ /* 0x000f280000300800 */
[----:B------:R-:W4:Y:S01]  /*1cd700*/  LDL.LU R33, [R1+0x179c] ;  /* 0x00179c0001217983 */ /* 0x000f220000300800 */
[----:B-1----:R-:W-:-:S02]  /*1cd710*/  F2FP.SATFINITE.E5M2.F32.PACK_AB_MERGE_C R50, R36, R34, RZ ;  /* 0x000000222432723e */ /* 0x002fc400048060ff */
[----:B0-----:R-:W-:-:S03]  /*1cd720*/  IADD3 R4, P1, PT, R0, R14, RZ ;  /* 0x0000000e00047210 */ /* 0x001fc60007f3e0ff */
[----:B------:R-:W-:Y:S04]  /*1cd730*/  STL [R1+0x87f8], R50 ;  /* 0x0087f83201007387 */ /* 0x000fe80000100800 */
[----:B------:R-:W4:Y:S04]  /*1cd740*/  LDL.LU R34, [R1+0x17a0] ;  /* 0x0017a00001227983 */ /* 0x000f280000300800 */
[----:B------:R-:W4:Y:S01]  /*1cd750*/  LDL.LU R36, [R1+0x17a4] ;  /* 0x0017a40001247983 */ /* 0x000f220000300800 */
[----:B------:R-:W-:-:S05]  /*1cd760*/  IMAD.X R5, R25, 0x1, R13, P1 ;  /* 0x0000000119057824 */ /* 0x000fca00008e060d */
[----:B------:R0:W-:Y:S04]  /*1cd770*/  STL.64 [R1+0x1ac8], R4 ;  /* 0x001ac80401007387 */ /* 0x0001e80000100a00 */
[----:B------:R-:W4:Y:S01]  /*1cd780*/  LDL.LU R26, [R1+0x17a8] ;  /* 0x0017a800011a7983 */ /* 0x000f220000300800 */
[----:B------:R-:W-:-:S05]  /*1cd790*/  F2FP.SATFINITE.E5M2.F32.PACK_AB_MERGE_C R2, R38, R37, RZ ;  /* 0x000000252602723e */ /* 0x000fca00048060ff */
[----:B------:R2:W-:Y:S04]  /*1cd7a0*/  STL [R1+0x10c], R2 ;  /* 0x00010c0201007387 */ /* 0x0005e80000100800 */
[----:B------:R-:W4:Y:S01]  /*1cd7b0*/  LDL.LU R31, [R1+0x17ac] ;  /* 0x0017ac00011f7983 */ /* 0x000f220000300800 */
[----:B------:R-:W-:-:S03]  /*1cd7c0*/  F2FP.SATFINITE.E5M2.F32.PACK_AB_MERGE_C R49, R8, R6, RZ ;  /* 0x000000060831723e */ /* 0x000fc600048060ff */
[----:B------:R-:W4:Y:S04]  /*1cd7d0*/  LDL.LU R6, [R1+0xcd0] ;  /* 0x000cd00001067983 */ /* 0x000f280000300800 */
[----:B------:R-:W4:Y:S04]  /*1cd7e0*/  LDL.LU R8, [R1+0xcd4] ;  /* 0x000cd40001087983 */ /* 0x000f280000300800 */
[----:B------:R-:W-:Y:S04]  /*1cd7f0*/  STL [R1+0x8810], R49 ;  /* 0x0088103101007387 */ /* 0x000fe80000100800 */
[----:B------:R-:W4:Y:S01]  /*1cd800*/  LDL.LU R37, [R1+0xcd8] ;  /* 0x000cd80001257983 */ /* 0x000f220000300800 */
[----:B------:R-:W-:Y:S01]  /*1cd810*/  VIADD R0, R0, UR6 ;  /* 0x0000000600007c36 */ /* 0x000fe20008000000 */
[----:B------:R-:W1:Y:S02]  /*1cd820*/  LDCU UR6, c[0x0][0x3b8] ;  /* 0x00007700ff0677ac */ /* 0x000e640008000800 */
[----:B------:R-:W4:Y:S02]  /*1cd830*/  LDL.LU R38, [R1+0xcdc] ;  /* 0x000cdc0001267983 */ /* 0x000f240000300800 */
[----:B0-----:R-:W-:-:S02]  /*1cd840*/  IADD3 R4, P1, PT, R0, R20, RZ ;  /* 0x0000001400047210 */ /* 0x001fc40007f3e0ff */
[----:B--2---:R-:W-:-:S05]  /*1cd850*/  F2FP.SATFINITE.E5M2.F32.PACK_AB_MERGE_C R2, R48, R47, RZ ;  /* 0x0000002f3002723e */ /* 0x004fca00048060ff */
[----:B------:R0:W-:Y:S04]  /*1cd860*/  STL [R1+0x104], R2 ;  /* 0x0001040201007387 */ /* 0x0001e80000100800 */
[----:B------:R-:W2:Y:S04]  /*1cd870*/  LDL.LU R40, [R1+0x17c0] ;  /* 0x0017c00001287983 */ /* 0x000ea80000300800 */
[----:B------:R-:W2:Y:S01]  /*1cd880*/  LDL.LU R42, [R1+0x17c4] ;  /* 0x0017c400012a7983 */ /* 0x000ea20000300800 */
[----:B0-----:R-:W-:-:S03]  /*1cd890*/  SHF.R.S32.HI R2, RZ, 0x1f, R0 ;  /* 0x0000001fff027819 */ /* 0x001fc60000011400 */
[----:B------:R-:W2:Y:S04]  /*1cd8a0*/  LDL.LU R47, [R1+0x17c8] ;  /* 0x0017c800012f7983 */ /* 0x000ea80000300800 */
[----:B------:R-:W2:Y:S01]  /*1cd8b0*/  LDL.LU R48, [R1+0x17cc] ;  /* 0x0017cc0001307983 */ /* 0x000ea20000300800 */
[----:B------:R-:W-:-:S05]  /*1cd8c0*/  IMAD.X R5, R2, 0x1, R19, P1 ;  /* 0x0000000102057824 */ /* 0x000fca00008e0613 */
[----:B------:R-:W-:Y:S01]  /*1cd8d0*/  STL.64 [R1+0x1ac0], R4 ;  /* 0x001ac00401007387 */ /* 0x000fe20000100a00 */
[----:B---3--:R-:W-:-:S05]  /*1cd8e0*/  F2FP.SATFINITE.E5M2.F32.PACK_AB_MERGE_C R3, R3, R61, RZ ;  /* 0x0000003d0303723e */ /* 0x008fca00048060ff */
[----:B------:R0:W-:Y:S04]  /*1cd8f0*/  STL [R1+0x100], R3 ;  /* 0x0001000301007387 */ /* 0x0001e80000100800 */
[----:B------:R-:W3:Y:S04]  /*1cd900*/  LDL.LU R61, [R1+0x17d0] ;  /* 0x0017d000013d7983 */ /* 0x000ee80000300800 */
[----:B0-----:R-:W3:Y:S01]  /*1cd910*/  LDL.LU R3, [R1+0x17d4] ;  /* 0x0017d40001037983 */ /* 0x001ee20000300800 */
[----:B------:R-:W-:-:S05]  /*1cd920*/  IADD3 R4, P1, PT, R0, R10, RZ ;  /* 0x0000000a00047210 */ /* 0x000fca0007f3e0ff */
[----:B------:R-:W-:Y:S01]  /*1cd930*/  IMAD.X R5, R2, 0x1, R9, P1 ;  /* 0x0000000102057824 */ /* 0x000fe200008e0609 */
[----:B----4-:R-:W-:-:S05]  /*1cd940*/  F2FP.SATFINITE.E5M2.F32.PACK_AB_MERGE_C R7, R7, R32, RZ ;  /* 0x000000200707723e */ /* 0x010fca00048060ff */
[----:B------:R-:W-:Y:S04]  /*1cd950*/  STL [R1+0xec], R7 ;  /* 0x0000ec0701007387 */ /* 0x000fe80000100800 */
[----:B------:R0:W-:Y:S02]  /*1cd960*/  STL.64 [R1+0x1ab8], R4 ;  /* 0x001ab80401007387 */ /* 0x0001e40000100a00 */
[----:B0-----:R-:W-:Y:S02]  /*1cd970*/  F2FP.SATFINITE.E5M2.F32.PACK_AB_MERGE_C R5, R33, R29, RZ ;  /* 0x0000001d2105723e */ /* 0x001fe400048060ff */
[----:B------:R-:W4:Y:S04]  /*1cd980*/  LDL.LU R4, [R1+0x17d8] ;  /* 0x0017d80001047983 */ /* 0x000f280000300800 */
[----:B------:R-:W4:Y:S04]  /*1cd990*/  LDL.LU R39, [R1+0x17dc] ;  /* 0x0017dc0001277983 */ /* 0x000f280000300800 */
[----:B------:R0:W-:Y:S04]  /*1cd9a0*/  STL [R1+0xf0], R5 ;  /* 0x0000f00501007387 */ /* 0x0001e80000100800 */
[----:B------:R-:W4:Y:S04]  /*1cd9b0*/  LDL.LU R32, [R1+0x17e0] ;  /* 0x0017e00001207983 */ /* 0x000f280000300800 */
[----:B------:R-:W4:Y:S01]  /*1cd9c0*/  LDL.LU R7, [R1+0x17e4] ;  /* 0x0017e40001077983 */ /* 0x000f220000300800 */
[----:B0-----:R-:W-:-:S02]  /*1cd9d0*/  F2FP.SATFINITE.E5M2.F32.PACK_AB_MERGE_C R5, R36, R34, RZ ;  /* 0x000000222405723e */ /* 0x001fc400048060ff */
[----:B------:R-:W-:Y:S01]  /*1cd9e0*/  IADD3 R34, P1, PT, R0, R18, RZ ;  /* 0x0000001200227210 */ /* 0x000fe20007f3e0ff */
[----:B------:R-:W4:Y:S04]  /*1cd9f0*/  LDL.LU R29, [R1+0x17e8] ;  /* 0x0017e800011d7983 */ /* 0x000f280000300800 */
[----:B------:R-:W-:Y:S01]  /*1cda00*/  IMAD.X R35, R2, 0x1, R17, P1 ;  /* 0x0000000102237824 */ /* 0x000fe200008e0611 */
[----:B------:R-:W4:Y:S04]  /*1cda10*/  LDL.LU R33, [R1+0x17ec] ;  /* 0x0017ec0001217983 */ /* 0x000f280000300800 */
[----:B------:R-:W-:Y:S04]  /*1cda20*/  STL [R1+0xe4], R5 ;  /* 0x0000e40501007387 */ /* 0x000fe80000100800 */
[----:B------:R0:W-:Y:S01]  /*1cda30*/  STL.64 [R1+0x1ab0], R34 ;  /* 0x001ab02201007387 */ /* 0x0001e20000100a00 */
[----:B------:R-:W-:-:S03]  /*1cda40*/  F2FP.SATFINITE.E5M2.F32.PACK_AB_MERGE_C R25, R31, R26, RZ ;  /* 0x0000001a1f19723e */ /* 0x000fc600048060ff */
[----:B0-----:R-:W4:Y:S04]  /*1cda50*/  LDL.LU R34, [R1+0x17f0] ;  /* 0x0017f00001227983 */ /* 0x001f280000300800 */
[----:B------:R-:W4:Y:S01]  /*1cda60*/  LDL.LU R36, [R1+0x17f4] ;  /* 0x0017f40001247983 */ /* 0x000f220000300800 */
[----:B------:R-:W-:-:S03]  /*1cda70*/  F2FP.SATFINITE.E5M2.F32.PACK_AB_MERGE_C R5, R8, R6, RZ ;  /* 0x000000060805723e */ /* 0x000fc600048060ff */
[----:B------:R-:W4:Y:S04]  /*1cda80*/  LDL.LU R6, [R1+0x17f8] ;  /* 0x0017f80001067983 */ /* 0x000f280000300800 */
[----:B------:R-:W-:Y:S04]  /*1cda90*/  STL [R1+0xe8], R25 ;  /* 0x0000e81901007387 */ /* 0x000fe80000100800 */
[----:B------:R-:W4:Y:S01]  /*1cdaa0*/  LDL.LU R8, [R1+0x17fc] ;  /* 0x0017fc0001087983 */ /* 0x000f220000300800 */
[----:B------:R-:W-:-:S03]  /*1cdab0*/  IADD3 R26, P1, PT, R0, R12, RZ ;  /* 0x0000000c001a7210 */ /* 0x000fc60007f3e0ff */
[----:B------:R0:W-:Y:S02]  /*1cdac0*/  STL [R1+0xd8], R5 ;  /* 0x0000d80501007387 */ /* 0x0001e40000100800 */
[----:B------:R-:W-:Y:S01]  /*1cdad0*/  IMAD.X R27, R2, 0x1, R11, P1 ;  /* 0x00000001021b7824 */ /* 0x000fe200008e060b */
[----:B0-----:R-:W-:Y:S02]  /*1cdae0*/  F2FP.SATFINITE.E5M2.F32.PACK_AB_MERGE_C R5, R38, R37, RZ ;  /* 0x000000252605723e */ /* 0x001fe400048060ff */
[----:B------:R-:W4:Y:S04]  /*1cdaf0*/  LDL.LU R37, [R1+0x1800] ;  /* 0x0018000001257983 */ /* 0x000f280000300800 */
[----:B------:R-:W4:Y:S04]  /*1cdb00*/  LDL.LU R38, [R1+0x1804] ;  /* 0x0018040001267983 */ /* 0x000f280000300800 */
[----:B------:R0:W-:Y:S04]  /*1cdb10*/  STL.64 [R1+0x1aa8], R26 ;  /* 0x001aa81a01007387 */ /* 0x0001e80000100a00 */
[----:B------:R-:W-:Y:S01]  /*1cdb20*/  STL [R1+0xd4], R5 ;  /* 0x0000d40501007387 */ /* 0x000fe20000100800 */
[----:B0-----:R-:W-:-:S05]  /*1cdb30*/  IADD3 R26, P1, PT, R0, R22, RZ ;  /* 0x00000016001a7210 */ /* 0x001fca0007f3e0ff */
[----:B------:R-:W-:Y:S01]  /*1cdb40*/  IMAD.X R27, R2, 0x1, R21, P1 ;  /* 0x00000001021b7824 */ /* 0x000fe200008e0615 */
[----:B--2---:R-:W-:Y:S02]  /*1cdb50*/  F2FP.SATFINITE.E5M2.F32.PACK_AB_MERGE_C R42, R42, R40, RZ ;  /* 0x000000282a2a723e */ /* 0x004fe400048060ff */
[----:B------:R-:W-:-:S03]  /*1cdb60*/  F2FP.SATFINITE.E5M2.F32.PACK_AB_MERGE_C R40, R48, R47, RZ ;  /* 0x0000002f3028723e */ /* 0x000fc600048060ff */
[----:B------:R-:W-:Y:S04]  /*1cdb70*/  STL [R1+0x8674], R42 ;  /* 0x0086742a01007387 */ /* 0x000fe80000100800 */
[----:B------:R-:W-:Y:S04]  /*1cdb80*/  STL [R1+0x8668], R40 ;  /* 0x0086682801007387 */ /* 0x000fe80000100800 */
[----:B------:R0:W-:Y:S04]  /*1cdb90*/  STL.64 [R1+0x1aa0], R26 ;  /* 0x001aa01a01007387 */ /* 0x0001e80000100a00 */
[----:B------:R-:W2:Y:S04]  /*1cdba0*/  LDL.LU R47, [R1+0x1808] ;  /* 0x00180800012f7983 */ /* 0x000ea80000300800 */
[----:B------:R-:W2:Y:S01]  /*1cdbb0*/  LDL.LU R48, [R1+0x180c] ;  /* 0x00180c0001307983 */ /* 0x000ea20000300800 */
[----:B0-----:R-:W-:-:S05]  /*1cdbc0*/  IADD3 R26, P1, PT, R0, R24, RZ ;  /* 0x00000018001a7210 */ /* 0x001fca0007f3e0ff */
[----:B------:R-:W-:Y:S01]  /*1cdbd0*/  IMAD.X R27, R2, 0x1, R23, P1 ;  /* 0x00000001021b7824 */ /* 0x000fe200008e0617 */
[----:B---3--:R-:W-:-:S05]  /*1cdbe0*/  F2FP.SATFINITE.E5M2.F32.PACK_AB_MERGE_C R3, R3, R61, RZ ;  /* 0x0000003d0303723e */ /* 0x008fca00048060ff */
[----:B------:R0:W-:Y:S04]  /*1cdbf0*/  STL [R1+0x23e8], R3 ;  /* 0x0023e80301007387 */ /* 0x0001e80000100800 */
[----:B------:R-:W3:Y:S04]  /*1cdc00*/  LDL.LU R61, [R1+0x1810] ;  /* 0x00181000013d7983 */ /* 0x000ee80000300800 */
[----:B0-----:R-:W3:Y:S04]  /*1cdc10*/  LDL.LU R3, [R1+0x1814] ;  /* 0x0018140001037983 */ /* 0x001ee80000300800 */
[----:B------:R-:W-:Y:S01]  /*1cdc20*/  STL.64 [R1+0x1a98], R26 ;  /* 0x001a981a01007387 */ /* 0x000fe20000100a00 */
[----:B----4-:R-:W-:-:S02]  /*1cdc30*/  F2FP.SATFINITE.E5M2.F32.PACK_AB_MERGE_C R25, R39, R4, RZ ;  /* 0x000000042719723e */ /* 0x010fc400048060ff */
[----:B------:R-:W-:-:S05]  /*1cdc40*/  IADD3 R4, P1, PT, R0, R16, RZ ;  /* 0x0000001000047210 */ /* 0x000fca0007f3e0ff */
[----:B------:R-:W-:Y:S01]  /*1cdc50*/  IMAD.X R5, R2, 0x1, R15, P1 ;  /* 0x0000000102057824 */ /* 0x000fe200008e060f */
[----:B------:R-:W-:Y:S01]  /*1cdc60*/  STL [R1+0x245c], R25 ;  /* 0x00245c1901007387 */ /* 0x000fe20000100800 */
[----:B------:R-:W-:-:S05]  /*1cdc70*/  F2FP.SATFINITE.E5M2.F32.PACK_AB_MERGE_C R7, R7, R32, RZ ;  /* 0x000000200707723e */ /* 0x000fca00048060ff */
[----:B------:R0:W-:Y:S04]  /*1cdc80*/  STL [R1+0x231c], R7 ;  /* 0x00231c0701007387 */ /* 0x0001e80000100800 */
[----:B------:R4:W-:Y:S01]  /*1cdc90*/  STL.64 [R1+0x1a90], R4 ;  /* 0x001a900401007387 */ /* 0x0009e20000100a00 */
[----:B0-----:R-:W-:Y:S02]  /*1cdca0*/  F2FP.SATFINITE.E5M2.F32.PACK_AB_MERGE_C R7, R33, R29, RZ ;  /* 0x0000001d2107723e */ /* 0x001fe400048060ff */
[----:B----4-:R-:W-:-:S03]  /*1cdcb0*/  IADD3 R4, P1, PT, R0, R14, RZ ;  /* 0x0000000e00047210 */ /* 0x010fc60007f3e0ff */
[----:B------:R-:W-:Y:S02]  /*1cdcc0*/  STL [R1+0x2368], R7 ;  /* 0x0023680701007387 */ /* 0x000fe40000100800 */
[----:B------:R-:W-:Y:S02]  /*1cdcd0*/  IMAD.X R5, R2, 0x1, R13, P1 ;  /* 0x0000000102057824 */ /* 0x000fe400008e060d */
[----:B------:R-:W4:Y:S04]  /*1cdce0*/  LDL.LU R56, [R1+0x1818] ;  /* 0x0018180001387983 */ /* 0x000f280000300800 */
[----:B------:R-:W-:Y:S01]  /*1cdcf0*/  STL.64 [R1+0x1a88], R4 ;  /* 0x001a880401007387 */ /* 0x000fe20000100a00 */
[----:B------:R-:W-:-:S03]  /*1cdd00*/  F2FP.SATFINITE.E5M2.F32.PACK_AB_MERGE_C R2, R36, R34, RZ ;  /* 0x000000222402723e */ /* 0x000fc600048060ff */
[----:B------:R-:W4:Y:S04]  /*1cdd10*/  LDL.LU R31, [R1+0x181c] ;  /* 0x00181c00011f7983 */ /* 0x000f280000300800 */
[----:B------:R0:W-:Y:S04]  /*1cdd20*/  STL [R1+0x20ac], R2 ;  /* 0x0020ac0201007387 */ /* 0x0001e80000100800 */
[----:B------:R-:W4:Y:S04]  /*1cdd30*/  LDL.LU R26, [R1+0x1820] ;  /* 0x00182000011a7983 */ /* 0x000f280000300800 */
[----:B------:R-:W4:Y:S01]  /*1cdd40*/  LDL.LU R32, [R1+0x1824] ;  /* 0x0018240001207983 */ /* 0x000f220000300800 */
[----:B0-----:R-:W-:-:S03]  /*1cdd50*/  F2FP.SATFINITE.E5M2.F32.PACK_AB_MERGE_C R2, R8, R6, RZ ;  /* 0x000000060802723e */ /* 0x001fc600048060ff */
[----:B------:R-:W4:Y:S04]  /*1cdd60*/  LDL.LU R6, [R1+0x1828] ;  /* 0x0018280001067983 */ /* 0x000f280000300800 */
[----:B------:R0:W-:Y:S04]  /*1cdd70*/  STL [R1+0x21c8], R2 ;  /* 0x0021c80201007387 */ /* 0x0001e80000100800 */
[----:B------:R-:W4:Y:S01]  /*1cdd80*/  LDL.LU R8, [R1+0x182c] ;  /* 0x00182c0001087983 */ /* 0x000f220000300800 */
[----:B-1----:R-:W-:Y:S01]  /*1cdd90*/  VIADD R0, R0, UR6 ;  /* 0x0000000600007c36 */ /* 0x002fe20008000000 */
[----:B------:R-:W1:Y:S02]  /*1cdda0*/  LDCU UR6, c[0x0][0x3b8] ;  /* 0x00007700ff0677ac */ /* 0x000e640008000800 */
[----:B------:R-:W4:Y:S01]  /*1cddb0*/  LDL.LU R39, [R1+0x1830] ;  /* 0x0018300001277983 */ /* 0x000f220000300800 */
[----:B0-----:R-:W-:-:S03]  /*1cddc0*/  F2FP.SATFINITE.E5M2.F32.PACK_AB_MERGE_C R2, R38, R37, RZ ;  /* 0x000000252602723e */ /* 0x001fc600048060ff */
[----:B------:R-:W4:Y:S01]  /*1cddd0*/  LDL.LU R29, [R1+0x1834] ;  /* 0x00183400011d7983 */ /* 0x000f220000300800 */
[----:B------:R-:W-:-:S03]  /*1cdde0*/  IADD3 R4, P1, PT, R0, R20, RZ ;  /* 0x0000001400047210 */ /* 0x000fc60007f3e0ff */
[----:B------:R0:W-:Y:S04]  /*1cddf0*/  STL [R1+0x2068], R2 ;  /* 0x0020680201007387 */ /* 0x0001e80000100800 */
[----:B------:R-:W4:Y:S04]  /*1cde00*/  LDL.LU R34, [R1+0x1838] ;  /* 0x0018380001227983 */ /* 0x000f280000300800 */
[----:B------:R-:W4:Y:S01]  /*1cde10*/  LDL.LU R36, [R1+0x183c] ;  /* 0x00183c0001247983 */ /* 0x000f220000300800 */
[----:B0-----:R-:W-:-:S03]  /*1cde20*/  SHF.R.S32.HI R2, RZ, 0x1f, R0 ;  /* 0x0000001fff027819 */ /* 0x001fc60000011400 */
[----:B------:R-:W4:Y:S02]  /*1cde30*/  LDL.LU R37, [R1+0x1840] ;  /* 0x0018400001257983 */ /* 0x000f240000300800 */
[----:B------:R-:W-:Y:S02]  /*1cde40*/  IMAD.X R5, R2, 0x1, R19, P1 ;  /* 0x0000000102057824 */ /* 0x000fe400008e0613 */
[----:B------:R-:W4:Y:S04]  /*1cde50*/  LDL.LU R38, [R1+0x1844] ;  /* 0x0018440001267983 */ /* 0x000f280000300800 */
[----:B------:R2:W-:Y:S02]  /*1cde60*/  STL.64 [R1+0x1a78], R4 ;  /* 0x001a780401007387 */ /* 0x0005e40000100a00 */
[----:B--2---:R-:W-:-:S05]  /*1cde70*/  F2FP.SATFINITE.E5M2.F32.PACK_AB_MERGE_C R4, R48, R47, RZ ;  /* 0x0000002f3004723e */ /* 0x004fca00048060ff */
[----:B------:R0:W-:Y:S02]  /*1cde80*/  STL [R1+0x8680], R4 ;  /* 0x0086800401007387 */ /* 0x0001e40000100800 */
[----:B0-----:R-:W-:-:S05]  /*1cde90*/  IADD3 R4, P1, PT, R0, R10, RZ ;  /* 0x0000000a00047210 */ /* 0x001fca0007f3e0ff */
[----:B------:R-:W-:Y:S01]  /*1cdea0*/  IMAD.X R5, R2, 0x1, R9, P1 ;  /* 0x0000000102057824 */ /* 0x000fe200008e0609 */
[----:B---3--:R-:W-:-:S05]  /*1cdeb0*/  F2FP.SATFINITE.E5M2.F32.PACK_AB_MERGE_C R7, R3, R61, RZ ;  /* 0x0000003d0307723e */ /* 0x008fca00048060ff */
[----:B------:R-:W-:Y:S04]  /*1cdec0*/  STL [R1+0x8698], R7 ;  /* 0x0086980701007387 */ /* 0x000fe80000100800 */
[----:B------:R-:W2:Y:S04]  /*1cded0*/  LDL.LU R59, [R1+0x1848] ;  /* 0x00184800013b7983 */ /* 0x000ea80000300800 */
[----:B------:R0:W-:Y:S04]  /*1cdee0*/  STL.64 [R1+0x1a68], R4 ;  /* 0x001a680401007387 */ /* 0x0001e80000100a00 */
[----:B0-----:R-:W2:Y:S04]  /*1cdef0*/  LDL.LU R5, [R1+0x184c] ;  /* 0x00184c0001057983 */ /* 0x001ea80000300800 */
[----:B------:R-:W3:Y:S04]  /*1cdf00*/  LDL.LU R30, [R1+0x1970] ;  /* 0x00197000011e7983 */ /* 0x000ee80000300800 */
[----:B------:R-:W3:Y:S04]  /*1cdf10*/  LDL.LU R33, [R1+0x1974] ;  /* 0x0019740001217983 */ /* 0x000ee80000300800 */
[----:B------:R-:W3:Y:S04]  /*1cdf20*/  LDL.LU R47, [R1+0x1978] ;  /* 0x00197800012f7983 */ /* 0x000ee80000300800 */
[----:B------:R-:W3:Y:S04]  /*1cdf30*/  LDL.LU R48, [R1+0x197c] ;  /* 0x00197c0001307983 */ /* 0x000ee80000300800 */
[----:B------:R-:W3:Y:S04]  /*1cdf40*/  LDL.LU R61, [R1+0x1860] ;  /* 0x00186000013d7983 */ /* 0x000ee80000300800 */
[----:B------:R-:W3:Y:S01]  /*1cdf50*/  LDL.LU R3, [R1+0x1864] ;  /* 0x0018640001037983 */ /* 0x000ee20000300800 */
[----:B----4-:R-:W-:-:S05]  /*1cdf60*/  F2FP.SATFINITE.E5M2.F32.PACK_AB_MERGE_C R31, R31, R56, RZ ;  /* 0x000000381f1f723e */ /* 0x010fca00048060ff */
[----:B------:R-:W-:Y:S01]  /*1cdf70*/  STL [R1+0x8694], R31 ;  /* 0x0086941f01007387 */ /* 0x000fe20000100800 */
[----:B------:R-:W-:-:S05]  /*1cdf80*/  F2FP.SATFINITE.E5M2.F32.PACK_AB_MERGE_C R27, R32, R26, RZ ;  /* 0x0000001a201b723e */ /* 0x000fca00048060ff */
[----:B------:R0:W-:Y:S01]  /*1cdf90*/  STL [R1+0x86bc], R27 ;  /* 0x0086bc1b01007387 */ /* 0x0001e20000100800 */
[----:B------:R-:W-:-:S03]  /*1cdfa0*/  F2FP.SATFINITE.E5M2.F32.PACK_AB_MERGE_C R32, R8, R6, RZ ;  /* 0x000000060820723e */ /* 0x000fc600048060ff */
[----:B------:R-:W4:Y:S04]  /*1cdfb0*/  LDL.LU R6, [R1+0x1868] ;  /* 0x0018680001067983 */ /* 0x000f280000300800 */
[----:B------:R-:W4:Y:S01]  /*1cdfc0*/  LDL.LU R8, [R1+0x186c] ;  /* 0x00186c0001087983 */ /* 0x000f220000300800 */
[----:B------:R-:W-:-:S05]  /*1cdfd0*/  IADD3 R40, P1, PT, R0, R18, RZ ;  /* 0x0000001200287210 */ /* 0x000fca0007f3e0ff */
[----:B------:R-:W-:Y:S01]  /*1cdfe0*/  IMAD.X R41, R2, 0x1, R17, P1 ;  /* 0x0000000102297824 */ /* 0x000fe200008e0611 */
[----:B------:R-:W-:Y:S02]  /*1cdff0*/  IADD3 R26, P1, PT, R0, R12, RZ ;  /* 0x0000000c001a7210 */ /* 0x000fe40007f3e0ff */
[----:B------:R-:W-:-:S03]  /*1ce000*/  F2FP.SATFINITE.E5M2.F32.PACK_AB_MERGE_C R29, R29, R39, RZ ;  /* 0x000000271d1d723e */ /* 0x000fc600048060ff */
[----:B0-----:R-:W-:Y:S01]  /*1ce010*/  IMAD.X R27, R2, 0x1, R11, P1 ;  /* 0x00000001021b7824 */ /* 0x001fe200008e060b */
[----:B------:R-:W-:Y:S01]  /*1ce020*/  STL.64 [R1+0x1a60], R40 ;  /* 0x001a602801007387 */ /* 0x000fe20000100a00 */
[----:B------:R-:W-:-:S03]  /*1ce030*/  F2FP.SATFINITE.E5M2.F32.PACK_AB_MERGE_C R7, R36, R34, RZ ;  /* 0x000000222407723e */ /* 0x000fc600048060ff */
[----:B------:R-:W-:Y:S04]  /*1ce040*/  STL [R1+0x86b8], R32 ;  /* 0x0086b82001007387 */ /* 0x000fe80000100800 */
[----:B------:R-:W-:Y:S01]  /*1ce050*/  STL [R1+0x86c8], R29 ;  /* 0x0086c81d01007387 */ /* 0x000fe20000100800 */
[----:B------:R-:W-:-:S03]  /*1ce060*/  F2FP.SATFINITE.E5M2.F32.PACK_AB_MERGE_C R4, R38, R37, RZ ;  /* 0x000000252604723e */ /* 0x000fc600048060ff */
[----:B------:R0:W-:Y:S01]  /*1ce070*/  STL.64 [R1+0x1a58], R26 ;  /* 0x001a581a01007387 */ /* 0x0001e20000100a00 */
[----:B------:R-:W-:-:S03]  /*1ce080*/  IADD3 R28, P1, PT, R0, R22, RZ ;  /* 0x00000016001c7210 */ /* 0x000fc60007f3e0ff */
[----:B0-----:R-:W4:Y:S04]  /*1ce090*/  LDL.LU R26, [R1+0x1870] ;  /* 0x00187000011a7983 */ /* 0x001f280000300800 */
[----:B------:R-:W-:Y:S04]  /*1ce0a0*/  STL [R1+0x6f4], R7 ;  /* 0x0006f40701007387 */ /* 0x000fe80000100800 */
[----:B------:R-:W4:Y:S04]  /*1ce0b0*/  LDL.LU R39, [R1+0x1874] ;  /* 0x0018740001277983 */ /* 0x000f280000300800 */
[----:B------:R0:W-:Y:S04]  /*1ce0c0*/  STL [R1+0x680], R4 ;  /* 0x0006800401007387 */ /* 0x0001e80000100800 */
[----:B------:R-:W4:Y:S04]  /*1ce0d0*/  LDL.LU R34, [R1+0x1878] ;  /* 0x0018780001227983 */ /* 0x000f280000300800 */
[----:B------:R-:W4:Y:S04]  /*1ce0e0*/  LDL.LU R36, [R1+0x187c] ;  /* 0x00187c0001247983 */ /* 0x000f280000300800 */
[----:B------:R-:W4:Y:S04]  /*1ce0f0*/  LDL.LU R37, [R1+0x1880] ;  /* 0x0018800001257983 */ /* 0x000f280000300800 */
[----:B------:R-:W4:Y:S01]  /*1ce100*/  LDL.LU R38, [R1+0x1884] ;  /* 0x0018840001267983 */ /* 0x000f220000300800 */
[----:B------:R-:W-:Y:S01]  /*1ce110*/  IMAD.X R29, R2, 0x1, R21, P1 ;  /* 0x00000001021d7824 */ /* 0x000fe200008e0615 */
[----:B0-----:R-:W-:-:S04]  /*1ce120*/  IADD3 R4, P1, PT, R0, R24, RZ ;  /* 0x0000001800047210 */ /* 0x001fc80007f3e0ff */
[----:B------:R2:W-:Y:S02]  /*1ce130*/  STL.64 [R1+0x1a50], R28 ;  /* 0x001a501c01007387 */ /* 0x0005e40000100a00 */
[----:B--2---:R-:W-:Y:S01]  /*1ce140*/  F2FP.SATFINITE.E5M2.F32.PACK_AB_MERGE_C R28, R5, R59, RZ ;  /* 0x0000003b051c723e */ /* 0x004fe200048060ff */
[----:B------:R-:W-:Y:S01]  /*1ce150*/  IMAD.X R5, R2, 0x1, R23, P1 ;  /* 0x0000000102057824 */ /* 0x000fe200008e0617 */
[----:B---3--:R-:W-:-:S03]  /*1ce160*/  F2FP.SATFINITE.E5M2.F32.PACK_AB_MERGE_C R7, R33, R30, RZ ;  /* 0x0000001e2107723e */ /* 0x008fc600048060ff */
[----:B------:R-:W-:Y:S04]  /*1ce170*/  STL [R1+0x86d4], R28 ;  /* 0x0086d41c01007387 */ /* 0x000fe80000100800 */
[----:B------:R-:W-:Y:S04]  /*1ce180*/  STL [R1+0x3dc], R7 ;  /* 0x0003dc0701007387 */ /* 0x000fe80000100800 */
[----:B------:R0:W-:Y:S02]  /*1ce190*/  STL.64 [R1+0x1a48], R4 ;  /* 0x001a480401007387 */ /* 0x0001e40000100a00 */
[----:B0-----:R-:W-:-:S02]  /*1ce1a0*/  F2FP.SATFINITE.E5M2.F32.PACK_AB_MERGE_C R5, R48, R47, RZ ;  /* 0x0000002f3005723e */ /* 0x001fc400048060ff */
[----:B------:R-:W2:Y:S01]  /*1ce1b0*/  LDL.LU R48, [R1+0x1888] ;  /* 0x0018880001307983 */ /* 0x000ea20000300800 */
[----:B------:R-:W-:-:S03]  /*1ce1c0*/  F2FP.SATFINITE.E5M2.F32.PACK_AB_MERGE_C R4, R3, R61, RZ ;  /* 0x0000003d0304723e */ /* 0x000fc600048060ff */
[----:B------:R-:W-:Y:S04]  /*1ce1d0*/  STL [R1+0x3e8], R5 ;  /* 0x0003e80501007387 */ /* 0x000fe80000100800 */
[----:B------:R-:W2:Y:S04]  /*1ce1e0*/  LDL.LU R3, [R1+0x188c] ;  /* 0x00188c0001037983 */ /* 0x000ea80000300800 */
[----:B------:R0:W-:Y:S04]  /*1ce1f0*/  STL [R1+0x3b8], R4 ;  /* 0x0003b80401007387 */ /* 0x0001e80000100800 */
[----:B------:R-:W3:Y:S04]  /*1ce200*/  LDL.LU R55, [R1+0x1890] ;  /* 0x0018900001377983 */ /* 0x000ee80000300800 */
[----:B------:R-:W3:Y:S01]  /*1ce210*/  LDL.LU R54, [R1+0x1894] ;  /* 0x0018940001367983 */ /* 0x000ee20000300800 */
[----:B0-----:R-:W-:-:S03]  /*1ce220*/  IADD3 R4, P1, PT, R0, R16, RZ ;  /* 0x0000001000047210 */ /* 0x001fc60007f3e0ff */
[----:B------:R-:W3:Y:S02]  /*1ce230*/  LDL.LU R56, [R1+0x1898] ;  /* 0x0018980001387983 */ /* 0x000ee40000300800 */
[----:B------:R-:W-:-:S05]  /*1ce240*/  IMAD.X R5, R2, 0x1, R15, P1 ;  /* 0x0000000102057824 */ /* 0x000fca00008e060f */
[----:B------:R0:W-:Y:S04]  /*1ce250*/  STL.64 [R1+0x1a80], R4 ;  /* 0x001a800401007387 */ /* 0x0001e80000100a00 */
[----:B------:R-:W3:Y:S04]  /*1ce260*/  LDL.LU R59, [R1+0x189c] ;  /* 0x00189c00013b7983 */ /* 0x000ee80000300800 */
[----:B0-----:R-:W3:Y:S04]  /*1ce270*/  LDL.LU R5, [R1+0x18a0] ;  /* 0x0018a00001057983 */ /* 0x001ee80000300800 */
[----:B------:R-:W3:Y:S01]  /*1ce280*/  LDL.LU R33, [R1+0x18a4] ;  /* 0x0018a40001217983 */ /* 0x000ee20000300800 */
[----:B----4-:R-:W-:-:S02]  /*1ce290*/  F2FP.SATFINITE.E5M2.F32.PACK_AB_MERGE_C R4, R8, R6, RZ ;  /* 0x000000060804723e */ /* 0x010fc400048060ff */
[----:B------:R-:W-:-:S03]  /*1ce2a0*/  IADD3 R6, P1, PT, R0, R14, RZ ;  /* 0x0000000e00067210 */ /* 0x000fc60007f3e0ff */
[----:B------:R-:W-:Y:S04]  /*1ce2b0*/  STL [R1+0x3c4], R4 ;  /* 0x0003c40401007387 */ /* 0x000fe80000100800 */
[----:B------:R-:W4:Y:S04]  /*1ce2c0*/  LDL.LU R47, [R1+0x18a8] ;  /* 0x0018a800012f7983 */ /* 0x000f280000300800 */
[----:B------:R-:W4:Y:S01]  /*1ce2d0*/  LDL.LU R61, [R1+0x18ac] ;  /* 0x0018ac00013d7983 */ /* 0x000f220000300800 */
[----:B------:R-:W-:-:S05]  /*1ce2e0*/  IMAD.X R7, R2, 0x1, R13, P1 ;  /* 0x0000000102077824 */ /* 0x000fca00008e060d */
[----:B------:R0:W-:Y:S04]  /*1ce2f0*/  STL.64 [R1+0x1a70], R6 ;  /* 0x001a700601007387 */ /* 0x0001e80000100a00 */
[----:B0-----:R-:W4:Y:S04]  /*1ce300*/  LDL.LU R6, [R1+0x18b0] ;  /* 0x0018b00001067983 */ /* 0x001f280000300800 */
[----:B------:R-:W4:Y:S01]  /*1ce310*/  LDL.LU R8, [R1+0x18b4] ;  /* 0x0018b40001087983 */ /* 0x000f220000300800 */
[----:B------:R-:W-:-:S05]  /*1ce320*/  F2FP.SATFINITE.E5M2.F32.PACK_AB_MERGE_C R2, R39, R26, RZ ;  /* 0x0000001a2702723e */ /* 0x000fca00048060ff */
[----:B------:R0:W-:Y:S01]  /*1ce330*/  STL [R1+0x3ac], R2 ;  /* 0x0003ac0201007387 */ /* 0x0001e20000100800 */
[----:B------:R-:W-:-:S05]  /*1ce340*/  F2FP.SATFINITE.E5M2.F32.PACK_AB_MERGE_C R4, R36, R34, RZ ;  /* 0x000000222404723e */ /* 0x000fca00048060ff */
[----:B------:R-:W-:Y:S01]  /*1ce350*/  STL [R1+0x3b0], R4 ;  /* 0x0003b00401007387 */ /* 0x000fe20000100800 */
[----:B0-----:R-:W-:-:S03]  /*1ce360*/  F2FP.SATFINITE.E5M2.F32.PACK_AB_MERGE_C R2, R38, R37, RZ ;  /* 0x000000252602723e */ /* 0x001fc600048060ff */
[----:B------:R-:W4:Y:S04]  /*1ce370*/  LDL.LU R57, [R1+0x18b8] ;  /* 0x0018b80001397983 */ /* 0x000f280000300800 */
[----:B------:R-:W4:Y:S04]  /*1ce380*/  LDL.LU R30, [R1+0x18bc] ;  /* 0x0018bc00011e7983 */ /* 0x000f280000300800 */
[----:B------:R0:W-:Y:S04]  /*1ce390*/  STL [R1+0x3a4], R2 ;  /* 0x0003a40201007387 */ /* 0x0001e80000100800 */
[----:B------:R-:W4:Y:S04]  /*1ce3a0*/  LDL.LU R26, [R1+0x18c0] ;  /* 0x0018c000011a7983 */ /* 0x000f280000300800 */
[----:B------:R-:W4:Y:S01]  /*1ce3b0*/  LDL.LU R39, [R1+0x18c4] ;  /* 0x0018c40001277983 */ /* 0x000f220000300800 */
[----:B-1----:R-:W-:Y:S01]  /*1ce3c0*/  VIADD R0, R0, UR6 ;  /* 0x0000000600007c36 */ /* 0x002fe20008000000 */
[----:B------:R-:W1:Y:S02]  /*1ce3d0*/  LDCU UR6, c[0x0][0x3b8] ;  /* 0x00007700ff0677ac */ /* 0x000e640008000800 */
[----:B------:R-:W4:Y:S04]  /*1ce3e0*/  LDL.LU R34, [R1+0x18c8] ;  /* 0x0018c80001227983 */ /* 0x000f280000300800 */
[----:B------:R-:W4:Y:S04]  /*1ce3f0*/  LDL.LU R36, [R1+0x18cc] ;  /* 0x0018cc0001247983 */ /* 0x000f280000300800 */
[----:B------:R-:W4:Y:S01]  /*1ce400*/  LDL.LU R37, [R1+0x18d0] ;  /* 0x0018d00001257983 */ /* 0x000f220000300800 */
[----:B0-----:R-:W-:-:S03]  /*1ce410*/  SHF.R.S32.HI R2, RZ, 0x1f, R0 ;  /* 0x0000001fff027819 */ /* 0x001fc60000011400 */
[----:B------:R-:W4:Y:S01]  /*1ce420*/  LDL.LU R38, [R1+0x18d4] ;  /* 0x0018d40001267983 */ /* 0x000f220000300800 */
[----:B------:R-:W-:-:S05]  /*1ce430*/  IADD3 R28, P1, PT, R0, R20, RZ ;  /* 0x00000014001c7210 */ /* 0x000fca0007f3e0ff */
[----:B------:R-:W-:Y:S01]  /*1ce440*/  IMAD.X R29, R2, 0x1, R19, P1 ;  /* 0x00000001021d7824 */ /* 0x000fe200008e0613 */
[----:B--2---:R-:W-:Y:S02]  /*1ce450*/  F2FP.SATFINITE.E5M2.F32.PACK_AB_MERGE_C R4, R3, R48, RZ ;  /* 0x000000300304723e */ /* 0x004fe400048060ff */
[----:B------:R-:W2:Y:S04]  /*1ce460*/  LDL.LU R48, [R1+0x18d8] ;  /* 0x0018d80001307983 */ /* 0x000ea80000300800 */
[----:B------:R-:W2:Y:S04]  /*1ce470*/  LDL.LU R3, [R1+0x18dc] ;  /* 0x0018dc0001037983 */ /* 0x000ea80000300800 */
[----:B------:R0:W-:Y:S04]  /*1ce480*/  STL.64 [R1+0x1a40], R28 ;  /* 0x001a401c01007387 */ /* 0x0001e80000100a00 */
[----:B------:R3:W-:Y:S01]  /*1ce490*/  STL [R1+0x3a8], R4 ;  /* 0x0003a80401007387 */ /* 0x0007e20000100800 */
[----:B0-----:R-:W-:-:S02]  /*1ce4a0*/  IADD3 R28, P1, PT, R0, R10, RZ ;  /* 0x0000000a001c7210 */ /* 0x001fc40007f3e0ff */
[----:B---3--:R-:W-:-:S03]  /*1ce4b0*/  F2FP.SATFINITE.E5M2.F32.PACK_AB_MERGE_C R4, R54, R55, RZ ;  /* 0x000000373604723e */ /* 0x008fc600048060ff */
[----:B------:R-:W-:Y:S01]  /*1ce4c0*/  IMAD.X R29, R2, 0x1, R9, P1 ;  /* 0x00000001021d7824 */ /* 0x000fe200008e0609 */
[----:B------:R-:W-:Y:S01]  /*1ce4d0*/  F2FP.SATFINITE.E5M2.F32.PACK_AB_MERGE_C R7, R59, R56, RZ ;  /* 0x000000383b07723e */ /* 0x000fe200048060ff */
[----:B------:R0:W-:Y:S04]  /*1ce4e0*/  STL [R1+0x394], R4 ;  /* 0x0003940401007387 */ /* 0x0001e80000100800 */
[----:B------:R-:W3:Y:S04]  /*1ce4f0*/  LDL.LU R56, [R1+0x18e0] ;  /* 0x0018e00001387983 */ /* 0x000ee80000300800 */
[----:B------:R-:W-:Y:S01]  /*1ce500*/  STL.64 [R1+0x1a38], R28 ;  /* 0x001a381c01007387 */ /* 0x000fe20000100a00 */
[----:B0-----:R-:W-:-:S03]  /*1ce510*/  F2FP.SATFINITE.E5M2.F32.PACK_AB_MERGE_C R4, R33, R5, RZ ;  /* 0x000000052104723e */ /* 0x001fc600048060ff */
[----:B------:R-:W-:Y:S04]  /*1ce520*/  STL [R1+0x398], R7 ;  /* 0x0003980701007387 */ /* 0x000fe80000100800 */
[----:B------:R-:W3:Y:S04]  /*1ce530*/  LDL.LU R59, [R1+0x18e4] ;  /* 0x0018e400013b7983 */ /* 0x000ee80000300800 */
[----:B------:R0:W-:Y:S02]  /*1ce540*/  STL [R1+0x310], R4 ;  /* 0x0003100401007387 */ /* 0x0001e40000100800 */
[----:B0-----:R-:W-:-:S05]  /*1ce550*/  IADD3 R4, P1, PT, R0, R18, RZ ;  /* 0x0000001200047210 */ /* 0x001fca0007f3e0ff */
[----:B------:R-:W-:Y:S01]  /*1ce560*/  IMAD.X R5, R2, 0x1, R17, P1 ;  /* 0x0000000102057824 */ /* 0x000fe200008e0611 */
[----:B----4-:R-:W-:-:S04]  /*1ce570*/  F2FP.SATFINITE.E5M2.F32.PACK_AB_MERGE_C R7, R61, R47, RZ ;  /* 0x0000002f3d07723e */ /* 0x010fc800048060ff */
[----:B------:R0:W-:Y:S04]  /*1ce580*/  STL.64 [R1+0x1a30], R4 ;  /* 0x001a300401007387 */ /* 0x0001e80000100a00 */
[----:B0-----:R-:W4:Y:S04]  /*1ce590*/  LDL.LU R5, [R1+0x18e8] ;  /* 0x0018e80001057983 */ /* 0x001f280000300800 */
[----:B------:R-:W4:Y:S04]  /*1ce5a0*/  LDL.LU R33, [R1+0x18ec] ;  /* 0x0018ec0001217983 */ /* 0x000f280000300800 */
[----:B------:R-:W4:Y:S04]  /*1ce5b0*/  LDL.LU R47, [R1+0x18f0] ;  /* 0x0018f000012f7983 */ /* 0x000f280000300800 */
[----:B------:R-:W-:Y:S04]  /*1ce5c0*/  STL [R1+0x324], R7 ;  /* 0x0003240701007387 */ /* 0x000fe80000100800 */
[----:B------:R-:W4:Y:S01]  /*1ce5d0*/  LDL.LU R61, [R1+0x18f4] ;  /* 0x0018f400013d7983 */ /* 0x000f220000300800 */
[----:B------:R-:W-:-:S05]  /*1ce5e0*/  F2FP.SATFINITE.E5M2.F32.PACK_AB_MERGE_C R4, R8, R6, RZ ;  /* 0x000000060804723e */ /* 0x000fca00048060ff */
[----:B------:R0:W-:Y:S04]  /*1ce5f0*/  STL [R1+0x2f0], R4 ;  /* 0x0002f00401007387 */ /* 0x0001e80000100800 */
[----:B------:R-:W4:Y:S04]  /*1ce600*/  LDL.LU R6, [R1+0x18f8] ;  /* 0x0018f80001067983 */ /* 0x000f280000300800 */
[----:B------:R-:W4:Y:S01]  /*1ce610*/  LDL.LU R8, [R1+0x18fc] ;  /* 0x0018fc0001087983 */ /* 0x000f220000300800 */
[----:B------:R-:W-:Y:S02]  /*1ce620*/  IADD3 R28, P1, PT, R0, R12, RZ ;  /* 0x0000000c001c7210 */ /* 0x000fe40007f3e0ff */
[----:B0-----:R-:W-:-:S03]  /*1ce630*/  F2FP.SATFINITE.E5M2.F32.PACK_AB_MERGE_C R4, R39, R26, RZ ;  /* 0x0000001a2704723e */ /* 0x001fc600048060ff */
[----:B------:R-:W-:Y:S01]  /*1ce640*/  IMAD.X R29, R2, 0x1, R11, P1 ;  /* 0x00000001021d7824 */ /* 0x000fe200008e060b */
[----:B------:R-:W-:Y:S02]  /*1ce650*/  IADD3 R26, P1, PT, R0, R22, RZ ;  /* 0x00000016001a7210 */ /* 0x000fe40007f3e0ff */
[----:B------:R-:W-:Y:S02]  /*1ce660*/  F2FP.SATFINITE.E5M2.F32.PACK_AB_MERGE_C R7, R30, R57, RZ ;  /* 0x000000391e07723e */ /* 0x000fe400048060ff */
[----:B------:R0:W-:Y:S01]  /*1ce670*/  STL.64 [R1+0x1a28], R28 ;  /* 0x001a281c01007387 */ /* 0x0001e20000100a00 */
[----:B------:R-:W-:-:S03]  /*1ce680*/  IMAD.X R27, R2, 0x1, R21, P1 ;  /* 0x00000001021b7824 */ /* 0x000fc600008e0615 */
[----:B------:R-:W-:Y:S04]  /*1ce690*/  STL [R1+0x300], R7 ;  /* 0x0003000701007387 */ /* 0x000fe80000100800 */
[----:B------:R1:W-:Y:S04]  /*1ce6a0*/  STL [R1+0x2e0], R4 ;  /* 0x0002e00401007387 */ /* 0x0003e80000100800 */
[----:B------:R-:W4:Y:S04]  /*1ce6b0*/  LDL.LU R30, [R1+0x1900] ;  /* 0x00190000011e7983 */ /* 0x000f280000300800 */
[----:B------:R1:W-:Y:S01]  /*1ce6c0*/  STL.64 [R1+0x1a20], R26 ;  /* 0x001a201a01007387 */ /* 0x0003e20000100a00 */
[----:B0-----:R-:W-:-:S02]  /*1ce6d0*/  IADD3 R28, P1, PT, R0, R24, RZ ;  /* 0x00000018001c7210 */ /* 0x001fc40007f3e0ff */
[----:B-1----:R-:W-:Y:S02]  /*1ce6e0*/  F2FP.SATFINITE.E5M2.F32.PACK_AB_MERGE_C R4, R36, R34, RZ ;  /* 0x000000222404723e */ /* 0x002fe400048060ff */
[----:B------:R-:W-:Y:S01]  /*1ce6f0*/  F2FP.SATFINITE.E5M2.F32.PACK_AB_MERGE_C R37, R38, R37, RZ ;  /* 0x000000252625723e */ /* 0x000fe200048060ff */
[----:B------:R-:W4:Y:S01]  /*1ce700*/  LDL.LU R26, [R1+0x1904] ;  /* 0x00190400011a7983 */ /* 0x000f220000300800 */
[----:B------:R-:W-:-:S03]  /*1ce710*/  IMAD.X R29, R2, 0x1, R23, P1 ;  /* 0x00000001021d7824 */ /* 0x000fc600008e0617 */
[----:B------:R-:W-:Y:S04]  /*1ce720*/  STL [R1+0x53b4], R4 ;  /* 0x0053b40401007387 */ /* 0x000fe80000100800 */
[----:B------:R-:W-:Y:S04]  /*1ce730*/  STL [R1+0x871c], R37 ;  /* 0x00871c2501007387 */ /* 0x000fe80000100800 */
[----:B------:R-:W4:Y:S04]  /*1ce740*/  LDL.LU R39, [R1+0x1908] ;  /* 0x0019080001277983 */ /* 0x000f280000300800 */
[----:B------:R-:W4:Y:S04]  /*1ce750*/  LDL.LU R34, [R1+0x190c] ;  /* 0x00190c0001227983 */ /* 0x000f280000300800 */
[----:B------:R0:W-:Y:S02]  /*1ce760*/  STL.64 [R1+0x1a08], R28 ;  /* 0x001a081c01007387 */ /* 0x0001e40000100a00 */
[----:B0-----:R-:W-:-:S05]  /*1ce770*/  IADD3 R28, P1, PT, R0, R16, RZ ;  /* 0x00000010001c7210 */ /* 0x001fca0007f3e0ff */
[----:B------:R-:W-:Y:S01]  /*1ce780*/  IMAD.X R29, R2, 0x1, R15, P1 ;  /* 0x00000001021d7824 */ /* 0x000fe200008e060f */
[----:B------:R-:W-:Y:S02]  /*1ce790*/  IADD3 R4, P1, PT, R0, R14, RZ ;  /* 0x0000000e00047210 */ /* 0x000fe40007f3e0ff */
[----:B--2---:R-:W-:-:S05]  /*1ce7a0*/  F2FP.SATFINITE.E5M2.F32.PACK_AB_MERGE_C R3, R3, R48, RZ ;  /* 0x000000300303723e */ /* 0x004fca00048060ff */
[----:B------:R0:W-:Y:S04]  /*1ce7b0*/  STL [R1+0x2c4], R3 ;  /* 0x0002c40301007387 */ /* 0x0001e80000100800 */
[----:B------:R-:W2:Y:S04]  /*1ce7c0*/  LDL.LU R36, [R1+0x1910] ;  /* 0x0019100001247983 */ /* 0x000ea80000300800 */
[----:B------:R-:W2:Y:S04]  /*1ce7d0*/  LDL.LU R38, [R1+0x1914] ;  /* 0x0019140001267983 */ /* 0x000ea80000300800 */
[----:B------:R-:W2:Y:S04]  /*1ce7e0*/  LDL.LU R48, [R1+0x1918] ;  /* 0x0019180001307983 */ /* 0x000ea80000300800 */
[----:B0-----:R-:W2:Y:S01]  /*1ce7f0*/  LDL.LU R3, [R1+0x191c] ;  /* 0x00191c0001037983 */ /* 0x001ea20000300800 */
[----:B---3--:R-:W-:-:S05]  /*1ce800*/  F2FP.SATFINITE.E5M2.F32.PACK_AB_MERGE_C R46, R59, R56, RZ ;  /* 0x000000383b2e723e */ /* 0x008fca00048060ff */
[----:B------:R-:W-:Y:S04]  /*1ce810*/  STL [R1+0x8728], R46 ;  /* 0x0087282e01007387 */ /* 0x000fe80000100800 */
[----:B------:R-:W-:Y:S01]  /*1ce820*/  STL.64 [R1+0x1a18], R28 ;  /* 0x001a181c01007387 */ /* 0x000fe20000100a00 */
[----:B----4-:R-:W-:Y:S01]  /*1ce830*/  F2FP.SATFINITE.E5M2.F32.PACK_AB_MERGE_C R7, R33, R5, RZ ;  /* 0x000000052107723e */ /* 0x010fe200048060ff */
[----:B------:R-:W-:-:S04]  /*1ce840*/  IMAD.X R5, R2, 0x1, R13, P1 ;  /* 0x0000000102057824 */ /* 0x000fc800008e060d */
[----:B------:R-:W-:Y:S01]  /*1ce850*/  STL [R1+0x294], R7 ;  /* 0x0002940701007387 */ /* 0x000fe20000100800 */
[----:B------:R-:W-:-:S03]  /*1ce860*/  F2FP.SATFINITE.E5M2.F32.PACK_AB_MERGE_C R2, R61, R47, RZ ;  /* 0x0000002f3d02723e */ /* 0x000fc600048060ff */
[----:B------:R-:W3:Y:S04]  /*1ce870*/  LDL.LU R47, [R1+0x1920] ;  /* 0x00192000012f7983 */ /* 0x000ee80000300800 */
[----:B------:R-:W-:Y:S04]  /*1ce880*/  STL.64 [R1+0x1a10], R4 ;  /* 0x001a100401007387 */ /* 0x000fe80000100a00 */
[----:B------:R-:W3:Y:S04]  /*1ce890*/  LDL.LU R61, [R1+0x1924] ;  /* 0x00192400013d7983 */ /* 0x000ee80000300800 */
[----:B------:R0:W-:Y:S04]  /*1ce8a0*/  STL [R1+0x270], R2 ;  /* 0x0002700201007387 */ /* 0x0001e80000100800 */
[----:B------:R-:W4:Y:S01]  /*1ce8b0*/  LDL.LU R54, [R1+0x1928] ;  /* 0x0019280001367983 */ /* 0x000f220000300800 */
[----:B0-----:R-:W-:-:S05]  /*1ce8c0*/  F2FP.SATFINITE.E5M2.F32.PACK_AB_MERGE_C R2, R8, R6, RZ ;  /* 0x000000060802723e */ /* 0x001fca00048060ff */
[----:B------:R0:W-:Y:S04]  /*1ce8d0*/  STL [R1+0x274], R2 ;  /* 0x0002740201007387 */ /* 0x0001e80000100800 */
[----:B------:R-:W4:Y:S04]  /*1ce8e0*/  LDL.LU R5, [R1+0x192c] ;  /* 0x00192c0001057983 */ /* 0x000f280000300800 */
[----:B------:R-:W4:Y:S04]  /*1ce8f0*/  LDL.LU R56, [R1+0x1930] ;  /* 0x0019300001387983 */ /* 0x000f280000300800 */
[----:B------:R-:W4:Y:S04]  /*1ce900*/  LDL.LU R59, [R1+0x1934] ;  /* 0x00193400013b7983 */ /* 0x000f280000300800 */
[----:B------:R-:W4:Y:S04]  /*1ce910*/  LDL.LU R33, [R1+0x1938] ;  /* 0x0019380001217983 */ /* 0x000f280000300800 */
[----:B------:R-:W4:Y:S01]  /*1ce920*/  LDL.LU R6, [R1+0x193c] ;  /* 0x00193c0001067983 */ /* 0x000f220000300800 */
[----:B------:R-:W-:Y:S01]  /*1ce930*/  VIADD R7, R0, UR6 ;  /* 0x0000000600077c36 */ /* 0x000fe20008000000 */
[----:B------:R-:W1:Y:S02]  /*1ce940*/  LDCU UR6, c[0x0][0x3b8] ;  /* 0x00007700ff0677ac */ /* 0x000e640008000800 */
[----:B------:R-:W4:Y:S04]  /*1ce950*/  LDL.LU R8, [R1+0x1940] ;  /* 0x0019400001087983 */ /* 0x000f280000300800 */
[----:B------:R-:W4:Y:S01]  /*1ce960*/  LDL.LU R0, [R1+0x1944] ;  /* 0x0019440001007983 */ /* 0x000f220000300800 */
[----:B------:R-:W-:-:S02]  /*1ce970*/  F2FP.SATFINITE.E5M2.F32.PACK_AB_MERGE_C R40, R26, R30, RZ ;  /* 0x0000001e1a28723e */ /* 0x000fc400048060ff */
[----:B------:R-:W-:Y:S02]  /*1ce980*/  SHF.R.S32.HI R4, RZ, 0x1f, R7 ;  /* 0x0000001fff047819 */ /* 0x000fe40000011407 */
[----:B------:R-:W-:Y:S01]  /*1ce990*/  IADD3 R26, P1, PT, R7, R20, RZ ;  /* 0x00000014071a7210 */ /* 0x000fe20007f3e0ff */
[----:B------:R-:W-:Y:S04]  /*1ce9a0*/  STL [R1+0x8740], R40 ;  /* 0x0087402801007387 */ /* 0x000fe80000100800 */
[----:B------:R-:W-:Y:S01]  /*1ce9b0*/  IMAD.X R27, R4, 0x1, R19, P1 ;  /* 0x00000001041b7824 */ /* 0x000fe200008e0613 */
[----:B0-----:R-:W-:-:S04]  /*1ce9c0*/  F2FP.SATFINITE.E5M2.F32.PACK_AB_MERGE_C R2, R34, R39, RZ ;  /* 0x000000272202723e */ /* 0x001fc800048060ff */
[----:B------:R0:W-:Y:S01]  /*1ce9d0*/  STL.64 [R1+0x19f8], R26 ;  /* 0x0019f81a01007387 */ /* 0x0001e20000100a00 */
[----:B------:R-:W-:-:S03]  /*1ce9e0*/  IADD3 R28, P1, PT, R7, R10, RZ ;  /* 0x0000000a071c7210 */ /* 0x000fc60007f3e0ff */
[----:B0-----:R-:W4:Y:S04]  /*1ce9f0*/  LDL.LU R26, [R1+0x1948] ;  /* 0x00194800011a7983 */ /* 0x001f280000300800 */
[----:B------:R-:W4:Y:S01]  /*1cea00*/  LDL.LU R34, [R1+0x194c] ;  /* 0x00194c0001227983 */ /* 0x000f220000300800 */
[----:B------:R-:W-:-:S03]  /*1cea10*/  IMAD.X R29, R4, 0x1, R9, P1 ;  /* 0x00000001041d7824 */ /* 0x000fc600008e0609 */
[----:B------:R-:W-:Y:S01]  /*1cea20*/  STL [R1+0x250], R2 ;  /* 0x0002500201007387 */ /* 0x000fe20000100800 */
[----:B--2---:R-:W-:-:S05]  /*1cea30*/  F2FP.SATFINITE.E5M2.F32.PACK_AB_MERGE_C R42, R38, R36, RZ ;  /* 0x00000024262a723e */ /* 0x004fca00048060ff */
[----:B------:R-:W-:Y:S04]  /*1cea40*/  STL [R1+0x8744], R42 ;  /* 0x0087442a01007387 */ /* 0x000fe80000100800 */
[----:B------:R-:W2:Y:S04]  /*1cea50*/  LDL.LU R57, [R1+0x1950] ;  /* 0x0019500001397983 */ /* 0x000ea80000300800 */
[----:B------:R-:W2:Y:S01]  /*1cea60*/  LDL.LU R30, [R1+0x1954] ;  /* 0x00195400011e7983 */ /* 0x000ea20000300800 */
[----:B------:R-:W-:-:S03]  /*1cea70*/  F2FP.SATFINITE.E5M2.F32.PACK_AB_MERGE_C R3, R3, R48, RZ ;  /* 0x000000300303723e */ /* 0x000fc600048060ff */
[----:B------:R0:W-:Y:S04]  /*1cea80*/  STL.64 [R1+0x1a00], R28 ;  /* 0x001a001c01007387 */ /* 0x0001e80000100a00 */
[----:B------:R-:W2:Y:S04]  /*1cea90*/  LDL.LU R38, [R1+0x1958] ;  /* 0x0019580001267983 */ /* 0x000ea80000300800 */
[----:B------:R-:W2:Y:S04]  /*1ceaa0*/  LDL.LU R48, [R1+0x195c] ;  /* 0x00195c0001307983 */ /* 0x000ea80000300800 */
[----:B------:R-:W2:Y:S04]  /*1ceab0*/  LDL.LU R39, [R1+0x1960] ;  /* 0x0019600001277983 */ /* 0x000ea80000300800 */
[----:B------:R-:W2:Y:S04]  /*1ceac0*/  LDL.LU R36, [R1+0x1964] ;  /* 0x0019640001247983 */ /* 0x000ea80000300800 */
[----:B------:R-:W-:Y:S01]  /*1cead0*/  STL [R1+0x8764], R3 ;  /* 0x0087640301007387 */ /* 0x000fe20000100800 */
[----:B0-----:R-:W-:-:S05]  /*1ceae0*/  IADD3 R28, P1, PT, R7, R18, RZ ;  /* 0x00000012071c7210 */ /* 0x001fca0007f3e0ff */
[----:B------:R-:W-:Y:S01]  /*1ceaf0*/  IMAD.X R29, R4, 0x1, R17, P1 ;  /* 0x00000001041d7824 */ /* 0x000fe200008e0611 */
[----:B---3--:R-:W-:-:S05]  /*1ceb00*/  F2FP.SATFINITE.E5M2.F32.PACK_AB_MERGE_C R2, R61, R47, RZ ;  /* 0x0000002f3d02723e */ /* 0x008fca00048060ff */
[----:B------:R0:W-:Y:S04]  /*1ceb10*/  STL [R1+0x8768], R2 ;  /* 0x0087680201007387 */ /* 0x0001e80000100800 */
[----:B------:R-:W3:Y:S04]  /*1ceb20*/  LDL.LU R47, [R1+0x1968] ;  /* 0x00196800012f7983 */ /* 0x000ee80000300800 */
[----:B------:R-:W3:Y:S01]  /*1ceb30*/  LDL.LU R61, [R1+0x196c] ;  /* 0x00196c00013d7983 */ /* 0x000ee20000300800 */
[----:B0-----:R-:W-:-:S03]  /*1ceb40*/  IADD3 R2, P1, PT, R7, R12, RZ ;  /* 0x0000000c07027210 */ /* 0x001fc60007f3e0ff */
[----:B------:R-:W-:Y:S02]  /*1ceb50*/  STL.64 [R1+0x19f0], R28 ;  /* 0x0019f01c01007387 */ /* 0x000fe40000100a00 */
[----:B------:R-:W-:Y:S01]  /*1ceb60*/  IMAD.X R3, R4, 0x1, R11, P1 ;  /* 0x0000000104037824 */ /* 0x000fe200008e060b */
[----:B----4-:R-:W-:Y:S02]  /*1ceb70*/  F2FP.SATFINITE.E5M2.F32.PACK_AB_MERGE_C R5, R5, R54, RZ ;  /* 0x000000360505723e */ /* 0x010fe400048060ff */
[----:B------:R-:W-:-:S03]  /*1ceb80*/  F2FP.SATFINITE.E5M2.F32.PACK_AB_MERGE_C R58, R59, R56, RZ ;  /* 0x000000383b3a723e */ /* 0x000fc600048060ff */
[----:B------:R-:W-:Y:S01]  /*1ceb90*/  STL [R1+0x8774], R5 ;  /* 0x0087740501007387 */ /* 0x000fe20000100800 */
[----:B------:R-:W-:-:S03]  /*1ceba0*/  F2FP.SATFINITE.E5M2.F32.PACK_AB_MERGE_C R59, R6, R33, RZ ;  /* 0x00000021063b723e */ /* 0x000fc600048060ff */
[----:B------:R-:W-:Y:S04]  /*1cebb0*/  STL [R1+0x8778], R58 ;  /* 0x0087783a01007387 */ /* 0x000fe80000100800 */
[----:B------:R-:W-:Y:S04]  /*1cebc0*/  STL [R1+0x877c], R59 ;  /* 0x00877c3b01007387 */ /* 0x000fe80000100800 */
[----:B------:R-:W-:Y:S01]  /*1cebd0*/  STL.64 [R1+0x19e0], R2 ;  /* 0x0019e00201007387 */ /* 0x000fe20000100a00 */
[----:B------:R-:W-:-:S03]  /*1cebe0*/  F2FP.SATFINITE.E5M2.F32.PACK_AB_MERGE_C R0, R0, R8, RZ ;  /* 0x000000080000723e */ /* 0x000fc600048060ff */
[----:B------:R-:W4:Y:S04]  /*1cebf0*/  LDL.LU R33, [R1+0x16f0] ;  /* 0x0016f00001217983 */ /* 0x000f280000300800 */
[----:B------:R-:W4:Y:S04]  /*1cec00*/  LDL.LU R6, [R1+0x16f4] ;  /* 0x0016f40001067983 */ /* 0x000f280000300800 */
[----:B------:R0:W-:Y:S04]  /*1cec10*/  STL [R1+0x1c4], R0 ;  /* 0x0001c40001007387 */ /* 0x0001e80000100800 */
[----:B------:R-:W4:Y:S04]  /*1cec20*/  LDL.LU R8, [R1+0x16f8] ;  /* 0x0016f80001087983 */ /* 0x000f280000300800 */
[----:B0-----:R-:W4:Y:S01]  /*1cec30*/  LDL.LU R0, [R1+0x16fc] ;  /* 0x0016fc0001007983 */ /* 0x001f220000300800 */
[----:B------:R-:W-:-:S02]  /*1cec40*/  IADD3 R2, P1, PT, R7, R22, RZ ;  /* 0x0000001607027210 */ /* 0x000fc40007f3e0ff */
[----:B------:R-:W-:Y:S02]  /*1cec50*/  F2FP.SATFINITE.E5M2.F32.PACK_AB_MERGE_C R56, R34, R26, RZ ;  /* 0x0000001a2238723e */ /* 0x000fe400048060ff */
[----:B------:R-:W4:Y:S04]  /*1cec60*/  LDL.LU R26, [R1+0x16d0] ;  /* 0x0016d000011a7983 */ /* 0x000f280000300800 */
[----:B------:R-:W4:Y:S01]  /*1cec70*/  LDL.LU R34, [R1+0x16d4] ;  /* 0x0016d40001227983 */ /* 0x000f220000300800 */
[----:B------:R-:W-:-:S05]  /*1cec80*/  IMAD.X R3, R4, 0x1, R21, P1 ;  /* 0x0000000104037824 */ /* 0x000fca00008e0615 */
[----:B------:R0:W-:Y:S04]  /*1cec90*/  STL.64 [R1+0x19e8], R2 ;  /* 0x0019e80201007387 */ /* 0x0001e80000100a00 */
[----:B------:R-:W-:Y:S01]  /*1ceca0*/  STL [R1+0x878c], R56 ;  /* 0x00878c3801007387 */ /* 0x000fe20000100800 */
[----:B0-----:R-:W-:-:S05]  /*1cecb0*/  IADD3 R2, P1, PT, R7, R24, RZ ;  /* 0x0000001807027210 */ /* 0x001fca0007f3e0ff */
[----:B------:R-:W-:Y:S01]  /*1cecc0*/  IMAD.X R3, R4, 0x1, R23, P1 ;  /* 0x0000000104037824 */ /* 0x000fe200008e0617 */
[----:B--2---:R-:W-:-:S05]  /*1cecd0*/  F2FP.SATFINITE.E5M2.F32.PACK_AB_MERGE_C R5, R30, R57, RZ ;  /* 0x000000391e05723e */ /* 0x004fca00048060ff */
[----:B------:R-:W-:Y:S01]  /*1cece0*/  STL [R1+0xf4], R5 ;  /* 0x0000f40501007387 */ /* 0x000fe20000100800 */
[----:B------:R-:W-:-:S03]  /*1cecf0*/  F2FP.SATFINITE.E5M2.F32.PACK_AB_MERGE_C R55, R48, R38, RZ ;  /* 0x000000263037723e */ /* 0x000fc600048060ff */
        /* <DEDUP_REMOVED lines=9> */
[----:B------:R-:W-:Y:S04]  /*1ced90*/  STL.64 [R1+0x87f0], R52 ;  /* 0x0087f03401007387 */ /* 0x000fe80000100a00 */
[----:B------:R0:W-:Y:S04]  /*1ceda0*/  STL.64 [R1+0x19d0], R2 ;  /* 0x0019d00201007387 */ /* 0x0001e80000100a00 */
[----:B------:R-:W3:Y:S04]  /*1cedb0*/  LDL.LU R47, [R1+0x1640] ;  /* 0x00164000012f7983 */ /* 0x000ee80000300800 */
[----:B------:R-:W3:Y:S01]  /*1cedc0*/  LDL.LU R61, [R1+0x1644] ;  /* 0x00164400013d7983 */ /* 0x000ee20000300800 */
[----:B0-----:R-:W-:-:S05]  /*1cedd0*/  IADD3 R2, P1, PT, R7, R14, RZ ;  /* 0x0000000e07027210 */ /* 0x001fca0007f3e0ff */
[----:B------:R-:W-:Y:S02]  /*1cede0*/  IMAD.X R3, R4, 0x1, R13, P1 ;  /* 0x0000000104037824 */ /* 0x000fe400008e060d */
[----:B------:R-:W3:Y:S04]  /*1cedf0*/  LDL.LU R4, [R1+0x1648] ;  /* 0x0016480001047983 */ /* 0x000ee80000300800 */
[----:B------:R1:W-:Y:S04]  /*1cee00*/  STL.64 [R1+0x19c8], R2 ;  /* 0x0019c80201007387 */ /* 0x0003e80000100a00 */
[----:B------:R-:W3:Y:S04]  /*1cee10*/  LDL.LU R36, [R1+0x164c] ;  /* 0x00164c0001247983 */ /* 0x000ee80000300800 */
[----:B------:R-:W3:Y:S01]  /*1cee20*/  LDL.LU R35, [R1+0x10f0] ;  /* 0x0010f00001237983 */ /* 0x000ee20000300800 */
[----:B----4-:R-:W-:-:S03]  /*1cee30*/  F2FP.SATFINITE.E5M2.F32.PACK_AB_MERGE_C R49, R6, R33, RZ ;  /* 0x000000210631723e */ /* 0x010fc600048060ff */
[----:B------:R-:W4:Y:S04]  /*1cee40*/  LDL.LU R39, [R1+0x10f4] ;  /* 0x0010f40001277983 */ /* 0x000f280000300800 */
[----:B------:R-:W-:Y:S04]  /*1cee50*/  STL [R1+0x8814], R49 ;  /* 0x0088143101007387 */ /* 0x000fe80000100800 */
[----:B------:R-:W4:Y:S04]  /*1cee60*/  LDL.LU R33, [R1+0x10f8] ;  /* 0x0010f80001217983 */ /* 0x000f280000300800 */
[----:B------:R-:W4:Y:S01]  /*1cee70*/  LDL.LU R6, [R1+0x10fc] ;  /* 0x0010fc0001067983 */ /* 0x000f220000300800 */
[----:B------:R-:W-:-:S03]  /*1cee80*/  F2FP.SATFINITE.E5M2.F32.PACK_AB_MERGE_C R50, R0, R8, RZ ;  /* 0x000000080032723e */ /* 0x000fc600048060ff */
[----:B------:R-:W4:Y:S04]  /*1cee90*/  LDL.LU R8, [R1+0x8a0] ;  /* 0x0008a00001087983 */ /* 0x000f280000300800 */
[----:B------:R-:W4:Y:S01]  /*1ceea0*/  LDL.LU R0, [R1+0x8a4] ;  /* 0x0008a40001007983 */ /* 0x000f220000300800 */
[----:B-1----:R-:W-:Y:S01]  /*1ceeb0*/  VIADD R2, R7, UR6 ;  /* 0x0000000607027c36 */ /* 0x002fe20008000000 */
[----:B------:R-:W0:Y:S04]  /*1ceec0*/  LDCU UR6, c[0x0][0x3b8] ;  /* 0x00007700ff0677ac */ /* 0x000e280008000800 */
[----:B------:R-:W-:-:S02]  /*1ceed0*/  SHF.R.S32.HI R3, RZ, 0x1f, R2 ;  /* 0x0000001fff037819 */ /* 0x000fc40000011402 */
[----:B------:R-:W-:Y:S02]  /*1ceee0*/  F2FP.SATFINITE.E5M2.F32.PACK_AB_MERGE_C R5, R34, R26, RZ ;  /* 0x0000001a2205723e */ /* 0x000fe400048060ff */
[----:B------:R-:W-:-:S05]  /*1ceef0*/  IADD3 R26, P1, PT, R2, R20, RZ ;  /* 0x00000014021a7210 */ /* 0x000fca0007f3e0ff */
[----:B------:R-:W-:Y:S01]  /*1cef00*/  IMAD.X R27, R3, 0x1, R19, P1 ;  /* 0x00000001031b7824 */ /* 0x000fe200008e0613 */
[----:B------:R-:W-:Y:S04]  /*1cef10*/  STL [R1+0xbc], R5 ;  /* 0x0000bc0501007387 */ /* 0x000fe80000100800 */
[----:B------:R-:W4:Y:S04]  /*1cef20*/  LDL.LU R44, [R1+0x8a8] ;  /* 0x0008a800012c7983 */ /* 0x000f280000300800 */
[----:B------:R1:W-:Y:S04]  /*1cef30*/  STL.64 [R1+0x19c0], R26 ;  /* 0x0019c01a01007387 */ /* 0x0003e80000100a00 */
[----:B-1----:R-:W4:Y:S04]  /*1cef40*/  LDL.LU R26, [R1+0x8ac] ;  /* 0x0008ac00011a7983 */ /* 0x002f280000300800 */
[----:B------:R-:W4:Y:S01]  /*1cef50*/  LDL.LU R34, [R1+0x10a0] ;  /* 0x0010a00001227983 */ /* 0x000f220000300800 */
[----:B------:R-:W-:-:S05]  /*1cef60*/  IADD3 R28, P1, PT, R2, R10, RZ ;  /* 0x0000000a021c7210 */ /* 0x000fca0007f3e0ff */
[----:B------:R-:W-:Y:S01]  /*1cef70*/  IMAD.X R29, R3, 0x1, R9, P1 ;  /* 0x00000001031d7824 */ /* 0x000fe200008e0609 */
[----:B--2---:R-:W-:Y:S02]  /*1cef80*/  F2FP.SATFINITE.E5M2.F32.PACK_AB_MERGE_C R48, R48, R38, RZ ;  /* 0x000000263030723e */ /* 0x004fe400048060ff */
        /* <DEDUP_REMOVED lines=10> */
[----:B---3--:R-:W-:-:S03]  /*1cf030*/  F2FP.SATFINITE.E5M2.F32.PACK_AB_MERGE_C R53, R61, R47, RZ ;  /* 0x0000002f3d35723e */ /* 0x008fc600048060ff */
[----:B------:R-:W3:Y:S04]  /*1cf040*/  LDL.LU R47, [R1+0xfd8] ;  /* 0x000fd800012f7983 */ /* 0x000ee80000300800 */
[----:B------:R-:W3:Y:S04]  /*1cf050*/  LDL.LU R61, [R1+0xfdc] ;  /* 0x000fdc00013d7983 */ /* 0x000ee80000300800 */
[----:B------:R-:W-:Y:S01]  /*1cf060*/  STL.64 [R1+0x19b8], R28 ;  /* 0x0019b81c01007387 */ /* 0x000fe20000100a00 */
[----:B------:R-:W-:Y:S02]  /*1cf070*/  F2FP.SATFINITE.E5M2.F32.PACK_AB_MERGE_C R36, R36, R4, RZ ;  /* 0x000000042424723e */ /* 0x000fe400048060ff */
[----:B------:R-:W-:-:S02]  /*1cf080*/  IADD3 R4, P1, PT, R2, R18, RZ ;  /* 0x0000001202047210 */ /* 0x000fc40007f3e0ff */
[----:B----4-:R-:W-:-:S03]  /*1cf090*/  F2FP.SATFINITE.E5M2.F32.PACK_AB_MERGE_C R35, R39, R35, RZ ;  /* 0x000000232723723e */ /* 0x010fc600048060ff */
[----:B------:R-:W-:Y:S02]  /*1cf0a0*/  IMAD.X R5, R3, 0x1, R17, P1 ;  /* 0x0000000103057824 */ /* 0x000fe400008e0611 */
[----:B------:R-:W-:Y:S04]  /*1cf0b0*/  STL [R1+0x8870], R35 ;  /* 0x0088702301007387 */ /* 0x000fe80000100800 */
[----:B------:R-:W4:Y:S01]  /*1cf0c0*/  LDL.LU R39, [R1+0xf90] ;  /* 0x000f900001277983 */ /* 0x000f220000300800 */
[----:B------:R-:W-:-:S03]  /*1cf0d0*/  F2FP.SATFINITE.E5M2.F32.PACK_AB_MERGE_C R33, R6, R33, RZ ;  /* 0x000000210621723e */ /* 0x000fc600048060ff */
[----:B------:R-:W-:Y:S04]  /*1cf0e0*/  STL.64 [R1+0x19b0], R4 ;  /* 0x0019b00401007387 */ /* 0x000fe80000100a00 */
[----:B------:R-:W4:Y:S01]  /*1cf0f0*/  LDL.LU R6, [R1+0xf94] ;  /* 0x000f940001067983 */ /* 0x000f220000300800 */
[----:B------:R-:W-:-:S05]  /*1cf100*/  F2FP.SATFINITE.E5M2.F32.PACK_AB_MERGE_C R0, R0, R8, RZ ;  /* 0x000000080000723e */ /* 0x000fca00048060ff */
[----:B------:R1:W-:Y:S04]  /*1cf110*/  STL [R1+0x8c], R0 ;  /* 0x00008c0001007387 */ /* 0x0003e80000100800 */
[----:B------:R-:W4:Y:S04]  /*1cf120*/  LDL.LU R8, [R1+0xf98] ;  /* 0x000f980001087983 */ /* 0x000f280000300800 */
[----:B-1----:R-:W4:Y:S01]  /*1cf130*/  LDL.LU R0, [R1+0xf9c] ;  /* 0x000f9c0001007983 */ /* 0x002f220000300800 */
[----:B------:R-:W-:-:S05]  /*1cf140*/  IADD3 R4, P1, PT, R2, R12, RZ ;  /* 0x0000000c02047210 */ /* 0x000fca0007f3e0ff */
[----:B------:R-:W-:Y:S01]  /*1cf150*/  IMAD.X R5, R3, 0x1, R11, P1 ;  /* 0x0000000103057824 */ /* 0x000fe200008e060b */
[----:B------:R-:W-:Y:S02]  /*1cf160*/  F2FP.SATFINITE.E5M2.F32.PACK_AB_MERGE_C R35, R26, R44, RZ ;  /* 0x0000002c1a23723e */ /* 0x000fe400048060ff */
[----:B------:R-:W4:Y:S04]  /*1cf170*/  LDL.LU R44, [R1+0xf20] ;  /* 0x000f2000012c7983 */ /* 0x000f280000300800 */
[----:B------:R-:W4:Y:S04]  /*1cf180*/  LDL.LU R26, [R1+0xf24] ;  /* 0x000f2400011a7983 */ /* 0x000f280000300800 */
[----:B------:R2:W-:Y:S04]  /*1cf190*/  STL.64 [R1+0x19a8], R4 ;  /* 0x0019a80401007387 */ /* 0x0005e80000100a00 */
[----:B------:R-:W-:Y:S01]  /*1cf1a0*/  STL [R1+0x888c], R35 ;  /* 0x00888c2301007387 */ /* 0x000fe20000100800 */
[----:B--2---:R-:W-:-:S03]  /*1cf1b0*/  F2FP.SATFINITE.E5M2.F32.PACK_AB_MERGE_C R4, R38, R34, RZ ;  /* 0x000000222604723e */ /* 0x004fc600048060ff */
[----:B------:R-:W2:Y:S04]  /*1cf1c0*/  LDL.LU R34, [R1+0xf28] ;  /* 0x000f280001227983 */ /* 0x000ea80000300800 */
[----:B------:R-:W2:Y:S04]  /*1cf1d0*/  LDL.LU R38, [R1+0xf2c] ;  /* 0x000f2c0001267983 */ /* 0x000ea80000300800 */
        /* <DEDUP_REMOVED lines=13> */
[----:B------:R-:W-:Y:S01]  /*1cf2b0*/  STL [R1+0x2308], R25 ;  /* 0x0023081901007387 */ /* 0x000fe20000100800 */
[----:B0-----:R-:W-:-:S03]  /*1cf2c0*/  IADD3 R4, P1, PT, R2, R16, RZ ;  /* 0x0000001002047210 */ /* 0x001fc60007f3e0ff */
[----:B------:R0:W-:Y:S02]  /*1cf2d0*/  STL [R1+0x2188], R7 ;  /* 0x0021880701007387 */ /* 0x0001e40000100800 */
[----:B------:R-:W-:-:S05]  /*1cf2e0*/  IMAD.X R5, R3, 0x1, R15, P1 ;  /* 0x0000000103057824 */ /* 0x000fca00008e060f */
[----:B------:R3:W-:Y:S04]  /*1cf2f0*/  STL.64 [R1+0x1988], R4 ;  /* 0x0019880401007387 */ /* 0x0007e80000100a00 */
[----:B------:R-:W2:Y:S04]  /*1cf300*/  LDL.LU R27, [R1+0xf10] ;  /* 0x000f1000011b7983 */ /* 0x000ea80000300800 */
[----:B0-----:R-:W2:Y:S01]  /*1cf310*/  LDL.LU R7, [R1+0xf14] ;  /* 0x000f140001077983 */ /* 0x001ea20000300800 */
[----:B---3--:R-:W-:-:S05]  /*1cf320*/  F2FP.SATFINITE.E5M2.F32.PACK_AB_MERGE_C R4, R61, R47, RZ ;  /* 0x0000002f3d04723e */ /* 0x008fca00048060ff */
[----:B------:R0:W-:Y:S04]  /*1cf330*/  STL [R1+0x219c], R4 ;  /* 0x00219c0401007387 */ /* 0x0001e80000100800 */
[----:B------:R-:W3:Y:S04]  /*1cf340*/  LDL.LU R57, [R1+0xf18] ;  /* 0x000f180001397983 */ /* 0x000ee80000300800 */
[----:B------:R-:W3:Y:S01]  /*1cf350*/  LDL.LU R30, [R1+0xf1c] ;  /* 0x000f1c00011e7983 */ /* 0x000ee20000300800 */
[----:B0-----:R-:W-:-:S03]  /*1cf360*/  IADD3 R4, P1, PT, R2, R14, RZ ;  /* 0x0000000e02047210 */ /* 0x001fc60007f3e0ff */
[----:B------:R-:W3:Y:S02]  /*1cf370*/  LDL.LU R47, [R1+0xee0] ;  /* 0x000ee000012f7983 */ /* 0x000ee40000300800 */
[----:B------:R-:W-:-:S05]  /*1cf380*/  IMAD.X R5, R3, 0x1, R13, P1 ;  /* 0x0000000103057824 */ /* 0x000fca00008e060d */
[----:B------:R-:W-:Y:S04]  /*1cf390*/  STL.64 [R1+0x1990], R4 ;  /* 0x0019900401007387 */ /* 0x000fe80000100a00 */
[----:B------:R-:W3:Y:S01]  /*1cf3a0*/  LDL.LU R61, [R1+0xee4] ;  /* 0x000ee400013d7983 */ /* 0x000ee20000300800 */
[----:B----4-:R-:W-:-:S03]  /*1cf3b0*/  F2FP.SATFINITE.E5M2.F32.PACK_AB_MERGE_C R3, R6, R39, RZ ;  /* 0x000000270603723e */ /* 0x010fc600048060ff */
[----:B------:R-:W4:Y:S04]  /*1cf3c0*/  LDL.LU R39, [R1+0xee8] ;  /* 0x000ee80001277983 */ /* 0x000f280000300800 */
[----:B------:R-:W-:Y:S04]  /*1cf3d0*/  STL [R1+0x204c], R3 ;  /* 0x00204c0301007387 */ /* 0x000fe80000100800 */
[----:B------:R-:W4:Y:S01]  /*1cf3e0*/  LDL.LU R6, [R1+0xeec] ;  /* 0x000eec0001067983 */ /* 0x000f220000300800 */
[----:B------:R-:W-:-:S05]  /*1cf3f0*/  F2FP.SATFINITE.E5M2.F32.PACK_AB_MERGE_C R0, R0, R8, RZ ;  /* 0x000000080000723e */ /* 0x000fca00048060ff */
[----:B------:R0:W-:Y:S04]  /*1cf400*/  STL [R1+0x2058], R0 ;  /* 0x0020580001007387 */ /* 0x0001e80000100800 */
[----:B------:R-:W4:Y:S04]  /*1cf410*/  LDL.LU R8, [R1+0xe40] ;  /* 0x000e400001087983 */ /* 0x000f280000300800 */
[----:B0-----:R-:W4:Y:S01]  /*1cf420*/  LDL.LU R0, [R1+0xe44] ;  /* 0x000e440001007983 */ /* 0x001f220000300800 */
[----:B------:R-:W-:Y:S01]  /*1cf430*/  VIADD R2, R2, UR6 ;  /* 0x0000000602027c36 */ /* 0x000fe20008000000 */
[----:B------:R-:W0:Y:S04]  /*1cf440*/  LDCU UR6, c[0x0][0x3b8] ;  /* 0x00007700ff0677ac */ /* 0x000e280008000800 */
[----:B------:R-:W-:-:S02]  /*1cf450*/  SHF.R.S32.HI R3, RZ, 0x1f, R2 ;  /* 0x0000001fff037819 */ /* 0x000fc40000011402 */
[----:B------:R-:W-:Y:S02]  /*1cf460*/  IADD3 R4, P1, PT, R2, R20, RZ ;  /* 0x0000001402047210 */ /* 0x000fe40007f3e0ff */
[----:B------:R-:W-:-:S03]  /*1cf470*/  F2FP.SATFINITE.E5M2.F32.PACK_AB_MERGE_C R25, R26, R44, RZ ;  /* 0x0000002c1a19723e */ /* 0x000fc600048060ff */
[----:B------:R-:W-:Y:S02]  /*1cf480*/  IMAD.X R5, R3, 0x1, R19, P1 ;  /* 0x0000000103057824 */ /* 0x000fe400008e0613 */
[----:B------:R-:W-:Y:S04]  /*1cf490*/  STL [R1+0x7c4], R25 ;  /* 0x0007c41901007387 */ /* 0x000fe80000100800 */
[----:B------:R1:W-:Y:S04]  /*1cf4a0*/  STL.64 [R1+0x1980], R4 ;  /* 0x0019800401007387 */ /* 0x0003e80000100a00 */
[----:B------:R-:W4:Y:S04]  /*1cf4b0*/  LDL.LU R31, [R1+0xe48] ;  /* 0x000e4800011f7983 */ /* 0x000f280000300800 */
[----:B-1----:R-:W4:Y:S01]  /*1cf4c0*/  LDL.LU R4, [R1+0xe4c] ;  /* 0x000e4c0001047983 */ /* 0x002f220000300800 */
[----:B------:R-:W-:-:S05]  /*1cf4d0*/  IADD3 R28, P1, PT, R2, R10, RZ ;  /* 0x0000000a021c7210 */ /* 0x000fca0007f3e0ff */
[----:B------:R-:W-:Y:S01]  /*1cf4e0*/  IMAD.X R29, R3, 0x1, R9, P1 ;  /* 0x00000001031d7824 */ /* 0x000fe200008e0609 */
[----:B--2---:R-:W-:-:S05]  /*1cf4f0*/  F2FP.SATFINITE.E5M2.F32.PACK_AB_MERGE_C R5, R38, R34, RZ ;  /* 0x000000222605723e */ /* 0x004fca00048060ff */
        /* <DEDUP_REMOVED lines=11> */
[----:B------:R-:W-:-:S05]  /*1cf5b0*/  F2FP.SATFINITE.E5M2.F32.PACK_AB_MERGE_C R7, R7, R27, RZ ;  /* 0x0000001b0707723e */ /* 0x000fca00048060ff */
[----:B------:R3:W-:Y:S02]  /*1cf5c0*/  STL [R1+0x86a0], R7 ;  /* 0x0086a00701007387 */ /* 0x0007e40000100800 */
[----:B---3--:R-:W-:Y:S02]  /*1cf5d0*/  F2FP.SATFINITE.E5M2.F32.PACK_AB_MERGE_C R7, R30, R57, RZ ;  /* 0x000000391e07723e */ /* 0x008fe400048060ff */
[----:B------:R-:W-:Y:S02]  /*1cf5e0*/  F2FP.SATFINITE.E5M2.F32.PACK_AB_MERGE_C R5, R61, R47, RZ ;  /* 0x0000002f3d05723e */ /* 0x000fe400048060ff */
[----:B------:R-:W3:Y:S04]  /*1cf5f0*/  LDL.LU R47, [R1+0x888] ;  /* 0x00088800012f7983 */ /* 0x000ee80000300800 */
[----:B------:R1:W-:Y:S04]  /*1cf600*/  STL.64 [R1+0x1978], R28 ;  /* 0x0019781c01007387 */ /* 0x0003e80000100a00 */
[----:B------:R-:W-:Y:S04]  /*1cf610*/  STL [R1+0x728], R7 ;  /* 0x0007280701007387 */ /* 0x000fe80000100800 */
[----:B------:R-:W3:Y:S01]  /*1cf620*/  LDL.LU R61, [R1+0x88c] ;  /* 0x00088c00013d7983 */ /* 0x000ee20000300800 */
[----:B-1----:R-:W-:-:S02]  /*1cf630*/  IADD3 R28, P1, PT, R2, R18, RZ ;  /* 0x00000012021c7210 */ /* 0x002fc40007f3e0ff */
[----:B----4-:R-:W-:-:S03]  /*1cf640*/  F2FP.SATFINITE.E5M2.F32.PACK_AB_MERGE_C R27, R6, R39, RZ ;  /* 0x00000027061b723e */ /* 0x010fc600048060ff */
[----:B------:R-:W-:Y:S01]  /*1cf650*/  IMAD.X R29, R3, 0x1, R17, P1 ;  /* 0x00000001031d7824 */ /* 0x000fe200008e0611 */
[----:B------:R-:W-:Y:S04]  /*1cf660*/  STL [R1+0x6b0], R5 ;  /* 0x0006b00501007387 */ /* 0x000fe80000100800 */
[----:B------:R-:W-:Y:S04]  /*1cf670*/  STL [R1+0x86c0], R27 ;  /* 0x0086c01b01007387 */ /* 0x000fe80000100800 */
[----:B------:R1:W-:Y:S04]  /*1cf680*/  STL.64 [R1+0x1968], R28 ;  /* 0x0019681c01007387 */ /* 0x0003e80000100a00 */
[----:B------:R-:W4:Y:S01]  /*1cf690*/  LDL.LU R6, [R1+0x800] ;  /* 0x0008000001067983 */ /* 0x000f220000300800 */
[----:B------:R-:W-:-:S03]  /*1cf6a0*/  F2FP.SATFINITE.E5M2.F32.PACK_AB_MERGE_C R0, R0, R8, RZ ;  /* 0x000000080000723e */ /* 0x000fc600048060ff */
[----:B------:R-:W4:Y:S01]  /*1cf6b0*/  LDL.LU R8, [R1+0x804] ;  /* 0x0008040001087983 */ /* 0x000f220000300800 */
[----:B-1----:R-:W-:-:S03]  /*1cf6c0*/  IADD3 R28, P1, PT, R2, R12, RZ ;  /* 0x0000000c021c7210 */ /* 0x002fc60007f3e0ff */
[----:B------:R1:W-:Y:S04]  /*1cf6d0*/  STL [R1+0x64c], R0 ;  /* 0x00064c0001007387 */ /* 0x0003e80000100800 */
[----:B------:R-:W4:Y:S01]  /*1cf6e0*/  LDL.LU R57, [R1+0x808] ;  /* 0x0008080001397983 */ /* 0x000f220000300800 */
[----:B------:R-:W-:-:S03]  /*1cf6f0*/  IMAD.X R29, R3, 0x1, R11, P1 ;  /* 0x00000001031d7824 */ /* 0x000fc600008e060b */
[----:B------:R-:W4:Y:S04]  /*1cf700*/  LDL.LU R30, [R1+0x80c] ;  /* 0x00080c00011e7983 */ /* 0x000f280000300800 */
[----:B------:R-:W4:Y:S04]  /*1cf710*/  LDL.LU R39, [R1+0x2ad0] ;  /* 0x002ad00001277983 */ /* 0x000f280000300800 */
[----:B------:R0:W-:Y:S04]  /*1cf720*/  STL.64 [R1+0x1970], R28 ;  /* 0x0019701c01007387 */ /* 0x0001e80000100a00 */
[----:B-1----:R-:W4:Y:S01]  /*1cf730*/  LDL.LU R0, [R1+0x2ad4] ;  /* 0x002ad40001007983 */ /* 0x002f220000300800 */
[----:B0-----:R-:W-:-:S02]  /*1cf740*/  F2FP.SATFINITE.E5M2.F32.PACK_AB_MERGE_C R29, R4, R31, RZ ;  /* 0x0000001f041d723e */ /* 0x001fc400048060ff */
[----:B------:R-:W-:-:S05]  /*1cf750*/  IADD3 R4, P1, PT, R2, R22, RZ ;  /* 0x0000001602047210 */ /* 0x000fca0007f3e0ff */
[----:B------:R-:W-:Y:S01]  /*1cf760*/  IMAD.X R5, R3, 0x1, R21, P1 ;  /* 0x0000000103057824 */ /* 0x000fe200008e0615 */
[----:B------:R-:W-:Y:S01]  /*1cf770*/  STL [R1+0x86d0], R29 ;  /* 0x0086d01d01007387 */ /* 0x000fe20000100800 */
[----:B--2---:R-:W-:-:S05]  /*1cf780*/  F2FP.SATFINITE.E5M2.F32.PACK_AB_MERGE_C R7, R41, R45, RZ ;  /* 0x0000002d2907723e */ /* 0x004fca00048060ff */
[----:B------:R0:W-:Y:S04]  /*1cf790*/  STL [R1+0x39c], R7 ;  /* 0x00039c0701007387 */ /* 0x0001e80000100800 */
[----:B------:R1:W-:Y:S01]  /*1cf7a0*/  STL.64 [R1+0x1960], R4 ;  /* 0x0019600401007387 */ /* 0x0003e20000100a00 */
[----:B------:R-:W-:Y:S02]  /*1cf7b0*/  F2FP.SATFINITE.E5M2.F32.PACK_AB_MERGE_C R25, R51, R25, RZ ;  /* 0x000000193319723e */ /* 0x000fe400048060ff */
[----:B0-----:R-:W-:Y:S02]  /*1cf7c0*/  F2FP.SATFINITE.E5M2.F32.PACK_AB_MERGE_C R7, R43, R60, RZ ;  /* 0x0000003c2b07723e */ /* 0x001fe400048060ff */
[----:B-1----:R-:W-:Y:S01]  /*1cf7d0*/  IADD3 R4, P1, PT, R2, R24, RZ ;  /* 0x0000001802047210 */ /* 0x002fe20007f3e0ff */
[----:B------:R-:W-:Y:S04]  /*1cf7e0*/  STL [R1+0x3a0], R25 ;  /* 0x0003a01901007387 */ /* 0x000fe80000100800 */
[----:B------:R-:W-:Y:S01]  /*1cf7f0*/  IMAD.X R5, R3, 0x1, R23, P1 ;  /* 0x0000000103057824 */ /* 0x000fe200008e0617 */
[----:B------:R-:W-:Y:S04]  /*1cf800*/  STL [R1+0x38c], R7 ;  /* 0x00038c0701007387 */ /* 0x000fe80000100800 */
[----:B------:R0:W-:Y:S04]  /*1cf810*/  STL.64 [R1+0x1958], R4 ;  /* 0x0019580401007387 */ /* 0x0001e80000100a00 */
[----:B------:R-:W2:Y:S01]  /*1cf820*/  LDL.LU R43, [R1+0x2ad8] ;  /* 0x002ad800012b7983 */ /* 0x000ea20000300800 */
[----:B0-----:R-:W-:-:S03]  /*1cf830*/  F2FP.SATFINITE.E5M2.F32.PACK_AB_MERGE_C R4, R26, R44, RZ ;  /* 0x0000002c1a04723e */ /* 0x001fc600048060ff */
[----:B------:R-:W2:Y:S04]  /*1cf840*/  LDL.LU R26, [R1+0x2adc] ;  /* 0x002adc00011a7983 */ /* 0x000ea80000300800 */
[----:B------:R0:W-:Y:S02]  /*1cf850*/  STL [R1+0x390], R4 ;  /* 0x0003900401007387 */ /* 0x0001e40000100800 */
[----:B0-----:R-:W-:Y:S02]  /*1cf860*/  F2FP.SATFINITE.E5M2.F32.PACK_AB_MERGE_C R4, R38, R34, RZ ;  /* 0x000000222604723e */ /* 0x001fe400048060ff */
[----:B------:R-:W2:Y:S04]  /*1cf870*/  LDL.LU R34, [R1+0x2ac0] ;  /* 0x002ac00001227983 */ /* 0x000ea80000300800 */
[----:B------:R-:W2:Y:S04]  /*1cf880*/  LDL.LU R38, [R1+0x2ac4] ;  /* 0x002ac40001267983 */ /* 0x000ea80000300800 */
[----:B------:R0:W-:Y:S02]  /*1cf890*/  STL [R1+0x384], R4 ;  /* 0x0003840401007387 */ /* 0x0001e40000100800 */
[----:B0-----:R-:W-:-:S05]  /*1cf8a0*/  IADD3 R4, P1, PT, R2, R16, RZ ;  /* 0x0000001002047210 */ /* 0x001fca0007f3e0ff */
[----:B------:R-:W-:-:S05]  /*1cf8b0*/  IMAD.X R5, R3, 0x1, R15, P1 ;  /* 0x0000000103057824 */ /* 0x000fca00008e060f */
[----:B------:R3:W-:Y:S04]  /*1cf8c0*/  STL.64 [R1+0x1948], R4 ;  /* 0x0019480401007387 */ /* 0x0007e80000100a00 */
[----:B------:R-:W2:Y:S04]  /*1cf8d0*/  LDL.LU R60, [R1+0x2ac8] ;  /* 0x002ac800013c7983 */ /* 0x000ea80000300800 */
[----:B------:R-:W2:Y:S01]  /*1cf8e0*/  LDL.LU R44, [R1+0x2acc] ;  /* 0x002acc00012c7983 */ /* 0x000ea20000300800 */
[----:B---3--:R-:W-:-:S05]  /*1cf8f0*/  F2FP.SATFINITE.E5M2.F32.PACK_AB_MERGE_C R4, R61, R47, RZ ;  /* 0x0000002f3d04723e */ /* 0x008fca00048060ff */
[----:B------:R0:W-:Y:S04]  /*1cf900*/  STL [R1+0x388], R4 ;  /* 0x0003880401007387 */ /* 0x0001e80000100800 */
[----:B------:R-:W3:Y:S04]  /*1cf910*/  LDL.LU R47, [R1+0x2ab0] ;  /* 0x002ab000012f7983 */ /* 0x000ee80000300800 */
[----:B------:R-:W3:Y:S01]  /*1cf920*/  LDL.LU R61, [R1+0x2ab4] ;  /* 0x002ab400013d7983 */ /* 0x000ee20000300800 */
[----:B0-----:R-:W-:-:S05]  /*1cf930*/  IADD3 R4, P1, PT, R2, R14, RZ ;  /* 0x0000000e02047210 */ /* 0x001fca0007f3e0ff */
[----:B------:R-:W-:Y:S01]  /*1cf940*/  IMAD.X R5, R3, 0x1, R13, P1 ;  /* 0x0000000103057824 */ /* 0x000fe200008e060d */
[----:B----4-:R-:W-:Y:S02]  /*1cf950*/  F2FP.SATFINITE.E5M2.F32.PACK_AB_MERGE_C R3, R8, R6, RZ ;  /* 0x000000060803723e */ /* 0x010fe400048060ff */
[----:B------:R-:W4:Y:S04]  /*1cf960*/  LDL.LU R6, [R1+0x2ab8] ;  /* 0x002ab80001067983 */ /* 0x000f280000300800 */
[----:B------:R-:W-:Y:S04]  /*1cf970*/  STL.64 [R1+0x1950], R4 ;  /* 0x0019500401007387 */ /* 0x000fe80000100a00 */
[----:B------:R-:W4:Y:S04]  /*1cf980*/  LDL.LU R8, [R1+0x2abc] ;  /* 0x002abc0001087983 */ /* 0x000f280000300800 */
[----:B------:R0:W-:Y:S02]  /*1cf990*/  STL [R1+0x2e4], R3 ;  /* 0x0002e40301007387 */ /* 0x0001e40000100800 */
[----:B0-----:R-:W-:-:S05]  /*1cf9a0*/  F2FP.SATFINITE.E5M2.F32.PACK_AB_MERGE_C R3, R30, R57, RZ ;  /* 0x000000391e03723e */ /* 0x001fca00048060ff */
[----:B------:R0:W-:Y:S04]  /*1cf9b0*/  STL [R1+0x2ec], R3 ;  /* 0x0002ec0301007387 */ /* 0x0001e80000100800 */
[----:B------:R-:W4:Y:S04]  /*1cf9c0*/  LDL.LU R31, [R1+0x2aa0] ;  /* 0x002aa000011f7983 */ /* 0x000f280000300800 */
[----:B------:R-:W4:Y:S01]  /*1cf9d0*/  LDL.LU R4, [R1+0x2aa4] ;  /* 0x002aa40001047983 */ /* 0x000f220000300800 */
[----:B------:R-:W-:-:S05]  /*1cf9e0*/  F2FP.SATFINITE.E5M2.F32.PACK_AB_MERGE_C R0, R0, R39, RZ ;  /* 0x000000270000723e */ /* 0x000fca00048060ff */
[----:B------:R1:W-:Y:S04]  /*1cf9f0*/  STL [R1+0x2c8], R0 ;  /* 0x0002c80001007387 */ /* 0x0003e80000100800 */
[----:B------:R-:W4:Y:S04]  /*1cfa00*/  LDL.LU R45, [R1+0x2aa8] ;  /* 0x002aa800012d7983 */ /* 0x000f280000300800 */
[----:B------:R-:W4:Y:S01]  /*1cfa10*/  LDL.LU R41, [R1+0x2aac] ;  /* 0x002aac0001297983 */ /* 0x000f220000300800 */
[----:B------:R-:W-:Y:S01]  /*1cfa20*/  VIADD R2, R2, UR6 ;  /* 0x0000000602027c36 */ /* 0x000fe20008000000 */
[----:B------:R-:W2:Y:S02]  /*1cfa30*/  LDCU UR6, c[0x0][0x3b8] ;  /* 0x00007700ff0677ac */ /* 0x000ea40008000800 */
[----:B------:R-:W4:Y:S04]  /*1cfa40*/  LDL.LU R57, [R1+0x2a90] ;  /* 0x002a900001397983 */ /* 0x000f280000300800 */
[----:B------:R-:W4:Y:S01]  /*1cfa50*/  LDL.LU R30, [R1+0x2a94] ;  /* 0x002a9400011e7983 */ /* 0x000f220000300800 */
[----:B0-----:R-:W-:-:S02]  /*1cfa60*/  SHF.R.S32.HI R3, RZ, 0x1f, R2 ;  /* 0x0000001fff037819 */ /* 0x001fc40000011402 */
[----:B------:R-:W-:Y:S01]  /*1cfa70*/  IADD3 R28, P1, PT, R2, R20, RZ ;  /* 0x00000014021c7210 */ /* 0x000fe20007f3e0ff */
[----:B------:R-:W4:Y:S04]  /*1cfa80*/  LDL.LU R39, [R1+0x2a98] ;  /* 0x002a980001277983 */ /* 0x000f280000300800 */
[----:B-1----:R-:W4:Y:S01]  /*1cfa90*/  LDL.LU R0, [R1+0x2a9c] ;  /* 0x002a9c0001007983 */ /* 0x002f220000300800 */
[----:B------:R-:W-:-:S03]  /*1cfaa0*/  IMAD.X R29, R3, 0x1, R19, P1 ;  /* 0x00000001031d7824 */ /* 0x000fc600008e0613 */
        /* <DEDUP_REMOVED lines=10> */
[----:B------:R-:W-:Y:S04]  /*1cfb50*/  STL [R1+0x2a4], R5 ;  /* 0x0002a40501007387 */ /* 0x000fe80000100800 */
[----:B------:R-:W2:Y:S04]  /*1cfb60*/  LDL.LU R34, [R1+0x770] ;  /* 0x0007700001227983 */ /* 0x000ea80000300800 */
[----:B------:R-:W2:Y:S01]  /*1cfb70*/  LDL.LU R38, [R1+0x774] ;  /* 0x0007740001267983 */ /* 0x000ea20000300800 */
[----:B------:R-:W-:-:S03]  /*1cfb80*/  F2FP.SATFINITE.E5M2.F32.PACK_AB_MERGE_C R7, R44, R60, RZ ;  /* 0x0000003c2c07723e */ /* 0x000fc600048060ff */
[----:B------:R-:W2:Y:S04]  /*1cfb90*/  LDL.LU R60, [R1+0x778] ;  /* 0x00077800013c7983 */ /* 0x000ea80000300800 */
[----:B------:R0:W-:Y:S04]  /*1cfba0*/  STL.64 [R1+0x1938], R28 ;  /* 0x0019381c01007387 */ /* 0x0001e80000100a00 */
[----:B------:R-:W-:Y:S04]  /*1cfbb0*/  STL [R1+0x2a0], R7 ;  /* 0x0002a00701007387 */ /* 0x000fe80000100800 */
[----:B------:R-:W2:Y:S01]  /*1cfbc0*/  LDL.LU R44, [R1+0x77c] ;  /* 0x00077c00012c7983 */ /* 0x000ea20000300800 */
[----:B0-----:R-:W-:-:S05]  /*1cfbd0*/  IADD3 R28, P1, PT, R2, R18, RZ ;  /* 0x00000012021c7210 */ /* 0x001fca0007f3e0ff */
[----:B------:R-:W-:Y:S01]  /*1cfbe0*/  IMAD.X R29, R3, 0x1, R17, P1 ;  /* 0x00000001031d7824 */ /* 0x000fe200008e0611 */
[----:B---3--:R-:W-:-:S05]  /*1cfbf0*/  F2FP.SATFINITE.E5M2.F32.PACK_AB_MERGE_C R5, R61, R47, RZ ;  /* 0x0000002f3d05723e */ /* 0x008fca00048060ff */
[----:B------:R4:W-:Y:S04]  /*1cfc00*/  STL [R1+0x278], R5 ;  /* 0x0002780501007387 */ /* 0x0009e80000100800 */
[----:B------:R-:W3:Y:S04]  /*1cfc10*/  LDL.LU R47, [R1+0x750] ;  /* 0x00075000012f7983 */ /* 0x000ee80000300800 */
[----:B------:R-:W3:Y:S04]  /*1cfc20*/  LDL.LU R61, [R1+0x754] ;  /* 0x00075400013d7983 */ /* 0x000ee80000300800 */
[----:B------:R-:W-:Y:S01]  /*1cfc30*/  STL.64 [R1+0x1930], R28 ;  /* 0x0019301c01007387 */ /* 0x000fe20000100a00 */
[----:B----4-:R-:W-:-:S05]  /*1cfc40*/  F2FP.SATFINITE.E5M2.F32.PACK_AB_MERGE_C R5, R8, R6, RZ ;  /* 0x000000060805723e */ /* 0x010fca00048060ff */
[----:B------:R0:W-:Y:S04]  /*1cfc50*/  STL [R1+0x280], R5 ;  /* 0x0002800501007387 */ /* 0x0001e80000100800 */
[----:B------:R-:W4:Y:S04]  /*1cfc60*/  LDL.LU R6, [R1+0x758] ;  /* 0x0007580001067983 */ /* 0x000f280000300800 */
[----:B------:R-:W4:Y:S01]  /*1cfc70*/  LDL.LU R8, [R1+0x75c] ;  /* 0x00075c0001087983 */ /* 0x000f220000300800 */
[----:B------:R-:W-:Y:S02]  /*1cfc80*/  F2FP.SATFINITE.E5M2.F32.PACK_AB_MERGE_C R7, R4, R31, RZ ;  /* 0x0000001f0407723e */ /* 0x000fe400048060ff */
[----:B------:R-:W-:-:S05]  /*1cfc90*/  IADD3 R4, P1, PT, R2, R12, RZ ;  /* 0x0000000c02047210 */ /* 0x000fca0007f3e0ff */
[----:B0-----:R-:W-:Y:S01]  /*1cfca0*/  IMAD.X R5, R3, 0x1, R11, P1 ;  /* 0x0000000103057824 */ /* 0x001fe200008e060b */
[----:B------:R-:W-:Y:S04]  /*1cfcb0*/  STL [R1+0x254], R7 ;  /* 0x0002540701007387 */ /* 0x000fe80000100800 */
[----:B------:R0:W-:Y:S01]  /*1cfcc0*/  STL.64 [R1+0x1928], R4 ;  /* 0x0019280401007387 */ /* 0x0001e20000100a00 */
[----:B------:R-:W-:Y:S02]  /*1cfcd0*/  F2FP.SATFINITE.E5M2.F32.PACK_AB_MERGE_C R27, R41, R45, RZ ;  /* 0x0000002d291b723e */ /* 0x000fe400048060ff */
[----:B0-----:R-:W-:Y:S02]  /*1cfce0*/  IADD3 R4, P1, PT, R2, R22, RZ ;  /* 0x0000001602047210 */ /* 0x001fe40007f3e0ff */
[----:B------:R-:W-:-:S03]  /*1cfcf0*/  F2FP.SATFINITE.E5M2.F32.PACK_AB_MERGE_C R7, R30, R57, RZ ;  /* 0x000000391e07723e */ /* 0x000fc600048060ff */
[----:B------:R-:W-:Y:S01]  /*1cfd00*/  IMAD.X R5, R3, 0x1, R21, P1 ;  /* 0x0000000103057824 */ /* 0x000fe200008e0615 */
[----:B------:R-:W-:Y:S04]  /*1cfd10*/  STL [R1+0x25c], R27 ;  /* 0x00025c1b01007387 */ /* 0x000fe80000100800 */
[----:B------:R-:W-:Y:S04]  /*1cfd20*/  STL [R1+0x234], R7 ;  /* 0x0002340701007387 */ /* 0x000fe80000100800 */
[----:B------:R0:W-:Y:S04]  /*1cfd30*/  STL.64 [R1+0x1920], R4 ;  /* 0x0019200401007387 */ /* 0x0001e80000100a00 */
[----:B------:R-:W4:Y:S01]  /*1cfd40*/  LDL.LU R57, [R1+0x2b60] ;  /* 0x002b600001397983 */ /* 0x000f220000300800 */
[----:B0-----:R-:W-:-:S03]  /*1cfd50*/  F2FP.SATFINITE.E5M2.F32.PACK_AB_MERGE_C R4, R0, R39, RZ ;  /* 0x000000270004723e */ /* 0x001fc600048060ff */
[----:B------:R-:W4:Y:S04]  /*1cfd60*/  LDL.LU R0, [R1+0x2b64] ;  /* 0x002b640001007983 */ /* 0x000f280000300800 */
[----:B------:R0:W-:Y:S01]  /*1cfd70*/  STL [R1+0x23c], R4 ;  /* 0x00023c0401007387 */ /* 0x0001e20000100800 */
[----:B------:R-:W-:-:S03]  /*1cfd80*/  F2FP.SATFINITE.E5M2.F32.PACK_AB_MERGE_C R37, R51, R25, RZ ;  /* 0x000000193325723e */ /* 0x000fc600048060ff */
[----:B------:R-:W4:Y:S04]  /*1cfd90*/  LDL.LU R30, [R1+0x2b68] ;  /* 0x002b6800011e7983 */ /* 0x000f280000300800 */
[----:B------:R-:W4:Y:S01]  /*1cfda0*/  LDL.LU R39, [R1+0x2b6c] ;  /* 0x002b6c0001277983 */ /* 0x000f220000300800 */
[----:B0-----:R-:W-:-:S05]  /*1cfdb0*/  IADD3 R4, P1, PT, R2, R24, RZ ;  /* 0x0000001802047210 */ /* 0x001fca0007f3e0ff */
[----:B------:R-:W-:Y:S01]  /*1cfdc0*/  IMAD.X R5, R3, 0x1, R23, P1 ;  /* 0x0000000103057824 */ /* 0x000fe200008e0617 */
[----:B------:R-:W-:Y:S04]  /*1cfdd0*/  STL [R1+0x8720], R37 ;  /* 0x0087202501007387 */ /* 0x000fe80000100800 */
[----:B------:R2:W-:Y:S02]  /*1cfde0*/  STL.64 [R1+0x1918], R4 ;  /* 0x0019180401007387 */ /* 0x0005e40000100a00 */
[----:B--2---:R-:W-:Y:S02]  /*1cfdf0*/  F2FP.SATFINITE.E5M2.F32.PACK_AB_MERGE_C R5, R26, R43, RZ ;  /* 0x0000002b1a05723e */ /* 0x004fe400048060ff */
[----:B------:R-:W2:Y:S04]  /*1cfe00*/  LDL.LU R43, [R1+0x2b50] ;  /* 0x002b5000012b7983 */ /* 0x000ea80000300800 */
[----:B------:R-:W-:Y:S04]  /*1cfe10*/  STL [R1+0x224], R5 ;  /* 0x0002240501007387 */ /* 0x000fe80000100800 */
[----:B------:R-:W2:Y:S01]  /*1cfe20*/  LDL.LU R26, [R1+0x2b54] ;  /* 0x002b5400011a7983 */ /* 0x000ea20000300800 */
[----:B------:R-:W-:-:S05]  /*1cfe30*/  F2FP.SATFINITE.E5M2.F32.PACK_AB_MERGE_C R4, R38, R34, RZ ;  /* 0x000000222604723e */ /* 0x000fca00048060ff */
[----:B------:R0:W-:Y:S04]  /*1cfe40*/  STL [R1+0x200], R4 ;  /* 0x0002000401007387 */ /* 0x0001e80000100800 */
[----:B------:R-:W2:Y:S04]  /*1cfe50*/  LDL.LU R34, [R1+0x2b58] ;  /* 0x002b580001227983 */ /* 0x000ea80000300800 */
[----:B------:R-:W2:Y:S01]  /*1cfe60*/  LDL.LU R38, [R1+0x2b5c] ;  /* 0x002b5c0001267983 */ /* 0x000ea20000300800 */
[----:B0-----:R-:W-:-:S05]  /*1cfe70*/  IADD3 R4, P1, PT, R2, R16, RZ ;  /* 0x0000001002047210 */ /* 0x001fca0007f3e0ff */
[----:B------:R-:W-:-:S05]  /*1cfe80*/  IMAD.X R5, R3, 0x1, R15, P1 ;  /* 0x0000000103057824 */ /* 0x000fca00008e060f */
[----:B------:R0:W-:Y:S01]  /*1cfe90*/  STL.64 [R1+0x1910], R4 ;  /* 0x0019100401007387 */ /* 0x0001e20000100a00 */
[----:B------:R-:W-:Y:S02]  /*1cfea0*/  F2FP.SATFINITE.E5M2.F32.PACK_AB_MERGE_C R46, R44, R60, RZ ;  /* 0x0000003c2c2e723e */ /* 0x000fe400048060ff */
[----:B0-----:R-:W-:-:S03]  /*1cfeb0*/  IADD3 R4, P1, PT, R2, R14, RZ ;  /* 0x0000000e02047210 */ /* 0x001fc60007f3e0ff */
[----:B------:R-:W-:Y:S02]  /*1cfec0*/  STL [R1+0x872c], R46 ;  /* 0x00872c2e01007387 */ /* 0x000fe40000100800 */
[----:B------:R-:W-:-:S05]  /*1cfed0*/  IMAD.X R5, R3, 0x1, R13, P1 ;  /* 0x0000000103057824 */ /* 0x000fca00008e060d */
[----:B------:R3:W-:Y:S02]  /*1cfee0*/  STL.64 [R1+0x1908], R4 ;  /* 0x0019080401007387 */ /* 0x0007e40000100a00 */
[----:B---3--:R-:W-:-:S05]  /*1cfef0*/  F2FP.SATFINITE.E5M2.F32.PACK_AB_MERGE_C R5, R61, R47, RZ ;  /* 0x0000002f3d05723e */ /* 0x008fca00048060ff */
[----:B------:R-:W-:Y:S04]  /*1cff00*/  STL [R1+0x1e8], R5 ;  /* 0x0001e80501007387 */ /* 0x000fe80000100800 */
[----:B------:R-:W3:Y:S01]  /*1cff10*/  LDL.LU R28, [R1+0x2b40] ;  /* 0x002b4000011c7983 */ /* 0x000ee20000300800 */
[----:B----4-:R-:W-:-:S05]  /*1cff20*/  F2FP.SATFINITE.E5M2.F32.PACK_AB_MERGE_C R4, R8, R6, RZ ;  /* 0x000000060804723e */ /* 0x010fca00048060ff */
[----:B------:R0:W-:Y:S04]  /*1cff30*/  STL [R1+0x1ec], R4 ;  /* 0x0001ec0401007387 */ /* 0x0001e80000100800 */
[----:B------:R-:W3:Y:S04]  /*1cff40*/  LDL.LU R32, [R1+0x2b44] ;  /* 0x002b440001207983 */ /* 0x000ee80000300800 */
[----:B------:R-:W4:Y:S04]  /*1cff50*/  LDL.LU R31, [R1+0x2b48] ;  /* 0x002b4800011f7983 */ /* 0x000f280000300800 */
[----:B------:R-:W4:Y:S04]  /*1cff60*/  LDL.LU R60, [R1+0x2b4c] ;  /* 0x002b4c00013c7983 */ /* 0x000f280000300800 */
[----:B------:R-:W4:Y:S04]  /*1cff70*/  LDL.LU R47, [R1+0x2b30] ;  /* 0x002b3000012f7983 */ /* 0x000f280000300800 */
[----:B------:R-:W4:Y:S04]  /*1cff80*/  LDL.LU R61, [R1+0x2b34] ;  /* 0x002b3400013d7983 */ /* 0x000f280000300800 */
[----:B------:R-:W4:Y:S04]  /*1cff90*/  LDL.LU R6, [R1+0x2b38] ;  /* 0x002b380001067983 */ /* 0x000f280000300800 */
[----:B------:R-:W4:Y:S01]  /*1cffa0*/  LDL.LU R8, [R1+0x2b3c] ;  /* 0x002b3c0001087983 */ /* 0x000f220000300800 */
[----:B------:R-:W-:Y:S01]  /*1cffb0*/  VIADD R3, R2, UR6 ;  /* 0x0000000602037c36 */ /* 0x000fe20008000000 */
[----:B------:R-:W1:Y:S04]  /*1cffc0*/  LDCU UR6, c[0x0][0x3b8] ;  /* 0x00007700ff0677ac */ /* 0x000e680008000800 */
[----:B0-----:R-:W-:-:S02]  /*1cffd0*/  IADD3 R4, P1, PT, R3, R20, RZ ;  /* 0x0000001403047210 */ /* 0x001fc40007f3e0ff */
[----:B------:R-:W-:Y:S02]  /*1cffe0*/  F2FP.SATFINITE.E5M2.F32.PACK_AB_MERGE_C R45, R0, R57, RZ ;  /* 0x00000039002d723e */ /* 0x000fe400048060ff */
[----:B------:R-:W-:-:S03]  /*1cfff0*/  SHF.R.S32.HI R0, RZ, 0x1f, R3 ;  /* 0x0000001fff007819 */ /* 0x000fc60000011403 */
[----:B------:R-:W-:Y:S02]  /*1d0000*/  STL [R1+0x8790], R45 ;  /* 0x0087902d01007387 */ /* 0x000fe40000100800 */
[----:B------:R-:W-:Y:S02]  /*1d0010*/  IMAD.X R5, R0, 0x1, R19, P1 ;  /* 0x0000000100057824 */ /* 0x000fe400008e0613 */
[----:B------:R-:W4:Y:S04]  /*1d0020*/  LDL.LU R44, [R1+0x2b20] ;  /* 0x002b2000012c7983 */ /* 0x000f280000300800 */
[----:B------:R-:W4:Y:S01]  /*1d0030*/  LDL.LU R57, [R1+0x2b24] ;  /* 0x002b240001397983 */ /* 0x000f220000300800 */
[----:B------:R-:W-:-:S03]  /*1d0040*/  F2FP.SATFINITE.E5M2.F32.PACK_AB_MERGE_C R2, R39, R30, RZ ;  /* 0x0000001e2702723e */ /* 0x000fc600048060ff */
[----:B------:R0:W-:Y:S04]  /*1d0050*/  STL.64 [R1+0x1900], R4 ;  /* 0x0019000401007387 */ /* 0x0001e80000100a00 */
[----:B------:R-:W-:Y:S04]  /*1d0060*/  STL [R1+0x1c0], R2 ;  /* 0x0001c00201007387 */ /* 0x000fe80000100800 */
[----:B------:R-:W4:Y:S01]  /*1d0070*/  LDL.LU R30, [R1+0x2b28] ;  /* 0x002b2800011e7983 */ /* 0x000f220000300800 */
[----:B0-----:R-:W-:-:S03]  /*1d0080*/  IADD3 R4, P1, PT, R3, R10, RZ ;  /* 0x0000000a03047210 */ /* 0x001fc60007f3e0ff */
[----:B------:R-:W4:Y:S02]  /*1d0090*/  LDL.LU R39, [R1+0x2b2c] ;  /* 0x002b2c0001277983 */ /* 0x000f240000300800 */
[----:B------:R-:W-:Y:S01]  /*1d00a0*/  IMAD.X R5, R0, 0x1, R9, P1 ;  /* 0x0000000100057824 */ /* 0x000fe200008e0609 */
[----:B--2---:R-:W-:-:S05]  /*1d00b0*/  F2FP.SATFINITE.E5M2.F32.PACK_AB_MERGE_C R42, R26, R43, RZ ;  /* 0x0000002b1a2a723e */ /* 0x004fca00048060ff */
[----:B------:R-:W-:Y:S04]  /*1d00c0*/  STL [R1+0x8794], R42 ;  /* 0x0087942a01007387 */ /* 0x000fe80000100800 */
[----:B------:R0:W-:Y:S04]  /*1d00d0*/  STL.64 [R1+0x18f0], R4 ;  /* 0x0018f00401007387 */ /* 0x0001e80000100a00 */
[----:B0-----:R-:W2:Y:S04]  /*1d00e0*/  LDL.LU R4, [R1+0x2b10] ;  /* 0x002b100001047983 */ /* 0x001ea80000300800 */
[----:B------:R-:W2:Y:S04]  /*1d00f0*/  LDL.LU R41, [R1+0x2b14] ;  /* 0x002b140001297983 */ /* 0x000ea80000300800 */
[----:B------:R-:W2:Y:S04]  /*1d0100*/  LDL.LU R25, [R1+0x2b18] ;  /* 0x002b180001197983 */ /* 0x000ea80000300800 */
[----:B------:R-:W2:Y:S04]  /*1d0110*/  LDL.LU R51, [R1+0x2b1c] ;  /* 0x002b1c0001337983 */ /* 0x000ea80000300800 */
[----:B------:R-:W2:Y:S04]  /*1d0120*/  LDL.LU R43, [R1+0x2b00] ;  /* 0x002b0000012b7983 */ /* 0x000ea80000300800 */
[----:B------:R-:W2:Y:S01]  /*1d0130*/  LDL.LU R26, [R1+0x2b04] ;  /* 0x002b0400011a7983 */ /* 0x000ea20000300800 */
[----:B------:R-:W-:-:S03]  /*1d0140*/  F2FP.SATFINITE.E5M2.F32.PACK_AB_MERGE_C R40, R38, R34, RZ ;  /* 0x000000222628723e */ /* 0x000fc600048060ff */
[----:B------:R-:W2:Y:S04]  /*1d0150*/  LDL.LU R34, [R1+0x2b08] ;  /* 0x002b080001227983 */ /* 0x000ea80000300800 */
[----:B------:R-:W2:Y:S04]  /*1d0160*/  LDL.LU R38, [R1+0x2b0c] ;  /* 0x002b0c0001267983 */ /* 0x000ea80000300800 */
[----:B------:R-:W-:Y:S01]  /*1d0170*/  STL [R1+0x87a4], R40 ;  /* 0x0087a42801007387 */ /* 0x000fe20000100800 */
[----:B---3--:R-:W-:Y:S02]  /*1d0180*/  F2FP.SATFINITE.E5M2.F32.PACK_AB_MERGE_C R2, R32, R28, RZ ;  /* 0x0000001c2002723e */ /* 0x008fe400048060ff */
[----:B------:R-:W-:-:S05]  /*1d0190*/  IADD3 R28, P1, PT, R3, R18, RZ ;  /* 0x00000012031c7210 */ /* 0x000fca0007f3e0ff */
[----:B------:R-:W-:Y:S01]  /*1d01a0*/  IMAD.X R29, R0, 0x1, R17, P1 ;  /* 0x00000001001d7824 */ /* 0x000fe200008e0611 */
[----:B----4-:R-:W-:Y:S01]  /*1d01b0*/  F2FP.SATFINITE.E5M2.F32.PACK_AB_MERGE_C R60, R60, R31, RZ ;  /* 0x0000001f3c3c723e */ /* 0x010fe200048060ff */
[----:B------:R-:W-:Y:S04]  /*1d01c0*/  STL [R1+0x87ac], R2 ;  /* 0x0087ac0201007387 */ /* 0x000fe80000100800 */
[----:B------:R-:W-:Y:S04]  /*1d01d0*/  STL [R1+0x87b0], R60 ;  /* 0x0087b03c01007387 */ /* 0x000fe80000100800 */
[----:B------:R0:W-:Y:S01]  /*1d01e0*/  STL.64 [R1+0x18f8], R28 ;  /* 0x0018f81c01007387 */ /* 0x0001e20000100a00 */
[----:B------:R-:W-:-:S03]  /*1d01f0*/  F2FP.SATFINITE.E5M2.F32.PACK_AB_MERGE_C R58, R61, R47, RZ ;  /* 0x0000002f3d3a723e */ /* 0x000fc600048060ff */
[----:B------:R-:W3:Y:S01]  /*1d0200*/  LDL.LU R47, [R1+0x2af0] ;  /* 0x002af000012f7983 */ /* 0x000ee20000300800 */
[----:B------:R-:W-:-:S03]  /*1d0210*/  F2FP.SATFINITE.E5M2.F32.PACK_AB_MERGE_C R59, R8, R6, RZ ;  /* 0x00000006083b723e */ /* 0x000fc600048060ff */
[----:B------:R-:W3:Y:S01]  /*1d0220*/  LDL.LU R61, [R1+0x2af4] ;  /* 0x002af400013d7983 */ /* 0x000ee20000300800 */
[----:B0-----:R-:W-:-:S05]  /*1d0230*/  IADD3 R28, P1, PT, R3, R12, RZ ;  /* 0x0000000c031c7210 */ /* 0x001fca0007f3e0ff */
[----:B------:R-:W-:-:S05]  /*1d0240*/  IMAD.X R29, R0, 0x1, R11, P1 ;  /* 0x00000001001d7824 */ /* 0x000fca00008e060b */
[----:B------:R0:W-:Y:S04]  /*1d0250*/  STL.64 [R1+0x18e8], R28 ;  /* 0x0018e81c01007387 */ /* 0x0001e80000100a00 */
[----:B------:R-:W4:Y:S04]  /*1d0260*/  LDL.LU R6, [R1+0x2af8] ;  /* 0x002af80001067983 */ /* 0x000f280000300800 */
[----:B------:R-:W4:Y:S01]  /*1d0270*/  LDL.LU R8, [R1+0x2afc] ;  /* 0x002afc0001087983 */ /* 0x000f220000300800 */
[----:B0-----:R-:W-:-:S03]  /*1d0280*/  IADD3 R28, P1, PT, R3, R22, RZ ;  /* 0x00000016031c7210 */ /* 0x001fc60007f3e0ff */
[----:B------:R0:W-:Y:S02]  /*1d0290*/  STL.64 [R1+0x87b8], R58 ;  /* 0x0087b83a01007387 */ /* 0x0001e40000100a00 */
[----:B------:R-:W-:Y:S01]  /*1d02a0*/  IMAD.X R29, R0, 0x1, R21, P1 ;  /* 0x00000001001d7824 */ /* 0x000fe200008e0615 */
[----:B------:R-:W-:-:S05]  /*1d02b0*/  F2FP.SATFINITE.E5M2.F32.PACK_AB_MERGE_C R42, R57, R44, RZ ;  /* 0x0000002c392a723e */ /* 0x000fca00048060ff */
[----:B------:R-:W-:Y:S04]  /*1d02c0*/  STL [R1+0x8898], R42 ;  /* 0x0088982a01007387 */ /* 0x000fe80000100800 */
[----:B------:R-:W4:Y:S04]  /*1d02d0*/  LDL.LU R44, [R1+0x2bd0] ;  /* 0x002bd000012c7983 */ /* 0x000f280000300800 */
[----:B------:R-:W4:Y:S01]  /*1d02e0*/  LDL.LU R57, [R1+0x2bd4] ;  /* 0x002bd40001397983 */ /* 0x000f220000300800 */
[----:B------:R-:W-:-:S03]  /*1d02f0*/  F2FP.SATFINITE.E5M2.F32.PACK_AB_MERGE_C R45, R39, R30, RZ ;  /* 0x0000001e272d723e */ /* 0x000fc600048060ff */
[----:B------:R-:W-:Y:S04]  /*1d0300*/  STL.64 [R1+0x18e0], R28 ;  /* 0x0018e01c01007387 */ /* 0x000fe80000100a00 */
[----:B------:R-:W4:Y:S04]  /*1d0310*/  LDL.LU R30, [R1+0x2bd8] ;  /* 0x002bd800011e7983 */ /* 0x000f280000300800 */
[----:B------:R-:W4:Y:S04]  /*1d0320*/  LDL.LU R39, [R1+0x2bdc] ;  /* 0x002bdc0001277983 */ /* 0x000f280000300800 */
[----:B------:R-:W-:Y:S01]  /*1d0330*/  STL [R1+0x889c], R45 ;  /* 0x00889c2d01007387 */ /* 0x000fe20000100800 */
[----:B--2---:R-:W-:-:S02]  /*1d0340*/  F2FP.SATFINITE.E5M2.F32.PACK_AB_MERGE_C R60, R41, R4, RZ ;  /* 0x00000004293c723e */ /* 0x004fc400048060ff */
[----:B------:R-:W-:-:S05]  /*1d0350*/  IADD3 R4, P1, PT, R3, R24, RZ ;  /* 0x0000001803047210 */ /* 0x000fca0007f3e0ff */
[----:B------:R-:W-:Y:S01]  /*1d0360*/  IMAD.X R5, R0, 0x1, R23, P1 ;  /* 0x0000000100057824 */ /* 0x000fe200008e0617 */
[----:B0-----:R-:W-:-:S05]  /*1d0370*/  F2FP.SATFINITE.E5M2.F32.PACK_AB_MERGE_C R58, R26, R43, RZ ;  /* 0x0000002b1a3a723e */ /* 0x001fca00048060ff */
[----:B------:R-:W-:Y:S01]  /*1d0380*/  STL [R1+0x8864], R58 ;  /* 0x0088643a01007387 */ /* 0x000fe20000100800 */
[----:B------:R-:W-:-:S03]  /*1d0390*/  F2FP.SATFINITE.E5M2.F32.PACK_AB_MERGE_C R54, R38, R34, RZ ;  /* 0x000000222636723e */ /* 0x000fc600048060ff */
[----:B------:R0:W-:Y:S04]  /*1d03a0*/  STL.64 [R1+0x18d8], R4 ;  /* 0x0018d80401007387 */ /* 0x0001e80000100a00 */
[----:B------:R-:W2:Y:S04]  /*1d03b0*/  LDL.LU R26, [R1+0x2bc0] ;  /* 0x002bc000011a7983 */ /* 0x000ea80000300800 */
[----:B------:R-:W2:Y:S01]  /*1d03c0*/  LDL.LU R34, [R1+0x2bc4] ;  /* 0x002bc40001227983 */ /* 0x000ea20000300800 */
[----:B0-----:R-:W-:-:S05]  /*1d03d0*/  IADD3 R4, P1, PT, R3, R16, RZ ;  /* 0x0000001003047210 */ /* 0x001fca0007f3e0ff */
[----:B------:R-:W-:-:S05]  /*1d03e0*/  IMAD.X R5, R0, 0x1, R15, P1 ;  /* 0x0000000100057824 */ /* 0x000fca00008e060f */
[----:B------:R0:W-:Y:S04]  /*1d03f0*/  STL.64 [R1+0x18d0], R4 ;  /* 0x0018d00401007387 */ /* 0x0001e80000100a00 */
[----:B------:R-:W-:Y:S04]  /*1d0400*/  STL [R1+0x88a8], R54 ;  /* 0x0088a83601007387 */ /* 0x000fe80000100800 */
[----:B------:R-:W2:Y:S01]  /*1d0410*/  LDL.LU R38, [R1+0x2bc8] ;  /* 0x002bc80001267983 */ /* 0x000ea20000300800 */
[----:B0-----:R-:W-:-:S05]  /*1d0420*/  IADD3 R4, P1, PT, R3, R14, RZ ;  /* 0x0000000e03047210 */ /* 0x001fca0007f3e0ff */
[----:B------:R-:W-:Y:S02]  /*1d0430*/  IMAD.X R5, R0, 0x1, R13, P1 ;  /* 0x0000000100057824 */ /* 0x000fe400008e060d */
[----:B------:R-:W2:Y:S01]  /*1d0440*/  LDL.LU R0, [R1+0x2bcc] ;  /* 0x002bcc0001007983 */ /* 0x000ea20000300800 */
[----:B------:R-:W-:-:S03]  /*1d0450*/  F2FP.SATFINITE.E5M2.F32.PACK_AB_MERGE_C R2, R51, R25, RZ ;  /* 0x000000193302723e */ /* 0x000fc600048060ff */
[----:B------:R0:W-:Y:S01]  /*1d0460*/  STL.64 [R1+0x18c8], R4 ;  /* 0x0018c80401007387 */ /* 0x0001e20000100a00 */
[----:B---3--:R-:W-:-:S05]  /*1d0470*/  F2FP.SATFINITE.E5M2.F32.PACK_AB_MERGE_C R52, R61, R47, RZ ;  /* 0x0000002f3d34723e */ /* 0x008fca00048060ff */
[----:B------:R-:W-:Y:S04]  /*1d0480*/  STL [R1+0x8818], R52 ;  /* 0x0088183401007387 */ /* 0x000fe80000100800 */
[----:B------:R-:W-:Y:S01]  /*1d0490*/  STL [R1+0x8848], R53 ;  /* 0x0088483501007387 */ /* 0x000fe20000100800 */
[----:B----4-:R-:W-:-:S05]  /*1d04a0*/  F2FP.SATFINITE.E5M2.F32.PACK_AB_MERGE_C R51, R8, R6, RZ ;  /* 0x000000060833723e */ /* 0x010fca00048060ff */
[----:B------:R-:W-:Y:S04]  /*1d04b0*/  STL.64 [R1+0x8808], R50 ;  /* 0x0088083201007387 */ /* 0x000fe80000100a00 */
[----:B------:R-:W3:Y:S04]  /*1d04c0*/  LDL.LU R47, [R1+0x2bb0] ;  /* 0x002bb000012f7983 */ /* 0x000ee80000300800 */
[----:B------:R-:W3:Y:S04]  /*1d04d0*/  LDL.LU R61, [R1+0x2bb4] ;  /* 0x002bb400013d7983 */ /* 0x000ee80000300800 */
[----:B------:R-:W4:Y:S04]  /*1d04e0*/  LDL.LU R6, [R1+0x2bb8] ;  /* 0x002bb80001067983 */ /* 0x000f280000300800 */
[----:B------:R-:W4:Y:S01]  /*1d04f0*/  LDL.LU R8, [R1+0x2bbc] ;  /* 0x002bbc0001087983 */ /* 0x000f220000300800 */
[----:B-1----:R-:W-:Y:S01]  /*1d0500*/  VIADD R3, R3, UR6 ;  /* 0x0000000603037c36 */ /* 0x002fe20008000000 */
[----:B------:R-:W1:Y:S02]  /*1d0510*/  LDCU UR6, c[0x0][0x3b8] ;  /* 0x00007700ff0677ac */ /* 0x000e640008000800 */
[----:B------:R-:W4:Y:S02]  /*1d0520*/  LDL.LU R56, [R1+0x2ae0] ;  /* 0x002ae00001387983 */ /* 0x000f240000300800 */
[----:B0-----:R-:W-:-:S02]  /*1d0530*/  SHF.R.S32.HI R5, RZ, 0x1f, R3 ;  /* 0x0000001fff057819 */ /* 0x001fc40000011403 */
[----:B------:R-:W-:-:S05]  /*1d0540*/  IADD3 R28, P1, PT, R3, R20, RZ ;  /* 0x00000014031c7210 */ /* 0x000fca0007f3e0ff */
[----:B------:R-:W-:-:S05]  /*1d0550*/  IMAD.X R29, R5, 0x1, R19, P1 ;  /* 0x00000001051d7824 */ /* 0x000fca00008e0613 */
[----:B------:R0:W-:Y:S04]  /*1d0560*/  STL.64 [R1+0x18c0], R28 ;  /* 0x0018c01c01007387 */ /* 0x0001e80000100a00 */
[----:B0-----:R-:W4:Y:S04]  /*1d0570*/  LDL.LU R28, [R1+0x2ae4] ;  /* 0x002ae400011c7983 */ /* 0x001f280000300800 */
[----:B------:R-:W4:Y:S04]  /*1d0580*/  LDL.LU R32, [R1+0x2ae8] ;  /* 0x002ae80001207983 */ /* 0x000f280000300800 */
[----:B------:R-:W4:Y:S04]  /*1d0590*/  LDL.LU R31, [R1+0x2aec] ;  /* 0x002aec00011f7983 */ /* 0x000f280000300800 */
[----:B------:R-:W4:Y:S04]  /*1d05a0*/  LDL.LU R4, [R1+0x2ba0] ;  /* 0x002ba00001047983 */ /* 0x000f280000300800 */
[----:B------:R-:W4:Y:S01]  /*1d05b0*/  LDL.LU R25, [R1+0x2ba4] ;  /* 0x002ba40001197983 */ /* 0x000f220000300800 */
[----:B------:R-:W-:-:S03]  /*1d05c0*/  F2FP.SATFINITE.E5M2.F32.PACK_AB_MERGE_C R49, R39, R30, RZ ;  /* 0x0000001e2731723e */ /* 0x000fc600048060ff */
[----:B------:R-:W4:Y:S01]  /*1d05d0*/  LDL.LU R41, [R1+0x2ba8] ;  /* 0x002ba80001297983 */ /* 0x000f220000300800 */
[----:B------:R-:W-:-:S03]  /*1d05e0*/  F2FP.SATFINITE.E5M2.F32.PACK_AB_MERGE_C R48, R57, R44, RZ ;  /* 0x0000002c3930723e */ /* 0x000fc600048060ff */
[----:B------:R-:W4:Y:S04]  /*1d05f0*/  LDL.LU R39, [R1+0x2bac] ;  /* 0x002bac0001277983 */ /* 0x000f280000300800 */
[----:B------:R-:W4:Y:S04]  /*1d0600*/  LDL.LU R43, [R1+0x2b90] ;  /* 0x002b9000012b7983 */ /* 0x000f280000300800 */
[----:B------:R-:W4:Y:S04]  /*1d0610*/  LDL.LU R30, [R1+0x2b94] ;  /* 0x002b9400011e7983 */ /* 0x000f280000300800 */
[----:B------:R-:W-:Y:S01]  /*1d0620*/  STL.64 [R1+0x8838], R48 ;  /* 0x0088383001007387 */ /* 0x000fe20000100a00 */
[----:B--2---:R-:W-:-:S02]  /*1d0630*/  F2FP.SATFINITE.E5M2.F32.PACK_AB_MERGE_C R50, R34, R26, RZ ;  /* 0x0000001a2232723e */ /* 0x004fc400048060ff */
[----:B------:R-:W-:-:S03]  /*1d0640*/  IADD3 R26, P1, PT, R3, R10, RZ ;  /* 0x0000000a031a7210 */ /* 0x000fc60007f3e0ff */
[----:B------:R-:W-:Y:S02]  /*1d0650*/  STL [R1+0x8850], R50 ;  /* 0x0088503201007387 */ /* 0x000fe40000100800 */
[----:B------:R-:W-:Y:S02]  /*1d0660*/  IMAD.X R27, R5, 0x1, R9, P1 ;  /* 0x00000001051b7824 */ /* 0x000fe400008e0609 */
[----:B------:R-:W2:Y:S04]  /*1d0670*/  LDL.LU R44, [R1+0x2b98] ;  /* 0x002b9800012c7983 */ /* 0x000ea80000300800 */
[----:B------:R-:W2:Y:S04]  /*1d0680*/  LDL.LU R57, [R1+0x2b9c] ;  /* 0x002b9c0001397983 */ /* 0x000ea80000300800 */
[----:B------:R0:W-:Y:S04]  /*1d0690*/  STL.64 [R1+0x18b8], R26 ;  /* 0x0018b81a01007387 */ /* 0x0001e80000100a00 */
[----:B0-----:R-:W2:Y:S04]  /*1d06a0*/  LDL.LU R26, [R1+0x2b80] ;  /* 0x002b8000011a7983 */ /* 0x001ea80000300800 */
[----:B------:R-:W2:Y:S01]  /*1d06b0*/  LDL.LU R34, [R1+0x2b84] ;  /* 0x002b840001227983 */ /* 0x000ea20000300800 */
[----:B------:R-:W-:-:S03]  /*1d06c0*/  F2FP.SATFINITE.E5M2.F32.PACK_AB_MERGE_C R48, R0, R38, RZ ;  /* 0x000000260030723e */ /* 0x000fc600048060ff */
[----:B------:R-:W2:Y:S04]  /*1d06d0*/  LDL.LU R38, [R1+0x2b88] ;  /* 0x002b880001267983 */ /* 0x000ea80000300800 */
[----:B------:R-:W2:Y:S01]  /*1d06e0*/  LDL.LU R0, [R1+0x2b8c] ;  /* 0x002b8c0001007983 */ /* 0x000ea20000300800 */
[----:B------:R-:W-:-:S03]  /*1d06f0*/  IADD3 R46, P1, PT, R3, R18, RZ ;  /* 0x00000012032e7210 */ /* 0x000fc60007f3e0ff */
[----:B------:R4:W-:Y:S01]  /*1d0700*/  STL [R1+0x8840], R48 ;  /* 0x0088403001007387 */ /* 0x0009e20000100800 */
[----:B---3--:R-:W-:Y:S01]  /*1d0710*/  F2FP.SATFINITE.E5M2.F32.PACK_AB_MERGE_C R49, R61, R47, RZ ;  /* 0x0000002f3d31723e */ /* 0x008fe200048060ff */
[----:B------:R-:W-:-:S05]  /*1d0720*/  IMAD.X R47, R5, 0x1, R17, P1 ;  /* 0x00000001052f7824 */ /* 0x000fca00008e0611 */
[----:B------:R0:W-:Y:S01]  /*1d0730*/  STL.64 [R1+0x18b0], R46 ;  /* 0x0018b02e01007387 */ /* 0x0001e20000100a00 */
[----:B----4-:R-:W-:-:S03]  /*1d0740*/  F2FP.SATFINITE.E5M2.F32.PACK_AB_MERGE_C R48, R8, R6, RZ ;  /* 0x000000060830723e */ /* 0x010fc600048060ff */
[----:B0-----:R-:W3:Y:S04]  /*1d0750*/  LDL.LU R47, [R1+0x2b70] ;  /* 0x002b7000012f7983 */ /* 0x001ee80000300800 */
[----:B------:R-:W3:Y:S04]  /*1d0760*/  LDL.LU R61, [R1+0x2b74] ;  /* 0x002b7400013d7983 */ /* 0x000ee80000300800 */
[----:B------:R-:W4:Y:S04]  /*1d0770*/  LDL.LU R6, [R1+0x2b78] ;  /* 0x002b780001067983 */ /* 0x000f280000300800 */
[----:B------:R-:W4:Y:S01]  /*1d0780*/  LDL.LU R8, [R1+0x2b7c] ;  /* 0x002b7c0001087983 */ /* 0x000f220000300800 */
[----:B------:R-:W-:-:S02]  /*1d0790*/  F2FP.SATFINITE.E5M2.F32.PACK_AB_MERGE_C R51, R28, R56, RZ ;  /* 0x000000381c33723e */ /* 0x000fc400048060ff */
[----:B------:R-:W-:Y:S01]  /*1d07a0*/  IADD3 R28, P1, PT, R3, R12, RZ ;  /* 0x0000000c031c7210 */ /* 0x000fe20007f3e0ff */
[----:B------:R-:W-:Y:S04]  /*1d07b0*/  STL.64 [R1+0x8868], R48 ;  /* 0x0088683001007387 */ /* 0x000fe80000100a00 */
[----:B------:R-:W-:Y:S01]  /*1d07c0*/  IMAD.X R29, R5, 0x1, R11, P1 ;  /* 0x00000001051d7824 */ /* 0x000fe200008e060b */
[----:B------:R-:W-:Y:S04]  /*1d07d0*/  STL [R1+0x88b8], R51 ;  /* 0x0088b83301007387 */ /* 0x000fe80000100800 */
[----:B------:R0:W-:Y:S01]  /*1d07e0*/  STL.64 [R1+0x18a8], R28 ;  /* 0x0018a81c01007387 */ /* 0x0001e20000100a00 */
[----:B------:R-:W-:-:S02]  /*1d07f0*/  F2FP.SATFINITE.E5M2.F32.PACK_AB_MERGE_C R4, R25, R4, RZ ;  /* 0x000000041904723e */ /* 0x000fc400048060ff */
[----:B0-----:R-:W-:-:S03]  /*1d0800*/  IADD3 R28, P1, PT, R3, R22, RZ ;  /* 0x00000016031c7210 */ /* 0x001fc60007f3e0ff */
[----:B------:R0:W-:Y:S02]  /*1d0810*/  STL [R1+0x2328], R4 ;  /* 0x0023280401007387 */ /* 0x0001e40000100800 */
[----:B------:R-:W-:Y:S01]  /*1d0820*/  IMAD.X R29, R5, 0x1, R21, P1 ;  /* 0x00000001051d7824 */ /* 0x000fe200008e0615 */
[----:B------:R-:W-:Y:S01]  /*1d0830*/  F2FP.SATFINITE.E5M2.F32.PACK_AB_MERGE_C R39, R39, R41, RZ ;  /* 0x000000292727723e */ /* 0x000fe200048060ff */
[----:B0-----:R-:W4:Y:S04]  /*1d0840*/  LDL.LU R4, [R1+0x2c50] ;  /* 0x002c500001047983 */ /* 0x001f280000300800 */
[----:B------:R-:W4:Y:S01]  /*1d0850*/  LDL.LU R25, [R1+0x2c54] ;  /* 0x002c540001197983 */ /* 0x000f220000300800 */
[----:B------:R-:W-:-:S03]  /*1d0860*/  F2FP.SATFINITE.E5M2.F32.PACK_AB_MERGE_C R27, R30, R43, RZ ;  /* 0x0000002b1e1b723e */ /* 0x000fc600048060ff */
[----:B------:R0:W-:Y:S01]  /*1d0870*/  STL.64 [R1+0x18a0], R28 ;  /* 0x0018a01c01007387 */ /* 0x0001e20000100a00 */
[----:B------:R-:W-:-:S03]  /*1d0880*/  F2FP.SATFINITE.E5M2.F32.PACK_AB_MERGE_C R7, R31, R32, RZ ;  /* 0x000000201f07723e */ /* 0x000fc600048060ff */
[----:B------:R-:W-:Y:S04]  /*1d0890*/  STL [R1+0x866c], R39 ;  /* 0x00866c2701007387 */ /* 0x000fe80000100800 */
[----:B------:R-:W4:Y:S01]  /*1d08a0*/  LDL.LU R31, [R1+0x2c58] ;  /* 0x002c5800011f7983 */ /* 0x000f220000300800 */
[----:B0-----:R-:W-:-:S03]  /*1d08b0*/  IADD3 R28, P1, PT, R3, R24, RZ ;  /* 0x00000018031c7210 */ /* 0x001fc60007f3e0ff */
[----:B------:R-:W4:Y:S02]  /*1d08c0*/  LDL.LU R41, [R1+0x2c5c] ;  /* 0x002c5c0001297983 */ /* 0x000f240000300800 */
[----:B------:R-:W-:Y:S02]  /*1d08d0*/  IMAD.X R29, R5, 0x1, R23, P1 ;  /* 0x00000001051d7824 */ /* 0x000fe400008e0617 */
[----:B------:R-:W-:Y:S04]  /*1d08e0*/  STL [R1+0x778], R27 ;  /* 0x0007781b01007387 */ /* 0x000fe80000100800 */
[----:B------:R-:W4:Y:S04]  /*1d08f0*/  LDL.LU R43, [R1+0x2c40] ;  /* 0x002c4000012b7983 */ /* 0x000f280000300800 */
[----:B------:R-:W4:Y:S04]  /*1d0900*/  LDL.LU R30, [R1+0x2c44] ;  /* 0x002c4400011e7983 */ /* 0x000f280000300800 */
[----:B------:R2:W-:Y:S02]  /*1d0910*/  STL.64 [R1+0x1898], R28 ;  /* 0x0018981c01007387 */ /* 0x0005e40000100a00 */
[----:B--2---:R-:W-:-:S05]  /*1d0920*/  F2FP.SATFINITE.E5M2.F32.PACK_AB_MERGE_C R29, R57, R44, RZ ;  /* 0x0000002c391d723e */ /* 0x004fca00048060ff */
[----:B------:R-:W-:Y:S01]  /*1d0930*/  STL [R1+0x21a8], R29 ;  /* 0x0021a81d01007387 */ /* 0x000fe20000100800 */
[----:B------:R-:W-:Y:S02]  /*1d0940*/  F2FP.SATFINITE.E5M2.F32.PACK_AB_MERGE_C R28, R34, R26, RZ ;  /* 0x0000001a221c723e */ /* 0x000fe400048060ff */
[----:B------:R-:W-:-:S05]  /*1d0950*/  IADD3 R26, P1, PT, R3, R16, RZ ;  /* 0x00000010031a7210 */ /* 0x000fca0007f3e0ff */
[----:B------:R-:W-:Y:S01]  /*1d0960*/  IMAD.X R27, R5, 0x1, R15, P1 ;  /* 0x00000001051b7824 */ /* 0x000fe200008e060f */
[----:B------:R-:W-:Y:S04]  /*1d0970*/  STL [R1+0x758], R28 ;  /* 0x0007581c01007387 */ /* 0x000fe80000100800 */
[----:B------:R0:W-:Y:S02]  /*1d0980*/  STL.64 [R1+0x1888], R26 ;  /* 0x0018881a01007387 */ /* 0x0001e40000100a00 */
[----:B0-----:R-:W-:Y:S02]  /*1d0990*/  F2FP.SATFINITE.E5M2.F32.PACK_AB_MERGE_C R26, R0, R38, RZ ;  /* 0x00000026001a723e */ /* 0x001fe400048060ff */
[----:B------:R-:W2:Y:S04]  /*1d09a0*/  LDL.LU R38, [R1+0x2c48] ;  /* 0x002c480001267983 */ /* 0x000ea80000300800 */
[----:B------:R-:W2:Y:S04]  /*1d09b0*/  LDL.LU R0, [R1+0x2c4c] ;  /* 0x002c4c0001007983 */ /* 0x000ea80000300800 */
[----:B------:R0:W-:Y:S04]  /*1d09c0*/  STL [R1+0x75c], R26 ;  /* 0x00075c1a01007387 */ /* 0x0001e80000100800 */
[----:B------:R-:W2:Y:S04]  /*1d09d0*/  LDL.LU R44, [R1+0x2c30] ;  /* 0x002c3000012c7983 */ /* 0x000ea80000300800 */
[----:B------:R-:W2:Y:S01]  /*1d09e0*/  LDL.LU R57, [R1+0x2c34] ;  /* 0x002c340001397983 */ /* 0x000ea20000300800 */
[----:B0-----:R-:W-:-:S05]  /*1d09f0*/  IADD3 R26, P1, PT, R3, R14, RZ ;  /* 0x0000000e031a7210 */ /* 0x001fca0007f3e0ff */
[----:B------:R-:W-:-:S05]  /*1d0a00*/  IMAD.X R27, R5, 0x1, R13, P1 ;  /* 0x00000001051b7824 */ /* 0x000fca00008e060d */
[----:B------:R3:W-:Y:S02]  /*1d0a10*/  STL.64 [R1+0x1890], R26 ;  /* 0x0018901a01007387 */ /* 0x0007e40000100a00 */
[----:B---3--:R-:W-:-:S05]  /*1d0a20*/  F2FP.SATFINITE.E5M2.F32.PACK_AB_MERGE_C R26, R61, R47, RZ ;  /* 0x0000002f3d1a723e */ /* 0x008fca00048060ff */
[----:B------:R0:W-:Y:S01]  /*1d0a30*/  STL [R1+0x750], R26 ;  /* 0x0007501a01007387 */ /* 0x0001e20000100800 */
[----:B----4-:R-:W-:-:S03]  /*1d0a40*/  F2FP.SATFINITE.E5M2.F32.PACK_AB_MERGE_C R5, R8, R6, RZ ;  /* 0x000000060805723e */ /* 0x010fc600048060ff */
[----:B0-----:R-:W3:Y:S04]  /*1d0a50*/  LDL.LU R26, [R1+0x2c38] ;  /* 0x002c3800011a7983 */ /* 0x001ee80000300800 */
[----:B------:R-:W-:Y:S04]  /*1d0a60*/  STL [R1+0x754], R5 ;  /* 0x0007540501007387 */ /* 0x000fe80000100800 */
[----:B------:R-:W3:Y:S04]  /*1d0a70*/  LDL.LU R47, [R1+0x2c3c] ;  /* 0x002c3c00012f7983 */ /* 0x000ee80000300800 */
[----:B------:R-:W4:Y:S04]  /*1d0a80*/  LDL.LU R34, [R1+0x2c20] ;  /* 0x002c200001227983 */ /* 0x000f280000300800 */
[----:B------:R-:W4:Y:S04]  /*1d0a90*/  LDL.LU R61, [R1+0x2c24] ;  /* 0x002c2400013d7983 */ /* 0x000f280000300800 */
[----:B------:R-:W4:Y:S04]  /*1d0aa0*/  LDL.LU R6, [R1+0x2c28] ;  /* 0x002c280001067983 */ /* 0x000f280000300800 */
[----:B------:R-:W4:Y:S01]  /*1d0ab0*/  LDL.LU R8, [R1+0x2c2c] ;  /* 0x002c2c0001087983 */ /* 0x000f220000300800 */
[----:B-1----:R-:W-:Y:S01]  /*1d0ac0*/  VIADD R3, R3, UR6 ;  /* 0x0000000603037c36 */ /* 0x002fe20008000000 */
[----:B------:R-:W0:Y:S04]  /*1d0ad0*/  LDCU UR6, c[0x0][0x3b8] ;  /* 0x00007700ff0677ac */ /* 0x000e280008000800 */
[----:B------:R-:W-:-:S02]  /*1d0ae0*/  IADD3 R28, P1, PT, R3, R20, RZ ;  /* 0x00000014031c7210 */ /* 0x000fc40007f3e0ff */
[----:B------:R-:W-:Y:S02]  /*1d0af0*/  F2FP.SATFINITE.E5M2.F32.PACK_AB_MERGE_C R4, R25, R4, RZ ;  /* 0x000000041904723e */ /* 0x000fe400048060ff */
[----:B------:R-:W-:-:S03]  /*1d0b00*/  SHF.R.S32.HI R25, RZ, 0x1f, R3 ;  /* 0x0000001fff197819 */ /* 0x000fc60000011403 */
[----:B------:R1:W-:Y:S02]  /*1d0b10*/  STL [R1+0x86c4], R4 ;  /* 0x0086c40401007387 */ /* 0x0003e40000100800 */
[----:B------:R-:W-:Y:S02]  /*1d0b20*/  IMAD.X R29, R25, 0x1, R19, P1 ;  /* 0x00000001191d7824 */ /* 0x000fe400008e0613 */
[----:B------:R-:W4:Y:S04]  /*1d0b30*/  LDL.LU R35, [R1+0x2c10] ;  /* 0x002c100001237983 */ /* 0x000f280000300800 */
[----:B------:R0:W-:Y:S01]  /*1d0b40*/  STL.64 [R1+0x1870], R28 ;  /* 0x0018701c01007387 */ /* 0x0001e20000100a00 */
[----:B-1----:R-:W-:-:S03]  /*1d0b50*/  F2FP.SATFINITE.E5M2.F32.PACK_AB_MERGE_C R4, R41, R31, RZ ;  /* 0x0000001f2904723e */ /* 0x002fc600048060ff */
[----:B0-----:R-:W4:Y:S04]  /*1d0b60*/  LDL.LU R28, [R1+0x2c14] ;  /* 0x002c1400011c7983 */ /* 0x001f280000300800 */
[----:B------:R0:W-:Y:S01]  /*1d0b70*/  STL [R1+0x748], R4 ;  /* 0x0007480401007387 */ /* 0x0001e20000100800 */
[----:B------:R-:W-:-:S05]  /*1d0b80*/  F2FP.SATFINITE.E5M2.F32.PACK_AB_MERGE_C R31, R30, R43, RZ ;  /* 0x0000002b1e1f723e */ /* 0x000fca00048060ff */
[----:B------:R-:W-:Y:S01]  /*1d0b90*/  STL [R1+0x86d8], R31 ;  /* 0x0086d81f01007387 */ /* 0x000fe20000100800 */
[----:B0-----:R-:W-:-:S03]  /*1d0ba0*/  IADD3 R4, P1, PT, R3, R10, RZ ;  /* 0x0000000a03047210 */ /* 0x001fc60007f3e0ff */
[----:B------:R-:W4:Y:S02]  /*1d0bb0*/  LDL.LU R55, [R1+0x2c18] ;  /* 0x002c180001377983 */ /* 0x000f240000300800 */
[----:B------:R-:W-:Y:S02]  /*1d0bc0*/  IMAD.X R5, R25, 0x1, R9, P1 ;  /* 0x0000000119057824 */ /* 0x000fe400008e0609 */
[----:B------:R-:W4:Y:S04]  /*1d0bd0*/  LDL.LU R56, [R1+0x2c1c] ;  /* 0x002c1c0001387983 */ /* 0x000f280000300800 */
[----:B------:R-:W4:Y:S04]  /*1d0be0*/  LDL.LU R41, [R1+0x2c00] ;  /* 0x002c000001297983 */ /* 0x000f280000300800 */
[----:B------:R0:W-:Y:S04]  /*1d0bf0*/  STL.64 [R1+0x1868], R4 ;  /* 0x0018680401007387 */ /* 0x0001e80000100a00 */
[----:B------:R-:W4:Y:S01]  /*1d0c00*/  LDL.LU R43, [R1+0x2c04] ;  /* 0x002c0400012b7983 */ /* 0x000f220000300800 */
[----:B0-----:R-:W-:-:S05]  /*1d0c10*/  IADD3 R4, P1, PT, R3, R18, RZ ;  /* 0x0000001203047210 */ /* 0x001fca0007f3e0ff */
[----:B------:R-:W-:Y:S01]  /*1d0c20*/  IMAD.X R5, R25, 0x1, R17, P1 ;  /* 0x0000000119057824 */ /* 0x000fe200008e0611 */
[----:B--2---:R-:W-:Y:S02]  /*1d0c30*/  F2FP.SATFINITE.E5M2.F32.PACK_AB_MERGE_C R30, R0, R38, RZ ;  /* 0x00000026001e723e */ /* 0x004fe400048060ff */
[----:B------:R-:W2:Y:S04]  /*1d0c40*/  LDL.LU R38, [R1+0x2c08] ;  /* 0x002c080001267983 */ /* 0x000ea80000300800 */
[----:B------:R-:W2:Y:S01]  /*1d0c50*/  LDL.LU R0, [R1+0x2c0c] ;  /* 0x002c0c0001007983 */ /* 0x000ea20000300800 */
[----:B------:R-:W-:-:S03]  /*1d0c60*/  F2FP.SATFINITE.E5M2.F32.PACK_AB_MERGE_C R32, R57, R44, RZ ;  /* 0x0000002c3920723e */ /* 0x000fc600048060ff */
[----:B------:R-:W-:Y:S04]  /*1d0c70*/  STL [R1+0x86dc], R30 ;  /* 0x0086dc1e01007387 */ /* 0x000fe80000100800 */
[----:B------:R-:W-:Y:S04]  /*1d0c80*/  STL [R1+0x86e0], R32 ;  /* 0x0086e02001007387 */ /* 0x000fe80000100800 */
[----:B------:R0:W-:Y:S04]  /*1d0c90*/  STL.64 [R1+0x1850], R4 ;  /* 0x0018500401007387 */ /* 0x0001e80000100a00 */
[----:B0-----:R-:W2:Y:S04]  /*1d0ca0*/  LDL.LU R5, [R1+0x2bf0] ;  /* 0x002bf00001057983 */ /* 0x001ea80000300800 */
[----:B------:R-:W2:Y:S04]  /*1d0cb0*/  LDL.LU R44, [R1+0x2bf4] ;  /* 0x002bf400012c7983 */ /* 0x000ea80000300800 */
[----:B------:R-:W2:Y:S01]  /*1d0cc0*/  LDL.LU R57, [R1+0x2bf8] ;  /* 0x002bf80001397983 */ /* 0x000ea20000300800 */
[----:B---3--:R-:W-:-:S03]  /*1d0cd0*/  F2FP.SATFINITE.E5M2.F32.PACK_AB_MERGE_C R26, R47, R26, RZ ;  /* 0x0000001a2f1a723e */ /* 0x008fc600048060ff */
[----:B------:R-:W3:Y:S04]  /*1d0ce0*/  LDL.LU R47, [R1+0x2bfc] ;  /* 0x002bfc00012f7983 */ /* 0x000ee80000300800 */
[----:B------:R0:W-:Y:S01]  /*1d0cf0*/  STL [R1+0x86e4], R26 ;  /* 0x0086e41a01007387 */ /* 0x0001e20000100800 */
[----:B----4-:R-:W-:Y:S02]  /*1d0d00*/  F2FP.SATFINITE.E5M2.F32.PACK_AB_MERGE_C R4, R61, R34, RZ ;  /* 0x000000223d04723e */ /* 0x010fe400048060ff */
[----:B0-----:R-:W-:-:S03]  /*1d0d10*/  IADD3 R26, P1, PT, R3, R12, RZ ;  /* 0x0000000c031a7210 */ /* 0x001fc60007f3e0ff */
[----:B------:R-:W-:Y:S02]  /*1d0d20*/  STL [R1+0x86e8], R4 ;  /* 0x0086e80401007387 */ /* 0x000fe40000100800 */
[----:B------:R-:W-:-:S05]  /*1d0d30*/  IMAD.X R27, R25, 0x1, R11, P1 ;  /* 0x00000001191b7824 */ /* 0x000fca00008e060b */
[----:B------:R0:W-:Y:S04]  /*1d0d40*/  STL.64 [R1+0x1880], R26 ;  /* 0x0018801a01007387 */ /* 0x0001e80000100a00 */
[----:B------:R-:W4:Y:S04]  /*1d0d50*/  LDL.LU R34, [R1+0x2be0] ;  /* 0x002be00001227983 */ /* 0x000f280000300800 */
[----:B------:R-:W4:Y:S01]  /*1d0d60*/  LDL.LU R61, [R1+0x2be4] ;  /* 0x002be400013d7983 */ /* 0x000f220000300800 */
[----:B0-----:R-:W-:-:S03]  /*1d0d70*/  F2FP.SATFINITE.E5M2.F32.PACK_AB_MERGE_C R27, R8, R6, RZ ;  /* 0x00000006081b723e */ /* 0x001fc600048060ff */
[----:B------:R-:W4:Y:S04]  /*1d0d80*/  LDL.LU R6, [R1+0x2be8] ;  /* 0x002be80001067983 */ /* 0x000f280000300800 */
[----:B------:R-:W4:Y:S01]  /*1d0d90*/  LDL.LU R8, [R1+0x2bec] ;  /* 0x002bec0001087983 */ /* 0x000f220000300800 */
[----:B------:R-:W-:-:S03]  /*1d0da0*/  IADD3 R26, P1, PT, R3, R22, RZ ;  /* 0x00000016031a7210 */ /* 0x000fc60007f3e0ff */
[----:B------:R0:W-:Y:S01]  /*1d0db0*/  STL [R1+0x86ec], R27 ;  /* 0x0086ec1b01007387 */ /* 0x0001e20000100800 */
[----:B------:R-:W-:Y:S01]  /*1d0dc0*/  F2FP.SATFINITE.E5M2.F32.PACK_AB_MERGE_C R28, R28, R35, RZ ;  /* 0x000000231c1c723e */ /* 0x000fe200048060ff */
[----:B0-----:R-:W-:-:S04]  /*1d0dd0*/  IMAD.X R27, R25, 0x1, R21, P1 ;  /* 0x00000001191b7824 */ /* 0x001fc800008e0615 */
[----:B------:R-:W-:Y:S01]  /*1d0de0*/  STL [R1+0x86f0], R28 ;  /* 0x0086f01c01007387 */ /* 0x000fe20000100800 */
[----:B------:R-:W-:-:S05]  /*1d0df0*/  F2FP.SATFINITE.E5M2.F32.PACK_AB_MERGE_C R29, R56, R55, RZ ;  /* 0x00000037381d723e */ /* 0x000fca00048060ff */
[----:B------:R-:W-:Y:S04]  /*1d0e00*/  STL [R1+0x86f4], R29 ;  /* 0x0086f41d01007387 */ /* 0x000fe80000100800 */
[----:B------:R0:W-:Y:S01]  /*1d0e10*/  STL.64 [R1+0x1878], R26 ;  /* 0x0018781a01007387 */ /* 0x0001e20000100a00 */
[----:B------:R-:W-:Y:S02]  /*1d0e20*/  F2FP.SATFINITE.E5M2.F32.PACK_AB_MERGE_C R30, R43, R41, RZ ;  /* 0x000000292b1e723e */ /* 0x000fe400048060ff */
[----:B0-----:R-:W-:-:S03]  /*1d0e30*/  IADD3 R26, P1, PT, R3, R24, RZ ;  /* 0x00000018031a7210 */ /* 0x001fc60007f3e0ff */
[----:B------:R-:W-:Y:S02]  /*1d0e40*/  STL [R1+0x86f8], R30 ;  /* 0x0086f81e01007387 */ /* 0x000fe40000100800 */
[----:B------:R-:W-:Y:S02]  /*1d0e50*/  IMAD.X R27, R25, 0x1, R23, P1 ;  /* 0x00000001191b7824 */ /* 0x000fe400008e0617 */
[----:B------:R-:W4:Y:S01]  /*1d0e60*/  LDL.LU R41, [R1+0x2c90] ;  /* 0x002c900001297983 */ /* 0x000f220000300800 */
[----:B------:R-:W-:-:S03]  /*1d0e70*/  IADD3 R4, P1, PT, R3, R16, RZ ;  /* 0x0000001003047210 */ /* 0x000fc60007f3e0ff */
[----:B------:R-:W4:Y:S04]  /*1d0e80*/  LDL.LU R43, [R1+0x2c94] ;  /* 0x002c9400012b7983 */ /* 0x000f280000300800 */
[----:B------:R0:W-:Y:S01]  /*1d0e90*/  STL.64 [R1+0x1860], R26 ;  /* 0x0018601a01007387 */ /* 0x0001e20000100a00 */
[----:B--2---:R-:W-:-:S03]  /*1d0ea0*/  F2FP.SATFINITE.E5M2.F32.PACK_AB_MERGE_C R31, R0, R38, RZ ;  /* 0x00000026001f723e */ /* 0x004fc600048060ff */
[----:B------:R-:W2:Y:S04]  /*1d0eb0*/  LDL.LU R38, [R1+0x2c98] ;  /* 0x002c980001267983 */ /* 0x000ea80000300800 */
[----:B------:R-:W2:Y:S04]  /*1d0ec0*/  LDL.LU R0, [R1+0x2c9c] ;  /* 0x002c9c0001007983 */ /* 0x000ea80000300800 */
[----:B------:R-:W-:Y:S01]  /*1d0ed0*/  STL [R1+0x86fc], R31 ;  /* 0x0086fc1f01007387 */ /* 0x000fe20000100800 */
[----:B0-----:R-:W-:Y:S01]  /*1d0ee0*/  F2FP.SATFINITE.E5M2.F32.PACK_AB_MERGE_C R26, R44, R5, RZ ;  /* 0x000000052c1a723e */ /* 0x001fe200048060ff */
[----:B------:R-:W-:-:S04]  /*1d0ef0*/  IMAD.X R5, R25, 0x1, R15, P1 ;  /* 0x0000000119057824 */ /* 0x000fc800008e060f */
[----:B------:R-:W-:Y:S01]  /*1d0f00*/  STL [R1+0x8700], R26 ;  /* 0x0087001a01007387 */ /* 0x000fe20000100800 */
[----:B---3--:R-:W-:-:S05]  /*1d0f10*/  F2FP.SATFINITE.E5M2.F32.PACK_AB_MERGE_C R32, R47, R57, RZ ;  /* 0x000000392f20723e */ /* 0x008fca00048060ff */
[----:B------:R-:W-:Y:S04]  /*1d0f20*/  STL [R1+0x8704], R32 ;  /* 0x0087042001007387 */ /* 0x000fe80000100800 */
[----:B------:R0:W-:Y:S02]  /*1d0f30*/  STL.64 [R1+0x1858], R4 ;  /* 0x0018580401007387 */ /* 0x0001e40000100a00 */
[----:B0-----:R-:W-:-:S05]  /*1d0f40*/  IADD3 R4, P1, PT, R3, R14, RZ ;  /* 0x0000000e03047210 */ /* 0x001fca0007f3e0ff */
[----:B------:R-:W-:Y:S02]  /*1d0f50*/  IMAD.X R5, R25, 0x1, R13, P1 ;  /* 0x0000000119057824 */ /* 0x000fe400008e060d */
[----:B------:R-:W3:Y:S04]  /*1d0f60*/  LDL.LU R25, [R1+0x2c80] ;  /* 0x002c800001197983 */ /* 0x000ee80000300800 */
[----:B------:R-:W3:Y:S01]  /*1d0f70*/  LDL.LU R47, [R1+0x2c84] ;  /* 0x002c8400012f7983 */ /* 0x000ee20000300800 */
[----:B----4-:R-:W-:-:S03]  /*1d0f80*/  F2FP.SATFINITE.E5M2.F32.PACK_AB_MERGE_C R27, R61, R34, RZ ;  /* 0x000000223d1b723e */ /* 0x010fc600048060ff */
[----:B------:R0:W-:Y:S04]  /*1d0f90*/  STL.64 [R1+0x1848], R4 ;  /* 0x0018480401007387 */ /* 0x0001e80000100a00 */
[----:B------:R1:W-:Y:S01]  /*1d0fa0*/  STL [R1+0x8708], R27 ;  /* 0x0087081b01007387 */ /* 0x0003e20000100800 */
[----:B0-----:R-:W-:-:S03]  /*1d0fb0*/  F2FP.SATFINITE.E5M2.F32.PACK_AB_MERGE_C R4, R8, R6, RZ ;  /* 0x000000060804723e */ /* 0x001fc600048060ff */
[----:B------:R-:W4:Y:S04]  /*1d0fc0*/  LDL.LU R6, [R1+0x2c88] ;  /* 0x002c880001067983 */ /* 0x000f280000300800 */
[----:B------:R-:W4:Y:S04]  /*1d0fd0*/  LDL.LU R8, [R1+0x2c8c] ;  /* 0x002c8c0001087983 */ /* 0x000f280000300800 */
[----:B------:R-:W-:Y:S04]  /*1d0fe0*/  STL [R1+0x870c], R4 ;  /* 0x00870c0401007387 */ /* 0x000fe80000100800 */
        /* <DEDUP_REMOVED lines=9> */
[----:B------:R-:W0:Y:S04]  /*1d1080*/  LDCU UR6, c[0x0][0x3b8] ;  /* 0x00007700ff0677ac */ /* 0x000e280008000800 */
[----:B------:R-:W-:-:S02]  /*1d1090*/  SHF.R.S32.HI R3, RZ, 0x1f, R5 ;  /* 0x0000001fff037819 */ /* 0x000fc40000011405 */
[----:B------:R-:W-:-:S05]  /*1d10a0*/  IADD3 R26, P1, PT, R5, R20, RZ ;  /* 0x00000014051a7210 */ /* 0x000fca0007f3e0ff */
[----:B-1----:R-:W-:Y:S01]  /*1d10b0*/  IMAD.X R27, R3, 0x1, R19, P1 ;  /* 0x00000001031b7824 */ /* 0x002fe200008e0613 */
[----:B------:R-:W-:-:S05]  /*1d10c0*/  F2FP.SATFINITE.E5M2.F32.PACK_AB_MERGE_C R29, R43, R41, RZ ;  /* 0x000000292b1d723e */ /* 0x000fca00048060ff */
[----:B------:R-:W-:Y:S04]  /*1d10d0*/  STL [R1+0x8710], R29 ;  /* 0x0087101d01007387 */ /* 0x000fe80000100800 */
[----:B------:R-:W4:Y:S04]  /*1d10e0*/  LDL.LU R37, [R1+0x2ca0] ;  /* 0x002ca00001257983 */ /* 0x000f280000300800 */
[----:B------:R-:W4:Y:S04]  /*1d10f0*/  LDL.LU R35, [R1+0x2ca4] ;  /* 0x002ca40001237983 */ /* 0x000f280000300800 */
[----:B------:R1:W-:Y:S04]  /*1d1100*/  STL.64 [R1+0x1840], R26 ;  /* 0x0018401a01007387 */ /* 0x0003e80000100a00 */
[----:B------:R-:W4:Y:S04]  /*1d1110*/  LDL.LU R55, [R1+0x2ca8] ;  /* 0x002ca80001377983 */ /* 0x000f280000300800 */
[----:B------:R-:W4:Y:S04]  /*1d1120*/  LDL.LU R43, [R1+0x2cac] ;  /* 0x002cac00012b7983 */ /* 0x000f280000300800 */
[----:B------:R-:W4:Y:S04]  /*1d1130*/  LDL.LU R56, [R1+0x2cb0] ;  /* 0x002cb00001387983 */ /* 0x000f280000300800 */
[----:B------:R-:W4:Y:S01]  /*1d1140*/  LDL.LU R41, [R1+0x2cb4] ;  /* 0x002cb40001297983 */ /* 0x000f220000300800 */
[----:B-1----:R-:W-:-:S05]  /*1d1150*/  IADD3 R26, P1, PT, R5, R10, RZ ;  /* 0x0000000a051a7210 */ /* 0x002fca0007f3e0ff */
[----:B------:R-:W-:Y:S01]  /*1d1160*/  IMAD.X R27, R3, 0x1, R9, P1 ;  /* 0x00000001031b7824 */ /* 0x000fe200008e0609 */
[----:B--2---:R-:W-:Y:S02]  /*1d1170*/  F2FP.SATFINITE.E5M2.F32.PACK_AB_MERGE_C R28, R0, R38, RZ ;  /* 0x00000026001c723e */ /* 0x004fe400048060ff */
[----:B------:R-:W2:Y:S04]  /*1d1180*/  LDL.LU R38, [R1+0x2cb8] ;  /* 0x002cb80001267983 */ /* 0x000ea80000300800 */
[----:B------:R-:W2:Y:S04]  /*1d1190*/  LDL.LU R0, [R1+0x2cbc] ;  /* 0x002cbc0001007983 */ /* 0x000ea80000300800 */
[----:B------:R-:W-:Y:S01]  /*1d11a0*/  STL [R1+0x8714], R28 ;  /* 0x0087141c01007387 */ /* 0x000fe20000100800 */
[----:B---3--:R-:W-:-:S05]  /*1d11b0*/  F2FP.SATFINITE.E5M2.F32.PACK_AB_MERGE_C R31, R47, R25, RZ ;  /* 0x000000192f1f723e */ /* 0x008fca00048060ff */
[----:B------:R-:W-:Y:S04]  /*1d11c0*/  STL [R1+0x8718], R31 ;  /* 0x0087181f01007387 */ /* 0x000fe80000100800 */
[----:B------:R-:W3:Y:S04]  /*1d11d0*/  LDL.LU R25, [R1+0x2cd0] ;  /* 0x002cd00001197983 */ /* 0x000ee80000300800 */
[----:B------:R-:W3:Y:S04]  /*1d11e0*/  LDL.LU R47, [R1+0x2cd4] ;  /* 0x002cd400012f7983 */ /* 0x000ee80000300800 */
[----:B------:R1:W-:Y:S01]  /*1d11f0*/  STL.64 [R1+0x1838], R26 ;  /* 0x0018381a01007387 */ /* 0x0003e20000100a00 */
[----:B----4-:R-:W-:-:S03]  /*1d1200*/  F2FP.SATFINITE.E5M2.F32.PACK_AB_MERGE_C R30, R8, R6, RZ ;  /* 0x00000006081e723e */ /* 0x010fc600048060ff */
[----:B------:R-:W4:Y:S04]  /*1d1210*/  LDL.LU R6, [R1+0x2cd8] ;  /* 0x002cd80001067983 */ /* 0x000f280000300800 */
[----:B------:R-:W4:Y:S01]  /*1d1220*/  LDL.LU R8, [R1+0x2cdc] ;  /* 0x002cdc0001087983 */ /* 0x000f220000300800 */
[----:B-1----:R-:W-:Y:S02]  /*1d1230*/  IADD3 R26, P1, PT, R5, R18, RZ ;  /* 0x00000012051a7210 */ /* 0x002fe40007f3e0ff */
[----:B------:R-:W-:-:S03]  /*1d1240*/  F2FP.SATFINITE.E5M2.F32.PACK_AB_MERGE_C R32, R59, R42, RZ ;  /* 0x0000002a3b20723e */ /* 0x000fc600048060ff */
[----:B------:R-:W-:Y:S01]  /*1d1250*/  IMAD.X R27, R3, 0x1, R17, P1 ;  /* 0x00000001031b7824 */ /* 0x000fe200008e0611 */
[----:B------:R-:W-:Y:S01]  /*1d1260*/  IADD3 R28, P1, PT, R5, R12, RZ ;  /* 0x0000000c051c7210 */ /* 0x000fe20007f3e0ff */
[----:B------:R-:W-:Y:S04]  /*1d1270*/  STL [R1+0x8724], R30 ;  /* 0x0087241e01007387 */ /* 0x000fe80000100800 */
[----:B------:R-:W-:Y:S01]  /*1d1280*/  STL [R1+0x8730], R32 ;  /* 0x0087302001007387 */ /* 0x000fe20000100800 */
[----:B------:R-:W-:-:S03]  /*1d1290*/  IMAD.X R29, R3, 0x1, R11, P1 ;  /* 0x00000001031d7824 */ /* 0x000fc600008e060b */
[----:B------:R1:W-:Y:S01]  /*1d12a0*/  STL.64 [R1+0x1830], R26 ;  /* 0x0018301a01007387 */ /* 0x0003e20000100a00 */
[----:B------:R-:W-:-:S03]  /*1d12b0*/  F2FP.SATFINITE.E5M2.F32.PACK_AB_MERGE_C R4, R57, R44, RZ ;  /* 0x0000002c3904723e */ /* 0x000fc600048060ff */
[----:B------:R-:W4:Y:S04]  /*1d12c0*/  LDL.LU R44, [R1+0x2d60] ;  /* 0x002d6000012c7983 */ /* 0x000f280000300800 */
[----:B------:R-:W4:Y:S01]  /*1d12d0*/  LDL.LU R57, [R1+0x2d64] ;  /* 0x002d640001397983 */ /* 0x000f220000300800 */
[----:B-1----:R-:W-:-:S03]  /*1d12e0*/  F2FP.SATFINITE.E5M2.F32.PACK_AB_MERGE_C R27, R61, R34, RZ ;  /* 0x000000223d1b723e */ /* 0x002fc600048060ff */
[----:B------:R-:W-:Y:S04]  /*1d12f0*/  STL.64 [R1+0x1828], R28 ;  /* 0x0018281c01007387 */ /* 0x000fe80000100a00 */
[----:B------:R-:W4:Y:S04]  /*1d1300*/  LDL.LU R34, [R1+0x2d68] ;  /* 0x002d680001227983 */ /* 0x000f280000300800 */
[----:B------:R-:W4:Y:S01]  /*1d1310*/  LDL.LU R61, [R1+0x2d6c] ;  /* 0x002d6c00013d7983 */ /* 0x000f220000300800 */
[----:B------:R-:W-:-:S05]  /*1d1320*/  F2FP.SATFINITE.E5M2.F32.PACK_AB_MERGE_C R26, R46, R40, RZ ;  /* 0x000000282e1a723e */ /* 0x000fca00048060ff */
[----:B------:R1:W-:Y:S02]  /*1d1330*/  STL.64 [R1+0x87c8], R26 ;  /* 0x0087c81a01007387 */ /* 0x0003e40000100a00 */
[----:B-1----:R-:W-:-:S05]  /*1d1340*/  IADD3 R26, P1, PT, R5, R22, RZ ;  /* 0x00000016051a7210 */ /* 0x002fca0007f3e0ff */
[----:B------:R-:W-:Y:S01]  /*1d1350*/  IMAD.X R27, R3, 0x1, R21, P1 ;  /* 0x00000001031b7824 */ /* 0x000fe200008e0615 */
[----:B------:R-:W-:-:S05]  /*1d1360*/  F2FP.SATFINITE.E5M2.F32.PACK_AB_MERGE_C R43, R43, R55, RZ ;  /* 0x000000372b2b723e */ /* 0x000fca00048060ff */
[----:B------:R-:W-:Y:S04]  /*1d1370*/  STL [R1+0x85a0], R43 ;  /* 0x0085a02b01007387 */ /* 0x000fe80000100800 */
[----:B------:R1:W-:Y:S01]  /*1d1380*/  STL.64 [R1+0x1820], R26 ;  /* 0x0018201a01007387 */ /* 0x0003e20000100a00 */
[----:B------:R-:W-:Y:S02]  /*1d1390*/  F2FP.SATFINITE.E5M2.F32.PACK_AB_MERGE_C R29, R35, R37, RZ ;  /* 0x00000025231d723e */ /* 0x000fe400048060ff */
[----:B------:R-:W-:Y:S02]  /*1d13a0*/  F2FP.SATFINITE.E5M2.F32.PACK_AB_MERGE_C R31, R41, R56, RZ ;  /* 0x00000038291f723e */ /* 0x000fe400048060ff */
[----:B-1----:R-:W-:-:S05]  /*1d13b0*/  IADD3 R26, P1, PT, R5, R24, RZ ;  /* 0x00000018051a7210 */ /* 0x002fca0007f3e0ff */
[----:B------:R-:W-:Y:S01]  /*1d13c0*/  IMAD.X R27, R3, 0x1, R23, P1 ;  /* 0x00000001031b7824 */ /* 0x000fe200008e0617 */
[----:B--2---:R-:W-:Y:S02]  /*1d13d0*/  F2FP.SATFINITE.E5M2.F32.PACK_AB_MERGE_C R28, R0, R38, RZ ;  /* 0x00000026001c723e */ /* 0x004fe400048060ff */
[----:B------:R-:W2:Y:S04]  /*1d13e0*/  LDL.LU R38, [R1+0x2e90] ;  /* 0x002e900001267983 */ /* 0x000ea80000300800 */
[----:B------:R-:W2:Y:S04]  /*1d13f0*/  LDL.LU R0, [R1+0x2e94] ;  /* 0x002e940001007983 */ /* 0x000ea80000300800 */
[----:B------:R1:W-:Y:S04]  /*1d1400*/  STL.64 [R1+0x1808], R26 ;  /* 0x0018081a01007387 */ /* 0x0003e80000100a00 */
[----:B------:R-:W-:Y:S01]  /*1d1410*/  STL.64 [R1+0x87d0], R28 ;  /* 0x0087d01c01007387 */ /* 0x000fe20000100a00 */
[----:B---3--:R-:W-:-:S05]  /*1d1420*/  F2FP.SATFINITE.E5M2.F32.PACK_AB_MERGE_C R30, R47, R25, RZ ;  /* 0x000000192f1e723e */ /* 0x008fca00048060ff */
[----:B------:R-:W-:Y:S04]  /*1d1430*/  STL.64 [R1+0x8820], R30 ;  /* 0x0088201e01007387 */ /* 0x000fe80000100a00 */
[----:B------:R-:W3:Y:S01]  /*1d1440*/  LDL.LU R47, [R1+0x2e98] ;  /* 0x002e9800012f7983 */ /* 0x000ee20000300800 */
[----:B----4-:R-:W-:-:S03]  /*1d1450*/  F2FP.SATFINITE.E5M2.F32.PACK_AB_MERGE_C R37, R8, R6, RZ ;  /* 0x000000060825723e */ /* 0x010fc600048060ff */
[----:B------:R-:W3:Y:S01]  /*1d1460*/  LDL.LU R8, [R1+0x2e9c] ;  /* 0x002e9c0001087983 */ /* 0x000ee20000300800 */
[----:B-1----:R-:W-:-:S05]  /*1d1470*/  IADD3 R26, P1, PT, R5, R16, RZ ;  /* 0x00000010051a7210 */ /* 0x002fca0007f3e0ff */
[----:B------:R-:W-:-:S05]  /*1d1480*/  IMAD.X R27, R3, 0x1, R15, P1 ;  /* 0x00000001031b7824 */ /* 0x000fca00008e060f */
[----:B------:R1:W-:Y:S04]  /*1d1490*/  STL.64 [R1+0x1818], R26 ;  /* 0x0018181a01007387 */ /* 0x0003e80000100a00 */
[----:B------:R-:W-:Y:S04]  /*1d14a0*/  STL.64 [R1+0x8858], R36 ;  /* 0x0088582401007387 */ /* 0x000fe80000100a00 */
[----:B------:R-:W4:Y:S01]  /*1d14b0*/  LDL.LU R49, [R1+0x2e80] ;  /* 0x002e800001317983 */ /* 0x000f220000300800 */
[----:B-1----:R-:W-:-:S03]  /*1d14c0*/  IADD3 R26, P1, PT, R5, R14, RZ ;  /* 0x0000000e051a7210 */ /* 0x002fc60007f3e0ff */
[----:B------:R-:W4:Y:S02]  /*1d14d0*/  LDL.LU R41, [R1+0x2e84] ;  /* 0x002e840001297983 */ /* 0x000f240000300800 */
[----:B------:R-:W-:Y:S02]  /*1d14e0*/  IMAD.X R27, R3, 0x1, R13, P1 ;  /* 0x00000001031b7824 */ /* 0x000fe400008e060d */
[----:B------:R-:W4:Y:S01]  /*1d14f0*/  LDL.LU R50, [R1+0x2e88] ;  /* 0x002e880001327983 */ /* 0x000f220000300800 */
[----:B------:R-:W-:-:S03]  /*1d1500*/  F2FP.SATFINITE.E5M2.F32.PACK_AB_MERGE_C R32, R57, R44, RZ ;  /* 0x0000002c3920723e */ /* 0x000fc600048060ff */
[----:B------:R0:W-:Y:S04]  /*1d1510*/  STL.64 [R1+0x1810], R26 ;  /* 0x0018101a01007387 */ /* 0x0001e80000100a00 */
[----:B------:R-:W4:Y:S01]  /*1d1520*/  LDL.LU R6, [R1+0x2e8c] ;  /* 0x002e8c0001067983 */ /* 0x000f220000300800 */
[----:B------:R-:W-:-:S03]  /*1d1530*/  F2FP.SATFINITE.E5M2.F32.PACK_AB_MERGE_C R46, R61, R34, RZ ;  /* 0x000000223d2e723e */ /* 0x000fc600048060ff */
[----:B------:R-:W4:Y:S04]  /*1d1540*/  LDL.LU R53, [R1+0x2e70] ;  /* 0x002e700001357983 */ /* 0x000f280000300800 */
[----:B------:R-:W4:Y:S04]  /*1d1550*/  LDL.LU R3, [R1+0x2e74] ;  /* 0x002e740001037983 */ /* 0x000f280000300800 */
[----:B------:R-:W-:Y:S04]  /*1d1560*/  STL.64 [R1+0x8878], R32 ;  /* 0x0088782001007387 */ /* 0x000fe80000100a00 */
[----:B------:R-:W4:Y:S04]  /*1d1570*/  LDL.LU R52, [R1+0x2e78] ;  /* 0x002e780001347983 */ /* 0x000f280000300800 */
[----:B------:R-:W4:Y:S01]  /*1d1580*/  LDL.LU R61, [R1+0x2e7c] ;  /* 0x002e7c00013d7983 */ /* 0x000f220000300800 */
[----:B0-----:R-:W-:Y:S01]  /*1d1590*/  VIADD R26, R5, UR6 ;  /* 0x00000006051a7c36 */ /* 0x001fe20008000000 */
[----:B------:R-:W0:Y:S02]  /*1d15a0*/  LDCU UR6, c[0x0][0x3b8] ;  /* 0x00007700ff0677ac */ /* 0x000e240008000800 */
        /* <DEDUP_REMOVED lines=12> */
[----:B------:R-:W-:-:S02]  /*1d1670*/  IADD3 R28, P1, PT, R26, R20, RZ ;  /* 0x000000141a1c7210 */ /* 0x000fc40007f3e0ff */
[----:B--2---:R-:W-:Y:S02]  /*1d1680*/  F2FP.SATFINITE.E5M2.F32.PACK_AB_MERGE_C R39, R0, R38, RZ ;  /* 0x000000260027723e */ /* 0x004fe400048060ff */
[----:B------:R-:W-:-:S05]  /*1d1690*/  SHF.R.S32.HI R0, RZ, 0x1f, R26 ;  /* 0x0000001fff007819 */ /* 0x000fca000001141a */
[----:B------:R-:W-:-:S05]  /*1d16a0*/  IMAD.X R29, R0, 0x1, R19, P1 ;  /* 0x00000001001d7824 */ /* 0x000fca00008e0613 */
[----:B------:R1:W-:Y:S04]  /*1d16b0*/  STL.64 [R1+0x17f8], R28 ;  /* 0x0017f81c01007387 */ /* 0x0003e80000100a00 */
[----:B------:R-:W2:Y:S04]  /*1d16c0*/  LDL.LU R44, [R1+0x2e30] ;  /* 0x002e3000012c7983 */ /* 0x000ea80000300800 */
[----:B------:R-:W2:Y:S04]  /*1d16d0*/  LDL.LU R34, [R1+0x2e34] ;  /* 0x002e340001227983 */ /* 0x000ea80000300800 */
[----:B------:R-:W2:Y:S01]  /*1d16e0*/  LDL.LU R38, [R1+0x2e38] ;  /* 0x002e380001267983 */ /* 0x000ea20000300800 */
[----:B---3--:R-:W-:-:S03]  /*1d16f0*/  F2FP.SATFINITE.E5M2.F32.PACK_AB_MERGE_C R8, R8, R47, RZ ;  /* 0x0000002f0808723e */ /* 0x008fc600048060ff */
[----:B------:R-:W3:Y:S01]  /*1d1700*/  LDL.LU R47, [R1+0x2e3c] ;  /* 0x002e3c00012f7983 */ /* 0x000ee20000300800 */
[----:B-1----:R-:W-:-:S05]  /*1d1710*/  IADD3 R28, P1, PT, R26, R10, RZ ;  /* 0x0000000a1a1c7210 */ /* 0x002fca0007f3e0ff */
[----:B------:R-:W-:Y:S01]  /*1d1720*/  IMAD.X R29, R0, 0x1, R9, P1 ;  /* 0x00000001001d7824 */ /* 0x000fe200008e0609 */
[----:B----4-:R-:W-:-:S05]  /*1d1730*/  F2FP.SATFINITE.E5M2.F32.PACK_AB_MERGE_C R6, R6, R50, RZ ;  /* 0x000000320606723e */ /* 0x010fca00048060ff */
[----:B------:R1:W-:Y:S01]  /*1d1740*/  STL.64 [R1+0x8880], R6 ;  /* 0x0088800601007387 */ /* 0x0003e20000100a00 */
[----:B------:R-:W-:-:S03]  /*1d1750*/  F2FP.SATFINITE.E5M2.F32.PACK_AB_MERGE_C R3, R3, R53, RZ ;  /* 0x000000350303723e */ /* 0x000fc600048060ff */
[----:B------:R-:W-:Y:S04]  /*1d1760*/  STL.64 [R1+0x1800], R28 ;  /* 0x0018001c01007387 */ /* 0x000fe80000100a00 */
[----:B------:R-:W-:Y:S01]  /*1d1770*/  STL.64 [R1+0x8828], R2 ;  /* 0x0088280201007387 */ /* 0x000fe20000100a00 */
[----:B------:R-:W-:Y:S02]  /*1d1780*/  F2FP.SATFINITE.E5M2.F32.PACK_AB_MERGE_C R61, R61, R52, RZ ;  /* 0x000000343d3d723e */ /* 0x000fe400048060ff */
[----:B-1----:R-:W-:-:S03]  /*1d1790*/  IADD3 R6, P1, PT, R26, R18, RZ ;  /* 0x000000121a067210 */ /* 0x002fc60007f3e0ff */
[----:B------:R1:W-:Y:S02]  /*1d17a0*/  STL.64 [R1+0x8890], R60 ;  /* 0x0088903c01007387 */ /* 0x0003e40000100a00 */
[----:B------:R-:W-:Y:S01]  /*1d17b0*/  IMAD.X R7, R0, 0x1, R17, P1 ;  /* 0x0000000100077824 */ /* 0x000fe200008e0611 */
[----:B------:R-:W-:Y:S01]  /*1d17c0*/  F2FP.SATFINITE.E5M2.F32.PACK_AB_MERGE_C R5, R5, R54, RZ ;  /* 0x000000360505723e */ /* 0x000fe200048060ff */
[----:B-1----:R-:W-:-:S05]  /*1d17d0*/  IMAD.MOV.U32 R61, RZ, RZ, R26 ;  /* 0x000000ffff3d7224 */ /* 0x002fca00078e001a */
[----:B------:R-:W-:Y:S01]  /*1d17e0*/  IADD3 R2, P1, PT, R61, R12, RZ ;  /* 0x0000000c3d027210 */ /* 0x000fe20007f3e0ff */
[----:B------:R-:W-:Y:S04]  /*1d17f0*/  STL.64 [R1+0x17f0], R6 ;  /* 0x0017f00601007387 */ /* 0x000fe80000100a00 */
[----:B------:R-:W-:Y:S01]  /*1d1800*/  IMAD.X R3, R0, 0x1, R11, P1 ;  /* 0x0000000100037824 */ /* 0x000fe200008e060b */
[----:B------:R-:W-:Y:S04]  /*1d1810*/  STL.64 [R1+0x88a0], R4 ;  /* 0x0088a00401007387 */ /* 0x000fe80000100a00 */
[----:B------:R1:W-:Y:S01]  /*1d1820*/  STL.64 [R1+0x17e0], R2 ;  /* 0x0017e00201007387 */ /* 0x0003e20000100a00 */
[----:B------:R-:W-:-:S02]  /*1d1830*/  F2FP.SATFINITE.E5M2.F32.PACK_AB_MERGE_C R56, R56, R42, RZ ;  /* 0x0000002a3838723e */ /* 0x000fc400048060ff */
[----:B------:R-:W-:Y:S02]  /*1d1840*/  F2FP.SATFINITE.E5M2.F32.PACK_AB_MERGE_C R57, R57, R59, RZ ;  /* 0x0000003b3939723e */ /* 0x000fe400048060ff */
[----:B-1----:R-:W-:-:S03]  /*1d1850*/  IADD3 R2, P1, PT, R61, R22, RZ ;  /* 0x000000163d027210 */ /* 0x002fc60007f3e0ff */
[----:B------:R-:W-:Y:S02]  /*1d1860*/  STL.64 [R1+0x88b0], R56 ;  /* 0x0088b03801007387 */ /* 0x000fe40000100a00 */
[----:B------:R-:W-:Y:S01]  /*1d1870*/  IMAD.X R3, R0, 0x1, R21, P1 ;  /* 0x0000000100037824 */ /* 0x000fe200008e0615 */
[----:B------:R-:W-:-:S04]  /*1d1880*/  F2FP.SATFINITE.E5M2.F32.PACK_AB_MERGE_C R55, R55, R40, RZ ;  /* 0x000000283737723e */ /* 0x000fc800048060ff */
[----:B------:R1:W-:Y:S01]  /*1d1890*/  STL.64 [R1+0x17e8], R2 ;  /* 0x0017e80201007387 */ /* 0x0003e20000100a00 */
[----:B------:R-:W-:Y:S02]  /*1d18a0*/  F2FP.SATFINITE.E5M2.F32.PACK_AB_MERGE_C R41, R41, R49, RZ ;  /* 0x000000312929723e */ /* 0x000fe400048060ff */
[----:B------:R-:W-:Y:S01]  /*1d18b0*/  F2FP.SATFINITE.E5M2.F32.PACK_AB_MERGE_C R40, R25, R35, RZ ;  /* 0x000000231928723e */ /* 0x000fe200048060ff */
[----:B------:R-:W-:Y:S01]  /*1d18c0*/  STL [R1+0x88d0], R55 ;  /* 0x0088d03701007387 */ /* 0x000fe20000100800 */
[----:B-1----:R-:W-:-:S03]  /*1d18d0*/  IADD3 R2, P1, PT, R61, R24, RZ ;  /* 0x000000183d027210 */ /* 0x002fc60007f3e0ff */
[----:B------:R-:W-:Y:S02]  /*1d18e0*/  STL.64 [R1+0x88c0], R40 ;  /* 0x0088c02801007387 */ /* 0x000fe40000100a00 */
[----:B------:R-:W-:-:S05]  /*1d18f0*/  IMAD.X R3, R0, 0x1, R23, P1 ;  /* 0x0000000100037824 */ /* 0x000fca00008e0617 */
[----:B------:R1:W-:Y:S02]  /*1d1900*/  STL.64 [R1+0x17d8], R2 ;  /* 0x0017d80201007387 */ /* 0x0003e40000100a00 */
[----:B-1----:R-:W-:-:S05]  /*1d1910*/  IADD3 R2, P1, PT, R61, R16, RZ ;  /* 0x000000103d027210 */ /* 0x002fca0007f3e0ff */
[----:B------:R-:W-:-:S05]  /*1d1920*/  IMAD.X R3, R0, 0x1, R15, P1 ;  /* 0x0000000100037824 */ /* 0x000fca00008e060f */
[----:B------:R1:W-:Y:S04]  /*1d1930*/  STL.64 [R1+0x17d0], R2 ;  /* 0x0017d00201007387 */ /* 0x0003e80000100a00 */
[----:B------:R-:W4:Y:S04]  /*1d1940*/  LDL.LU R5, [R1+0x2e20] ;  /* 0x002e200001057983 */ /* 0x000f280000300800 */
[----:B------:R-:W4:Y:S01]  /*1d1950*/  LDL.LU R27, [R1+0x2e24] ;  /* 0x002e2400011b7983 */ /* 0x000f220000300800 */
[----:B-1----:R-:W-:-:S03]  /*1d1960*/  IADD3 R2, P1, PT, R61, R14, RZ ;  /* 0x0000000e3d027210 */ /* 0x002fc60007f3e0ff */
[----:B------:R-:W4:Y:S02]  /*1d1970*/  LDL.LU R60, [R1+0x2e28] ;  /* 0x002e2800013c7983 */ /* 0x000f240000300800 */
[----:B------:R-:W-:-:S05]  /*1d1980*/  IMAD.X R3, R0, 0x1, R13, P1 ;  /* 0x0000000100037824 */ /* 0x000fca00008e060d */
[----:B------:R1:W-:Y:S01]  /*1d1990*/  STL.64 [R1+0x17c8], R2 ;  /* 0x0017c80201007387 */ /* 0x0003e20000100a00 */
[----:B--2---:R-:W-:Y:S02]  /*1d19a0*/  F2FP.SATFINITE.E5M2.F32.PACK_AB_MERGE_C R29, R34, R44, RZ ;  /* 0x0000002c221d723e */ /* 0x004fe400048060ff */
[----:B------:R-:W-:Y:S02]  /*1d19b0*/  F2FP.SATFINITE.E5M2.F32.PACK_AB_MERGE_C R43, R45, R58, RZ ;  /* 0x0000003a2d2b723e */ /* 0x000fe400048060ff */
[----:B---3--:R-:W-:Y:S02]  /*1d19c0*/  F2FP.SATFINITE.E5M2.F32.PACK_AB_MERGE_C R26, R47, R38, RZ ;  /* 0x000000262f1a723e */ /* 0x008fe400048060ff */
[----:B------:R-:W2:Y:S04]  /*1d19d0*/  LDL.LU R47, [R1+0x2e2c] ;  /* 0x002e2c00012f7983 */ /* 0x000ea80000300800 */
[----:B------:R-:W3:Y:S04]  /*1d19e0*/  LDL.LU R30, [R1+0x2f40] ;  /* 0x002f4000011e7983 */ /* 0x000ee80000300800 */
[----:B------:R-:W3:Y:S04]  /*1d19f0*/  LDL.LU R0, [R1+0x2f44] ;  /* 0x002f440001007983 */ /* 0x000ee80000300800 */
        /* <DEDUP_REMOVED lines=26> */
[----:B0-----:R-:W-:Y:S01]  /*1d1ba0*/  VIADD R4, R61, UR6 ;  /* 0x000000063d047c36 */ /* 0x001fe20008000000 */
[----:B------:R-:W0:Y:S01]  /*1d1bb0*/  LDCU UR6, c[0x0][0x3b8] ;  /* 0x00007700ff0677ac */ /* 0x000e220008000800 */
[----:B----4-:R-:W-:-:S05]  /*1d1bc0*/  F2FP.SATFINITE.E5M2.F32.PACK_AB_MERGE_C R27, R27, R5, RZ ;  /* 0x000000051b1b723e */ /* 0x010fca00048060ff */
[----:B------:R1:W-:Y:S02]  /*1d1bd0*/  STL.64 [R1+0x88c8], R26 ;  /* 0x0088c81a01007387 */ /* 0x0003e40000100a00 */
[----:B-1----:R-:W-:Y:S02]  /*1d1be0*/  IADD3 R26, P1, PT, R4, R20, RZ ;  /* 0x00000014041a7210 */ /* 0x002fe40007f3e0ff */
[----:B---3--:R-:W-:Y:S02]  /*1d1bf0*/  F2FP.SATFINITE.E5M2.F32.PACK_AB_MERGE_C R30, R0, R30, RZ ;  /* 0x0000001e001e723e */ /* 0x008fe400048060ff */
[----:B------:R-:W-:-:S05]  /*1d1c00*/  SHF.R.S32.HI R0, RZ, 0x1f, R4 ;  /* 0x0000001fff007819 */ /* 0x000fca0000011404 */
[----:B------:R-:W-:Y:S01]  /*1d1c10*/  IMAD.X R27, R0, 0x1, R19, P1 ;  /* 0x00000001001b7824 */ /* 0x000fe200008e0613 */
[----:B--2---:R-:W-:Y:S02]  /*1d1c20*/  F2FP.SATFINITE.E5M2.F32.PACK_AB_MERGE_C R38, R38, R2, RZ ;  /* 0x000000022626723e */ /* 0x004fe400048060ff */
[----:B------:R-:W-:Y:S02]  /*1d1c30*/  IADD3 R2, P1, PT, R4, R10, RZ ;  /* 0x0000000a04027210 */ /* 0x000fe40007f3e0ff */
[----:B------:R-:W-:-:S03]  /*1d1c40*/  F2FP.SATFINITE.E5M2.F32.PACK_AB_MERGE_C R31, R31, R3, RZ ;  /* 0x000000031f1f723e */ /* 0x000fc600048060ff */
[----:B------:R-:W-:Y:S01]  /*1d1c50*/  IMAD.X R3, R0, 0x1, R9, P1 ;  /* 0x0000000100037824 */ /* 0x000fe200008e0609 */
[----:B------:R-:W-:Y:S04]  /*1d1c60*/  STL.64 [R1+0x17c0], R26 ;  /* 0x0017c01a01007387 */ /* 0x000fe80000100a00 */
[----:B------:R1:W-:Y:S02]  /*1d1c70*/  STL.64 [R1+0x17b8], R2 ;  /* 0x0017b80201007387 */ /* 0x0003e40000100a00 */
[----:B-1----:R-:W-:Y:S02]  /*1d1c80*/  F2FP.SATFINITE.E5M2.F32.PACK_AB_MERGE_C R3, R7, R6, RZ ;  /* 0x000000060703723e */ /* 0x002fe400048060ff */
[----:B------:R-:W-:-:S05]  /*1d1c90*/  IADD3 R6, P1, PT, R4, R18, RZ ;  /* 0x0000001204067210 */ /* 0x000fca0007f3e0ff */
[----:B------:R-:W-:-:S05]  /*1d1ca0*/  IMAD.X R7, R0, 0x1, R17, P1 ;  /* 0x0000000100077824 */ /* 0x000fca00008e0611 */
[----:B------:R1:W-:Y:S02]  /*1d1cb0*/  STL.64 [R1+0x17b0], R6 ;  /* 0x0017b00601007387 */ /* 0x0003e40000100a00 */
[----:B-1----:R-:W-:-:S05]  /*1d1cc0*/  IADD3 R6, P1, PT, R4, R12, RZ ;  /* 0x0000000c04067210 */ /* 0x002fca0007f3e0ff */
[----:B------:R-:W-:-:S05]  /*1d1cd0*/  IMAD.X R7, R0, 0x1, R11, P1 ;  /* 0x0000000100077824 */ /* 0x000fca00008e060b */
[----:B------:R1:W-:Y:S01]  /*1d1ce0*/  STL.64 [R1+0x17a8], R6 ;  /* 0x0017a80601007387 */ /* 0x0003e20000100a00 */
[----:B------:R-:W-:Y:S02]  /*1d1cf0*/  F2FP.SATFINITE.E5M2.F32.PACK_AB_MERGE_C R5, R50, R49, RZ ;  /* 0x000000313205723e */ /* 0x000fe400048060ff */
[----:B-1----:R-:W-:-:S03]  /*1d1d00*/  IADD3 R6, P1, PT, R4, R22, RZ ;  /* 0x0000001604067210 */ /* 0x002fc60007f3e0ff */
[----:B------:R1:W-:Y:S02]  /*1d1d10*/  STL [R1+0x2a58], R5 ;  /* 0x002a580501007387 */ /* 0x0003e40000100800 */
[----:B------:R-:W-:Y:S01]  /*1d1d20*/  IMAD.X R7, R0, 0x1, R21, P1 ;  /* 0x0000000100077824 */ /* 0x000fe200008e0615 */
[----:B------:R-:W-:-:S04]  /*1d1d30*/  F2FP.SATFINITE.E5M2.F32.PACK_AB_MERGE_C R26, R52, R53, RZ ;  /* 0x00000035341a723e */ /* 0x000fc800048060ff */
[----:B------:R2:W-:Y:S01]  /*1d1d40*/  STL.64 [R1+0x17a0], R6 ;  /* 0x0017a00601007387 */ /* 0x0005e20000100a00 */
[----:B-1----:R-:W-:-:S03]  /*1d1d50*/  F2FP.SATFINITE.E5M2.F32.PACK_AB_MERGE_C R5, R58, R54, RZ ;  /* 0x000000363a05723e */ /* 0x002fc600048060ff */
[----:B------:R1:W-:Y:S01]  /*1d1d60*/  STL [R1+0x2a4c], R26 ;  /* 0x002a4c1a01007387 */ /* 0x0003e20000100800 */
[----:B--2---:R-:W-:-:S03]  /*1d1d70*/  IADD3 R6, P1, PT, R4, R24, RZ ;  /* 0x0000001804067210 */ /* 0x004fc60007f3e0ff */
[----:B------:R2:W-:Y:S01]  /*1d1d80*/  STL [R1+0x2a98], R5 ;  /* 0x002a980501007387 */ /* 0x0005e20000100800 */
[----:B-1----:R-:W-:Y:S01]  /*1d1d90*/  F2FP.SATFINITE.E5M2.F32.PACK_AB_MERGE_C R26, R42, R45, RZ ;  /* 0x0000002d2a1a723e */ /* 0x002fe200048060ff */
[----:B------:R-:W-:Y:S01]  /*1d1da0*/  IMAD.X R7, R0, 0x1, R23, P1 ;  /* 0x0000000100077824 */ /* 0x000fe200008e0617 */
[----:B--2---:R-:W-:-:S04]  /*1d1db0*/  F2FP.SATFINITE.E5M2.F32.PACK_AB_MERGE_C R5, R35, R59, RZ ;  /* 0x0000003b2305723e */ /* 0x004fc800048060ff */
[----:B------:R-:W-:Y:S04]  /*1d1dc0*/  STL.64 [R1+0x1798], R6 ;  /* 0x0017980601007387 */ /* 0x000fe80000100a00 */
[----:B------:R-:W-:Y:S04]  /*1d1dd0*/  STL [R1+0x2a94], R26 ;  /* 0x002a941a01007387 */ /* 0x000fe80000100800 */
[----:B------:R1:W-:Y:S02]  /*1d1de0*/  STL [R1+0x2ab8], R5 ;  /* 0x002ab80501007387 */ /* 0x0003e40000100800 */
[----:B-1----:R-:W-:-:S02]  /*1d1df0*/  F2FP.SATFINITE.E5M2.F32.PACK_AB_MERGE_C R5, R44, R25, RZ ;  /* 0x000000192c05723e */ /* 0x002fc400048060ff */
[----:B------:R-:W2:Y:S04]  /*1d1e00*/  LDL.LU R25, [R1+0x2ee0] ;  /* 0x002ee00001197983 */ /* 0x000ea80000300800 */
[----:B------:R-:W2:Y:S01]  /*1d1e10*/  LDL.LU R44, [R1+0x2ee4] ;  /* 0x002ee400012c7983 */ /* 0x000ea20000300800 */
[----:B------:R-:W-:-:S05]  /*1d1e20*/  IADD3 R6, P1, PT, R4, R16, RZ ;  /* 0x0000001004067210 */ /* 0x000fca0007f3e0ff */
[----:B------:R-:W-:-:S05]  /*1d1e30*/  IMAD.X R7, R0, 0x1, R15, P1 ;  /* 0x0000000100077824 */ /* 0x000fca00008e060f */
[----:B------:R1:W-:Y:S04]  /*1d1e40*/  STL.64 [R1+0x1788], R6 ;  /* 0x0017880601007387 */ /* 0x0003e80000100a00 */
[----:B------:R3:W-:Y:S04]  /*1d1e50*/  STL [R1+0x2ab4], R5 ;  /* 0x002ab40501007387 */ /* 0x0007e80000100800 */
[----:B------:R-:W4:Y:S01]  /*1d1e60*/  LDL.LU R26, [R1+0x2ee8] ;  /* 0x002ee800011a7983 */ /* 0x000f220000300800 */
[----:B-1----:R-:W-:-:S03]  /*1d1e70*/  IADD3 R6, P1, PT, R4, R14, RZ ;  /* 0x0000000e04067210 */ /* 0x002fc60007f3e0ff */
[----:B------:R-:W4:Y:S02]  /*1d1e80*/  LDL.LU R27, [R1+0x2eec] ;  /* 0x002eec00011b7983 */ /* 0x000f240000300800 */
[----:B------:R-:W-:Y:S02]  /*1d1e90*/  IMAD.X R7, R0, 0x1, R13, P1 ;  /* 0x0000000100077824 */ /* 0x000fe400008e060d */
[----:B------:R-:W4:Y:S04]  /*1d1ea0*/  LDL.LU R40, [R1+0x2fe0] ;  /* 0x002fe00001287983 */ /* 0x000f280000300800 */
[----:B------:R1:W-:Y:S04]  /*1d1eb0*/  STL.64 [R1+0x1790], R6 ;  /* 0x0017900601007387 */ /* 0x0003e80000100a00 */
[----:B------:R-:W4:Y:S04]  /*1d1ec0*/  LDL.LU R0, [R1+0x2fe4] ;  /* 0x002fe40001007983 */ /* 0x000f280000300800 */
[----:B------:R-:W4:Y:S04]  /*1d1ed0*/  LDL.LU R41, [R1+0x2fe8] ;  /* 0x002fe80001297983 */ /* 0x000f280000300800 */
[----:B------:R-:W4:Y:S04]  /*1d1ee0*/  LDL.LU R55, [R1+0x2fec] ;  /* 0x002fec0001377983 */ /* 0x000f280000300800 */
[----:B------:R-:W4:Y:S04]  /*1d1ef0*/  LDL.LU R56, [R1+0x2fd0] ;  /* 0x002fd00001387983 */ /* 0x000f280000300800 */
[----:B------:R-:W4:Y:S01]  /*1d1f00*/  LDL.LU R57, [R1+0x2fd4] ;  /* 0x002fd40001397983 */ /* 0x000f220000300800 */
[----:B------:R-:W-:-:S03]  /*1d1f10*/  F2FP.SATFINITE.E5M2.F32.PACK_AB_MERGE_C R47, R47, R60, RZ ;  /* 0x0000003c2f2f723e */ /* 0x000fc600048060ff */
[----:B---3--:R-:W3:Y:S04]  /*1d1f20*/  LDL.LU R5, [R1+0x2fd8] ;  /* 0x002fd80001057983 */ /* 0x008ee80000300800 */
[----:B------:R-:W3:Y:S04]  /*1d1f30*/  LDL.LU R60, [R1+0x2fdc] ;  /* 0x002fdc00013c7983 */ /* 0x000ee80000300800 */
[----:B------:R-:W3:Y:S04]  /*1d1f40*/  LDL.LU R61, [R1+0x2fc0] ;  /* 0x002fc000013d7983 */ /* 0x000ee80000300800 */
[----:B-1----:R-:W3:Y:S01]  /*1d1f50*/  LDL.LU R6, [R1+0x2fc4] ;  /* 0x002fc40001067983 */ /* 0x002ee20000300800 */
[----:B------:R-:W-:-:S03]  /*1d1f60*/  F2FP.SATFINITE.E5M2.F32.PACK_AB_MERGE_C R2, R33, R32, RZ ;  /* 0x000000202102723e */ /* 0x000fc600048060ff */
[----:B------:R-:W3:Y:S01]  /*1d1f70*/  LDL.LU R7, [R1+0x2fc8] ;  /* 0x002fc80001077983 */ /* 0x000ee20000300800 */
[----:B------:R-:W-:-:S03]  /*1d1f80*/  F2FP.SATFINITE.E5M2.F32.PACK_AB_MERGE_C R28, R28, R37, RZ ;  /* 0x000000251c1c723e */ /* 0x000fc600048060ff */
[----:B------:R-:W3:Y:S04]  /*1d1f90*/  LDL.LU R32, [R1+0x2fcc] ;  /* 0x002fcc0001207983 */ /* 0x000ee80000300800 */
[----:B------:R-:W3:Y:S04]  /*1d1fa0*/  LDL.LU R33, [R1+0x2fb0] ;  /* 0x002fb00001217983 */ /* 0x000ee80000300800 */
[----:B------:R-:W3:Y:S01]  /*1d1fb0*/  LDL.LU R37, [R1+0x2fb4] ;  /* 0x002fb40001257983 */ /* 0x000ee20000300800 */
[----:B------:R-:W-:Y:S02]  /*1d1fc0*/  F2FP.SATFINITE.E5M2.F32.PACK_AB_MERGE_C R34, R34, R36, RZ ;  /* 0x000000242222723e */ /* 0x000fe400048060ff */
[----:B------:R-:W-:-:S02]  /*1d1fd0*/  F2FP.SATFINITE.E5M2.F32.PACK_AB_MERGE_C R36, R48, R51, RZ ;  /* 0x000000333024723e */ /* 0x000fc400048060ff */
        /* <DEDUP_REMOVED lines=12> */
[----:B--2---:R-:W-:-:S03]  /*1d20a0*/  F2FP.SATFINITE.E5M2.F32.PACK_AB_MERGE_C R44, R44, R25, RZ ;  /* 0x000000192c2c723e */ /* 0x004fc600048060ff */
[----:B------:R-:W2:Y:S04]  /*1d20b0*/  LDL.LU R25, [R1+0x2f88] ;  /* 0x002f880001197983 */ /* 0x000ea80000300800 */
[----:B------:R1:W-:Y:S04]  /*1d20c0*/  STL [R1+0x2ad4], R44 ;  /* 0x002ad42c01007387 */ /* 0x0003e80000100800 */
[----:B-1----:R-:W2:Y:S01]  /*1d20d0*/  LDL.LU R44, [R1+0x2f8c] ;  /* 0x002f8c00012c7983 */ /* 0x002ea20000300800 */
[----:B0-----:R-:W-:Y:S01]  /*1d20e0*/  VIADD R4, R4, UR6 ;  /* 0x0000000604047c36 */ /* 0x001fe20008000000 */
[----:B------:R-:W0:Y:S01]  /*1d20f0*/  LDCU UR6, c[0x0][0x3b8] ;  /* 0x00007700ff0677ac */ /* 0x000e220008000800 */
[----:B----4-:R-:W-:-:S05]  /*1d2100*/  F2FP.SATFINITE.E5M2.F32.PACK_AB_MERGE_C R26, R27, R26, RZ ;  /* 0x0000001a1b1a723e */ /* 0x010fca00048060ff */
[----:B------:R1:W-:Y:S01]  /*1d2110*/  STL [R1+0x2ad0], R26 ;  /* 0x002ad01a01007387 */ /* 0x0003e20000100800 */
[----:B------:R-:W-:Y:S02]  /*1d2120*/  F2FP.SATFINITE.E5M2.F32.PACK_AB_MERGE_C R40, R0, R40, RZ ;  /* 0x000000280028723e */ /* 0x000fe400048060ff */
[----:B------:R-:W-:Y:S02]  /*1d2130*/  SHF.R.S32.HI R0, RZ, 0x1f, R4 ;  /* 0x0000001fff007819 */ /* 0x000fe40000011404 */
[----:B-1----:R-:W-:Y:S01]  /*1d2140*/  IADD3 R26, P1, PT, R4, R20, RZ ;  /* 0x00000014041a7210 */ /* 0x002fe20007f3e0ff */
[----:B------:R1:W-:Y:S04]  /*1d2150*/  STL [R1+0x2aec], R40 ;  /* 0x002aec2801007387 */ /* 0x0003e80000100800 */
[----:B------:R-:W-:Y:S01]  /*1d2160*/  IMAD.X R27, R0, 0x1, R19, P1 ;  /* 0x00000001001b7824 */ /* 0x000fe200008e0613 */
[----:B------:R-:W-:-:S04]  /*1d2170*/  F2FP.SATFINITE.E5M2.F32.PACK_AB_MERGE_C R41, R55, R41, RZ ;  /* 0x000000293729723e */ /* 0x000fc800048060ff */
[----:B------:R4:W-:Y:S01]  /*1d2180*/  STL.64 [R1+0x1780], R26 ;  /* 0x0017801a01007387 */ /* 0x0009e20000100a00 */
[----:B-1----:R-:W-:-:S03]  /*1d2190*/  F2FP.SATFINITE.E5M2.F32.PACK_AB_MERGE_C R40, R57, R56, RZ ;  /* 0x000000383928723e */ /* 0x002fc600048060ff */
[----:B------:R-:W-:Y:S01]  /*1d21a0*/  STL [R1+0x2ae8], R41 ;  /* 0x002ae82901007387 */ /* 0x000fe20000100800 */
[----:B----4-:R-:W-:-:S03]  /*1d21b0*/  IADD3 R26, P1, PT, R4, R10, RZ ;  /* 0x0000000a041a7210 */ /* 0x010fc60007f3e0ff */
[----:B------:R3:W-:Y:S02]  /*1d21c0*/  STL [R1+0x2b10], R40 ;  /* 0x002b102801007387 */ /* 0x0007e40000100800 */
[----:B------:R-:W-:-:S05]  /*1d21d0*/  IMAD.X R27, R0, 0x1, R9, P1 ;  /* 0x00000001001b7824 */ /* 0x000fca00008e0609 */
[----:B------:R1:W-:Y:S01]  /*1d21e0*/  STL.64 [R1+0x1778], R26 ;  /* 0x0017781a01007387 */ /* 0x0003e20000100a00 */
[----:B---3--:R-:W-:Y:S02]  /*1d21f0*/  F2FP.SATFINITE.E5M2.F32.PACK_AB_MERGE_C R40, R60, R5, RZ ;  /* 0x000000053c28723e */ /* 0x008fe400048060ff */
[----:B------:R-:W-:Y:S02]  /*1d2200*/  F2FP.SATFINITE.E5M2.F32.PACK_AB_MERGE_C R5, R6, R61, RZ ;  /* 0x0000003d0605723e */ /* 0x000fe400048060ff */
[----:B-1----:R-:W-:Y:S01]  /*1d2210*/  IADD3 R26, P1, PT, R4, R18, RZ ;  /* 0x00000012041a7210 */ /* 0x002fe20007f3e0ff */
[----:B------:R-:W-:Y:S04]  /*1d2220*/  STL [R1+0x2b0c], R40 ;  /* 0x002b0c2801007387 */ /* 0x000fe80000100800 */
[----:B------:R-:W-:Y:S01]  /*1d2230*/  IMAD.X R27, R0, 0x1, R17, P1 ;  /* 0x00000001001b7824 */ /* 0x000fe200008e0611 */
[----:B------:R-:W-:Y:S01]  /*1d2240*/  IADD3 R6, P1, PT, R4, R12, RZ ;  /* 0x0000000c04067210 */ /* 0x000fe20007f3e0ff */
[----:B------:R1:W-:Y:S04]  /*1d2250*/  STL [R1+0x2b2c], R5 ;  /* 0x002b2c0501007387 */ /* 0x0003e80000100800 */
[----:B------:R3:W-:Y:S01]  /*1d2260*/  STL.64 [R1+0x1768], R26 ;  /* 0x0017681a01007387 */ /* 0x0007e20000100a00 */
[----:B-1----:R-:W-:-:S02]  /*1d2270*/  F2FP.SATFINITE.E5M2.F32.PACK_AB_MERGE_C R5, R37, R33, RZ ;  /* 0x000000212505723e */ /* 0x002fc400048060ff */
[----:B---3--:R-:W-:Y:S01]  /*1d2280*/  F2FP.SATFINITE.E5M2.F32.PACK_AB_MERGE_C R26, R32, R7, RZ ;  /* 0x00000007201a723e */ /* 0x008fe200048060ff */
[----:B------:R-:W-:-:S04]  /*1d2290*/  IMAD.X R7, R0, 0x1, R11, P1 ;  /* 0x0000000100077824 */ /* 0x000fc800008e060b */
[----:B------:R1:W-:Y:S04]  /*1d22a0*/  STL [R1+0x2b28], R26 ;  /* 0x002b281a01007387 */ /* 0x0003e80000100800 */
[----:B------:R3:W-:Y:S04]  /*1d22b0*/  STL [R1+0x2b4c], R5 ;  /* 0x002b4c0501007387 */ /* 0x0007e80000100800 */
[----:B------:R4:W-:Y:S01]  /*1d22c0*/  STL.64 [R1+0x1770], R6 ;  /* 0x0017700601007387 */ /* 0x0009e20000100a00 */
[----:B-1----:R-:W-:Y:S02]  /*1d22d0*/  F2FP.SATFINITE.E5M2.F32.PACK_AB_MERGE_C R26, R48, R51, RZ ;  /* 0x00000033301a723e */ /* 0x002fe400048060ff */
[----:B---3--:R-:W-:-:S02]  /*1d22e0*/  F2FP.SATFINITE.E5M2.F32.PACK_AB_MERGE_C R5, R50, R49, RZ ;  /* 0x000000313205723e */ /* 0x008fc400048060ff */
[----:B----4-:R-:W-:Y:S01]  /*1d22f0*/  IADD3 R6, P1, PT, R4, R22, RZ ;  /* 0x0000001604067210 */ /* 0x010fe20007f3e0ff */
        /* <DEDUP_REMOVED lines=13> */
[----:B------:R1:W-:Y:S01]  /*1d23d0*/  STL [R1+0x2b84], R26 ;  /* 0x002b841a01007387 */ /* 0x0003e20000100800 */
[----:B----4-:R-:W-:-:S03]  /*1d23e0*/  IADD3 R6, P1, PT, R4, R16, RZ ;  /* 0x0000001004067210 */ /* 0x010fc60007f3e0ff */
[----:B------:R2:W-:Y:S02]  /*1d23f0*/  STL [R1+0x2ba4], R5 ;  /* 0x002ba40501007387 */ /* 0x0005e40000100800 */
[----:B------:R-:W-:Y:S02]  /*1d2400*/  IMAD.X R7, R0, 0x1, R15, P1 ;  /* 0x0000000100077824 */ /* 0x000fe400008e060f */
[----:B-1----:R-:W3:Y:S04]  /*1d2410*/  LDL.LU R26, [R1+0x2f70] ;  /* 0x002f7000011a7983 */ /* 0x002ee80000300800 */
[----:B------:R-:W3:Y:S04]  /*1d2420*/  LDL.LU R27, [R1+0x2f74] ;  /* 0x002f7400011b7983 */ /* 0x000ee80000300800 */
[----:B------:R1:W-:Y:S01]  /*1d2430*/  STL.64 [R1+0x1748], R6 ;  /* 0x0017480601007387 */ /* 0x0003e20000100a00 */
[----:B--2---:R-:W-:-:S05]  /*1d2440*/  F2FP.SATFINITE.E5M2.F32.PACK_AB_MERGE_C R5, R44, R25, RZ ;  /* 0x000000192c05723e */ /* 0x004fca00048060ff */
[----:B------:R2:W-:Y:S04]  /*1d2450*/  STL [R1+0x2ba0], R5 ;  /* 0x002ba00501007387 */ /* 0x0005e80000100800 */
[----:B------:R-:W4:Y:S04]  /*1d2460*/  LDL.LU R35, [R1+0x2f78] ;  /* 0x002f780001237983 */ /* 0x000f280000300800 */
[----:B------:R-:W4:Y:S01]  /*1d2470*/  LDL.LU R25, [R1+0x2f7c] ;  /* 0x002f7c0001197983 */ /* 0x000f220000300800 */
        /* <DEDUP_REMOVED lines=9> */
[----:B--2---:R-:W2:Y:S04]  /*1d2510*/  LDL.LU R5, [R1+0x3088] ;  /* 0x0030880001057983 */ /* 0x004ea80000300800 */
        /* <DEDUP_REMOVED lines=19> */
[----:B---3--:R-:W-:-:S02]  /*1d2650*/  F2FP.SATFINITE.E5M2.F32.PACK_AB_MERGE_C R27, R27, R26, RZ ;  /* 0x0000001a1b1b723e */ /* 0x008fc400048060ff */
[----:B----4-:R-:W-:Y:S02]  /*1d2660*/  F2FP.SATFINITE.E5M2.F32.PACK_AB_MERGE_C R26, R25, R35, RZ ;  /* 0x00000023191a723e */ /* 0x010fe400048060ff */
[----:B------:R-:W3:Y:S04]  /*1d2670*/  LDL.LU R35, [R1+0x3038] ;  /* 0x0030380001237983 */ /* 0x000ee80000300800 */
[----:B------:R-:W-:Y:S04]  /*1d2680*/  STL [R1+0x2bc4], R27 ;  /* 0x002bc41b01007387 */ /* 0x000fe80000100800 */
[----:B------:R-:W3:Y:S01]  /*1d2690*/  LDL.LU R25, [R1+0x303c] ;  /* 0x00303c0001197983 */ /* 0x000ee20000300800 */
[----:B0-----:R-:W-:Y:S01]  /*1d26a0*/  VIADD R4, R4, UR6 ;  /* 0x0000000604047c36 */ /* 0x001fe20008000000 */
[----:B------:R-:W-:Y:S01]  /*1d26b0*/  F2FP.SATFINITE.E5M2.F32.PACK_AB_MERGE_C R40, R0, R40, RZ ;  /* 0x000000280028723e */ /* 0x000fe200048060ff */
[----:B------:R-:W0:Y:S01]  /*1d26c0*/  LDCU UR6, c[0x0][0x3b8] ;  /* 0x00007700ff0677ac */ /* 0x000e220008000800 */
[----:B------:R1:W-:Y:S02]  /*1d26d0*/  STL [R1+0x2bc0], R26 ;  /* 0x002bc01a01007387 */ /* 0x0003e40000100800 */
[----:B------:R-:W-:-:S02]  /*1d26e0*/  SHF.R.S32.HI R0, RZ, 0x1f, R4 ;  /* 0x0000001fff007819 */ /* 0x000fc40000011404 */
        /* <DEDUP_REMOVED lines=11> */
[----:B--2---:R-:W-:Y:S02]  /*1d27a0*/  F2FP.SATFINITE.E5M2.F32.PACK_AB_MERGE_C R40, R60, R5, RZ ;  /* 0x000000053c28723e */ /* 0x004fe400048060ff */
        /* <DEDUP_REMOVED lines=8> */
[----:B--2---:R-:W-:Y:S01]  /*1d2830*/  F2FP.SATFINITE.E5M2.F32.PACK_AB_MERGE_C R26, R32, R7, RZ ;  /* 0x00000007201a723e */ /* 0x004fe200048060ff */
[----:B------:R-:W-:-:S04]  /*1d2840*/  IMAD.X R7, R0, 0x1, R11, P1 ;  /* 0x0000000100077824 */ /* 0x000fc800008e060b */
[----:B------:R1:W-:Y:S04]  /*1d2850*/  STL [R1+0x2c20], R26 ;  /* 0x002c201a01007387 */ /* 0x0003e80000100800 */
[----:B------:R2:W-:Y:S04]  /*1d2860*/  STL [R1+0x2c3c], R5 ;  /* 0x002c3c0501007387 */ /* 0x0005e80000100800 */
[----:B------:R4:W-:Y:S01]  /*1d2870*/  STL.64 [R1+0x1728], R6 ;  /* 0x0017280601007387 */ /* 0x0009e20000100a00 */
[----:B-1----:R-:W-:Y:S02]  /*1d2880*/  F2FP.SATFINITE.E5M2.F32.PACK_AB_MERGE_C R26, R48, R51, RZ ;  /* 0x00000033301a723e */ /* 0x002fe400048060ff */
[----:B--2---:R-:W-:-:S02]  /*1d2890*/  F2FP.SATFINITE.E5M2.F32.PACK_AB_MERGE_C R5, R50, R49, RZ ;  /* 0x000000313205723e */ /* 0x004fc400048060ff */
[----:B----4-:R-:W-:Y:S01]  /*1d28a0*/  IADD3 R6, P1, PT, R4, R22, RZ ;  /* 0x0000001604067210 */ /* 0x010fe20007f3e0ff */
[----:B------:R1:W-:Y:S04]  /*1d28b0*/  STL [R1+0x2c38], R26 ;  /* 0x002c381a01007387 */ /* 0x0003e80000100800 */
[----:B------:R-:W-:Y:S01]  /*1d28c0*/  IMAD.X R7, R0, 0x1, R21, P1 ;  /* 0x0000000100077824 */ /* 0x000fe200008e0615 */
[----:B------:R2:W-:Y:S04]  /*1d28d0*/  STL [R1+0x2c5c], R5 ;  /* 0x002c5c0501007387 */ /* 0x0005e80000100800 */
[----:B------:R4:W-:Y:S01]  /*1d28e0*/  STL.64 [R1+0x1720], R6 ;  /* 0x0017200601007387 */ /* 0x0009e20000100a00 */
[----:B-1----:R-:W-:-:S02]  /*1d28f0*/  F2FP.SATFINITE.E5M2.F32.PACK_AB_MERGE_C R26, R52, R53, RZ ;  /* 0x00000035341a723e */ /* 0x002fc400048060ff */
[----:B--2---:R-:W-:-:S03]  /*1d2900*/  F2FP.SATFINITE.E5M2.F32.PACK_AB_MERGE_C R5, R58, R54, RZ ;  /* 0x000000363a05723e */ /* 0x004fc600048060ff */
[----:B------:R-:W-:Y:S01]  /*1d2910*/  STL [R1+0x2c58], R26 ;  /* 0x002c581a01007387 */ /* 0x000fe20000100800 */
[----:B------:R-:W-:Y:S02]  /*1d2920*/  F2FP.SATFINITE.E5M2.F32.PACK_AB_MERGE_C R44, R44, R59, RZ ;  /* 0x0000003b2c2c723e */ /* 0x000fe400048060ff */
[----:B----4-:R-:W-:Y:S01]  /*1d2930*/  IADD3 R6, P1, PT, R4, R24, RZ ;  /* 0x0000001804067210 */ /* 0x010fe20007f3e0ff */
[----:B------:R1:W-:Y:S04]  /*1d2940*/  STL [R1+0x24a8], R5 ;  /* 0x0024a80501007387 */ /* 0x0003e80000100800 */
[----:B------:R-:W-:Y:S01]  /*1d2950*/  IMAD.X R7, R0, 0x1, R23, P1 ;  /* 0x0000000100077824 */ /* 0x000fe200008e0617 */
[----:B------:R-:W-:Y:S01]  /*1d2960*/  STL [R1+0x85a4], R44 ;  /* 0x0085a42c01007387 */ /* 0x000fe20000100800 */
[----:B-1----:R-:W-:-:S03]  /*1d2970*/  F2FP.SATFINITE.E5M2.F32.PACK_AB_MERGE_C R5, R42, R45, RZ ;  /* 0x0000002d2a05723e */ /* 0x002fc600048060ff */
[----:B------:R-:W-:Y:S04]  /*1d2980*/  STL.64 [R1+0x1718], R6 ;  /* 0x0017180601007387 */ /* 0x000fe80000100a00 */
[----:B------:R3:W-:Y:S02]  /*1d2990*/  STL [R1+0x249c], R5 ;  /* 0x00249c0501007387 */ /* 0x0007e40000100800 */
[----:B---3--:R-:W-:Y:S02]  /*1d29a0*/  F2FP.SATFINITE.E5M2.F32.PACK_AB_MERGE_C R5, R25, R35, RZ ;  /* 0x000000231905723e */ /* 0x008fe400048060ff */
        /* <DEDUP_REMOVED lines=48> */
[----:B------:R-:W-:Y:S04]  /*1d2cb0*/  STL [R1+0x2358], R44 ;  /* 0x0023582c01007387 */ /* 0x000fe80000100800 */
[----:B------:R-:W-:Y:S01]  /*1d2cc0*/  IMAD.X R27, R0, 0x1, R19, P1 ;  /* 0x00000001001b7824 */ /* 0x000fe200008e0613 */
[----:B------:R-:W-:-:S04]  /*1d2cd0*/  F2FP.SATFINITE.E5M2.F32.PACK_AB_MERGE_C R41, R41, R40, RZ ;  /* 0x000000282929723e */ /* 0x000fc800048060ff */
[----:B------:R1:W-:Y:S01]  /*1d2ce0*/  STL.64 [R1+0x1700], R26 ;  /* 0x0017001a01007387 */ /* 0x0003e20000100a00 */
[----:B------:R-:W-:-:S03]  /*1d2cf0*/  F2FP.SATFINITE.E5M2.F32.PACK_AB_MERGE_C R40, R56, R55, RZ ;  /* 0x000000373828723e */ /* 0x000fc600048060ff */
[----:B------:R-:W-:Y:S01]  /*1d2d00*/  STL [R1+0x235c], R41 ;  /* 0x00235c2901007387 */ /* 0x000fe20000100800 */
[----:B-1----:R-:W-:-:S03]  /*1d2d10*/  IADD3 R26, P1, PT, R4, R10, RZ ;  /* 0x0000000a041a7210 */ /* 0x002fc60007f3e0ff */
        /* <DEDUP_REMOVED lines=35> */
[----:B------:R-:W-:Y:S02]  /*1d2f50*/  STL [R1+0x2cd8], R5 ;  /* 0x002cd80501007387 */ /* 0x000fe40000100800 */
[----:B------:R-:W-:Y:S02]  /*1d2f60*/  IMAD.X R7, R0, 0x1, R15, P1 ;  /* 0x0000000100077824 */ /* 0x000fe400008e060f */
[----:B------:R-:W3:Y:S04]  /*1d2f70*/  LDL.LU R44, [R1+0x30d0] ;  /* 0x0030d000012c7983 */ /* 0x000ee80000300800 */
[----:B-1----:R-:W3:Y:S04]  /*1d2f80*/  LDL.LU R26, [R1+0x30d4] ;  /* 0x0030d400011a7983 */ /* 0x002ee80000300800 */
        /* <DEDUP_REMOVED lines=35> */
[----:B------:R-:W0:Y:S01]  /*1d31c0*/  LDCU UR6, c[0x0][0x3b8] ;  /* 0x00007700ff0677ac */ /* 0x000e220008000800 */
[----:B---3--:R-:W-:-:S05]  /*1d31d0*/  F2FP.SATFINITE.E5M2.F32.PACK_AB_MERGE_C R26, R26, R44, RZ ;  /* 0x0000002c1a1a723e */ /* 0x008fca00048060ff */
[----:B------:R4:W-:Y:S01]  /*1d31e0*/  STL [R1+0x2d64], R26 ;  /* 0x002d641a01007387 */ /* 0x0009e20000100800 */
[----:B--2---:R-:W-:-:S05]  /*1d31f0*/  F2FP.SATFINITE.E5M2.F32.PACK_AB_MERGE_C R5, R5, R55, RZ ;  /* 0x000000370505723e */ /* 0x004fca00048060ff */
[----:B------:R1:W-:Y:S01]  /*1d3200*/  STL [R1+0x2d60], R5 ;  /* 0x002d600501007387 */ /* 0x0003e20000100800 */
[----:B----4-:R-:W-:Y:S02]  /*1d3210*/  F2FP.SATFINITE.E5M2.F32.PACK_AB_MERGE_C R26, R58, R54, RZ ;  /* 0x000000363a1a723e */ /* 0x010fe400048060ff */
[----:B------:R-:W-:Y:S02]  /*1d3220*/  IADD3 R54, P1, PT, R4, R20, RZ ;  /* 0x0000001404367210 */ /* 0x000fe40007f3e0ff */
[----:B-1----:R-:W-:Y:S01]  /*1d3230*/  SHF.R.S32.HI R5, RZ, 0x1f, R4 ;  /* 0x0000001fff057819 */ /* 0x002fe20000011404 */
[----:B------:R1:W-:Y:S04]  /*1d3240*/  STL [R1+0x2d6c], R26 ;  /* 0x002d6c1a01007387 */ /* 0x0003e80000100800 */
[----:B------:R-:W-:-:S05]  /*1d3250*/  IMAD.X R55, R5, 0x1, R19, P1 ;  /* 0x0000000105377824 */ /* 0x000fca00008e0613 */
[----:B------:R2:W-:Y:S01]  /*1d3260*/  STL.64 [R1+0x16c0], R54 ;  /* 0x0016c03601007387 */ /* 0x0005e20000100a00 */
[----:B-1----:R-:W-:-:S03]  /*1d3270*/  IADD3 R26, P1, PT, R4, R10, RZ ;  /* 0x0000000a041a7210 */ /* 0x002fc60007f3e0ff */
[----:B--2---:R-:W2:Y:S04]  /*1d3280*/  LDL.LU R55, [R1+0x88d0] ;  /* 0x0088d00001377983 */ /* 0x004ea80000300800 */
[----:B------:R-:W3:Y:S04]  /*1d3290*/  LDL.LU R54, [R1+0x30b8] ;  /* 0x0030b80001367983 */ /* 0x000ee80000300800 */
[----:B------:R-:W3:Y:S01]  /*1d32a0*/  LDL.LU R58, [R1+0x30bc] ;  /* 0x0030bc00013a7983 */ /* 0x000ee20000300800 */
[----:B------:R-:W-:Y:S01]  /*1d32b0*/  F2FP.SATFINITE.E5M2.F32.PACK_AB_MERGE_C R44, R40, R27, RZ ;  /* 0x0000001b282c723e */ /* 0x000fe200048060ff */
[----:B------:R-:W-:Y:S01]  /*1d32c0*/  IMAD.X R27, R5, 0x1, R9, P1 ;  /* 0x00000001051b7824 */ /* 0x000fe200008e0609 */
[----:B------:R-:W-:-:S03]  /*1d32d0*/  F2FP.SATFINITE.E5M2.F32.PACK_AB_MERGE_C R40, R56, R41, RZ ;  /* 0x000000293828723e */ /* 0x000fc600048060ff */
[----:B------:R-:W-:Y:S04]  /*1d32e0*/  STL [R1+0x2d68], R44 ;  /* 0x002d682c01007387 */ /* 0x000fe80000100800 */
[----:B------:R1:W-:Y:S01]  /*1d32f0*/  STL [R1+0x2e24], R40 ;  /* 0x002e242801007387 */ /* 0x0003e20000100800 */
[----:B------:R-:W-:-:S03]  /*1d3300*/  F2FP.SATFINITE.E5M2.F32.PACK_AB_MERGE_C R6, R6, R61, RZ ;  /* 0x0000003d0606723e */ /* 0x000fc600048060ff */
[----:B------:R4:W-:Y:S01]  /*1d3310*/  STL.64 [R1+0x16b8], R26 ;  /* 0x0016b81a01007387 */ /* 0x0009e20000100a00 */
[----:B-1----:R-:W-:Y:S02]  /*1d3320*/  F2FP.SATFINITE.E5M2.F32.PACK_AB_MERGE_C R40, R60, R57, RZ ;  /* 0x000000393c28723e */ /* 0x002fe400048060ff */
[----:B----4-:R-:W-:-:S03]  /*1d3330*/  IADD3 R26, P1, PT, R4, R18, RZ ;  /* 0x00000012041a7210 */ /* 0x010fc60007f3e0ff */
[----:B------:R-:W-:Y:S02]  /*1d3340*/  STL [R1+0x2e20], R40 ;  /* 0x002e202801007387 */ /* 0x000fe40000100800 */
[----:B------:R-:W-:Y:S02]  /*1d3350*/  IMAD.X R27, R5, 0x1, R17, P1 ;  /* 0x00000001051b7824 */ /* 0x000fe400008e0611 */
[----:B------:R1:W-:Y:S04]  /*1d3360*/  STL [R1+0x2e2c], R6 ;  /* 0x002e2c0601007387 */ /* 0x0003e80000100800 */
[----:B------:R4:W-:Y:S01]  /*1d3370*/  STL.64 [R1+0x16b0], R26 ;  /* 0x0016b01a01007387 */ /* 0x0009e20000100a00 */
[----:B-1----:R-:W-:Y:S02]  /*1d3380*/  IADD3 R6, P1, PT, R4, R12, RZ ;  /* 0x0000000c04067210 */ /* 0x002fe40007f3e0ff */
        /* <DEDUP_REMOVED lines=16> */
[----:B------:R-:W-:Y:S04]  /*1d3490*/  STL [R1+0x26a8], R27 ;  /* 0x0026a81b01007387 */ /* 0x000fe80000100800 */
[----:B------:R-:W-:Y:S01]  /*1d34a0*/  IMAD.X R7, R5, 0x1, R23, P1 ;  /* 0x0000000105077824 */ /* 0x000fe200008e0617 */
[----:B------:R-:W-:Y:S04]  /*1d34b0*/  STL [R1+0x26cc], R26 ;  /* 0x0026cc1a01007387 */ /* 0x000fe80000100800 */
[----:B------:R0:W-:Y:S04]  /*1d34c0*/  STL.64 [R1+0x1698], R6 ;  /* 0x0016980601007387 */ /* 0x0001e80000100a00 */
[----:B------:R-:W4:Y:S01]  /*1d34d0*/  LDL.LU R45, [R1+0x3010] ;  /* 0x00301000012d7983 */ /* 0x000f220000300800 */
[----:B0-----:R-:W-:-:S05]  /*1d34e0*/  F2FP.SATFINITE.E5M2.F32.PACK_AB_MERGE_C R6, R35, R59, RZ ;  /* 0x0000003b2306723e */ /* 0x001fca00048060ff */
[----:B------:R-:W-:Y:S04]  /*1d34f0*/  STL [R1+0x26c8], R6 ;  /* 0x0026c80601007387 */ /* 0x000fe80000100800 */
[----:B------:R-:W4:Y:S01]  /*1d3500*/  LDL.LU R59, [R1+0x3014] ;  /* 0x00301400013b7983 */ /* 0x000f220000300800 */
[----:B------:R-:W-:-:S05]  /*1d3510*/  F2FP.SATFINITE.E5M2.F32.PACK_AB_MERGE_C R0, R0, R25, RZ ;  /* 0x000000190000723e */ /* 0x000fca00048060ff */
[----:B------:R0:W-:Y:S04]  /*1d3520*/  STL [R1+0x273c], R0 ;  /* 0x00273c0001007387 */ /* 0x0001e80000100800 */
[----:B------:R-:W2:Y:S04]  /*1d3530*/  LDL.LU R42, [R1+0x3018] ;  /* 0x00301800012a7983 */ /* 0x000ea80000300800 */
[----:B------:R-:W2:Y:S04]  /*1d3540*/  LDL.LU R35, [R1+0x301c] ;  /* 0x00301c0001237983 */ /* 0x000ea80000300800 */
[----:B------:R-:W2:Y:S04]  /*1d3550*/  LDL.LU R25, [R1+0x30a0] ;  /* 0x0030a00001197983 */ /* 0x000ea80000300800 */
[----:B0-----:R-:W2:Y:S01]  /*1d3560*/  LDL.LU R0, [R1+0x30a4] ;  /* 0x0030a40001007983 */ /* 0x001ea20000300800 */
[----:B------:R-:W-:-:S05]  /*1d3570*/  IADD3 R6, P1, PT, R4, R16, RZ ;  /* 0x0000001004067210 */ /* 0x000fca0007f3e0ff */
[----:B------:R-:W-:-:S05]  /*1d3580*/  IMAD.X R7, R5, 0x1, R15, P1 ;  /* 0x0000000105077824 */ /* 0x000fca00008e060f */
[----:B------:R0:W-:Y:S02]  /*1d3590*/  STL.64 [R1+0x1688], R6 ;  /* 0x0016880601007387 */ /* 0x0001e40000100a00 */
[----:B0-----:R-:W-:-:S05]  /*1d35a0*/  IADD3 R6, P1, PT, R4, R14, RZ ;  /* 0x0000000e04067210 */ /* 0x001fca0007f3e0ff */
[----:B------:R-:W-:Y:S01]  /*1d35b0*/  IMAD.X R7, R5, 0x1, R13, P1 ;  /* 0x0000000105077824 */ /* 0x000fe200008e060d */
[----:B---3--:R-:W-:-:S05]  /*1d35c0*/  F2FP.SATFINITE.E5M2.F32.PACK_AB_MERGE_C R26, R58, R54, RZ ;  /* 0x000000363a1a723e */ /* 0x008fca00048060ff */
[----:B------:R-:W-:Y:S04]  /*1d35d0*/  STL [R1+0x2738], R26 ;  /* 0x0027381a01007387 */ /* 0x000fe80000100800 */
[----:B------:R-:W3:Y:S04]  /*1d35e0*/  LDL.LU R44, [R1+0x30a8] ;  /* 0x0030a800012c7983 */ /* 0x000ee80000300800 */
[----:B------:R-:W3:Y:S04]  /*1d35f0*/  LDL.LU R40, [R1+0x30ac] ;  /* 0x0030ac0001287983 */ /* 0x000ee80000300800 */
[----:B------:R-:W3:Y:S04]  /*1d3600*/  LDL.LU R41, [R1+0x3000] ;  /* 0x0030000001297983 */ /* 0x000ee80000300800 */
[----:B------:R0:W-:Y:S04]  /*1d3610*/  STL.64 [R1+0x1690], R6 ;  /* 0x0016900601007387 */ /* 0x0001e80000100a00 */
        /* <DEDUP_REMOVED lines=20> */
[----:B------:R2:W-:Y:S01]  /*1d3760*/  STL [R1+0x29ac], R26 ;  /* 0x0029ac1a01007387 */ /* 0x0005e20000100800 */
[----:B------:R-:W-:Y:S01]  /*1d3770*/  VIADD R4, R4, UR6 ;  /* 0x0000000604047c36 */ /* 0x000fe20008000000 */
[----:B------:R-:W0:Y:S01]  /*1d3780*/  LDCU UR6, c[0x0][0x3b8] ;  /* 0x00007700ff0677ac */ /* 0x000e220008000800 */
[----:B--2---:R-:W-:Y:S02]  /*1d3790*/  F2FP.SATFINITE.E5M2.F32.PACK_AB_MERGE_C R26, R35, R42, RZ ;  /* 0x0000002a231a723e */ /* 0x004fe400048060ff */
[----:B------:R-:W-:-:S03]  /*1d37a0*/  F2FP.SATFINITE.E5M2.F32.PACK_AB_MERGE_C R0, R0, R25, RZ ;  /* 0x000000190000723e */ /* 0x000fc600048060ff */
[----:B------:R1:W-:Y:S04]  /*1d37b0*/  STL [R1+0x2998], R26 ;  /* 0x0029981a01007387 */ /* 0x0003e80000100800 */
[----:B------:R-:W2:Y:S04]  /*1d37c0*/  LDL.LU R45, [R1+0x2eb0] ;  /* 0x002eb000012d7983 */ /* 0x000ea80000300800 */
[----:B------:R-:W2:Y:S01]  /*1d37d0*/  LDL.LU R42, [R1+0x2eb4] ;  /* 0x002eb400012a7983 */ /* 0x000ea20000300800 */
[----:B-1----:R-:W-:-:S03]  /*1d37e0*/  IADD3 R26, P1, PT, R4, R20, RZ ;  /* 0x00000014041a7210 */ /* 0x002fc60007f3e0ff */
[----:B------:R1:W-:Y:S02]  /*1d37f0*/  STL [R1+0x2a78], R0 ;  /* 0x002a780001007387 */ /* 0x0003e40000100800 */
[----:B-1----:R-:W-:-:S05]  /*1d3800*/  SHF.R.S32.HI R0, RZ, 0x1f, R4 ;  /* 0x0000001fff007819 */ /* 0x002fca0000011404 */
[----:B------:R-:W-:-:S05]  /*1d3810*/  IMAD.X R27, R0, 0x1, R19, P1 ;  /* 0x00000001001b7824 */ /* 0x000fca00008e0613 */
[----:B------:R1:W-:Y:S04]  /*1d3820*/  STL.64 [R1+0x1670], R26 ;  /* 0x0016701a01007387 */ /* 0x0003e80000100a00 */
[----:B-1----:R-:W2:Y:S04]  /*1d3830*/  LDL.LU.64 R26, [R1+0x88c8] ;  /* 0x0088c800011a7983 */ /* 0x002ea80000300a00 */
[----:B------:R-:W2:Y:S04]  /*1d3840*/  LDL.LU R35, [R1+0x2eb8] ;  /* 0x002eb80001237983 */ /* 0x000ea80000300800 */
[----:B------:R-:W2:Y:S01]  /*1d3850*/  LDL.LU R25, [R1+0x2ebc] ;  /* 0x002ebc0001197983 */ /* 0x000ea20000300800 */
[----:B---3--:R-:W-:-:S05]  /*1d3860*/  F2FP.SATFINITE.E5M2.F32.PACK_AB_MERGE_C R40, R40, R44, RZ ;  /* 0x0000002c2828723e */ /* 0x008fca00048060ff */
[----:B------:R1:W-:Y:S02]  /*1d3870*/  STL [R1+0x2a6c], R40 ;  /* 0x002a6c2801007387 */ /* 0x0003e40000100800 */
[----:B-1----:R-:W-:Y:S02]  /*1d3880*/  IADD3 R40, P1, PT, R4, R10, RZ ;  /* 0x0000000a04287210 */ /* 0x002fe40007f3e0ff */
[----:B------:R-:W-:-:S03]  /*1d3890*/  F2FP.SATFINITE.E5M2.F32.PACK_AB_MERGE_C R44, R56, R41, RZ ;  /* 0x00000029382c723e */ /* 0x000fc600048060ff */
[----:B------:R-:W-:Y:S02]  /*1d38a0*/  IMAD.X R41, R0, 0x1, R9, P1 ;  /* 0x0000000100297824 */ /* 0x000fe400008e0609 */
[----:B------:R1:W-:Y:S04]  /*1d38b0*/  STL [R1+0x2aa0], R44 ;  /* 0x002aa02c01007387 */ /* 0x0003e80000100800 */
[----:B------:R3:W-:Y:S01]  /*1d38c0*/  STL.64 [R1+0x1668], R40 ;  /* 0x0016682801007387 */ /* 0x0007e20000100a00 */
[----:B-1----:R-:W-:Y:S02]  /*1d38d0*/  F2FP.SATFINITE.E5M2.F32.PACK_AB_MERGE_C R44, R5, R57, RZ ;  /* 0x00000039052c723e */ /* 0x002fe400048060ff */
[----:B------:R-:W-:Y:S02]  /*1d38e0*/  F2FP.SATFINITE.E5M2.F32.PACK_AB_MERGE_C R5, R61, R60, RZ ;  /* 0x0000003c3d05723e */ /* 0x000fe400048060ff */
[----:B---3--:R-:W-:Y:S01]  /*1d38f0*/  IADD3 R40, P1, PT, R4, R18, RZ ;  /* 0x0000001204287210 */ /* 0x008fe20007f3e0ff */
        /* <DEDUP_REMOVED lines=8> */
[----:B------:R-:W-:Y:S04]  /*1d3980*/  STL [R1+0x2ac0], R40 ;  /* 0x002ac02801007387 */ /* 0x000fe80000100800 */
        /* <DEDUP_REMOVED lines=10> */
[----:B---3--:R-:W-:-:S03]  /*1d3a30*/  F2FP.SATFINITE.E5M2.F32.PACK_AB_MERGE_C R5, R54, R52, RZ ;  /* 0x000000343605723e */ /* 0x008fc600048060ff */
[----:B------:R-:W-:Y:S01]  /*1d3a40*/  STL [R1+0x2af8], R32 ;  /* 0x002af82001007387 */ /* 0x000fe20000100800 */
[----:B0-----:R-:W-:-:S03]  /*1d3a50*/  IADD3 R6, P1, PT, R4, R24, RZ ;  /* 0x0000001804067210 */ /* 0x001fc60007f3e0ff */
[----:B------:R4:W-:Y:S02]  /*1d3a60*/  STL [R1+0x2b1c], R5 ;  /* 0x002b1c0501007387 */ /* 0x0009e40000100800 */
[----:B------:R-:W-:Y:S02]  /*1d3a70*/  IMAD.X R7, R0, 0x1, R23, P1 ;  /* 0x0000000100077824 */ /* 0x000fe400008e0617 */
[----:B------:R-:W3:Y:S04]  /*1d3a80*/  LDL.LU R40, [R1+0x2e10] ;  /* 0x002e100001287983 */ /* 0x000ee80000300800 */
[----:B------:R-:W3:Y:S01]  /*1d3a90*/  LDL.LU R41, [R1+0x2e14] ;  /* 0x002e140001297983 */ /* 0x000ee20000300800 */
[----:B----4-:R-:W-:-:S03]  /*1d3aa0*/  F2FP.SATFINITE.E5M2.F32.PACK_AB_MERGE_C R5, R59, R58, RZ ;  /* 0x0000003a3b05723e */ /* 0x010fc600048060ff */
[----:B------:R-:W-:Y:S04]  /*1d3ab0*/  STL.64 [R1+0x1660], R6 ;  /* 0x0016600601007387 */ /* 0x000fe80000100a00 */
[----:B------:R2:W-:Y:S04]  /*1d3ac0*/  STL [R1+0x2b18], R5 ;  /* 0x002b180501007387 */ /* 0x0005e80000100800 */
[----:B------:R-:W4:Y:S04]  /*1d3ad0*/  LDL.LU R53, [R1+0x2e18] ;  /* 0x002e180001357983 */ /* 0x000f280000300800 */
[----:B------:R-:W4:Y:S04]  /*1d3ae0*/  LDL.LU R52, [R1+0x2e1c] ;  /* 0x002e1c0001347983 */ /* 0x000f280000300800 */
[----:B------:R-:W4:Y:S04]  /*1d3af0*/  LDL.LU R54, [R1+0x2ea0] ;  /* 0x002ea00001367983 */ /* 0x000f280000300800 */
[----:B------:R-:W4:Y:S01]  /*1d3b00*/  LDL.LU R59, [R1+0x2ea4] ;  /* 0x002ea400013b7983 */ /* 0x000f220000300800 */
[----:B--2---:R-:W-:-:S02]  /*1d3b10*/  F2FP.SATFINITE.E5M2.F32.PACK_AB_MERGE_C R5, R42, R45, RZ ;  /* 0x0000002d2a05723e */ /* 0x004fc400048060ff */
[----:B------:R-:W-:-:S03]  /*1d3b20*/  IADD3 R6, P1, PT, R4, R16, RZ ;  /* 0x0000001004067210 */ /* 0x000fc60007f3e0ff */
[----:B------:R0:W-:Y:S02]  /*1d3b30*/  STL [R1+0x2b40], R5 ;  /* 0x002b400501007387 */ /* 0x0001e40000100800 */
[----:B------:R-:W-:Y:S02]  /*1d3b40*/  IMAD.X R7, R0, 0x1, R15, P1 ;  /* 0x0000000100077824 */ /* 0x000fe400008e060f */
[----:B------:R-:W2:Y:S04]  /*1d3b50*/  LDL.LU R56, [R1+0x2ea8] ;  /* 0x002ea80001387983 */ /* 0x000ea80000300800 */
[----:B------:R-:W2:Y:S04]  /*1d3b60*/  LDL.LU R57, [R1+0x2eac] ;  /* 0x002eac0001397983 */ /* 0x000ea80000300800 */
[----:B------:R-:W-:Y:S01]  /*1d3b70*/  STL.64 [R1+0x1658], R6 ;  /* 0x0016580601007387 */ /* 0x000fe20000100a00 */
[----:B------:R-:W-:-:S02]  /*1d3b80*/  IADD3 R48, P1, PT, R4, R14, RZ ;  /* 0x0000000e04307210 */ /* 0x000fc40007f3e0ff */
[----:B0-----:R-:W-:-:S05]  /*1d3b90*/  F2FP.SATFINITE.E5M2.F32.PACK_AB_MERGE_C R5, R25, R35, RZ ;  /* 0x000000231905723e */ /* 0x001fca00048060ff */
[----:B------:R0:W-:Y:S04]  /*1d3ba0*/  STL [R1+0x2b38], R5 ;  /* 0x002b380501007387 */ /* 0x0001e80000100800 */
        /* <DEDUP_REMOVED lines=10> */
[----:B------:R-:W-:-:S03]  /*1d3c50*/  IMAD.X R49, R0, 0x1, R13, P1 ;  /* 0x0000000100317824 */ /* 0x000fc600008e060d */
[----:B------:R-:W2:Y:S04]  /*1d3c60*/  LDL.LU R51, [R1+0x2de8] ;  /* 0x002de80001337983 */ /* 0x000ea80000300800 */
[----:B------:R0:W-:Y:S04]  /*1d3c70*/  STL.64 [R1+0x1648], R48 ;  /* 0x0016483001007387 */ /* 0x0001e80000100a00 */
[----:B0-----:R-:W2:Y:S04]  /*1d3c80*/  LDL.LU R48, [R1+0x2dec] ;  /* 0x002dec0001307983 */ /* 0x001ea80000300800 */
[----:B------:R-:W2:Y:S04]  /*1d3c90*/  LDL.LU R49, [R1+0x2dd0] ;  /* 0x002dd00001317983 */ /* 0x000ea80000300800 */
[----:B------:R-:W2:Y:S04]  /*1d3ca0*/  LDL.LU R50, [R1+0x2dd4] ;  /* 0x002dd40001327983 */ /* 0x000ea80000300800 */
[----:B------:R-:W2:Y:S04]  /*1d3cb0*/  LDL.LU R42, [R1+0x2dd8] ;  /* 0x002dd800012a7983 */ /* 0x000ea80000300800 */
[----:B------:R-:W2:Y:S04]  /*1d3cc0*/  LDL.LU R35, [R1+0x2ddc] ;  /* 0x002ddc0001237983 */ /* 0x000ea80000300800 */
[----:B------:R-:W2:Y:S04]  /*1d3cd0*/  LDL.LU R25, [R1+0x2dc0] ;  /* 0x002dc00001197983 */ /* 0x000ea80000300800 */
[----:B------:R-:W2:Y:S01]  /*1d3ce0*/  LDL.LU R0, [R1+0x2dc4] ;  /* 0x002dc40001007983 */ /* 0x000ea20000300800 */
[----:B---3--:R-:W-:-:S05]  /*1d3cf0*/  F2FP.SATFINITE.E5M2.F32.PACK_AB_MERGE_C R40, R41, R40, RZ ;  /* 0x000000282928723e */ /* 0x008fca00048060ff */
[----:B------:R0:W-:Y:S01]  /*1d3d00*/  STL [R1+0x2b58], R40 ;  /* 0x002b582801007387 */ /* 0x0001e20000100800 */
[----:B----4-:R-:W-:-:S05]  /*1d3d10*/  F2FP.SATFINITE.E5M2.F32.PACK_AB_MERGE_C R41, R52, R53, RZ ;  /* 0x000000353429723e */ /* 0x010fca00048060ff */
[----:B------:R-:W-:Y:S01]  /*1d3d20*/  STL [R1+0x2b50], R41 ;  /* 0x002b502901007387 */ /* 0x000fe20000100800 */
[----:B0-----:R-:W-:-:S03]  /*1d3d30*/  F2FP.SATFINITE.E5M2.F32.PACK_AB_MERGE_C R40, R59, R54, RZ ;  /* 0x000000363b28723e */ /* 0x001fc600048060ff */
[----:B------:R-:W3:Y:S04]  /*1d3d40*/  LDL.LU R53, [R1+0x2dc8] ;  /* 0x002dc80001357983 */ /* 0x000ee80000300800 */
[----:B------:R-:W3:Y:S04]  /*1d3d50*/  LDL.LU R52, [R1+0x2dcc] ;  /* 0x002dcc0001347983 */ /* 0x000ee80000300800 */
[----:B------:R0:W-:Y:S04]  /*1d3d60*/  STL [R1+0x2b74], R40 ;  /* 0x002b742801007387 */ /* 0x0001e80000100800 */
[----:B------:R-:W4:Y:S04]  /*1d3d70*/  LDL.LU R54, [R1+0x2db0] ;  /* 0x002db00001367983 */ /* 0x000f280000300800 */
[----:B------:R-:W4:Y:S01]  /*1d3d80*/  LDL.LU R59, [R1+0x2db4] ;  /* 0x002db400013b7983 */ /* 0x000f220000300800 */
[----:B------:R-:W-:Y:S01]  /*1d3d90*/  VIADD R4, R4, UR6 ;  /* 0x0000000604047c36 */ /* 0x000fe20008000000 */
[----:B--2---:R-:W-:Y:S01]  /*1d3da0*/  F2FP.SATFINITE.E5M2.F32.PACK_AB_MERGE_C R56, R57, R56, RZ ;  /* 0x000000383938723e */ /* 0x004fe200048060ff */
[----:B------:R-:W1:Y:S03]  /*1d3db0*/  LDCU UR6, c[0x0][0x3b8] ;  /* 0x00007700ff0677ac */ /* 0x000e660008000800 */
[----:B------:R-:W-:-:S02]  /*1d3dc0*/  SHF.R.S32.HI R44, RZ, 0x1f, R4 ;  /* 0x0000001fff2c7819 */ /* 0x000fc40000011404 */
[----:B0-----:R-:W-:-:S05]  /*1d3dd0*/  IADD3 R40, P1, PT, R4, R20, RZ ;  /* 0x0000001404287210 */ /* 0x001fca0007f3e0ff */
[----:B------:R-:W-:-:S05]  /*1d3de0*/  IMAD.X R41, R44, 0x1, R19, P1 ;  /* 0x000000012c297824 */ /* 0x000fca00008e0613 */
[----:B------:R0:W-:Y:S04]  /*1d3df0*/  STL.64 [R1+0x1640], R40 ;  /* 0x0016402801007387 */ /* 0x0001e80000100a00 */
[----:B------:R-:W-:Y:S01]  /*1d3e00*/  STL [R1+0x2b70], R56 ;  /* 0x002b703801007387 */ /* 0x000fe20000100800 */
[----:B0-----:R-:W-:-:S05]  /*1d3e10*/  IADD3 R40, P1, PT, R4, R10, RZ ;  /* 0x0000000a04287210 */ /* 0x001fca0007f3e0ff */
[----:B------:R-:W-:Y:S01]  /*1d3e20*/  IMAD.X R41, R44, 0x1, R9, P1 ;  /* 0x000000012c297824 */ /* 0x000fe200008e0609 */
[----:B------:R-:W-:-:S05]  /*1d3e30*/  F2FP.SATFINITE.E5M2.F32.PACK_AB_MERGE_C R5, R60, R5, RZ ;  /* 0x000000053c05723e */ /* 0x000fca00048060ff */
[----:B------:R0:W-:Y:S04]  /*1d3e40*/  STL [R1+0x2b98], R5 ;  /* 0x002b980501007387 */ /* 0x0001e80000100800 */
[----:B------:R2:W-:Y:S01]  /*1d3e50*/  STL.64 [R1+0x1638], R40 ;  /* 0x0016382801007387 */ /* 0x0005e20000100a00 */
[----:B0-----:R-:W-:Y:S02]  /*1d3e60*/  F2FP.SATFINITE.E5M2.F32.PACK_AB_MERGE_C R5, R32, R7, RZ ;  /* 0x000000072005723e */ /* 0x001fe400048060ff */
[----:B--2---:R-:W-:Y:S02]  /*1d3e70*/  F2FP.SATFINITE.E5M2.F32.PACK_AB_MERGE_C R40, R6, R61, RZ ;  /* 0x0000003d0628723e */ /* 0x004fe400048060ff */
[----:B------:R-:W-:Y:S02]  /*1d3e80*/  IADD3 R6, P1, PT, R4, R18, RZ ;  /* 0x0000001204067210 */ /* 0x000fe40007f3e0ff */
[----:B------:R-:W-:Y:S01]  /*1d3e90*/  F2FP.SATFINITE.E5M2.F32.PACK_AB_MERGE_C R32, R37, R33, RZ ;  /* 0x000000212520723e */ /* 0x000fe200048060ff */
[----:B------:R-:W-:Y:S02]  /*1d3ea0*/  STL [R1+0x2b94], R40 ;  /* 0x002b942801007387 */ /* 0x000fe40000100800 */
[----:B------:R-:W-:-:S02]  /*1d3eb0*/  IMAD.X R7, R44, 0x1, R17, P1 ;  /* 0x000000012c077824 */ /* 0x000fc400008e0611 */
[----:B------:R0:W-:Y:S04]  /*1d3ec0*/  STL [R1+0x2bb0], R5 ;  /* 0x002bb00501007387 */ /* 0x0001e80000100800 */
[----:B------:R2:W-:Y:S01]  /*1d3ed0*/  STL.64 [R1+0x1630], R6 ;  /* 0x0016300601007387 */ /* 0x0005e20000100a00 */
[----:B0-----:R-:W-:-:S03]  /*1d3ee0*/  F2FP.SATFINITE.E5M2.F32.PACK_AB_MERGE_C R5, R45, R58, RZ ;  /* 0x0000003a2d05723e */ /* 0x001fc600048060ff */
[----:B------:R0:W-:Y:S04]  /*1d3ef0*/  STL [R1+0x2bac], R32 ;  /* 0x002bac2001007387 */ /* 0x0001e80000100800 */
[----:B------:R1:W-:Y:S01]  /*1d3f00*/  STL [R1+0x2bd0], R5 ;  /* 0x002bd00501007387 */ /* 0x0003e20000100800 */
[----:B--2---:R-:W-:-:S03]  /*1d3f10*/  IADD3 R6, P1, PT, R4, R12, RZ ;  /* 0x0000000c04067210 */ /* 0x004fc60007f3e0ff */
[----:B------:R-:W2:Y:S02]  /*1d3f20*/  LDL.LU R58, [R1+0x2db8] ;  /* 0x002db800013a7983 */ /* 0x000ea40000300800 */
[----:B------:R-:W-:Y:S02]  /*1d3f30*/  IMAD.X R7, R44, 0x1, R11, P1 ;  /* 0x000000012c077824 */ /* 0x000fe400008e060b */
[----:B------:R-:W2:Y:S01]  /*1d3f40*/  LDL.LU R45, [R1+0x2dbc] ;  /* 0x002dbc00012d7983 */ /* 0x000ea20000300800 */
[----:B0-----:R-:W-:-:S03]  /*1d3f50*/  F2FP.SATFINITE.E5M2.F32.PACK_AB_MERGE_C R32, R48, R51, RZ ;  /* 0x000000333020723e */ /* 0x001fc600048060ff */
[----:B------:R0:W-:Y:S01]  /*1d3f60*/  STL.64 [R1+0x1628], R6 ;  /* 0x0016280601007387 */ /* 0x0001e20000100a00 */
[----:B-1----:R-:W-:-:S03]  /*1d3f70*/  F2FP.SATFINITE.E5M2.F32.PACK_AB_MERGE_C R5, R50, R49, RZ ;  /* 0x000000313205723e */ /* 0x002fc600048060ff */
[----:B------:R-:W-:Y:S01]  /*1d3f80*/  STL [R1+0x2bcc], R32 ;  /* 0x002bcc2001007387 */ /* 0x000fe20000100800 */
[----:B0-----:R-:W-:-:S03]  /*1d3f90*/  IADD3 R6, P1, PT, R4, R22, RZ ;  /* 0x0000001604067210 */ /* 0x001fc60007f3e0ff */
[----:B------:R0:W-:Y:S02]  /*1d3fa0*/  STL [R1+0x2bf0], R5 ;  /* 0x002bf00501007387 */ /* 0x0001e40000100800 */
[----:B------:R-:W-:Y:S01]  /*1d3fb0*/  IMAD.X R7, R44, 0x1, R21, P1 ;  /* 0x000000012c077824 */ /* 0x000fe200008e0615 */
[----:B0-----:R-:W-:Y:S02]  /*1d3fc0*/  F2FP.SATFINITE.E5M2.F32.PACK_AB_MERGE_C R5, R35, R42, RZ ;  /* 0x0000002a2305723e */ /* 0x001fe400048060ff */
[----:B------:R-:W2:Y:S01]  /*1d3fd0*/  LDL.LU R42, [R1+0x2d90] ;  /* 0x002d9000012a7983 */ /* 0x000ea20000300800 */
[----:B------:R-:W-:-:S03]  /*1d3fe0*/  F2FP.SATFINITE.E5M2.F32.PACK_AB_MERGE_C R0, R0, R25, RZ ;  /* 0x000000190000723e */ /* 0x000fc600048060ff */
[----:B------:R-:W-:Y:S04]  /*1d3ff0*/  STL.64 [R1+0x1620], R6 ;  /* 0x0016200601007387 */ /* 0x000fe80000100a00 */
[----:B------:R0:W-:Y:S04]  /*1d4000*/  STL [R1+0x2bec], R5 ;  /* 0x002bec0501007387 */ /* 0x0001e80000100800 */
[----:B------:R-:W2:Y:S04]  /*1d4010*/  LDL.LU R25, [R1+0x2d94] ;  /* 0x002d940001197983 */ /* 0x000ea80000300800 */
[----:B------:R1:W-:Y:S04]  /*1d4020*/  STL [R1+0x23d8], R0 ;  /* 0x0023d80001007387 */ /* 0x0003e80000100800 */
[----:B0-----:R-:W2:Y:S04]  /*1d4030*/  LDL.LU R5, [R1+0x2d98] ;  /* 0x002d980001057983 */ /* 0x001ea80000300800 */
[----:B------:R-:W2:Y:S04]  /*1d4040*/  LDL.LU R51, [R1+0x2d9c] ;  /* 0x002d9c0001337983 */ /* 0x000ea80000300800 */
[----:B------:R-:W2:Y:S04]  /*1d4050*/  LDL.LU R35, [R1+0x2da0] ;  /* 0x002da00001237983 */ /* 0x000ea80000300800 */
[----:B-1----:R-:W2:Y:S01]  /*1d4060*/  LDL.LU R0, [R1+0x2da4] ;  /* 0x002da40001007983 */ /* 0x002ea20000300800 */
[----:B------:R-:W-:-:S05]  /*1d4070*/  IADD3 R6, P1, PT, R4, R24, RZ ;  /* 0x0000001804067210 */ /* 0x000fca0007f3e0ff */
[----:B------:R-:W-:-:S05]  /*1d4080*/  IMAD.X R7, R44, 0x1, R23, P1 ;  /* 0x000000012c077824 */ /* 0x000fca00008e0617 */
[----:B------:R3:W-:Y:S04]  /*1d4090*/  STL.64 [R1+0x1608], R6 ;  /* 0x0016080601007387 */ /* 0x0007e80000100a00 */
[----:B------:R-:W2:Y:S01]  /*1d40a0*/  LDL.LU R60, [R1+0x2da8] ;  /* 0x002da800013c7983 */ /* 0x000ea20000300800 */
[----:B---3--:R-:W-:-:S05]  /*1d40b0*/  F2FP.SATFINITE.E5M2.F32.PACK_AB_MERGE_C R7, R52, R53, RZ ;  /* 0x000000353407723e */ /* 0x008fca00048060ff */
[----:B------:R-:W-:Y:S04]  /*1d40c0*/  STL [R1+0x2bfc], R7 ;  /* 0x002bfc0701007387 */ /* 0x000fe80000100800 */
[----:B------:R-:W3:Y:S01]  /*1d40d0*/  LDL.LU R61, [R1+0x2dac] ;  /* 0x002dac00013d7983 */ /* 0x000ee20000300800 */
[----:B----4-:R-:W-:-:S05]  /*1d40e0*/  F2FP.SATFINITE.E5M2.F32.PACK_AB_MERGE_C R6, R59, R54, RZ ;  /* 0x000000363b06723e */ /* 0x010fca00048060ff */
[----:B------:R0:W-:Y:S04]  /*1d40f0*/  STL [R1+0x232c], R6 ;  /* 0x00232c0601007387 */ /* 0x0001e80000100800 */
        /* <DEDUP_REMOVED lines=12> */
[----:B------:R2:W-:Y:S04]  /*1d41c0*/  STL.64 [R1+0x1618], R40 ;  /* 0x0016182801007387 */ /* 0x0005e80000100a00 */
[----:B------:R-:W4:Y:S04]  /*1d41d0*/  LDL.LU R52, [R1+0x2d58] ;  /* 0x002d580001347983 */ /* 0x000f280000300800 */
[----:B------:R-:W4:Y:S01]  /*1d41e0*/  LDL.LU R54, [R1+0x2d5c] ;  /* 0x002d5c0001367983 */ /* 0x000f220000300800 */
[----:B--2---:R-:W-:-:S05]  /*1d41f0*/  F2FP.SATFINITE.E5M2.F32.PACK_AB_MERGE_C R40, R45, R58, RZ ;  /* 0x0000003a2d28723e */ /* 0x004fca00048060ff */
[----:B------:R0:W-:Y:S04]  /*1d4200*/  STL [R1+0x2c0c], R40 ;  /* 0x002c0c2801007387 */ /* 0x0001e80000100800 */
[----:B------:R-:W2:Y:S04]  /*1d4210*/  LDL.LU R58, [R1+0x2d40] ;  /* 0x002d4000013a7983 */ /* 0x000ea80000300800 */
[----:B------:R-:W2:Y:S01]  /*1d4220*/  LDL.LU R45, [R1+0x2d44] ;  /* 0x002d4400012d7983 */ /* 0x000ea20000300800 */
[----:B0-----:R-:W-:-:S05]  /*1d4230*/  IADD3 R40, P1, PT, R4, R14, RZ ;  /* 0x0000000e04287210 */ /* 0x001fca0007f3e0ff */
[----:B------:R-:W-:-:S05]  /*1d4240*/  IMAD.X R41, R44, 0x1, R13, P1 ;  /* 0x000000012c297824 */ /* 0x000fca00008e060d */
[----:B------:R0:W-:Y:S02]  /*1d4250*/  STL.64 [R1+0x1610], R40 ;  /* 0x0016102801007387 */ /* 0x0001e40000100a00 */
[----:B0-----:R-:W-:Y:S02]  /*1d4260*/  F2FP.SATFINITE.E5M2.F32.PACK_AB_MERGE_C R40, R25, R42, RZ ;  /* 0x0000002a1928723e */ /* 0x001fe400048060ff */
[----:B------:R-:W2:Y:S04]  /*1d4270*/  LDL.LU R42, [R1+0x2d48] ;  /* 0x002d4800012a7983 */ /* 0x000ea80000300800 */
[----:B------:R-:W2:Y:S04]  /*1d4280*/  LDL.LU R25, [R1+0x2d4c] ;  /* 0x002d4c0001197983 */ /* 0x000ea80000300800 */
[----:B------:R0:W-:Y:S02]  /*1d4290*/  STL [R1+0x22dc], R40 ;  /* 0x0022dc2801007387 */ /* 0x0001e40000100800 */
[----:B0-----:R-:W-:-:S02]  /*1d42a0*/  F2FP.SATFINITE.E5M2.F32.PACK_AB_MERGE_C R40, R51, R5, RZ ;  /* 0x000000053328723e */ /* 0x001fc400048060ff */
[----:B------:R-:W-:-:S03]  /*1d42b0*/  F2FP.SATFINITE.E5M2.F32.PACK_AB_MERGE_C R5, R0, R35, RZ ;  /* 0x000000230005723e */ /* 0x000fc600048060ff */
[----:B------:R0:W-:Y:S04]  /*1d42c0*/  STL [R1+0x2c18], R40 ;  /* 0x002c182801007387 */ /* 0x0001e80000100800 */
[----:B------:R-:W2:Y:S04]  /*1d42d0*/  LDL.LU R35, [R1+0x2cc0] ;  /* 0x002cc00001237983 */ /* 0x000ea80000300800 */
[----:B------:R-:W2:Y:S01]  /*1d42e0*/  LDL.LU R0, [R1+0x2cc4] ;  /* 0x002cc40001007983 */ /* 0x000ea20000300800 */
[----:B------:R-:W-:Y:S01]  /*1d42f0*/  VIADD R4, R4, UR6 ;  /* 0x0000000604047c36 */ /* 0x000fe20008000000 */
[----:B------:R-:W1:Y:S04]  /*1d4300*/  LDCU UR6, c[0x0][0x3b8] ;  /* 0x00007700ff0677ac */ /* 0x000e680008000800 */
[----:B------:R-:W-:-:S02]  /*1d4310*/  SHF.R.S32.HI R51, RZ, 0x1f, R4 ;  /* 0x0000001fff337819 */ /* 0x000fc40000011404 */
[----:B0-----:R-:W-:Y:S01]  /*1d4320*/  IADD3 R40, P1, PT, R4, R20, RZ ;  /* 0x0000001404287210 */ /* 0x001fe20007f3e0ff */
[----:B------:R-:W-:Y:S04]  /*1d4330*/  STL [R1+0x21bc], R5 ;  /* 0x0021bc0501007387 */ /* 0x000fe80000100800 */
[----:B------:R-:W-:-:S05]  /*1d4340*/  IMAD.X R41, R51, 0x1, R19, P1 ;  /* 0x0000000133297824 */ /* 0x000fca00008e0613 */
[----:B------:R3:W-:Y:S02]  /*1d4350*/  STL.64 [R1+0x15f8], R40 ;  /* 0x0015f82801007387 */ /* 0x0007e40000100a00 */
[----:B---3--:R-:W-:-:S05]  /*1d4360*/  F2FP.SATFINITE.E5M2.F32.PACK_AB_MERGE_C R40, R61, R60, RZ ;  /* 0x0000003c3d28723e */ /* 0x008fca00048060ff */
[----:B------:R-:W-:Y:S01]  /*1d4370*/  STL [R1+0x2c2c], R40 ;  /* 0x002c2c2801007387 */ /* 0x000fe20000100800 */
[----:B----4-:R-:W-:Y:S02]  /*1d4380*/  F2FP.SATFINITE.E5M2.F32.PACK_AB_MERGE_C R5, R7, R6, RZ ;  /* 0x000000060705723e */ /* 0x010fe400048060ff */
[----:B------:R-:W-:-:S05]  /*1d4390*/  IADD3 R6, P1, PT, R4, R10, RZ ;  /* 0x0000000a04067210 */ /* 0x000fca0007f3e0ff */
[----:B------:R-:W-:Y:S01]  /*1d43a0*/  IMAD.X R7, R51, 0x1, R9, P1 ;  /* 0x0000000133077824 */ /* 0x000fe200008e0609 */
[----:B------:R0:W-:Y:S04]  /*1d43b0*/  STL [R1+0x77c], R5 ;  /* 0x00077c0501007387 */ /* 0x0001e80000100800 */
[----:B------:R3:W-:Y:S01]  /*1d43c0*/  STL.64 [R1+0x1600], R6 ;  /* 0x0016000601007387 */ /* 0x0007e20000100a00 */
[----:B------:R-:W-:Y:S02]  /*1d43d0*/  F2FP.SATFINITE.E5M2.F32.PACK_AB_MERGE_C R32, R33, R32, RZ ;  /* 0x000000202120723e */ /* 0x000fe400048060ff */
[----:B0-----:R-:W-:Y:S02]  /*1d43e0*/  F2FP.SATFINITE.E5M2.F32.PACK_AB_MERGE_C R5, R48, R37, RZ ;  /* 0x000000253005723e */ /* 0x001fe400048060ff */
[----:B---3--:R-:W-:Y:S01]  /*1d43f0*/  IADD3 R6, P1, PT, R4, R18, RZ ;  /* 0x0000001204067210 */ /* 0x008fe20007f3e0ff */
[----:B------:R-:W-:Y:S04]  /*1d4400*/  STL [R1+0x2c34], R32 ;  /* 0x002c342001007387 */ /* 0x000fe80000100800 */
[----:B------:R-:W-:Y:S01]  /*1d4410*/  IMAD.X R7, R51, 0x1, R17, P1 ;  /* 0x0000000133077824 */ /* 0x000fe200008e0611 */
[----:B------:R0:W-:Y:S04]  /*1d4420*/  STL [R1+0x774], R5 ;  /* 0x0007740501007387 */ /* 0x0001e80000100800 */
[----:B------:R3:W-:Y:S04]  /*1d4430*/  STL.64 [R1+0x15f0], R6 ;  /* 0x0015f00601007387 */ /* 0x0007e80000100a00 */
[----:B------:R-:W4:Y:S01]  /*1d4440*/  LDL.LU R48, [R1+0x2d30] ;  /* 0x002d300001307983 */ /* 0x000f220000300800 */
[----:B0-----:R-:W-:-:S02]  /*1d4450*/  F2FP.SATFINITE.E5M2.F32.PACK_AB_MERGE_C R5, R59, R53, RZ ;  /* 0x000000353b05723e */ /* 0x001fc400048060ff */
[----:B---3--:R-:W-:-:S05]  /*1d4460*/  F2FP.SATFINITE.E5M2.F32.PACK_AB_MERGE_C R6, R50, R49, RZ ;  /* 0x000000313206723e */ /* 0x008fca00048060ff */
[----:B------:R0:W-:Y:S04]  /*1d4470*/  STL [R1+0x2c48], R6 ;  /* 0x002c480601007387 */ /* 0x0001e80000100800 */
[----:B------:R-:W4:Y:S04]  /*1d4480*/  LDL.LU R49, [R1+0x2d34] ;  /* 0x002d340001317983 */ /* 0x000f280000300800 */
[----:B------:R2:W-:Y:S04]  /*1d4490*/  STL [R1+0x770], R5 ;  /* 0x0007700501007387 */ /* 0x0005e80000100800 */
[----:B------:R-:W3:Y:S04]  /*1d44a0*/  LDL.LU R50, [R1+0x2d38] ;  /* 0x002d380001327983 */ /* 0x000ee80000300800 */
[----:B------:R-:W3:Y:S01]  /*1d44b0*/  LDL.LU R59, [R1+0x2d3c] ;  /* 0x002d3c00013b7983 */ /* 0x000ee20000300800 */
[----:B0-----:R-:W-:-:S02]  /*1d44c0*/  IADD3 R6, P1, PT, R4, R12, RZ ;  /* 0x0000000c04067210 */ /* 0x001fc40007f3e0ff */
[----:B------:R-:W-:-:S03]  /*1d44d0*/  F2FP.SATFINITE.E5M2.F32.PACK_AB_MERGE_C R32, R54, R52, RZ ;  /* 0x000000343620723e */ /* 0x000fc600048060ff */
[----:B------:R-:W-:-:S05]  /*1d44e0*/  IMAD.X R7, R51, 0x1, R11, P1 ;  /* 0x0000000133077824 */ /* 0x000fca00008e060b */
[----:B------:R0:W-:Y:S04]  /*1d44f0*/  STL.64 [R1+0x15e0], R6 ;  /* 0x0015e00601007387 */ /* 0x0001e80000100a00 */
[----:B------:R-:W-:Y:S01]  /*1d4500*/  STL [R1+0x2c54], R32 ;  /* 0x002c542001007387 */ /* 0x000fe20000100800 */
[----:B--2---:R-:W-:Y:S02]  /*1d4510*/  F2FP.SATFINITE.E5M2.F32.PACK_AB_MERGE_C R5, R45, R58, RZ ;  /* 0x0000003a2d05723e */ /* 0x004fe400048060ff */
[----:B0-----:R-:W-:-:S03]  /*1d4520*/  IADD3 R6, P1, PT, R4, R22, RZ ;  /* 0x0000001604067210 */ /* 0x001fc60007f3e0ff */
[----:B------:R0:W-:Y:S04]  /*1d4530*/  STL [R1+0x2c70], R5 ;  /* 0x002c700501007387 */ /* 0x0001e80000100800 */
[----:B------:R-:W2:Y:S01]  /*1d4540*/  LDL.LU R56, [R1+0x2d20] ;  /* 0x002d200001387983 */ /* 0x000ea20000300800 */
[----:B------:R-:W-:-:S03]  /*1d4550*/  IMAD.X R7, R51, 0x1, R21, P1 ;  /* 0x0000000133077824 */ /* 0x000fc600008e0615 */
[----:B------:R-:W2:Y:S04]  /*1d4560*/  LDL.LU R57, [R1+0x2d24] ;  /* 0x002d240001397983 */ /* 0x000ea80000300800 */
[----:B------:R1:W-:Y:S04]  /*1d4570*/  STL.64 [R1+0x15e8], R6 ;  /* 0x0015e80601007387 */ /* 0x0003e80000100a00 */
[----:B------:R-:W2:Y:S04]  /*1d4580*/  LDL.LU R54, [R1+0x2d28] ;  /* 0x002d280001367983 */ /* 0x000ea80000300800 */
[----:B0-----:R-:W2:Y:S01]  /*1d4590*/  LDL.LU R5, [R1+0x2d2c] ;  /* 0x002d2c0001057983 */ /* 0x001ea20000300800 */
[----:B-1----:R-:W-:-:S05]  /*1d45a0*/  F2FP.SATFINITE.E5M2.F32.PACK_AB_MERGE_C R6, R25, R42, RZ ;  /* 0x0000002a1906723e */ /* 0x002fca00048060ff */
[----:B------:R0:W-:Y:S04]  /*1d45b0*/  STL [R1+0x2c6c], R6 ;  /* 0x002c6c0601007387 */ /* 0x0001e80000100800 */
[----:B------:R-:W2:Y:S04]  /*1d45c0*/  LDL.LU R37, [R1+0x2d10] ;  /* 0x002d100001257983 */ /* 0x000ea80000300800 */
[----:B------:R-:W2:Y:S04]  /*1d45d0*/  LDL.LU R25, [R1+0x2d14] ;  /* 0x002d140001197983 */ /* 0x000ea80000300800 */
[----:B------:R-:W2:Y:S04]  /*1d45e0*/  LDL.LU R53, [R1+0x2d18] ;  /* 0x002d180001357983 */ /* 0x000ea80000300800 */
[----:B------:R-:W2:Y:S01]  /*1d45f0*/  LDL.LU R52, [R1+0x2d1c] ;  /* 0x002d1c0001347983 */ /* 0x000ea20000300800 */
[----:B0-----:R-:W-:-:S02]  /*1d4600*/  IADD3 R6, P1, PT, R4, R24, RZ ;  /* 0x0000001804067210 */ /* 0x001fc40007f3e0ff */
[----:B------:R-:W-:-:S03]  /*1d4610*/  F2FP.SATFINITE.E5M2.F32.PACK_AB_MERGE_C R0, R0, R35, RZ ;  /* 0x000000230000723e */ /* 0x000fc600048060ff */
[----:B------:R-:W-:Y:S02]  /*1d4620*/  IMAD.X R7, R51, 0x1, R23, P1 ;  /* 0x0000000133077824 */ /* 0x000fe400008e0617 */
[----:B------:R0:W-:Y:S04]  /*1d4630*/  STL [R1+0x2d40], R0 ;  /* 0x002d400001007387 */ /* 0x0001e80000100800 */
[----:B------:R-:W2:Y:S04]  /*1d4640*/  LDL.LU R45, [R1+0x2d00] ;  /* 0x002d0000012d7983 */ /* 0x000ea80000300800 */
[----:B------:R-:W2:Y:S04]  /*1d4650*/  LDL.LU R42, [R1+0x2d04] ;  /* 0x002d0400012a7983 */ /* 0x000ea80000300800 */
[----:B------:R-:W2:Y:S04]  /*1d4660*/  LDL.LU R60, [R1+0x2d08] ;  /* 0x002d0800013c7983 */ /* 0x000ea80000300800 */
[----:B------:R1:W-:Y:S04]  /*1d4670*/  STL.64 [R1+0x15d8], R6 ;  /* 0x0015d80601007387 */ /* 0x0003e80000100a00 */
[----:B------:R-:W2:Y:S04]  /*1d4680*/  LDL.LU R61, [R1+0x2d0c] ;  /* 0x002d0c00013d7983 */ /* 0x000ea80000300800 */
[----:B------:R-:W2:Y:S04]  /*1d4690*/  LDL.LU R35, [R1+0x2cf0] ;  /* 0x002cf00001237983 */ /* 0x000ea80000300800 */
[----:B0-----:R-:W2:Y:S04]  /*1d46a0*/  LDL.LU R0, [R1+0x2cf4] ;  /* 0x002cf40001007983 */ /* 0x001ea80000300800 */
[----:B-1----:R-:W2:Y:S04]  /*1d46b0*/  LDL.LU R6, [R1+0x2cf8] ;  /* 0x002cf80001067983 */ /* 0x002ea80000300800 */
[----:B------:R-:W2:Y:S04]  /*1d46c0*/  LDL.LU R7, [R1+0x2cfc] ;  /* 0x002cfc0001077983 */ /* 0x000ea80000300800 */
[----:B------:R-:W2:Y:S04]  /*1d46d0*/  LDL.LU R44, [R1+0x2ce0] ;  /* 0x002ce000012c7983 */ /* 0x000ea80000300800 */
[----:B------:R-:W2:Y:S04]  /*1d46e0*/  LDL.LU R32, [R1+0x2ce4] ;  /* 0x002ce40001207983 */ /* 0x000ea80000300800 */
[----:B------:R-:W2:Y:S04]  /*1d46f0*/  LDL.LU R33, [R1+0x2ce8] ;  /* 0x002ce80001217983 */ /* 0x000ea80000300800 */
[----:B------:R-:W2:Y:S01]  /*1d4700*/  LDL.LU R58, [R1+0x2cec] ;  /* 0x002cec00013a7983 */ /* 0x000ea20000300800 */
[----:B----4-:R-:W-:-:S03]  /*1d4710*/  F2FP.SATFINITE.E5M2.F32.PACK_AB_MERGE_C R41, R49, R48, RZ ;  /* 0x000000303129723e */ /* 0x010fc600048060ff */
[----:B------:R-:W4:Y:S04]  /*1d4720*/  LDL.LU R48, [R1+0x2cc8] ;  /* 0x002cc80001307983 */ /* 0x000f280000300800 */
[----:B------:R-:W-:Y:S01]  /*1d4730*/  STL [R1+0x2c88], R41 ;  /* 0x002c882901007387 */ /* 0x000fe20000100800 */
[----:B---3--:R-:W-:-:S03]  /*1d4740*/  F2FP.SATFINITE.E5M2.F32.PACK_AB_MERGE_C R40, R59, R50, RZ ;  /* 0x000000323b28723e */ /* 0x008fc600048060ff */
[----:B------:R-:W4:Y:S04]  /*1d4750*/  LDL.LU R59, [R1+0x2ccc] ;  /* 0x002ccc00013b7983 */ /* 0x000f280000300800 */
[----:B------:R0:W-:Y:S04]  /*1d4760*/  STL [R1+0x2c84], R40 ;  /* 0x002c842801007387 */ /* 0x0001e80000100800 */
[----:B------:R-:W3:Y:S04]  /*1d4770*/  LDL.LU R50, [R1+0x14c] ;  /* 0x00014c0001327983 */ /* 0x000ee80000300800 */
[----:B------:R-:W3:Y:S01]  /*1d4780*/  LDL.LU R49, [R1+0xd8] ;  /* 0x0000d80001317983 */ /* 0x000ee20000300800 */
[----:B0-----:R-:W-:-:S05]  /*1d4790*/  IADD3 R40, P1, PT, R4, R16, RZ ;  /* 0x0000001004287210 */ /* 0x001fca0007f3e0ff */
[----:B------:R-:W-:-:S05]  /*1d47a0*/  IMAD.X R41, R51, 0x1, R15, P1 ;  /* 0x0000000133297824 */ /* 0x000fca00008e060f */
[----:B------:R0:W-:Y:S04]  /*1d47b0*/  STL.64 [R1+0x15d0], R40 ;  /* 0x0015d02801007387 */ /* 0x0001e80000100a00 */
[----:B0-----:R-:W3:Y:S01]  /*1d47c0*/  LDL.LU.64 R40, [R1+0x88c0] ;  /* 0x0088c00001287983 */ /* 0x001ee20000300a00 */
[----:B--2---:R-:W-:Y:S02]  /*1d47d0*/  F2FP.SATFINITE.E5M2.F32.PACK_AB_MERGE_C R57, R57, R56, RZ ;  /* 0x000000383939723e */ /* 0x004fe400048060ff */
[----:B------:R-:W-:-:S03]  /*1d47e0*/  IADD3 R56, P1, PT, R4, R14, RZ ;  /* 0x0000000e04387210 */ /* 0x000fc60007f3e0ff */
[----:B------:R0:W-:Y:S01]  /*1d47f0*/  STL [R1+0x2c98], R57 ;  /* 0x002c983901007387 */ /* 0x0001e20000100800 */
[----:B------:R-:W-:Y:S01]  /*1d4800*/  F2FP.SATFINITE.E5M2.F32.PACK_AB_MERGE_C R5, R5, R54, RZ ;  /* 0x000000360505723e */ /* 0x000fe200048060ff */
[----:B0-----:R-:W-:Y:S02]  /*1d4810*/  IMAD.X R57, R51, 0x1, R13, P1 ;  /* 0x0000000133397824 */ /* 0x001fe400008e060d */
[----:B------:R-:W2:Y:S04]  /*1d4820*/  LDL.LU R51, [R1+0x88b8] ;  /* 0x0088b80001337983 */ /* 0x000ea80000300800 */
[----:B------:R0:W-:Y:S04]  /*1d4830*/  STL.64 [R1+0x15c8], R56 ;  /* 0x0015c83801007387 */ /* 0x0001e80000100a00 */
[----:B0-----:R-:W2:Y:S04]  /*1d4840*/  LDL.LU.64 R56, [R1+0x88b0] ;  /* 0x0088b00001387983 */ /* 0x001ea80000300a00 */
[----:B------:R-:W2:Y:S04]  /*1d4850*/  LDL.LU R54, [R1+0x88a8] ;  /* 0x0088a80001367983 */ /* 0x000ea80000300800 */
[----:B------:R0:W-:Y:S02]  /*1d4860*/  STL [R1+0x2c94], R5 ;  /* 0x002c940501007387 */ /* 0x0001e40000100800 */
[----:B0-----:R-:W-:Y:S01]  /*1d4870*/  F2FP.SATFINITE.E5M2.F32.PACK_AB_MERGE_C R5, R25, R37, RZ ;  /* 0x000000251905723e */ /* 0x001fe200048060ff */
[----:B------:R-:W-:Y:S01]  /*1d4880*/  VIADD R25, R4, UR6 ;  /* 0x0000000604197c36 */ /* 0x000fe20008000000 */
[----:B------:R-:W-:Y:S01]  /*1d4890*/  F2FP.SATFINITE.E5M2.F32.PACK_AB_MERGE_C R4, R52, R53, RZ ;  /* 0x000000353404723e */ /* 0x000fe200048060ff */
[----:B------:R-:W0:Y:S02]  /*1d48a0*/  LDCU UR6, c[0x0][0x3b8] ;  /* 0x00007700ff0677ac */ /* 0x000e240008000800 */
[----:B------:R-:W-:Y:S01]  /*1d48b0*/  STL [R1+0x2ca4], R5 ;  /* 0x002ca40501007387 */ /* 0x000fe20000100800 */
[----:B------:R-:W-:-:S03]  /*1d48c0*/  SHF.R.S32.HI R37, RZ, 0x1f, R25 ;  /* 0x0000001fff257819 */ /* 0x000fc60000011419 */
[----:B------:R-:W2:Y:S04]  /*1d48d0*/  LDL.LU R53, [R1+0x148] ;  /* 0x0001480001357983 */ /* 0x000ea80000300800 */
[----:B------:R-:W2:Y:S04]  /*1d48e0*/  LDL.LU R52, [R1+0xd4] ;  /* 0x0000d40001347983 */ /* 0x000ea80000300800 */
[----:B------:R1:W-:Y:S01]  /*1d48f0*/  STL [R1+0x2ca0], R4 ;  /* 0x002ca00401007387 */ /* 0x0003e20000100800 */
[----:B------:R-:W-:Y:S02]  /*1d4900*/  F2FP.SATFINITE.E5M2.F32.PACK_AB_MERGE_C R42, R42, R45, RZ ;  /* 0x0000002d2a2a723e */ /* 0x000fe400048060ff */
[----:B-1----:R-:W-:-:S05]  /*1d4910*/  IADD3 R4, P1, PT, R25, R20, RZ ;  /* 0x0000001419047210 */ /* 0x002fca0007f3e0ff */
[----:B------:R-:W-:Y:S01]  /*1d4920*/  IMAD.X R5, R37, 0x1, R19, P1 ;  /* 0x0000000125057824 */ /* 0x000fe200008e0613 */
[----:B------:R-:W-:Y:S02]  /*1d4930*/  F2FP.SATFINITE.E5M2.F32.PACK_AB_MERGE_C R61, R61, R60, RZ ;  /* 0x0000003c3d3d723e */ /* 0x000fe400048060ff */
[----:B------:R-:W-:Y:S02]  /*1d4940*/  IADD3 R60, P1, PT, R25, R10, RZ ;  /* 0x0000000a193c7210 */ /* 0x000fe40007f3e0ff */
[----:B------:R1:W-:Y:S01]  /*1d4950*/  STL.64 [R1+0x15c0], R4 ;  /* 0x0015c00401007387 */ /* 0x0003e20000100a00 */
[----:B------:R-:W-:-:S03]  /*1d4960*/  F2FP.SATFINITE.E5M2.F32.PACK_AB_MERGE_C R0, R0, R35, RZ ;  /* 0x000000230000723e */ /* 0x000fc600048060ff */
[----:B-1----:R-:W2:Y:S04]  /*1d4970*/  LDL.LU.64 R4, [R1+0x88a0] ;  /* 0x0088a00001047983 */ /* 0x002ea80000300a00 */
[----:B------:R-:W2:Y:S04]  /*1d4980*/  LDL.LU R45, [R1+0x889c] ;  /* 0x00889c00012d7983 */ /* 0x000ea80000300800 */
[----:B------:R1:W-:Y:S04]  /*1d4990*/  STL [R1+0x2cb4], R42 ;  /* 0x002cb42a01007387 */ /* 0x0003e80000100800 */
[----:B-1----:R-:W2:Y:S04]  /*1d49a0*/  LDL.LU R42, [R1+0x8898] ;  /* 0x00889800012a7983 */ /* 0x002ea80000300800 */
[----:B------:R1:W-:Y:S01]  /*1d49b0*/  STL [R1+0x2cb0], R61 ;  /* 0x002cb03d01007387 */ /* 0x0003e20000100800 */
[----:B------:R-:W-:Y:S01]  /*1d49c0*/  F2FP.SATFINITE.E5M2.F32.PACK_AB_MERGE_C R7, R7, R6, RZ ;  /* 0x000000060707723e */ /* 0x000fe200048060ff */
[----:B-1----:R-:W-:Y:S01]  /*1d49d0*/  IMAD.X R61, R37, 0x1, R9, P1 ;  /* 0x00000001253d7824 */ /* 0x002fe200008e0609 */
[----:B------:R-:W-:-:S04]  /*1d49e0*/  IADD3 R6, P1, PT, R25, R18, RZ ;  /* 0x0000001219067210 */ /* 0x000fc80007f3e0ff */
[----:B------:R1:W-:Y:S04]  /*1d49f0*/  STL.64 [R1+0x15b8], R60 ;  /* 0x0015b83c01007387 */ /* 0x0003e80000100a00 */
[----:B-1----:R-:W2:Y:S04]  /*1d4a00*/  LDL.LU.64 R60, [R1+0x8890] ;  /* 0x00889000013c7983 */ /* 0x002ea80000300a00 */
[----:B------:R-:W2:Y:S04]  /*1d4a10*/  LDL.LU R35, [R1+0x888c] ;  /* 0x00888c0001237983 */ /* 0x000ea80000300800 */
[----:B------:R1:W-:Y:S04]  /*1d4a20*/  STL [R1+0x2cc4], R0 ;  /* 0x002cc40001007387 */ /* 0x0003e80000100800 */
[----:B-1----:R-:W2:Y:S04]  /*1d4a30*/  LDL.LU R0, [R1+0x8888] ;  /* 0x0088880001007983 */ /* 0x002ea80000300800 */
[----:B------:R1:W-:Y:S01]  /*1d4a40*/  STL [R1+0x2cc0], R7 ;  /* 0x002cc00701007387 */ /* 0x0003e20000100800 */
[----:B------:R-:W-:Y:S01]  /*1d4a50*/  F2FP.SATFINITE.E5M2.F32.PACK_AB_MERGE_C R32, R32, R44, RZ ;  /* 0x0000002c2020723e */ /* 0x000fe200048060ff */
[----:B-1----:R-:W-:-:S05]  /*1d4a60*/  IMAD.X R7, R37, 0x1, R17, P1 ;  /* 0x0000000125077824 */ /* 0x002fca00008e0611 */
[----:B------:R1:W-:Y:S04]  /*1d4a70*/  STL.64 [R1+0x15b0], R6 ;  /* 0x0015b00601007387 */ /* 0x0003e80000100a00 */
[----:B-1----:R-:W2:Y:S04]  /*1d4a80*/  LDL.LU.64 R6, [R1+0x8880] ;  /* 0x0088800001067983 */ /* 0x002ea80000300a00 */
[----:B------:R1:W-:Y:S01]  /*1d4a90*/  STL [R1+0x2ce0], R32 ;  /* 0x002ce02001007387 */ /* 0x0003e20000100800 */
[----:B------:R-:W-:Y:S02]  /*1d4aa0*/  F2FP.SATFINITE.E5M2.F32.PACK_AB_MERGE_C R44, R58, R33, RZ ;  /* 0x000000213a2c723e */ /* 0x000fe400048060ff */
[----:B-1----:R-:W-:-:S03]  /*1d4ab0*/  IADD3 R32, P1, PT, R25, R12, RZ ;  /* 0x0000000c19207210 */ /* 0x002fc60007f3e0ff */
[----:B------:R-:W-:Y:S02]  /*1d4ac0*/  STL [R1+0x2cdc], R44 ;  /* 0x002cdc2c01007387 */ /* 0x000fe40000100800 */
[----:B------:R-:W-:-:S05]  /*1d4ad0*/  IMAD.X R33, R37, 0x1, R11, P1 ;  /* 0x0000000125217824 */ /* 0x000fca00008e060b */
[----:B------:R1:W-:Y:S04]  /*1d4ae0*/  STL.64 [R1+0x15a8], R32 ;  /* 0x0015a82001007387 */ /* 0x0003e80000100a00 */
[----:B-1----:R-:W2:Y:S04]  /*1d4af0*/  LDL.LU.64 R32, [R1+0x8878] ;  /* 0x0088780001207983 */ /* 0x002ea80000300a00 */
[----:B------:R-:W2:Y:S01]  /*1d4b00*/  LDL.LU R58, [R1+0x114] ;  /* 0x00011400013a7983 */ /* 0x000ea20000300800 */
[----:B----4-:R-:W-:-:S03]  /*1d4b10*/  F2FP.SATFINITE.E5M2.F32.PACK_AB_MERGE_C R44, R59, R48, RZ ;  /* 0x000000303b2c723e */ /* 0x010fc600048060ff */
[----:B------:R-:W4:Y:S01]  /*1d4b20*/  LDL.LU R59, [R1+0x8c] ;  /* 0x00008c00013b7983 */ /* 0x000f220000300800 */
[----:B---3--:R-:W-:-:S03]  /*1d4b30*/  LOP3.LUT R50, R50, 0xffff, RZ, 0xc0, !PT ;  /* 0x0000ffff32327812 */ /* 0x008fc600078ec0ff */
[----:B------:R1:W-:Y:S01]  /*1d4b40*/  STL [R1+0x2ccc], R44 ;  /* 0x002ccc2c01007387 */ /* 0x0003e20000100800 */
[----:B------:R-:W-:Y:S02]  /*1d4b50*/  LOP3.LUT R48, R49, 0xffff, RZ, 0xc0, !PT ;  /* 0x0000ffff31307812 */ /* 0x000fe400078ec0ff */
[----:B-1----:R-:W-:Y:S02]  /*1d4b60*/  SHF.R.U32.HI R44, RZ, 0x8, R50 ;  /* 0x00000008ff2c7819 */ /* 0x002fe40000011632 */
[--C-:B------:R-:W-:Y:S02]  /*1d4b70*/  PRMT R50, R50, 0x3340, R48.reuse ;  /* 0x0000334032327816 */ /* 0x100fe40000000030 */
[----:B------:R-:W-:Y:S02]  /*1d4b80*/  SHF.R.U32.HI R48, RZ, 0x8, R48 ;  /* 0x00000008ff307819 */ /* 0x000fe40000011630 */
[----:B------:R-:W-:Y:S02]  /*1d4b90*/  LOP3.LUT R44, R44, 0xffff, RZ, 0xc0, !PT ;  /* 0x0000ffff2c2c7812 */ /* 0x000fe400078ec0ff */
[----:B------:R-:W-:-:S04]  /*1d4ba0*/  LOP3.LUT R48, R48, 0xffff, RZ, 0xc0, !PT ;  /* 0x0000ffff30307812 */ /* 0x000fc800078ec0ff */
[----:B------:R-:W-:Y:S02]  /*1d4bb0*/  PRMT R48, R44, 0x3340, R48 ;  /* 0x000033402c307816 */ /* 0x000fe40000000030 */
[----:B--2---:R-:W-:Y:S02]  /*1d4bc0*/  LOP3.LUT R49, R51, 0xffff, RZ, 0xc0, !PT ;  /* 0x0000ffff33317812 */ /* 0x004fe400078ec0ff */
[----:B------:R-:W-:Y:S02]  /*1d4bd0*/  LOP3.LUT R28, R28, 0xffff, RZ, 0xc0, !PT ;  /* 0x0000ffff1c1c7812 */ /* 0x000fe400078ec0ff */
[----:B------:R-:W-:Y:S02]  /*1d4be0*/  LOP3.LUT R44, R53, 0xffff, RZ, 0xc0, !PT ;  /* 0x0000ffff352c7812 */ /* 0x000fe400078ec0ff */
[----:B------:R-:W-:-:S04]  /*1d4bf0*/  PRMT R51, R49, 0x3340, R0 ;  /* 0x0000334031337816 */ /* 0x000fc80000000000 */
[----:B------:R-:W-:-:S05]  /*1d4c00*/  PRMT R50, R50, 0x5410, R51 ;  /* 0x0000541032327816 */ /* 0x000fca0000000033 */
[----:B------:R-:W-:Y:S04]  /*1d4c10*/  STL [R1+0x2e80], R50 ;  /* 0x002e803201007387 */ /* 0x000fe80000100800 */
[----:B------:R1:W-:Y:S01]  /*1d4c20*/  STL [R1+0x2c80], R48 ;  /* 0x002c803001007387 */ /* 0x0003e20000100800 */
[----:B------:R-:W-:Y:S02]  /*1d4c30*/  SHF.R.U32.HI R49, RZ, 0x8, R49 ;  /* 0x00000008ff317819 */ /* 0x000fe40000011631 */
[----:B-1----:R-:W-:-:S04]  /*1d4c40*/  LOP3.LUT R48, R52, 0xffff, RZ, 0xc0, !PT ;  /* 0x0000ffff34307812 */ /* 0x002fc800078ec0ff */
[----:B------:R-:W-:Y:S02]  /*1d4c50*/  PRMT R50, R44, 0x3340, R48 ;  /* 0x000033402c327816 */ /* 0x000fe40000000030 */
[----:B------:R-:W-:-:S04]  /*1d4c60*/  LOP3.LUT R7, R7, 0xffff, RZ, 0xc0, !PT ;  /* 0x0000ffff07077812 */ /* 0x000fc800078ec0ff */
[----:B------:R-:W-:Y:S02]  /*1d4c70*/  PRMT R51, R7, 0x3340, R0 ;  /* 0x0000334007337816 */ /* 0x000fe40000000000 */
[----:B------:R-:W-:Y:S02]  /*1d4c80*/  SHF.R.U32.HI R44, RZ, 0x8, R44 ;  /* 0x00000008ff2c7819 */ /* 0x000fe4000001162c */
[----:B------:R-:W-:Y:S02]  /*1d4c90*/  PRMT R52, R50, 0x5410, R51 ;  /* 0x0000541032347816 */ /* 0x000fe40000000033 */
[----:B------:R-:W-:Y:S02]  /*1d4ca0*/  SHF.R.U32.HI R48, RZ, 0x8, R48 ;  /* 0x00000008ff307819 */ /* 0x000fe40000011630 */
[----:B------:R-:W-:Y:S02]  /*1d4cb0*/  IADD3 R50, P1, PT, R25, R22, RZ ;  /* 0x0000001619327210 */ /* 0x000fe40007f3e0ff */
[----:B------:R-:W-:-:S02]  /*1d4cc0*/  LOP3.LUT R49, R49, 0xffff, RZ, 0xc0, !PT ;  /* 0x0000ffff31317812 */ /* 0x000fc400078ec0ff */
[----:B------:R-:W-:Y:S02]  /*1d4cd0*/  LOP3.LUT R44, R44, 0xffff, RZ, 0xc0, !PT ;  /* 0x0000ffff2c2c7812 */ /* 0x000fe400078ec0ff */
[----:B------:R-:W-:Y:S01]  /*1d4ce0*/  LOP3.LUT R48, R48, 0xffff, RZ, 0xc0, !PT ;  /* 0x0000ffff30307812 */ /* 0x000fe200078ec0ff */
[----:B------:R-:W-:Y:S01]  /*1d4cf0*/  IMAD.X R51, R37, 0x1, R21, P1 ;  /* 0x0000000125337824 */ /* 0x000fe200008e0615 */
[----:B------:R-:W-:Y:S01]  /*1d4d00*/  PRMT R49, R49, 0x3340, R0 ;  /* 0x0000334031317816 */ /* 0x000fe20000000000 */
[----:B------:R1:W-:Y:S01]  /*1d4d10*/  STL [R1+0x2e7c], R52 ;  /* 0x002e7c3401007387 */ /* 0x0003e20000100800 */
[----:B------:R-:W-:-:S03]  /*1d4d20*/  PRMT R48, R44, 0x3340, R48 ;  /* 0x000033402c307816 */ /* 0x000fc60000000030 */
[----:B-1----:R-:W2:Y:S04]  /*1d4d30*/  LDL.LU R52, [R1+0x118] ;  /* 0x0001180001347983 */ /* 0x002ea80000300800 */
[----:B------:R1:W-:Y:S04]  /*1d4d40*/  STL.64 [R1+0x15a0], R50 ;  /* 0x0015a03201007387 */ /* 0x0003e80000100a00 */
[----:B------:R-:W-:Y:S01]  /*1d4d50*/  STL [R1+0x1e0], R49 ;  /* 0x0001e03101007387 */ /* 0x000fe20000100800 */
[----:B------:R-:W-:-:S03]  /*1d4d60*/  LOP3.LUT R44, R58, 0xffff, RZ, 0xc0, !PT ;  /* 0x0000ffff3a2c7812 */ /* 0x000fc600078ec0ff */
[----:B------:R4:W-:Y:S01]  /*1d4d70*/  STL [R1+0x2c74], R48 ;  /* 0x002c743001007387 */ /* 0x0009e20000100800 */
[----:B-1----:R-:W-:Y:S02]  /*1d4d80*/  PRMT R50, R28, 0x3340, R0 ;  /* 0x000033401c327816 */ /* 0x002fe40000000000 */
[----:B----4-:R-:W-:-:S04]  /*1d4d90*/  LOP3.LUT R48, R59, 0xffff, RZ, 0xc0, !PT ;  /* 0x0000ffff3b307812 */ /* 0x010fc800078ec0ff */
[----:B------:R-:W-:-:S04]  /*1d4da0*/  PRMT R49, R44, 0x3340, R48 ;  /* 0x000033402c317816 */ /* 0x000fc80000000030 */
[----:B------:R-:W-:Y:S02]  /*1d4db0*/  PRMT R49, R49, 0x5410, R50 ;  /* 0x0000541031317816 */ /* 0x000fe40000000032 */
[----:B------:R-:W-:-:S03]  /*1d4dc0*/  IADD3 R50, P1, PT, R25, R24, RZ ;  /* 0x0000001819327210 */ /* 0x000fc60007f3e0ff */
[----:B------:R1:W-:Y:S02]  /*1d4dd0*/  STL [R1+0x2e78], R49 ;  /* 0x002e783101007387 */ /* 0x0003e40000100800 */
[----:B------:R-:W-:Y:S02]  /*1d4de0*/  IMAD.X R51, R37, 0x1, R23, P1 ;  /* 0x0000000125337824 */ /* 0x000fe400008e0617 */
[----:B------:R-:W3:Y:S04]  /*1d4df0*/  LDL.LU R58, [R1+0x1b0] ;  /* 0x0001b000013a7983 */ /* 0x000ee80000300800 */
[----:B------:R-:W4:Y:S01]  /*1d4e00*/  LDL.LU R59, [R1+0x180] ;  /* 0x00018000013b7983 */ /* 0x000f220000300800 */
[----:B-1----:R-:W-:-:S03]  /*1d4e10*/  SHF.R.U32.HI R49, RZ, 0x8, R7 ;  /* 0x00000008ff317819 */ /* 0x002fc60000011607 */
[----:B------:R1:W-:Y:S04]  /*1d4e20*/  STL.64 [R1+0x1598], R50 ;  /* 0x0015983201007387 */ /* 0x0003e80000100a00 */
[----:B------:R-:W4:Y:S01]  /*1d4e30*/  LDL.LU R7, [R1+0x1a8] ;  /* 0x0001a80001077983 */ /* 0x000f220000300800 */
[----:B------:R-:W-:Y:S02]  /*1d4e40*/  SHF.R.U32.HI R44, RZ, 0x8, R44 ;  /* 0x00000008ff2c7819 */ /* 0x000fe4000001162c */
[----:B------:R-:W-:Y:S02]  /*1d4e50*/  SHF.R.U32.HI R48, RZ, 0x8, R48 ;  /* 0x00000008ff307819 */ /* 0x000fe40000011630 */
[----:B------:R-:W-:Y:S02]  /*1d4e60*/  LOP3.LUT R44, R44, 0xffff, RZ, 0xc0, !PT ;  /* 0x0000ffff2c2c7812 */ /* 0x000fe400078ec0ff */
[----:B------:R-:W-:-:S02]  /*1d4e70*/  LOP3.LUT R48, R48, 0xffff, RZ, 0xc0, !PT ;  /* 0x0000ffff30307812 */ /* 0x000fc400078ec0ff */
[----:B------:R-:W-:Y:S02]  /*1d4e80*/  LOP3.LUT R49, R49, 0xffff, RZ, 0xc0, !PT ;  /* 0x0000ffff31317812 */ /* 0x000fe400078ec0ff */
[----:B------:R-:W-:Y:S02]  /*1d4e90*/  PRMT R44, R44, 0x3340, R48 ;  /* 0x000033402c2c7816 */ /* 0x000fe40000000030 */
[----:B------:R-:W-:Y:S02]  /*1d4ea0*/  IADD3 R48, P1, PT, R25, R16, RZ ;  /* 0x0000001019307210 */ /* 0x000fe40007f3e0ff */
[----:B-1----:R-:W-:Y:S02]  /*1d4eb0*/  PRMT R50, R49, 0x3340, R0 ;  /* 0x0000334031327816 */ /* 0x002fe40000000000 */
[----:B------:R-:W-:Y:S01]  /*1d4ec0*/  SHF.R.U32.HI R28, RZ, 0x8, R28 ;  /* 0x00000008ff1c7819 */ /* 0x000fe2000001161c */
[----:B------:R-:W-:Y:S02]  /*1d4ed0*/  IMAD.X R49, R37, 0x1, R15, P1 ;  /* 0x0000000125317824 */ /* 0x000fe400008e060f */
[----:B------:R-:W-:Y:S01]  /*1d4ee0*/  STL [R1+0x1d8], R50 ;  /* 0x0001d83201007387 */ /* 0x000fe20000100800 */
[----:B------:R-:W-:-:S03]  /*1d4ef0*/  LOP3.LUT R28, R28, 0xffff, RZ, 0xc0, !PT ;  /* 0x0000ffff1c1c7812 */ /* 0x000fc600078ec0ff */
[----:B------:R1:W-:Y:S04]  /*1d4f00*/  STL [R1+0x2c78], R44 ;  /* 0x002c782c01007387 */ /* 0x0003e80000100800 */
[----:B------:R0:W-:Y:S01]  /*1d4f10*/  STL.64 [R1+0x1590], R48 ;  /* 0x0015903001007387 */ /* 0x0001e20000100a00 */
[----:B-1----:R-:W-:Y:S02]  /*1d4f20*/  LOP3.LUT R44, R36, 0xffff, RZ, 0xc0, !PT ;  /* 0x0000ffff242c7812 */ /* 0x002fe400078ec0ff */
[----:B0-----:R-:W-:Y:S02]  /*1d4f30*/  PRMT R48, R28, 0x3340, R0 ;  /* 0x000033401c307816 */ /* 0x001fe40000000000 */
[----:B------:R-:W-:-:S03]  /*1d4f40*/  LOP3.LUT R36, R35, 0xffff, RZ, 0xc0, !PT ;  /* 0x0000ffff23247812 */ /* 0x000fc600078ec0ff */
[----:B------:R0:W-:Y:S04]  /*1d4f50*/  STL [R1+0x1dc], R48 ;  /* 0x0001dc3001007387 */ /* 0x0001e80000100800 */
[----:B------:R-:W4:Y:S04]  /*1d4f60*/  LDL.LU R35, [R1+0x8870] ;  /* 0x0088700001237983 */ /* 0x000f280000300800 */
[----:B------:R-:W4:Y:S04]  /*1d4f70*/  LDL.LU R51, [R1+0x178] ;  /* 0x0001780001337983 */ /* 0x000f280000300800 */
[----:B------:R-:W4:Y:S04]  /*1d4f80*/  LDL.LU R53, [R1+0x1bc] ;  /* 0x0001bc0001357983 */ /* 0x000f280000300800 */
[----:B------:R1:W-:Y:S01]  /*1d4f90*/  STL [R1+0x2ea0], R44 ;  /* 0x002ea02c01007387 */ /* 0x0003e20000100800 */
[----:B0-----:R-:W-:-:S02]  /*1d4fa0*/  PRMT R48, R44, 0x3340, R0 ;  /* 0x000033402c307816 */ /* 0x001fc40000000000 */
[----:B--2---:R-:W-:Y:S02]  /*1d4fb0*/  LOP3.LUT R28, R52, 0xffff, RZ, 0xc0, !PT ;  /* 0x0000ffff341c7812 */ /* 0x004fe400078ec0ff */
[----:B------:R-:W2:Y:S02]  /*1d4fc0*/  LDL.LU R52, [R1+0x19c] ;  /* 0x00019c0001347983 */ /* 0x000ea40000300800 */
[----:B-1----:R-:W-:Y:S02]  /*1d4fd0*/  PRMT R44, R28, 0x3340, R36 ;  /* 0x000033401c2c7816 */ /* 0x002fe40000000024 */
[----:B------:R-:W-:Y:S02]  /*1d4fe0*/  SHF.R.U32.HI R28, RZ, 0x8, R28 ;  /* 0x00000008ff1c7819 */ /* 0x000fe4000001161c */
[----:B------:R-:W-:Y:S02]  /*1d4ff0*/  PRMT R44, R44, 0x5410, R48 ;  /* 0x000054102c2c7816 */ /* 0x000fe40000000030 */
[----:B------:R-:W-:-:S02]  /*1d5000*/  SHF.R.U32.HI R36, RZ, 0x8, R36 ;  /* 0x00000008ff247819 */ /* 0x000fc40000011624 */
[----:B------:R-:W-:Y:S02]  /*1d5010*/  IADD3 R48, P1, PT, R25, R14, RZ ;  /* 0x0000000e19307210 */ /* 0x000fe40007f3e0ff */
[----:B------:R-:W-:Y:S02]  /*1d5020*/  LOP3.LUT R28, R28, 0xffff, RZ, 0xc0, !PT ;  /* 0x0000ffff1c1c7812 */ /* 0x000fe400078ec0ff */
[----:B------:R-:W-:Y:S01]  /*1d5030*/  LOP3.LUT R36, R36, 0xffff, RZ, 0xc0, !PT ;  /* 0x0000ffff24247812 */ /* 0x000fe200078ec0ff */
[----:B------:R-:W-:Y:S01]  /*1d5040*/  IMAD.X R49, R37, 0x1, R13, P1 ;  /* 0x0000000125317824 */ /* 0x000fe200008e060d */
[----:B------:R-:W-:Y:S02]  /*1d5050*/  STL [R1+0x2e74], R44 ;  /* 0x002e742c01007387 */ /* 0x000fe40000100800 */
[----:B------:R-:W-:Y:S02]  /*1d5060*/  PRMT R37, R28, 0x3340, R36 ;  /* 0x000033401c257816 */ /* 0x000fe40000000024 */
[----:B------:R0:W-:Y:S04]  /*1d5070*/  STL.64 [R1+0x1588], R48 ;  /* 0x0015883001007387 */ /* 0x0001e80000100a00 */
[----:B0-----:R-:W2:Y:S04]  /*1d5080*/  LDL.LU.64 R48, [R1+0x8868] ;  /* 0x0088680001307983 */ /* 0x001ea80000300a00 */
[----:B------:R0:W-:Y:S01]  /*1d5090*/  STL [R1+0x2d50], R37 ;  /* 0x002d502501007387 */ /* 0x0001e20000100800 */
[----:B---3--:R-:W-:-:S02]  /*1d50a0*/  LOP3.LUT R36, R58, 0xffff, RZ, 0xc0, !PT ;  /* 0x0000ffff3a247812 */ /* 0x008fc400078ec0ff */
[----:B----4-:R-:W-:-:S04]  /*1d50b0*/  LOP3.LUT R28, R59, 0xffff, RZ, 0xc0, !PT ;  /* 0x0000ffff3b1c7812 */ /* 0x010fc800078ec0ff */
[----:B------:R-:W-:Y:S02]  /*1d50c0*/  PRMT R44, R28, 0x3340, R0 ;  /* 0x000033401c2c7816 */ /* 0x000fe40000000000 */
[----:B------:R-:W-:-:S04]  /*1d50d0*/  LOP3.LUT R7, R7, 0xffff, RZ, 0xc0, !PT ;  /* 0x0000ffff07077812 */ /* 0x000fc800078ec0ff */
[----:B0-----:R-:W-:-:S04]  /*1d50e0*/  PRMT R37, R36, 0x3340, R7 ;  /* 0x0000334024257816 */ /* 0x001fc80000000007 */
[----:B------:R-:W-:-:S05]  /*1d50f0*/  PRMT R37, R37, 0x5410, R44 ;  /* 0x0000541025257816 */ /* 0x000fca000000002c */
[----:B------:R0:W-:Y:S02]  /*1d5100*/  STL [R1+0x2e70], R37 ;  /* 0x002e702501007387 */ /* 0x0001e40000100800 */
[----:B0-----:R-:W-:Y:S02]  /*1d5110*/  SHF.R.U32.HI R37, RZ, 0x8, R7 ;  /* 0x00000008ff257819 */ /* 0x001fe40000011607 */
[----:B------:R-:W3:Y:S04]  /*1d5120*/  LDL.LU R7, [R1+0x1b4] ;  /* 0x0001b40001077983 */ /* 0x000ee80000300800 */
[----:B------:R-:W4:Y:S04]  /*1d5130*/  LDL.LU R58, [R1+0x184] ;  /* 0x00018400013a7983 */ /* 0x000f280000300800 */
[----:B------:R-:W4:Y:S01]  /*1d5140*/  LDL.LU R59, [R1+0x1ac] ;  /* 0x0001ac00013b7983 */ /* 0x000f220000300800 */
[----:B------:R-:W-:-:S02]  /*1d5150*/  SHF.R.U32.HI R36, RZ, 0x8, R36 ;  /* 0x00000008ff247819 */ /* 0x000fc40000011624 */
[----:B------:R-:W-:Y:S02]  /*1d5160*/  SHF.R.U32.HI R28, RZ, 0x8, R28 ;  /* 0x00000008ff1c7819 */ /* 0x000fe4000001161c */
[----:B------:R-:W-:Y:S02]  /*1d5170*/  LOP3.LUT R36, R36, 0xffff, RZ, 0xc0, !PT ;  /* 0x0000ffff24247812 */ /* 0x000fe400078ec0ff */
[----:B------:R-:W-:Y:S02]  /*1d5180*/  LOP3.LUT R37, R37, 0xffff, RZ, 0xc0, !PT ;  /* 0x0000ffff25257812 */ /* 0x000fe400078ec0ff */
[----:B------:R-:W-:Y:S02]  /*1d5190*/  LOP3.LUT R28, R28, 0xffff, RZ, 0xc0, !PT ;  /* 0x0000ffff1c1c7812 */ /* 0x000fe400078ec0ff */
[----:B------:R-:W-:Y:S02]  /*1d51a0*/  PRMT R37, R36, 0x3340, R37 ;  /* 0x0000334024257816 */ /* 0x000fe40000000025 */
[----:B------:R-:W-:-:S03]  /*1d51b0*/  PRMT R28, R28, 0x3340, R0 ;  /* 0x000033401c1c7816 */ /* 0x000fc60000000000 */
[----:B------:R0:W-:Y:S01]  /*1d51c0*/  STL [R1+0x2c60], R37 ;  /* 0x002c602501007387 */ /* 0x0001e20000100800 */
[----:B------:R-:W-:-:S03]  /*1d51d0*/  LOP3.LUT R36, R51, 0xffff, RZ, 0xc0, !PT ;  /* 0x0000ffff33247812 */ /* 0x000fc600078ec0ff */
[----:B------:R1:W-:Y:S01]  /*1d51e0*/  STL [R1+0x1d0], R28 ;  /* 0x0001d01c01007387 */ /* 0x0003e20000100800 */
[----:B0-----:R-:W-:Y:S02]  /*1d51f0*/  LOP3.LUT R37, R53, 0xffff, RZ, 0xc0, !PT ;  /* 0x0000ffff35257812 */ /* 0x001fe400078ec0ff */
[----:B------:R-:W-:Y:S01]  /*1d5200*/  PRMT R44, R36, 0x3340, R0 ;  /* 0x00003340242c7816 */ /* 0x000fe20000000000 */
[----:B-1----:R-:W-:Y:S01]  /*1d5210*/  VIADD R28, R25, UR6 ;  /* 0x00000006191c7c36 */ /* 0x002fe20008000000 */
[----:B------:R-:W-:Y:S01]  /*1d5220*/  SHF.R.U32.HI R36, RZ, 0x8, R36 ;  /* 0x00000008ff247819 */ /* 0x000fe20000011624 */
[----:B------:R-:W0:Y:S03]  /*1d5230*/  LDCU UR6, c[0x0][0x3b8] ;  /* 0x00007700ff0677ac */ /* 0x000e260008000800 */
[----:B------:R-:W-:Y:S02]  /*1d5240*/  LOP3.LUT R36, R36, 0xffff, RZ, 0xc0, !PT ;  /* 0x0000ffff24247812 */ /* 0x000fe400078ec0ff */
[----:B--2---:R-:W-:-:S04]  /*1d5250*/  LOP3.LUT R51, R52, 0xffff, RZ, 0xc0, !PT ;  /* 0x0000ffff34337812 */ /* 0x004fc800078ec0ff */
[----:B------:R-:W-:-:S04]  /*1d5260*/  PRMT R25, R37, 0x3340, R51 ;  /* 0x0000334025197816 */ /* 0x000fc80000000033 */
[----:B------:R-:W-:Y:S02]  /*1d5270*/  PRMT R44, R25, 0x5410, R44 ;  /* 0x00005410192c7816 */ /* 0x000fe4000000002c */
[----:B------:R-:W2:Y:S01]  /*1d5280*/  LDL.LU R25, [R1+0x574] ;  /* 0x0005740001197983 */ /* 0x000ea20000300800 */
[----:B------:R-:W-:-:S03]  /*1d5290*/  IADD3 R52, P1, PT, R28, R20, RZ ;  /* 0x000000141c347210 */ /* 0x000fc60007f3e0ff */
[----:B------:R-:W2:Y:S04]  /*1d52a0*/  LDL.LU R50, [R1+0x1a4] ;  /* 0x0001a40001327983 */ /* 0x000ea80000300800 */
[----:B------:R1:W-:Y:S01]  /*1d52b0*/  STL [R1+0x2e6c], R44 ;  /* 0x002e6c2c01007387 */ /* 0x0003e20000100800 */
[----:B------:R-:W-:Y:S02]  /*1d52c0*/  SHF.R.U32.HI R37, RZ, 0x8, R37 ;  /* 0x00000008ff257819 */ /* 0x000fe40000011625 */
[----:B------:R-:W-:Y:S02]  /*1d52d0*/  SHF.R.U32.HI R51, RZ, 0x8, R51 ;  /* 0x00000008ff337819 */ /* 0x000fe40000011633 */
[----:B-1----:R-:W-:-:S05]  /*1d52e0*/  SHF.R.S32.HI R44, RZ, 0x1f, R28 ;  /* 0x0000001fff2c7819 */ /* 0x002fca000001141c */
[----:B------:R-:W-:Y:S01]  /*1d52f0*/  IMAD.X R53, R44, 0x1, R19, P1 ;  /* 0x000000012c357824 */ /* 0x000fe200008e0613 */
[----:B------:R-:W-:-:S04]  /*1d5300*/  LOP3.LUT R37, R37, 0xffff, RZ, 0xc0, !PT ;  /* 0x0000ffff25257812 */ /* 0x000fc800078ec0ff */
[----:B------:R1:W-:Y:S02]  /*1d5310*/  STL.64 [R1+0x1580], R52 ;  /* 0x0015803401007387 */ /* 0x0003e40000100a00 */
[----:B-1----:R-:W-:Y:S02]  /*1d5320*/  LOP3.LUT R52, R51, 0xffff, RZ, 0xc0, !PT ;  /* 0x0000ffff33347812 */ /* 0x002fe400078ec0ff */
[----:B------:R-:W2:Y:S02]  /*1d5330*/  LDL.LU R51, [R1+0x150] ;  /* 0x0001500001337983 */ /* 0x000ea40000300800 */
[----:B------:R-:W-:Y:S02]  /*1d5340*/  PRMT R52, R37, 0x3340, R52 ;  /* 0x0000334025347816 */ /* 0x000fe40000000034 */
[----:B------:R-:W-:Y:S01]  /*1d5350*/  PRMT R37, R36, 0x3340, R0 ;  /* 0x0000334024257816 */ /* 0x000fe20000000000 */
[----:B------:R-:W2:Y:S04]  /*1d5360*/  LDL.LU R53, [R1+0xe4] ;  /* 0x0000e40001357983 */ /* 0x000ea80000300800 */
[----:B------:R-:W-:Y:S04]  /*1d5370*/  STL [R1+0x2c50], R52 ;  /* 0x002c503401007387 */ /* 0x000fe80000100800 */
[----:B------:R1:W-:Y:S01]  /*1d5380*/  STL [R1+0x1c8], R37 ;  /* 0x0001c82501007387 */ /* 0x0003e20000100800 */
[----:B---3--:R-:W-:-:S02]  /*1d5390*/  LOP3.LUT R7, R7, 0xffff, RZ, 0xc0, !PT ;  /* 0x0000ffff07077812 */ /* 0x008fc400078ec0ff */
[----:B----4-:R-:W-:Y:S02]  /*1d53a0*/  LOP3.LUT R36, R58, 0xffff, RZ, 0xc0, !PT ;  /* 0x0000ffff3a247812 */ /* 0x010fe400078ec0ff */
[----:B-1----:R-:W-:Y:S02]  /*1d53b0*/  LOP3.LUT R37, R59, 0xffff, RZ, 0xc0, !PT ;  /* 0x0000ffff3b257812 */ /* 0x002fe400078ec0ff */
[----:B------:R-:W-:Y:S02]  /*1d53c0*/  PRMT R58, R36, 0x3340, R0 ;  /* 0x00003340243a7816 */ /* 0x000fe40000000000 */
[----:B------:R-:W-:-:S04]  /*1d53d0*/  PRMT R52, R7, 0x3340, R37 ;  /* 0x0000334007347816 */ /* 0x000fc80000000025 */
[----:B------:R-:W-:Y:S02]  /*1d53e0*/  PRMT R52, R52, 0x5410, R58 ;  /* 0x0000541034347816 */ /* 0x000fe4000000003a */
[----:B------:R-:W-:Y:S02]  /*1d53f0*/  IADD3 R58, P1, PT, R28, R10, RZ ;  /* 0x0000000a1c3a7210 */ /* 0x000fe40007f3e0ff */
[----:B------:R-:W-:Y:S02]  /*1d5400*/  SHF.R.U32.HI R7, RZ, 0x8, R7 ;  /* 0x00000008ff077819 */ /* 0x000fe40000011607 */
[----:B------:R-:W-:Y:S01]  /*1d5410*/  SHF.R.U32.HI R37, RZ, 0x8, R37 ;  /* 0x00000008ff257819 */ /* 0x000fe20000011625 */
[----:B------:R-:W-:Y:S01]  /*1d5420*/  IMAD.X R59, R44, 0x1, R9, P1 ;  /* 0x000000012c3b7824 */ /* 0x000fe200008e0609 */
[----:B------:R-:W-:Y:S01]  /*1d5430*/  LOP3.LUT R7, R7, 0xffff, RZ, 0xc0, !PT ;  /* 0x0000ffff07077812 */ /* 0x000fe200078ec0ff */
[----:B------:R-:W-:Y:S01]  /*1d5440*/  STL [R1+0x2e68], R52 ;  /* 0x002e683401007387 */ /* 0x000fe20000100800 */
[----:B------:R-:W-:-:S03]  /*1d5450*/  LOP3.LUT R37, R37, 0xffff, RZ, 0xc0, !PT ;  /* 0x0000ffff25257812 */ /* 0x000fc600078ec0ff */
[----:B------:R1:W-:Y:S01]  /*1d5460*/  STL.64 [R1+0x1578], R58 ;  /* 0x0015783a01007387 */ /* 0x0003e20000100a00 */
[----:B------:R-:W-:-:S03]  /*1d5470*/  PRMT R37, R7, 0x3340, R37 ;  /* 0x0000334007257816 */ /* 0x000fc60000000025 */
[----:B-1----:R-:W3:Y:S04]  /*1d5480*/  LDL.LU R58, [R1+0x8864] ;  /* 0x00886400013a7983 */ /* 0x002ee80000300800 */
[----:B------:R-:W4:Y:S04]  /*1d5490*/  LDL.LU R52, [R1+0x154] ;  /* 0x0001540001347983 */ /* 0x000f280000300800 */
[----:B------:R-:W3:Y:S04]  /*1d54a0*/  LDL.LU R59, [R1+0xe8] ;  /* 0x0000e800013b7983 */ /* 0x000ee80000300800 */
[----:B------:R-:W3:Y:S04]  /*1d54b0*/  LDL.LU R7, [R1+0x124] ;  /* 0x0001240001077983 */ /* 0x000ee80000300800 */
[----:B------:R1:W-:Y:S01]  /*1d54c0*/  STL [R1+0x2c44], R37 ;  /* 0x002c442501007387 */ /* 0x0003e20000100800 */
[----:B--2---:R-:W-:-:S02]  /*1d54d0*/  LOP3.LUT R25, R25, 0xffff, RZ, 0xc0, !PT ;  /* 0x0000ffff19197812 */ /* 0x004fc400078ec0ff */
[----:B-1----:R-:W-:Y:S02]  /*1d54e0*/  LOP3.LUT R37, R50, 0xffff, RZ, 0xc0, !PT ;  /* 0x0000ffff32257812 */ /* 0x002fe400078ec0ff */
[----:B------:R-:W-:Y:S02]  /*1d54f0*/  SHF.R.U32.HI R50, RZ, 0x8, R36 ;  /* 0x00000008ff327819 */ /* 0x000fe40000011624 */
[----:B------:R-:W-:Y:S02]  /*1d5500*/  SHF.R.U32.HI R36, RZ, 0x8, R25 ;  /* 0x00000008ff247819 */ /* 0x000fe40000011619 */
[----:B------:R-:W-:Y:S02]  /*1d5510*/  LOP3.LUT R50, R50, 0xffff, RZ, 0xc0, !PT ;  /* 0x0000ffff32327812 */ /* 0x000fe400078ec0ff */
[--C-:B------:R-:W-:Y:S02]  /*1d5520*/  PRMT R25, R25, 0x3340, R37.reuse ;  /* 0x0000334019197816 */ /* 0x100fe40000000025 */
[----:B------:R-:W-:-:S02]  /*1d5530*/  SHF.R.U32.HI R37, RZ, 0x8, R37 ;  /* 0x00000008ff257819 */ /* 0x000fc40000011625 */
[----:B------:R-:W-:Y:S02]  /*1d5540*/  PRMT R50, R50, 0x3340, R0 ;  /* 0x0000334032327816 */ /* 0x000fe40000000000 */
[----:B------:R-:W-:Y:S02]  /*1d5550*/  LOP3.LUT R36, R36, 0xffff, RZ, 0xc0, !PT ;  /* 0x0000ffff24247812 */ /* 0x000fe400078ec0ff */
[----:B------:R-:W-:Y:S01]  /*1d5560*/  LOP3.LUT R37, R37, 0xffff, RZ, 0xc0, !PT ;  /* 0x0000ffff25257812 */ /* 0x000fe200078ec0ff */
[----:B------:R1:W-:Y:S03]  /*1d5570*/  STL [R1+0x1bc], R50 ;  /* 0x0001bc3201007387 */ /* 0x0003e60000100800 */
[----:B-1----:R-:W-:Y:S02]  /*1d5580*/  PRMT R50, R36, 0x3340, R37 ;  /* 0x0000334024327816 */ /* 0x002fe40000000025 */
[----:B------:R-:W-:-:S03]  /*1d5590*/  LOP3.LUT R36, R49, 0xffff, RZ, 0xc0, !PT ;  /* 0x0000ffff31247812 */ /* 0x000fc600078ec0ff */
[----:B------:R1:W-:Y:S01]  /*1d55a0*/  STL [R1+0x2d34], R50 ;  /* 0x002d343201007387 */ /* 0x0003e20000100800 */
[----:B------:R-:W-:Y:S02]  /*1d55b0*/  LOP3.LUT R37, R51, 0xffff, RZ, 0xc0, !PT ;  /* 0x0000ffff33257812 */ /* 0x000fe400078ec0ff */
[----:B------:R-:W-:Y:S02]  /*1d55c0*/  LOP3.LUT R49, R53, 0xffff, RZ, 0xc0, !PT ;  /* 0x0000ffff35317812 */ /* 0x000fe400078ec0ff */
[----:B------:R-:W-:Y:S02]  /*1d55d0*/  PRMT R51, R36, 0x3340, R0 ;  /* 0x0000334024337816 */ /* 0x000fe40000000000 */
[----:B-1----:R-:W-:Y:S02]  /*1d55e0*/  PRMT R50, R37, 0x3340, R49 ;  /* 0x0000334025327816 */ /* 0x002fe40000000031 */
[----:B------:R-:W-:Y:S02]  /*1d55f0*/  SHF.R.U32.HI R37, RZ, 0x8, R37 ;  /* 0x00000008ff257819 */ /* 0x000fe40000011625 */
[----:B------:R-:W-:-:S02]  /*1d5600*/  SHF.R.U32.HI R49, RZ, 0x8, R49 ;  /* 0x00000008ff317819 */ /* 0x000fc40000011631 */
[----:B------:R-:W-:Y:S02]  /*1d5610*/  PRMT R53, R50, 0x5410, R51 ;  /* 0x0000541032357816 */ /* 0x000fe40000000033 */
[----:B------:R-:W-:Y:S02]  /*1d5620*/  SHF.R.U32.HI R36, RZ, 0x8, R36 ;  /* 0x00000008ff247819 */ /* 0x000fe40000011624 */
[----:B------:R-:W-:Y:S02]  /*1d5630*/  IADD3 R50, P1, PT, R28, R18, RZ ;  /* 0x000000121c327210 */ /* 0x000fe40007f3e0ff */
[----:B------:R-:W-:Y:S02]  /*1d5640*/  LOP3.LUT R37, R37, 0xffff, RZ, 0xc0, !PT ;  /* 0x0000ffff25257812 */ /* 0x000fe400078ec0ff */
[----:B------:R-:W-:Y:S02]  /*1d5650*/  LOP3.LUT R49, R49, 0xffff, RZ, 0xc0, !PT ;  /* 0x0000ffff31317812 */ /* 0x000fe400078ec0ff */
[----:B------:R-:W-:Y:S01]  /*1d5660*/  LOP3.LUT R36, R36, 0xffff, RZ, 0xc0, !PT ;  /* 0x0000ffff24247812 */ /* 0x000fe200078ec0ff */
[----:B------:R-:W-:Y:S01]  /*1d5670*/  IMAD.X R51, R44, 0x1, R17, P1 ;  /* 0x000000012c337824 */ /* 0x000fe200008e0611 */
[----:B------:R-:W-:-:S02]  /*1d5680*/  PRMT R37, R37, 0x3340, R49 ;  /* 0x0000334025257816 */ /* 0x000fc40000000031 */
[----:B------:R-:W-:Y:S01]  /*1d5690*/  PRMT R36, R36, 0x3340, R0 ;  /* 0x0000334024247816 */ /* 0x000fe20000000000 */
[----:B------:R1:W-:Y:S04]  /*1d56a0*/  STL [R1+0x2e60], R53 ;  /* 0x002e603501007387 */ /* 0x0003e80000100800 */
[----:B------:R3:W-:Y:S04]  /*1d56b0*/  STL.64 [R1+0x1570], R50 ;  /* 0x0015703201007387 */ /* 0x0007e80000100a00 */
[----:B------:R-:W-:Y:S04]  /*1d56c0*/  STL [R1+0x2c28], R37 ;  /* 0x002c282501007387 */ /* 0x000fe80000100800 */
[----:B------:R2:W-:Y:S01]  /*1d56d0*/  STL [R1+0x1b4], R36 ;  /* 0x0001b42401007387 */ /* 0x0005e20000100800 */
[----:B-1----:R-:W-:-:S02]  /*1d56e0*/  LOP3.LUT R53, R35, 0xffff, RZ, 0xc0, !PT ;  /* 0x0000ffff23357812 */ /* 0x002fc400078ec0ff */
[----:B----4-:R-:W-:Y:S02]  /*1d56f0*/  LOP3.LUT R49, R52, 0xffff, RZ, 0xc0, !PT ;  /* 0x0000ffff34317812 */ /* 0x010fe400078ec0ff */
[----:B------:R-:W4:Y:S01]  /*1d5700*/  LDL.LU R52, [R1+0x57c] ;  /* 0x00057c0001347983 */ /* 0x000f220000300800 */
[----:B---3--:R-:W-:-:S03]  /*1d5710*/  LOP3.LUT R50, R59, 0xffff, RZ, 0xc0, !PT ;  /* 0x0000ffff3b327812 */ /* 0x008fc600078ec0ff */
[----:B------:R-:W3:Y:S01]  /*1d5720*/  LDL.LU R59, [R1+0x188] ;  /* 0x00018800013b7983 */ /* 0x000ee20000300800 */
[----:B------:R-:W-:-:S03]  /*1d5730*/  LOP3.LUT R51, R7, 0xffff, RZ, 0xc0, !PT ;  /* 0x0000ffff07337812 */ /* 0x000fc600078ec0ff */
[----:B------:R-:W3:Y:S04]  /*1d5740*/  LDL.LU R7, [R1+0x510] ;  /* 0x0005100001077983 */ /* 0x000ee80000300800 */
[----:B------:R-:W3:Y:S01]  /*1d5750*/  LDL.LU R35, [R1+0x8860] ;  /* 0x0088600001237983 */ /* 0x000ee20000300800 */
[----:B------:R-:W-:Y:S02]  /*1d5760*/  LOP3.LUT R48, R48, 0xffff, RZ, 0xc0, !PT ;  /* 0x0000ffff30307812 */ /* 0x000fe400078ec0ff */
[----:B--2---:R-:W-:Y:S02]  /*1d5770*/  PRMT R36, R49, 0x3340, R50 ;  /* 0x0000334031247816 */ /* 0x004fe40000000032 */
[----:B------:R-:W-:Y:S02]  /*1d5780*/  PRMT R37, R48, 0x3340, R0 ;  /* 0x0000334030257816 */ /* 0x000fe40000000000 */
[----:B------:R-:W-:-:S02]  /*1d5790*/  LOP3.LUT R2, R2, 0xffff, RZ, 0xc0, !PT ;  /* 0x0000ffff02027812 */ /* 0x000fc400078ec0ff */
[----:B------:R-:W-:Y:S02]  /*1d57a0*/  PRMT R36, R36, 0x5410, R37 ;  /* 0x0000541024247816 */ /* 0x000fe40000000025 */
[----:B------:R-:W-:-:S03]  /*1d57b0*/  PRMT R37, R2, 0x3340, R0 ;  /* 0x0000334002257816 */ /* 0x000fc60000000000 */
[----:B------:R1:W-:Y:S01]  /*1d57c0*/  STL [R1+0x2e5c], R36 ;  /* 0x002e5c2401007387 */ /* 0x0003e20000100800 */
[----:B------:R-:W-:Y:S02]  /*1d57d0*/  SHF.R.U32.HI R49, RZ, 0x8, R49 ;  /* 0x00000008ff317819 */ /* 0x000fe40000011631 */
[----:B------:R-:W-:Y:S02]  /*1d57e0*/  SHF.R.U32.HI R50, RZ, 0x8, R50 ;  /* 0x00000008ff327819 */ /* 0x000fe40000011632 */
[----:B-1----:R-:W-:Y:S02]  /*1d57f0*/  PRMT R36, R51, 0x3340, R53 ;  /* 0x0000334033247816 */ /* 0x002fe40000000035 */
[----:B------:R-:W-:Y:S02]  /*1d5800*/  SHF.R.U32.HI R51, RZ, 0x8, R51 ;  /* 0x00000008ff337819 */ /* 0x000fe40000011633 */
[----:B------:R-:W-:Y:S02]  /*1d5810*/  PRMT R37, R36, 0x5410, R37 ;  /* 0x0000541024257816 */ /* 0x000fe40000000025 */
[----:B------:R-:W-:-:S02]  /*1d5820*/  IADD3 R36, P1, PT, R28, R12, RZ ;  /* 0x0000000c1c247210 */ /* 0x000fc40007f3e0ff */
[----:B------:R-:W-:Y:S02]  /*1d5830*/  SHF.R.U32.HI R53, RZ, 0x8, R53 ;  /* 0x00000008ff357819 */ /* 0x000fe40000011635 */
[----:B------:R-:W-:Y:S02]  /*1d5840*/  LOP3.LUT R49, R49, 0xffff, RZ, 0xc0, !PT ;  /* 0x0000ffff31317812 */ /* 0x000fe400078ec0ff */
[----:B------:R-:W-:Y:S01]  /*1d5850*/  LOP3.LUT R50, R50, 0xffff, RZ, 0xc0, !PT ;  /* 0x0000ffff32327812 */ /* 0x000fe200078ec0ff */
[----:B------:R1:W-:Y:S01]  /*1d5860*/  STL [R1+0x2e58], R37 ;  /* 0x002e582501007387 */ /* 0x0003e20000100800 */
[----:B------:R-:W-:Y:S02]  /*1d5870*/  LOP3.LUT R51, R51, 0xffff, RZ, 0xc0, !PT ;  /* 0x0000ffff33337812 */ /* 0x000fe400078ec0ff */
[----:B------:R-:W-:Y:S02]  /*1d5880*/  LOP3.LUT R53, R53, 0xffff, RZ, 0xc0, !PT ;  /* 0x0000ffff35357812 */ /* 0x000fe400078ec0ff */
[----:B------:R-:W-:Y:S01]  /*1d5890*/  PRMT R49, R49, 0x3340, R50 ;  /* 0x0000334031317816 */ /* 0x000fe20000000032 */
[----:B-1----:R-:W-:Y:S01]  /*1d58a0*/  IMAD.X R37, R44, 0x1, R11, P1 ;  /* 0x000000012c257824 */ /* 0x002fe200008e060b */
[----:B------:R-:W-:-:S02]  /*1d58b0*/  IADD3 R50, P1, PT, R28, R22, RZ ;  /* 0x000000161c327210 */ /* 0x000fc40007f3e0ff */
[----:B------:R-:W-:Y:S02]  /*1d58c0*/  PRMT R53, R51, 0x3340, R53 ;  /* 0x0000334033357816 */ /* 0x000fe40000000035 */
[----:B------:R-:W-:Y:S01]  /*1d58d0*/  SHF.R.U32.HI R48, RZ, 0x8, R48 ;  /* 0x00000008ff307819 */ /* 0x000fe20000011630 */
[----:B------:R-:W-:Y:S01]  /*1d58e0*/  IMAD.X R51, R44, 0x1, R21, P1 ;  /* 0x000000012c337824 */ /* 0x000fe200008e0615 */
[----:B------:R-:W-:Y:S01]  /*1d58f0*/  SHF.R.U32.HI R2, RZ, 0x8, R2 ;  /* 0x00000008ff027819 */ /* 0x000fe20000011602 */
[----:B------:R1:W-:Y:S01]  /*1d5900*/  STL.64 [R1+0x1568], R36 ;  /* 0x0015682401007387 */ /* 0x0003e20000100a00 */
[----:B------:R-:W-:Y:S02]  /*1d5910*/  LOP3.LUT R48, R48, 0xffff, RZ, 0xc0, !PT ;  /* 0x0000ffff30307812 */ /* 0x000fe400078ec0ff */
[----:B------:R-:W-:Y:S01]  /*1d5920*/  LOP3.LUT R2, R2, 0xffff, RZ, 0xc0, !PT ;  /* 0x0000ffff02027812 */ /* 0x000fe200078ec0ff */
[----:B-1----:R-:W2:Y:S04]  /*1d5930*/  LDL.LU.64 R36, [R1+0x8858] ;  /* 0x0088580001247983 */ /* 0x002ea80000300a00 */
[----:B------:R-:W-:Y:S04]  /*1d5940*/  STL [R1+0x2c1c], R53 ;  /* 0x002c1c3501007387 */ /* 0x000fe80000100800 */
[----:B------:R1:W-:Y:S04]  /*1d5950*/  STL [R1+0x2c14], R49 ;  /* 0x002c143101007387 */ /* 0x0003e80000100800 */
[----:B------:R0:W-:Y:S01]  /*1d5960*/  STL.64 [R1+0x1560], R50 ;  /* 0x0015603201007387 */ /* 0x0001e20000100a00 */
[----:B-1----:R-:W-:-:S02]  /*1d5970*/  PRMT R49, R2, 0x3340, R0 ;  /* 0x0000334002317816 */ /* 0x002fc40000000000 */
[----:B0-----:R-:W-:-:S05]  /*1d5980*/  PRMT R50, R48, 0x3340, R0 ;  /* 0x0000334030327816 */ /* 0x001fca0000000000 */
[----:B------:R-:W-:Y:S04]  /*1d5990*/  STL [R1+0x1b0], R50 ;  /* 0x0001b03201007387 */ /* 0x000fe80000100800 */
[----:B------:R0:W-:Y:S01]  /*1d59a0*/  STL [R1+0x1ac], R49 ;  /* 0x0001ac3101007387 */ /* 0x0001e20000100800 */
[----:B----4-:R-:W-:Y:S02]  /*1d59b0*/  LOP3.LUT R48, R52, 0xffff, RZ, 0xc0, !PT ;  /* 0x0000ffff34307812 */ /* 0x010fe400078ec0ff */
[----:B---3--:R-:W-:Y:S02]  /*1d59c0*/  LOP3.LUT R2, R59, 0xffff, RZ, 0xc0, !PT ;  /* 0x0000ffff3b027812 */ /* 0x008fe400078ec0ff */
[----:B0-----:R-:W-:Y:S02]  /*1d59d0*/  LOP3.LUT R49, R7, 0xffff, RZ, 0xc0, !PT ;  /* 0x0000ffff07317812 */ /* 0x001fe400078ec0ff */
[----:B------:R-:W-:Y:S01]  /*1d59e0*/  PRMT R51, R2, 0x3340, R0 ;  /* 0x0000334002337816 */ /* 0x000fe20000000000 */
[----:B------:R-:W3:Y:S01]  /*1d59f0*/  LDL.LU R7, [R1+0x580] ;  /* 0x0005800001077983 */ /* 0x000ee20000300800 */
[----:B------:R-:W-:-:S02]  /*1d5a00*/  PRMT R50, R48, 0x3340, R49 ;  /* 0x0000334030327816 */ /* 0x000fc40000000031 */
[----:B------:R-:W-:Y:S01]  /*1d5a10*/  SHF.R.U32.HI R48, RZ, 0x8, R48 ;  /* 0x00000008ff307819 */ /* 0x000fe20000011630 */
[----:B------:R-:W4:Y:S01]  /*1d5a20*/  LDL.LU R52, [R1+0x518] ;  /* 0x0005180001347983 */ /* 0x000f220000300800 */
[----:B------:R-:W-:Y:S02]  /*1d5a30*/  SHF.R.U32.HI R49, RZ, 0x8, R49 ;  /* 0x00000008ff317819 */ /* 0x000fe40000011631 */
[----:B------:R-:W-:Y:S02]  /*1d5a40*/  PRMT R53, R50, 0x5410, R51 ;  /* 0x0000541032357816 */ /* 0x000fe40000000033 */
[----:B------:R-:W-:Y:S02]  /*1d5a50*/  IADD3 R50, P1, PT, R28, R24, RZ ;  /* 0x000000181c327210 */ /* 0x000fe40007f3e0ff */
[----:B------:R-:W-:Y:S02]  /*1d5a60*/  SHF.R.U32.HI R2, RZ, 0x8, R2 ;  /* 0x00000008ff027819 */ /* 0x000fe40000011602 */
[----:B------:R-:W-:-:S02]  /*1d5a70*/  LOP3.LUT R48, R48, 0xffff, RZ, 0xc0, !PT ;  /* 0x0000ffff30307812 */ /* 0x000fc400078ec0ff */
[----:B------:R-:W-:Y:S01]  /*1d5a80*/  LOP3.LUT R49, R49, 0xffff, RZ, 0xc0, !PT ;  /* 0x0000ffff31317812 */ /* 0x000fe200078ec0ff */
[----:B------:R-:W-:Y:S01]  /*1d5a90*/  IMAD.X R51, R44, 0x1, R23, P1 ;  /* 0x000000012c337824 */ /* 0x000fe200008e0617 */
[----:B------:R-:W-:Y:S02]  /*1d5aa0*/  LOP3.LUT R2, R2, 0xffff, RZ, 0xc0, !PT ;  /* 0x0000ffff02027812 */ /* 0x000fe400078ec0ff */
[----:B------:R-:W-:Y:S01]  /*1d5ab0*/  PRMT R49, R48, 0x3340, R49 ;  /* 0x0000334030317816 */ /* 0x000fe20000000031 */
[----:B------:R-:W-:Y:S01]  /*1d5ac0*/  STL [R1+0x2e54], R53 ;  /* 0x002e543501007387 */ /* 0x000fe20000100800 */
[----:B------:R-:W-:Y:S02]  /*1d5ad0*/  PRMT R48, R2, 0x3340, R0 ;  /* 0x0000334002307816 */ /* 0x000fe40000000000 */
[----:B------:R-:W-:Y:S01]  /*1d5ae0*/  LOP3.LUT R2, R35, 0xffff, RZ, 0xc0, !PT ;  /* 0x0000ffff23027812 */ /* 0x000fe200078ec0ff */
[----:B------:R0:W-:Y:S04]  /*1d5af0*/  STL.64 [R1+0x1558], R50 ;  /* 0x0015583201007387 */ /* 0x0001e80000100a00 */
[----:B------:R1:W-:Y:S04]  /*1d5b00*/  STL [R1+0x2c00], R49 ;  /* 0x002c003101007387 */ /* 0x0003e80000100800 */
[----:B------:R-:W2:Y:S01]  /*1d5b10*/  LDL.LU R35, [R1+0x8854] ;  /* 0x0088540001237983 */ /* 0x000ea20000300800 */
[----:B------:R-:W-:-:S02]  /*1d5b20*/  LOP3.LUT R34, R34, 0xffff, RZ, 0xc0, !PT ;  /* 0x0000ffff22227812 */ /* 0x000fc400078ec0ff */
[----:B------:R-:W-:Y:S01]  /*1d5b30*/  LOP3.LUT R33, R33, 0xffff, RZ, 0xc0, !PT ;  /* 0x0000ffff21217812 */ /* 0x000fe200078ec0ff */
[----:B------:R1:W-:Y:S01]  /*1d5b40*/  STL [R1+0x1a8], R48 ;  /* 0x0001a83001007387 */ /* 0x0003e20000100800 */
[----:B0-----:R-:W-:-:S03]  /*1d5b50*/  PRMT R50, R34, 0x3340, R0 ;  /* 0x0000334022327816 */ /* 0x001fc60000000000 */
[----:B-1----:R-:W4:Y:S04]  /*1d5b60*/  LDL.LU R49, [R1+0x58c] ;  /* 0x00058c0001317983 */ /* 0x002f280000300800 */
[----:B------:R-:W4:Y:S01]  /*1d5b70*/  LDL.LU R59, [R1+0x17c] ;  /* 0x00017c00013b7983 */ /* 0x000f220000300800 */
[----:B------:R-:W-:-:S03]  /*1d5b80*/  PRMT R48, R2, 0x3340, R33 ;  /* 0x0000334002307816 */ /* 0x000fc60000000021 */
[----:B------:R0:W-:Y:S01]  /*1d5b90*/  STL [R1+0x8578], R34 ;  /* 0x0085782201007387 */ /* 0x0001e20000100800 */
[----:B------:R-:W-:Y:S02]  /*1d5ba0*/  SHF.R.U32.HI R2, RZ, 0x8, R2 ;  /* 0x00000008ff027819 */ /* 0x000fe40000011602 */
[----:B------:R-:W-:Y:S02]  /*1d5bb0*/  SHF.R.U32.HI R33, RZ, 0x8, R33 ;  /* 0x00000008ff217819 */ /* 0x000fe40000011621 */
[----:B------:R-:W-:Y:S02]  /*1d5bc0*/  LOP3.LUT R2, R2, 0xffff, RZ, 0xc0, !PT ;  /* 0x0000ffff02027812 */ /* 0x000fe400078ec0ff */
[----:B0-----:R-:W-:Y:S02]  /*1d5bd0*/  PRMT R34, R48, 0x5410, R50 ;  /* 0x0000541030227816 */ /* 0x001fe40000000032 */
[----:B------:R-:W-:Y:S02]  /*1d5be0*/  IADD3 R50, P1, PT, R28, R16, RZ ;  /* 0x000000101c327210 */ /* 0x000fe40007f3e0ff */
[----:B------:R-:W-:-:S03]  /*1d5bf0*/  LOP3.LUT R33, R33, 0xffff, RZ, 0xc0, !PT ;  /* 0x0000ffff21217812 */ /* 0x000fc600078ec0ff */
[----:B------:R-:W-:Y:S01]  /*1d5c00*/  IMAD.X R51, R44, 0x1, R15, P1 ;  /* 0x000000012c337824 */ /* 0x000fe200008e060f */
[----:B------:R-:W-:Y:S01]  /*1d5c10*/  PRMT R33, R2, 0x3340, R33 ;  /* 0x0000334002217816 */ /* 0x000fe20000000021 */
[----:B------:R-:W-:Y:S04]  /*1d5c20*/  STL [R1+0x2e50], R34 ;  /* 0x002e502201007387 */ /* 0x000fe80000100800 */
[----:B------:R0:W-:Y:S04]  /*1d5c30*/  STL.64 [R1+0x1548], R50 ;  /* 0x0015483201007387 */ /* 0x0001e80000100a00 */
[----:B0-----:R-:W4:Y:S04]  /*1d5c40*/  LDL.LU R50, [R1+0x8850] ;  /* 0x0088500001327983 */ /* 0x001f280000300800 */
[----:B------:R0:W-:Y:S01]  /*1d5c50*/  STL [R1+0x842c], R33 ;  /* 0x00842c2101007387 */ /* 0x0001e20000100800 */
[----:B--2---:R-:W-:-:S03]  /*1d5c60*/  LOP3.LUT R2, R35, 0xffff, RZ, 0xc0, !PT ;  /* 0x0000ffff23027812 */ /* 0x004fc600078ec0ff */
[----:B------:R-:W2:Y:S01]  /*1d5c70*/  LDL.LU R35, [R1+0x884c] ;  /* 0x00884c0001237983 */ /* 0x000ea20000300800 */
[----:B---3--:R-:W-:Y:S02]  /*1d5c80*/  LOP3.LUT R7, R7, 0xffff, RZ, 0xc0, !PT ;  /* 0x0000ffff07077812 */ /* 0x008fe400078ec0ff */
[----:B----4-:R-:W-:Y:S02]  /*1d5c90*/  LOP3.LUT R34, R52, 0xffff, RZ, 0xc0, !PT ;  /* 0x0000ffff34227812 */ /* 0x010fe400078ec0ff */
[----:B------:R-:W-:Y:S02]  /*1d5ca0*/  PRMT R48, R2, 0x3340, R0 ;  /* 0x0000334002307816 */ /* 0x000fe40000000000 */
[----:B0-----:R-:W-:-:S04]  /*1d5cb0*/  PRMT R33, R7, 0x3340, R34 ;  /* 0x0000334007217816 */ /* 0x001fc80000000022 */
[----:B------:R-:W-:Y:S02]  /*1d5cc0*/  PRMT R33, R33, 0x5410, R48 ;  /* 0x0000541021217816 */ /* 0x000fe40000000030 */
[----:B------:R-:W-:Y:S02]  /*1d5cd0*/  IADD3 R52, P1, PT, R28, R14, RZ ;  /* 0x0000000e1c347210 */ /* 0x000fe40007f3e0ff */
[----:B------:R-:W-:Y:S01]  /*1d5ce0*/  SHF.R.U32.HI R34, RZ, 0x8, R34 ;  /* 0x00000008ff227819 */ /* 0x000fe20000011622 */
[----:B------:R0:W-:Y:S02]  /*1d5cf0*/  STL [R1+0x2e4c], R33 ;  /* 0x002e4c2101007387 */ /* 0x0001e40000100800 */
[----:B------:R-:W-:Y:S01]  /*1d5d00*/  IMAD.X R53, R44, 0x1, R13, P1 ;  /* 0x000000012c357824 */ /* 0x000fe200008e060d */
[----:B------:R-:W-:Y:S02]  /*1d5d10*/  LOP3.LUT R34, R34, 0xffff, RZ, 0xc0, !PT ;  /* 0x0000ffff22227812 */ /* 0x000fe400078ec0ff */
[----:B0-----:R-:W-:-:S04]  /*1d5d20*/  SHF.R.U32.HI R33, RZ, 0x8, R7 ;  /* 0x00000008ff217819 */ /* 0x001fc80000011607 */
[----:B------:R-:W-:Y:S01]  /*1d5d30*/  LOP3.LUT R33, R33, 0xffff, RZ, 0xc0, !PT ;  /* 0x0000ffff21217812 */ /* 0x000fe200078ec0ff */
[----:B------:R0:W-:Y:S03]  /*1d5d40*/  STL.64 [R1+0x1550], R52 ;  /* 0x0015503401007387 */ /* 0x0001e60000100a00 */
[----:B------:R-:W-:Y:S01]  /*1d5d50*/  PRMT R44, R33, 0x3340, R34 ;  /* 0x00003340212c7816 */ /* 0x000fe20000000022 */
[----:B0-----:R-:W3:Y:S04]  /*1d5d60*/  LDL.LU R53, [R1+0x8848] ;  /* 0x0088480001357983 */ /* 0x001ee80000300800 */
[----:B------:R-:W4:Y:S04]  /*1d5d70*/  LDL.LU R51, [R1+0x168] ;  /* 0x0001680001337983 */ /* 0x000f280000300800 */
[----:B------:R-:W3:Y:S04]  /*1d5d80*/  LDL.LU R7, [R1+0xec] ;  /* 0x0000ec0001077983 */ /* 0x000ee80000300800 */
[----:B------:R-:W3:Y:S04]  /*1d5d90*/  LDL.LU R52, [R1+0x4d0] ;  /* 0x0004d00001347983 */ /* 0x000ee80000300800 */
[----:B------:R2:W-:Y:S01]  /*1d5da0*/  STL [R1+0x2bf4], R44 ;  /* 0x002bf42c01007387 */ /* 0x0005e20000100800 */
[----:B------:R-:W-:-:S02]  /*1d5db0*/  LOP3.LUT R34, R49, 0xffff, RZ, 0xc0, !PT ;  /* 0x0000ffff31227812 */ /* 0x000fc400078ec0ff */
[----:B------:R-:W-:-:S04]  /*1d5dc0*/  LOP3.LUT R33, R59, 0xffff, RZ, 0xc0, !PT ;  /* 0x0000ffff3b217812 */ /* 0x000fc800078ec0ff */
[----:B------:R-:W-:Y:S02]  /*1d5dd0*/  PRMT R49, R33, 0x3340, R0 ;  /* 0x0000334021317816 */ /* 0x000fe40000000000 */
[----:B--2---:R-:W-:Y:S02]  /*1d5de0*/  LOP3.LUT R44, R35, 0xffff, RZ, 0xc0, !PT ;  /* 0x0000ffff232c7812 */ /* 0x004fe400078ec0ff */
[----:B------:R-:W2:Y:S02]  /*1d5df0*/  LDL.LU R35, [R1+0x8844] ;  /* 0x0088440001237983 */ /* 0x000ea40000300800 */
[----:B------:R-:W-:-:S04]  /*1d5e00*/  PRMT R48, R34, 0x3340, R44 ;  /* 0x0000334022307816 */ /* 0x000fc8000000002c */
[----:B------:R-:W-:-:S05]  /*1d5e10*/  PRMT R48, R48, 0x5410, R49 ;  /* 0x0000541030307816 */ /* 0x000fca0000000031 */
[----:B------:R0:W-:Y:S04]  /*1d5e20*/  STL [R1+0x2e48], R48 ;  /* 0x002e483001007387 */ /* 0x0001e80000100800 */
[----:B------:R-:W2:Y:S01]  /*1d5e30*/  LDL.LU R59, [R1+0x12c] ;  /* 0x00012c00013b7983 */ /* 0x000ea20000300800 */
[----:B------:R-:W-:Y:S02]  /*1d5e40*/  SHF.R.U32.HI R34, RZ, 0x8, R34 ;  /* 0x00000008ff227819 */ /* 0x000fe40000011622 */
[----:B------:R-:W-:Y:S01]  /*1d5e50*/  SHF.R.U32.HI R44, RZ, 0x8, R44 ;  /* 0x00000008ff2c7819 */ /* 0x000fe2000001162c */
[----:B------:R-:W-:Y:S01]  /*1d5e60*/  VIADD R28, R28, UR6 ;  /* 0x000000061c1c7c36 */ /* 0x000fe20008000000 */
[----:B------:R-:W-:Y:S01]  /*1d5e70*/  LOP3.LUT R34, R34, 0xffff, RZ, 0xc0, !PT ;  /* 0x0000ffff22227812 */ /* 0x000fe200078ec0ff */
[----:B------:R-:W1:Y:S01]  /*1d5e80*/  LDCU UR6, c[0x0][0x3b8] ;  /* 0x00007700ff0677ac */ /* 0x000e620008000800 */
[----:B------:R-:W-:-:S02]  /*1d5e90*/  LOP3.LUT R44, R44, 0xffff, RZ, 0xc0, !PT ;  /* 0x0000ffff2c2c7812 */ /* 0x000fc400078ec0ff */
[----:B------:R-:W-:Y:S02]  /*1d5ea0*/  SHF.R.U32.HI R33, RZ, 0x8, R33 ;  /* 0x00000008ff217819 */ /* 0x000fe40000011621 */
[----:B------:R-:W-:Y:S02]  /*1d5eb0*/  SHF.R.U32.HI R2, RZ, 0x8, R2 ;  /* 0x00000008ff027819 */ /* 0x000fe40000011602 */
[----:B------:R-:W-:Y:S02]  /*1d5ec0*/  PRMT R34, R34, 0x3340, R44 ;  /* 0x0000334022227816 */ /* 0x000fe4000000002c */
[----:B------:R-:W-:Y:S02]  /*1d5ed0*/  LOP3.LUT R33, R33, 0xffff, RZ, 0xc0, !PT ;  /* 0x0000ffff21217812 */ /* 0x000fe400078ec0ff */
[----:B------:R-:W-:Y:S02]  /*1d5ee0*/  SHF.R.S32.HI R44, RZ, 0x1f, R28 ;  /* 0x0000001fff2c7819 */ /* 0x000fe4000001141c */
[----:B0-----:R-:W-:-:S02]  /*1d5ef0*/  IADD3 R48, P1, PT, R28, R20, RZ ;  /* 0x000000141c307210 */ /* 0x001fc40007f3e0ff */
[----:B------:R-:W-:Y:S01]  /*1d5f00*/  LOP3.LUT R2, R2, 0xffff, RZ, 0xc0, !PT ;  /* 0x0000ffff02027812 */ /* 0x000fe200078ec0ff */
[----:B------:R0:W-:Y:S01]  /*1d5f10*/  STL [R1+0x2bdc], R34 ;  /* 0x002bdc2201007387 */ /* 0x0001e20000100800 */
[----:B------:R-:W-:Y:S01]  /*1d5f20*/  PRMT R33, R33, 0x3340, R0 ;  /* 0x0000334021217816 */ /* 0x000fe20000000000 */
[----:B------:R-:W-:-:S04]  /*1d5f30*/  IMAD.X R49, R44, 0x1, R19, P1 ;  /* 0x000000012c317824 */ /* 0x000fc800008e0613 */
[----:B------:R1:W-:Y:S01]  /*1d5f40*/  STL [R1+0x1a4], R33 ;  /* 0x0001a42101007387 */ /* 0x0003e20000100800 */
[----:B0-----:R-:W-:-:S03]  /*1d5f50*/  PRMT R34, R2, 0x3340, R0 ;  /* 0x0000334002227816 */ /* 0x001fc60000000000 */
[----:B------:R-:W-:Y:S01]  /*1d5f60*/  STL.64 [R1+0x1540], R48 ;  /* 0x0015403001007387 */ /* 0x000fe20000100a00 */
[----:B----4-:R-:W-:-:S03]  /*1d5f70*/  LOP3.LUT R2, R51, 0xffff, RZ, 0xc0, !PT ;  /* 0x0000ffff33027812 */ /* 0x010fc600078ec0ff */
[----:B------:R3:W-:Y:S01]  /*1d5f80*/  STL [R1+0x19c], R34 ;  /* 0x00019c2201007387 */ /* 0x0007e20000100800 */
[----:B-1----:R-:W-:Y:S02]  /*1d5f90*/  LOP3.LUT R33, R50, 0xffff, RZ, 0xc0, !PT ;  /* 0x0000ffff32217812 */ /* 0x002fe400078ec0ff */
[----:B---3--:R-:W-:Y:S02]  /*1d5fa0*/  LOP3.LUT R34, R7, 0xffff, RZ, 0xc0, !PT ;  /* 0x0000ffff07227812 */ /* 0x008fe400078ec0ff */
[----:B------:R-:W-:Y:S02]  /*1d5fb0*/  PRMT R49, R33, 0x3340, R0 ;  /* 0x0000334021317816 */ /* 0x000fe40000000000 */
[----:B------:R-:W-:Y:S02]  /*1d5fc0*/  LOP3.LUT R48, R52, 0xffff, RZ, 0xc0, !PT ;  /* 0x0000ffff34307812 */ /* 0x000fe400078ec0ff */
[----:B--2---:R-:W-:Y:S02]  /*1d5fd0*/  LOP3.LUT R7, R35, 0xffff, RZ, 0xc0, !PT ;  /* 0x0000ffff23077812 */ /* 0x004fe400078ec0ff */
[----:B------:R-:W-:-:S04]  /*1d5fe0*/  PRMT R35, R2, 0x3340, R34 ;  /* 0x0000334002237816 */ /* 0x000fc80000000022 */
[----:B------:R-:W-:Y:S02]  /*1d5ff0*/  PRMT R49, R35, 0x5410, R49 ;  /* 0x0000541023317816 */ /* 0x000fe40000000031 */
[----:B------:R-:W-:Y:S02]  /*1d6000*/  SHF.R.U32.HI R35, RZ, 0x8, R7 ;  /* 0x00000008ff237819 */ /* 0x000fe40000011607 */
[--C-:B------:R-:W-:Y:S02]  /*1d6010*/  PRMT R7, R7, 0x3340, R48.reuse ;  /* 0x0000334007077816 */ /* 0x100fe40000000030 */
[----:B------:R-:W-:Y:S02]  /*1d6020*/  SHF.R.U32.HI R48, RZ, 0x8, R48 ;  /* 0x00000008ff307819 */ /* 0x000fe40000011630 */
[----:B------:R-:W-:Y:S02]  /*1d6030*/  LOP3.LUT R35, R35, 0xffff, RZ, 0xc0, !PT ;  /* 0x0000ffff23237812 */ /* 0x000fe400078ec0ff */
[----:B------:R-:W-:-:S02]  /*1d6040*/  LOP3.LUT R48, R48, 0xffff, RZ, 0xc0, !PT ;  /* 0x0000ffff30307812 */ /* 0x000fc400078ec0ff */
[----:B------:R-:W-:Y:S02]  /*1d6050*/  SHF.R.U32.HI R2, RZ, 0x8, R2 ;  /* 0x00000008ff027819 */ /* 0x000fe40000011602 */
[----:B------:R-:W-:Y:S02]  /*1d6060*/  SHF.R.U32.HI R34, RZ, 0x8, R34 ;  /* 0x00000008ff227819 */ /* 0x000fe40000011622 */
[----:B------:R-:W-:Y:S01]  /*1d6070*/  PRMT R35, R35, 0x3340, R48 ;  /* 0x0000334023237816 */ /* 0x000fe20000000030 */
[----:B------:R-:W-:Y:S01]  /*1d6080*/  STL [R1+0x2e40], R49 ;  /* 0x002e403101007387 */ /* 0x000fe20000100800 */
[----:B------:R-:W-:Y:S02]  /*1d6090*/  LOP3.LUT R2, R2, 0xffff, RZ, 0xc0, !PT ;  /* 0x0000ffff02027812 */ /* 0x000fe400078ec0ff */
[----:B------:R-:W-:Y:S01]  /*1d60a0*/  LOP3.LUT R34, R34, 0xffff, RZ, 0xc0, !PT ;  /* 0x0000ffff22227812 */ /* 0x000fe200078ec0ff */
[----:B------:R-:W2:Y:S04]  /*1d60b0*/  LDL.LU R50, [R1+0x16c] ;  /* 0x00016c0001327983 */ /* 0x000ea80000300800 */
[----:B------:R-:W3:Y:S04]  /*1d60c0*/  LDL.LU R51, [R1+0xf0] ;  /* 0x0000f00001337983 */ /* 0x000ee80000300800 */
[----:B------:R0:W-:Y:S02]  /*1d60d0*/  STL [R1+0x8430], R35 ;  /* 0x0084302301007387 */ /* 0x0001e40000100800 */
[----:B0-----:R-:W-:-:S02]  /*1d60e0*/  PRMT R35, R2, 0x3340, R34 ;  /* 0x0000334002237816 */ /* 0x001fc40000000022 */
[----:B------:R-:W-:Y:S02]  /*1d60f0*/  LOP3.LUT R34, R31, 0xffff, RZ, 0xc0, !PT ;  /* 0x0000ffff1f227812 */ /* 0x000fe400078ec0ff */
[----:B------:R-:W-:Y:S02]  /*1d6100*/  LOP3.LUT R2, R59, 0xffff, RZ, 0xc0, !PT ;  /* 0x0000ffff3b027812 */ /* 0x000fe400078ec0ff */
[----:B------:R-:W-:Y:S01]  /*1d6110*/  LOP3.LUT R31, R53, 0xffff, RZ, 0xc0, !PT ;  /* 0x0000ffff351f7812 */ /* 0x000fe200078ec0ff */
[----:B------:R0:W-:Y:S01]  /*1d6120*/  STL [R1+0x2bbc], R35 ;  /* 0x002bbc2301007387 */ /* 0x0001e20000100800 */
[----:B------:R-:W-:-:S03]  /*1d6130*/  PRMT R48, R34, 0x3340, R0 ;  /* 0x0000334022307816 */ /* 0x000fc60000000000 */
[----:B------:R-:W4:Y:S04]  /*1d6140*/  LDL.LU R52, [R1+0x59c] ;  /* 0x00059c0001347983 */ /* 0x000f280000300800 */
[----:B------:R-:W4:Y:S01]  /*1d6150*/  LDL.LU R59, [R1+0x48c] ;  /* 0x00048c00013b7983 */ /* 0x000f220000300800 */
[----:B0-----:R-:W-:-:S03]  /*1d6160*/  PRMT R35, R2, 0x3340, R31 ;  /* 0x0000334002237816 */ /* 0x001fc6000000001f */
[----:B------:R-:W4:Y:S01]  /*1d6170*/  LDL.LU R53, [R1+0x530] ;  /* 0x0005300001357983 */ /* 0x000f220000300800 */
[----:B------:R-:W-:Y:S02]  /*1d6180*/  PRMT R35, R35, 0x5410, R48 ;  /* 0x0000541023237816 */ /* 0x000fe40000000030 */
[----:B------:R-:W-:-:S05]  /*1d6190*/  IADD3 R48, P1, PT, R28, R10, RZ ;  /* 0x0000000a1c307210 */ /* 0x000fca0007f3e0ff */
[----:B------:R-:W-:Y:S01]  /*1d61a0*/  IMAD.X R49, R44, 0x1, R9, P1 ;  /* 0x000000012c317824 */ /* 0x000fe200008e0609 */
[----:B------:R-:W-:Y:S04]  /*1d61b0*/  STL [R1+0x2e3c], R35 ;  /* 0x002e3c2301007387 */ /* 0x000fe80000100800 */
[----:B------:R0:W-:Y:S04]  /*1d61c0*/  STL.64 [R1+0x1538], R48 ;  /* 0x0015383001007387 */ /* 0x0001e80000100a00 */
[----:B0-----:R-:W4:Y:S01]  /*1d61d0*/  LDL.LU R48, [R1+0x8840] ;  /* 0x0088400001307983 */ /* 0x001f220000300800 */
[----:B------:R-:W-:-:S02]  /*1d61e0*/  SHF.R.U32.HI R33, RZ, 0x8, R33 ;  /* 0x00000008ff217819 */ /* 0x000fc40000011621 */
[----:B------:R-:W-:Y:S02]  /*1d61f0*/  SHF.R.U32.HI R2, RZ, 0x8, R2 ;  /* 0x00000008ff027819 */ /* 0x000fe40000011602 */
[----:B------:R-:W-:Y:S02]  /*1d6200*/  SHF.R.U32.HI R31, RZ, 0x8, R31 ;  /* 0x00000008ff1f7819 */ /* 0x000fe4000001161f */
[----:B------:R-:W-:Y:S02]  /*1d6210*/  LOP3.LUT R33, R33, 0xffff, RZ, 0xc0, !PT ;  /* 0x0000ffff21217812 */ /* 0x000fe400078ec0ff */
[----:B------:R-:W-:Y:S02]  /*1d6220*/  LOP3.LUT R2, R2, 0xffff, RZ, 0xc0, !PT ;  /* 0x0000ffff02027812 */ /* 0x000fe400078ec0ff */
[----:B------:R-:W-:Y:S02]  /*1d6230*/  LOP3.LUT R31, R31, 0xffff, RZ, 0xc0, !PT ;  /* 0x0000ffff1f1f7812 */ /* 0x000fe400078ec0ff */
[----:B------:R-:W-:-:S02]  /*1d6240*/  PRMT R35, R33, 0x3340, R0 ;  /* 0x0000334021237816 */ /* 0x000fc40000000000 */
[----:B------:R-:W-:-:S03]  /*1d6250*/  PRMT R33, R2, 0x3340, R31 ;  /* 0x0000334002217816 */ /* 0x000fc6000000001f */
[----:B------:R-:W-:Y:S04]  /*1d6260*/  STL [R1+0x194], R35 ;  /* 0x0001942301007387 */ /* 0x000fe80000100800 */
[----:B------:R3:W-:Y:S01]  /*1d6270*/  STL [R1+0x2bd4], R33 ;  /* 0x002bd42101007387 */ /* 0x0007e20000100800 */
[----:B--2---:R-:W-:Y:S02]  /*1d6280*/  LOP3.LUT R31, R50, 0xffff, RZ, 0xc0, !PT ;  /* 0x0000ffff321f7812 */ /* 0x004fe400078ec0ff */
[----:B---3--:R-:W-:-:S04]  /*1d6290*/  LOP3.LUT R33, R51, 0xffff, RZ, 0xc0, !PT ;  /* 0x0000ffff33217812 */ /* 0x008fc800078ec0ff */
[----:B------:R-:W-:Y:S02]  /*1d62a0*/  PRMT R35, R31, 0x3340, R33 ;  /* 0x000033401f237816 */ /* 0x000fe40000000021 */
[----:B------:R-:W-:Y:S02]  /*1d62b0*/  SHF.R.U32.HI R31, RZ, 0x8, R31 ;  /* 0x00000008ff1f7819 */ /* 0x000fe4000001161f */
[----:B------:R-:W-:Y:S02]  /*1d62c0*/  SHF.R.U32.HI R33, RZ, 0x8, R33 ;  /* 0x00000008ff217819 */ /* 0x000fe40000011621 */
[----:B------:R-:W-:Y:S02]  /*1d62d0*/  LOP3.LUT R31, R31, 0xffff, RZ, 0xc0, !PT ;  /* 0x0000ffff1f1f7812 */ /* 0x000fe400078ec0ff */
[----:B------:R-:W-:-:S04]  /*1d62e0*/  LOP3.LUT R33, R33, 0xffff, RZ, 0xc0, !PT ;  /* 0x0000ffff21217812 */ /* 0x000fc800078ec0ff */
[----:B------:R-:W-:Y:S02]  /*1d62f0*/  PRMT R31, R31, 0x3340, R33 ;  /* 0x000033401f1f7816 */ /* 0x000fe40000000021 */
[----:B----4-:R-:W-:-:S04]  /*1d6300*/  LOP3.LUT R2, R48, 0xffff, RZ, 0xc0, !PT ;  /* 0x0000ffff30027812 */ /* 0x010fc800078ec0ff */
[----:B------:R-:W-:-:S04]  /*1d6310*/  PRMT R48, R2, 0x3340, R0 ;  /* 0x0000334002307816 */ /* 0x000fc80000000000 */
[----:B------:R-:W-:Y:S02]  /*1d6320*/  PRMT R35, R35, 0x5410, R48 ;  /* 0x0000541023237816 */ /* 0x000fe40000000030 */
[----:B------:R-:W-:Y:S02]  /*1d6330*/  IADD3 R48, P1, PT, R28, R18, RZ ;  /* 0x000000121c307210 */ /* 0x000fe40007f3e0ff */
[----:B------:R-:W-:-:S03]  /*1d6340*/  SHF.R.U32.HI R2, RZ, 0x8, R2 ;  /* 0x00000008ff027819 */ /* 0x000fc60000011602 */
[----:B------:R-:W-:Y:S01]  /*1d6350*/  IMAD.X R49, R44, 0x1, R17, P1 ;  /* 0x000000012c317824 */ /* 0x000fe200008e0611 */
[----:B------:R-:W-:Y:S01]  /*1d6360*/  LOP3.LUT R2, R2, 0xffff, RZ, 0xc0, !PT ;  /* 0x0000ffff02027812 */ /* 0x000fe200078ec0ff */
[----:B------:R-:W-:Y:S03]  /*1d6370*/  STL [R1+0x2e38], R35 ;  /* 0x002e382301007387 */ /* 0x000fe60000100800 */
[----:B------:R-:W-:Y:S01]  /*1d6380*/  PRMT R33, R2, 0x3340, R0 ;  /* 0x0000334002217816 */ /* 0x000fe20000000000 */
[----:B------:R0:W-:Y:S01]  /*1d6390*/  STL.64 [R1+0x1530], R48 ;  /* 0x0015303001007387 */ /* 0x0001e20000100a00 */
[----:B------:R-:W-:-:S03]  /*1d63a0*/  LOP3.LUT R2, R52, 0xffff, RZ, 0xc0, !PT ;  /* 0x0000ffff34027812 */ /* 0x000fc600078ec0ff */
[----:B0-----:R-:W2:Y:S04]  /*1d63b0*/  LDL.LU R48, [R1+0x134] ;  /* 0x0001340001307983 */ /* 0x001ea80000300800 */
[----:B------:R0:W-:Y:S04]  /*1d63c0*/  STL [R1+0x2b9c], R31 ;  /* 0x002b9c1f01007387 */ /* 0x0001e80000100800 */
[----:B------:R1:W-:Y:S01]  /*1d63d0*/  STL [R1+0x188], R33 ;  /* 0x0001882101007387 */ /* 0x0003e20000100800 */
[----:B0-----:R-:W-:Y:S02]  /*1d63e0*/  LOP3.LUT R31, R59, 0xffff, RZ, 0xc0, !PT ;  /* 0x0000ffff3b1f7812 */ /* 0x001fe400078ec0ff */
[----:B-1----:R-:W-:-:S02]  /*1d63f0*/  LOP3.LUT R33, R53, 0xffff, RZ, 0xc0, !PT ;  /* 0x0000ffff35217812 */ /* 0x002fc400078ec0ff */
[----:B------:R-:W-:Y:S02]  /*1d6400*/  PRMT R49, R31, 0x3340, R0 ;  /* 0x000033401f317816 */ /* 0x000fe40000000000 */
[----:B------:R-:W-:Y:S02]  /*1d6410*/  PRMT R35, R2, 0x3340, R33 ;  /* 0x0000334002237816 */ /* 0x000fe40000000021 */
[----:B------:R-:W-:Y:S02]  /*1d6420*/  IADD3 R50, P1, PT, R28, R12, RZ ;  /* 0x0000000c1c327210 */ /* 0x000fe40007f3e0ff */
[----:B------:R-:W-:-:S03]  /*1d6430*/  PRMT R35, R35, 0x5410, R49 ;  /* 0x0000541023237816 */ /* 0x000fc60000000031 */
[----:B------:R-:W-:Y:S02]  /*1d6440*/  IMAD.X R51, R44, 0x1, R11, P1 ;  /* 0x000000012c337824 */ /* 0x000fe400008e060b */
[----:B------:R-:W-:Y:S04]  /*1d6450*/  STL [R1+0x2e1c], R35 ;  /* 0x002e1c2301007387 */ /* 0x000fe80000100800 */
[----:B------:R-:W3:Y:S04]  /*1d6460*/  LDL.LU R49, [R1+0x5a0] ;  /* 0x0005a00001317983 */ /* 0x000ee80000300800 */
[----:B------:R-:W4:Y:S04]  /*1d6470*/  LDL.LU R59, [R1+0x490] ;  /* 0x00049000013b7983 */ /* 0x000f280000300800 */
[----:B------:R0:W-:Y:S04]  /*1d6480*/  STL.64 [R1+0x1528], R50 ;  /* 0x0015283201007387 */ /* 0x0001e80000100a00 */
[----:B------:R-:W3:Y:S04]  /*1d6490*/  LDL.LU R53, [R1+0x534] ;  /* 0x0005340001357983 */ /* 0x000ee80000300800 */
[----:B0-----:R-:W3:Y:S04]  /*1d64a0*/  LDL.LU R50, [R1+0x5ac] ;  /* 0x0005ac0001327983 */ /* 0x001ee80000300800 */
[----:B------:R-:W3:Y:S04]  /*1d64b0*/  LDL.LU R51, [R1+0x448] ;  /* 0x0004480001337983 */ /* 0x000ee80000300800 */
[----:B------:R-:W3:Y:S01]  /*1d64c0*/  LDL.LU R52, [R1+0x4dc] ;  /* 0x0004dc0001347983 */ /* 0x000ee20000300800 */
[----:B------:R-:W-:-:S02]  /*1d64d0*/  SHF.R.U32.HI R34, RZ, 0x8, R34 ;  /* 0x00000008ff227819 */ /* 0x000fc40000011622 */
[----:B------:R-:W-:Y:S02]  /*1d64e0*/  SHF.R.U32.HI R2, RZ, 0x8, R2 ;  /* 0x00000008ff027819 */ /* 0x000fe40000011602 */
[----:B------:R-:W-:Y:S02]  /*1d64f0*/  SHF.R.U32.HI R33, RZ, 0x8, R33 ;  /* 0x00000008ff217819 */ /* 0x000fe40000011621 */
[----:B------:R-:W-:Y:S02]  /*1d6500*/  LOP3.LUT R34, R34, 0xffff, RZ, 0xc0, !PT ;  /* 0x0000ffff22227812 */ /* 0x000fe400078ec0ff */
[----:B------:R-:W-:Y:S02]  /*1d6510*/  LOP3.LUT R2, R2, 0xffff, RZ, 0xc0, !PT ;  /* 0x0000ffff02027812 */ /* 0x000fe400078ec0ff */
[----:B------:R-:W-:Y:S02]  /*1d6520*/  LOP3.LUT R33, R33, 0xffff, RZ, 0xc0, !PT ;  /* 0x0000ffff21217812 */ /* 0x000fe400078ec0ff */
[----:B------:R-:W-:-:S02]  /*1d6530*/  PRMT R35, R34, 0x3340, R0 ;  /* 0x0000334022237816 */ /* 0x000fc40000000000 */
[----:B------:R-:W-:Y:S02]  /*1d6540*/  PRMT R34, R2, 0x3340, R33 ;  /* 0x0000334002227816 */ /* 0x000fe40000000021 */
[----:B------:R-:W-:Y:S01]  /*1d6550*/  LOP3.LUT R33, R3, 0xffff, RZ, 0xc0, !PT ;  /* 0x0000ffff03217812 */ /* 0x000fe200078ec0ff */
[----:B------:R-:W-:Y:S01]  /*1d6560*/  STL [R1+0x184], R35 ;  /* 0x0001842301007387 */ /* 0x000fe20000100800 */
[----:B------:R-:W-:-:S03]  /*1d6570*/  LOP3.LUT R3, R36, 0xffff, RZ, 0xc0, !PT ;  /* 0x0000ffff24037812 */ /* 0x000fc600078ec0ff */
[----:B------:R0:W-:Y:S04]  /*1d6580*/  STL [R1+0x2ba8], R34 ;  /* 0x002ba82201007387 */ /* 0x0001e80000100800 */
[----:B------:R1:W-:Y:S01]  /*1d6590*/  STL [R1+0x2e98], R33 ;  /* 0x002e982101007387 */ /* 0x0003e20000100800 */
[----:B------:R-:W-:Y:S02]  /*1d65a0*/  SHF.R.U32.HI R31, RZ, 0x8, R31 ;  /* 0x00000008ff1f7819 */ /* 0x000fe4000001161f */
[----:B0-----:R-:W-:Y:S02]  /*1d65b0*/  PRMT R34, R33, 0x3340, R0 ;  /* 0x0000334021227816 */ /* 0x001fe40000000000 */
[----:B------:R-:W-:-:S04]  /*1d65c0*/  LOP3.LUT R31, R31, 0xffff, RZ, 0xc0, !PT ;  /* 0x0000ffff1f1f7812 */ /* 0x000fc800078ec0ff */
[----:B------:R-:W-:Y:S02]  /*1d65d0*/  PRMT R31, R31, 0x3340, R0 ;  /* 0x000033401f1f7816 */ /* 0x000fe40000000000 */
[----:B--2---:R-:W-:-:S04]  /*1d65e0*/  LOP3.LUT R2, R48, 0xffff, RZ, 0xc0, !PT ;  /* 0x0000ffff30027812 */ /* 0x004fc800078ec0ff */
[--C-:B-1----:R-:W-:Y:S02]  /*1d65f0*/  PRMT R33, R2, 0x3340, R3.reuse ;  /* 0x0000334002217816 */ /* 0x102fe40000000003 */
[----:B------:R-:W-:Y:S02]  /*1d6600*/  SHF.R.U32.HI R2, RZ, 0x8, R2 ;  /* 0x00000008ff027819 */ /* 0x000fe40000011602 */
[----:B------:R-:W-:Y:S02]  /*1d6610*/  SHF.R.U32.HI R3, RZ, 0x8, R3 ;  /* 0x00000008ff037819 */ /* 0x000fe40000011603 */
[----:B------:R-:W-:Y:S02]  /*1d6620*/  PRMT R33, R33, 0x5410, R34 ;  /* 0x0000541021217816 */ /* 0x000fe40000000022 */
[----:B------:R-:W-:Y:S02]  /*1d6630*/  IADD3 R34, P1, PT, R28, R22, RZ ;  /* 0x000000161c227210 */ /* 0x000fe40007f3e0ff */
[----:B------:R-:W-:-:S02]  /*1d6640*/  LOP3.LUT R2, R2, 0xffff, RZ, 0xc0, !PT ;  /* 0x0000ffff02027812 */ /* 0x000fc400078ec0ff */
[----:B------:R-:W-:Y:S01]  /*1d6650*/  LOP3.LUT R3, R3, 0xffff, RZ, 0xc0, !PT ;  /* 0x0000ffff03037812 */ /* 0x000fe200078ec0ff */
[----:B------:R-:W-:-:S03]  /*1d6660*/  IMAD.X R35, R44, 0x1, R21, P1 ;  /* 0x000000012c237824 */ /* 0x000fc600008e0615 */
[----:B------:R-:W-:Y:S01]  /*1d6670*/  PRMT R36, R2, 0x3340, R3 ;  /* 0x0000334002247816 */ /* 0x000fe20000000003 */
[----:B------:R-:W-:Y:S04]  /*1d6680*/  STL [R1+0x2e18], R33 ;  /* 0x002e182101007387 */ /* 0x000fe80000100800 */
[----:B------:R-:W-:Y:S04]  /*1d6690*/  STL.64 [R1+0x1520], R34 ;  /* 0x0015202201007387 */ /* 0x000fe80000100a00 */
[----:B------:R-:W-:Y:S04]  /*1d66a0*/  STL [R1+0x8434], R36 ;  /* 0x0084342401007387 */ /* 0x000fe80000100800 */
[----:B------:R3:W-:Y:S01]  /*1d66b0*/  STL [R1+0x180], R31 ;  /* 0x0001801f01007387 */ /* 0x0007e20000100800 */
[----:B----4-:R-:W-:-:S03]  /*1d66c0*/  LOP3.LUT R2, R59, 0xffff, RZ, 0xc0, !PT ;  /* 0x0000ffff3b027812 */ /* 0x010fc600078ec0ff */
[----:B------:R-:W2:Y:S01]  /*1d66d0*/  LDL.LU R59, [R1+0x170] ;  /* 0x00017000013b7983 */ /* 0x000ea20000300800 */
[----:B---3--:R-:W-:Y:S02]  /*1d66e0*/  LOP3.LUT R31, R49, 0xffff, RZ, 0xc0, !PT ;  /* 0x0000ffff311f7812 */ /* 0x008fe400078ec0ff */
[----:B------:R-:W-:Y:S02]  /*1d66f0*/  LOP3.LUT R3, R53, 0xffff, RZ, 0xc0, !PT ;  /* 0x0000ffff35037812 */ /* 0x000fe400078ec0ff */
[----:B------:R-:W-:Y:S01]  /*1d6700*/  PRMT R48, R2, 0x3340, R0 ;  /* 0x0000334002307816 */ /* 0x000fe20000000000 */
[----:B------:R-:W3:Y:S01]  /*1d6710*/  LDL.LU R53, [R1+0x100] ;  /* 0x0001000001357983 */ /* 0x000ee20000300800 */
[----:B------:R-:W-:Y:S02]  /*1d6720*/  PRMT R36, R31, 0x3340, R3 ;  /* 0x000033401f247816 */ /* 0x000fe40000000003 */
[----:B------:R-:W-:Y:S02]  /*1d6730*/  LOP3.LUT R35, R50, 0xffff, RZ, 0xc0, !PT ;  /* 0x0000ffff32237812 */ /* 0x000fe400078ec0ff */
[----:B------:R-:W-:-:S02]  /*1d6740*/  LOP3.LUT R34, R51, 0xffff, RZ, 0xc0, !PT ;  /* 0x0000ffff33227812 */ /* 0x000fc400078ec0ff */
[----:B------:R-:W-:Y:S02]  /*1d6750*/  LOP3.LUT R33, R52, 0xffff, RZ, 0xc0, !PT ;  /* 0x0000ffff34217812 */ /* 0x000fe400078ec0ff */
[----:B------:R-:W-:Y:S02]  /*1d6760*/  PRMT R49, R36, 0x5410, R48 ;  /* 0x0000541024317816 */ /* 0x000fe40000000030 */
[----:B------:R-:W-:Y:S02]  /*1d6770*/  PRMT R48, R34, 0x3340, R0 ;  /* 0x0000334022307816 */ /* 0x000fe40000000000 */
[----:B------:R-:W-:-:S04]  /*1d6780*/  PRMT R36, R35, 0x3340, R33 ;  /* 0x0000334023247816 */ /* 0x000fc80000000021 */
[----:B------:R-:W-:Y:S02]  /*1d6790*/  PRMT R36, R36, 0x5410, R48 ;  /* 0x0000541024247816 */ /* 0x000fe40000000030 */
[----:B------:R-:W-:Y:S01]  /*1d67a0*/  IADD3 R48, P1, PT, R28, R24, RZ ;  /* 0x000000181c307210 */ /* 0x000fe20007f3e0ff */
[----:B------:R0:W-:Y:S01]  /*1d67b0*/  STL [R1+0x2e10], R49 ;  /* 0x002e103101007387 */ /* 0x0001e20000100800 */
[----:B------:R-:W-:Y:S02]  /*1d67c0*/  SHF.R.U32.HI R35, RZ, 0x8, R35 ;  /* 0x00000008ff237819 */ /* 0x000fe40000011623 */
[----:B------:R-:W-:Y:S02]  /*1d67d0*/  SHF.R.U32.HI R33, RZ, 0x8, R33 ;  /* 0x00000008ff217819 */ /* 0x000fe40000011621 */
[----:B------:R-:W-:Y:S02]  /*1d67e0*/  SHF.R.U32.HI R31, RZ, 0x8, R31 ;  /* 0x00000008ff1f7819 */ /* 0x000fe4000001161f */
[----:B------:R-:W-:Y:S01]  /*1d67f0*/  SHF.R.U32.HI R3, RZ, 0x8, R3 ;  /* 0x00000008ff037819 */ /* 0x000fe20000011603 */
[----:B0-----:R-:W-:Y:S01]  /*1d6800*/  IMAD.X R49, R44, 0x1, R23, P1 ;  /* 0x000000012c317824 */ /* 0x001fe200008e0617 */
[----:B------:R0:W-:Y:S01]  /*1d6810*/  STL [R1+0x2e0c], R36 ;  /* 0x002e0c2401007387 */ /* 0x0001e20000100800 */
[----:B------:R-:W-:-:S02]  /*1d6820*/  LOP3.LUT R35, R35, 0xffff, RZ, 0xc0, !PT ;  /* 0x0000ffff23237812 */ /* 0x000fc400078ec0ff */
[----:B------:R-:W-:Y:S01]  /*1d6830*/  LOP3.LUT R31, R31, 0xffff, RZ, 0xc0, !PT ;  /* 0x0000ffff1f1f7812 */ /* 0x000fe200078ec0ff */
[----:B------:R1:W-:Y:S01]  /*1d6840*/  STL.64 [R1+0x1510], R48 ;  /* 0x0015103001007387 */ /* 0x0003e20000100a00 */
[----:B0-----:R-:W-:Y:S02]  /*1d6850*/  LOP3.LUT R36, R33, 0xffff, RZ, 0xc0, !PT ;  /* 0x0000ffff21247812 */ /* 0x001fe400078ec0ff */
[----:B------:R-:W-:Y:S02]  /*1d6860*/  LOP3.LUT R33, R3, 0xffff, RZ, 0xc0, !PT ;  /* 0x0000ffff03217812 */ /* 0x000fe400078ec0ff */
[----:B-1----:R-:W-:Y:S01]  /*1d6870*/  IADD3 R48, P1, PT, R28, R16, RZ ;  /* 0x000000101c307210 */ /* 0x002fe20007f3e0ff */
[----:B------:R-:W4:Y:S01]  /*1d6880*/  LDL.LU R3, [R1+0x174] ;  /* 0x0001740001037983 */ /* 0x000f220000300800 */
[----:B------:R-:W-:Y:S02]  /*1d6890*/  PRMT R35, R35, 0x3340, R36 ;  /* 0x0000334023237816 */ /* 0x000fe40000000024 */
[----:B------:R-:W-:Y:S01]  /*1d68a0*/  PRMT R31, R31, 0x3340, R33 ;  /* 0x000033401f1f7816 */ /* 0x000fe20000000021 */
[----:B------:R-:W-:Y:S01]  /*1d68b0*/  IMAD.X R49, R44, 0x1, R15, P1 ;  /* 0x000000012c317824 */ /* 0x000fe200008e060f */
[----:B------:R-:W4:Y:S04]  /*1d68c0*/  LDL.LU R50, [R1+0x104] ;  /* 0x0001040001327983 */ /* 0x000f280000300800 */
[----:B------:R-:W-:Y:S04]  /*1d68d0*/  STL [R1+0x2b90], R35 ;  /* 0x002b902301007387 */ /* 0x000fe80000100800 */
[----:B------:R-:W-:Y:S04]  /*1d68e0*/  STL [R1+0x2b7c], R31 ;  /* 0x002b7c1f01007387 */ /* 0x000fe80000100800 */
[----:B------:R0:W-:Y:S04]  /*1d68f0*/  STL.64 [R1+0x1518], R48 ;  /* 0x0015183001007387 */ /* 0x0001e80000100a00 */
[----:B0-----:R-:W4:Y:S01]  /*1d6900*/  LDL.LU.64 R48, [R1+0x8838] ;  /* 0x0088380001307983 */ /* 0x001f220000300a00 */
[----:B------:R-:W-:-:S04]  /*1d6910*/  SHF.R.U32.HI R2, RZ, 0x8, R2 ;  /* 0x00000008ff027819 */ /* 0x000fc80000011602 */
[----:B------:R-:W-:-:S04]  /*1d6920*/  LOP3.LUT R2, R2, 0xffff, RZ, 0xc0, !PT ;  /* 0x0000ffff02027812 */ /* 0x000fc800078ec0ff */
[----:B------:R-:W-:-:S05]  /*1d6930*/  PRMT R33, R2, 0x3340, R0 ;  /* 0x0000334002217816 */ /* 0x000fca0000000000 */
[----:B------:R3:W-:Y:S01]  /*1d6940*/  STL [R1+0x17c], R33 ;  /* 0x00017c2101007387 */ /* 0x0007e20000100800 */
[----:B------:R-:W-:Y:S02]  /*1d6950*/  IADD3 R52, P1, PT, R28, R14, RZ ;  /* 0x0000000e1c347210 */ /* 0x000fe40007f3e0ff */
[----:B--2---:R-:W-:Y:S02]  /*1d6960*/  LOP3.LUT R2, R59, 0xffff, RZ, 0xc0, !PT ;  /* 0x0000ffff3b027812 */ /* 0x004fe400078ec0ff */
[----:B---3--:R-:W-:-:S04]  /*1d6970*/  LOP3.LUT R33, R53, 0xffff, RZ, 0xc0, !PT ;  /* 0x0000ffff35217812 */ /* 0x008fc800078ec0ff */
[----:B------:R-:W-:Y:S01]  /*1d6980*/  PRMT R35, R2, 0x3340, R33 ;  /* 0x0000334002237816 */ /* 0x000fe20000000021 */
[----:B------:R-:W-:Y:S01]  /*1d6990*/  IMAD.X R53, R44, 0x1, R13, P1 ;  /* 0x000000012c357824 */ /* 0x000fe200008e060d */
[----:B----4-:R-:W-:-:S04]  /*1d69a0*/  LOP3.LUT R31, R49, 0xffff, RZ, 0xc0, !PT ;  /* 0x0000ffff311f7812 */ /* 0x010fc800078ec0ff */
[----:B------:R-:W-:-:S04]  /*1d69b0*/  PRMT R36, R31, 0x3340, R0 ;  /* 0x000033401f247816 */ /* 0x000fc80000000000 */
[----:B------:R-:W-:-:S05]  /*1d69c0*/  PRMT R35, R35, 0x5410, R36 ;  /* 0x0000541023237816 */ /* 0x000fca0000000024 */
[----:B------:R-:W-:Y:S04]  /*1d69d0*/  STL [R1+0x2e08], R35 ;  /* 0x002e082301007387 */ /* 0x000fe80000100800 */
[----:B------:R0:W-:Y:S04]  /*1d69e0*/  STL.64 [R1+0x1508], R52 ;  /* 0x0015083401007387 */ /* 0x0001e80000100a00 */
[----:B------:R-:W2:Y:S04]  /*1d69f0*/  LDL.LU R51, [R1+0x13c] ;  /* 0x00013c0001337983 */ /* 0x000ea80000300800 */
[----:B0-----:R-:W3:Y:S04]  /*1d6a00*/  LDL.LU R52, [R1+0xbc] ;  /* 0x0000bc0001347983 */ /* 0x001ee80000300800 */
[----:B------:R-:W4:Y:S04]  /*1d6a10*/  LDL.LU R59, [R1+0x5b4] ;  /* 0x0005b400013b7983 */ /* 0x000f280000300800 */
[----:B------:R-:W4:Y:S04]  /*1d6a20*/  LDL.LU R49, [R1+0x49c] ;  /* 0x00049c0001317983 */ /* 0x000f280000300800 */
[----:B------:R-:W4:Y:S01]  /*1d6a30*/  LDL.LU R53, [R1+0x548] ;  /* 0x0005480001357983 */ /* 0x000f220000300800 */
        /* <DEDUP_REMOVED lines=9> */
[----:B------:R0:W-:Y:S01]  /*1d6ad0*/  STL [R1+0x178], R34 ;  /* 0x0001782201007387 */ /* 0x0001e20000100800 */
[----:B------:R-:W-:-:S03]  /*1d6ae0*/  LOP3.LUT R3, R50, 0xffff, RZ, 0xc0, !PT ;  /* 0x0000ffff32037812 */ /* 0x000fc600078ec0ff */
[----:B------:R1:W-:Y:S01]  /*1d6af0*/  STL [R1+0x2b78], R33 ;  /* 0x002b782101007387 */ /* 0x0003e20000100800 */
[--C-:B0-----:R-:W-:Y:S02]  /*1d6b00*/  PRMT R34, R2, 0x3340, R3.reuse ;  /* 0x0000334002227816 */ /* 0x101fe40000000003 */
[----:B-1----:R-:W-:Y:S02]  /*1d6b10*/  LOP3.LUT R33, R48, 0xffff, RZ, 0xc0, !PT ;  /* 0x0000ffff30217812 */ /* 0x002fe400078ec0ff */
[----:B------:R-:W-:Y:S01]  /*1d6b20*/  SHF.R.U32.HI R2, RZ, 0x8, R2 ;  /* 0x00000008ff027819 */ /* 0x000fe20000011602 */
[----:B------:R-:W-:Y:S01]  /*1d6b30*/  VIADD R28, R28, UR6 ;  /* 0x000000061c1c7c36 */ /* 0x000fe20008000000 */
[----:B------:R-:W-:Y:S01]  /*1d6b40*/  PRMT R35, R33, 0x3340, R0 ;  /* 0x0000334021237816 */ /* 0x000fe20000000000 */
[----:B------:R-:W4:Y:S01]  /*1d6b50*/  LDL.LU R48, [R1+0x8830] ;  /* 0x0088300001307983 */ /* 0x000f220000300800 */
[----:B------:R-:W-:Y:S01]  /*1d6b60*/  SHF.R.U32.HI R3, RZ, 0x8, R3 ;  /* 0x00000008ff037819 */ /* 0x000fe20000011603 */
[----:B------:R-:W0:Y:S01]  /*1d6b70*/  LDCU UR6, c[0x0][0x3b8] ;  /* 0x00007700ff0677ac */ /* 0x000e220008000800 */
[----:B------:R-:W-:-:S02]  /*1d6b80*/  PRMT R34, R34, 0x5410, R35 ;  /* 0x0000541022227816 */ /* 0x000fc40000000023 */
[----:B------:R-:W-:Y:S02]  /*1d6b90*/  LOP3.LUT R2, R2, 0xffff, RZ, 0xc0, !PT ;  /* 0x0000ffff02027812 */ /* 0x000fe400078ec0ff */
[----:B------:R-:W-:Y:S01]  /*1d6ba0*/  LOP3.LUT R3, R3, 0xffff, RZ, 0xc0, !PT ;  /* 0x0000ffff03037812 */ /* 0x000fe200078ec0ff */
[----:B------:R1:W-:Y:S01]  /*1d6bb0*/  STL [R1+0x2e00], R34 ;  /* 0x002e002201007387 */ /* 0x0003e20000100800 */
[----:B------:R-:W-:Y:S02]  /*1d6bc0*/  SHF.R.U32.HI R33, RZ, 0x8, R33 ;  /* 0x00000008ff217819 */ /* 0x000fe40000011621 */
[----:B------:R-:W-:Y:S02]  /*1d6bd0*/  SHF.R.S32.HI R35, RZ, 0x1f, R28 ;  /* 0x0000001fff237819 */ /* 0x000fe4000001141c */
[----:B------:R-:W-:Y:S02]  /*1d6be0*/  SHF.R.U32.HI R31, RZ, 0x8, R31 ;  /* 0x00000008ff1f7819 */ /* 0x000fe4000001161f */
[----:B-1----:R-:W-:-:S02]  /*1d6bf0*/  PRMT R34, R2, 0x3340, R3 ;  /* 0x0000334002227816 */ /* 0x002fc40000000003 */
[----:B------:R-:W-:Y:S02]  /*1d6c00*/  IADD3 R2, P1, PT, R28, R20, RZ ;  /* 0x000000141c027210 */ /* 0x000fe40007f3e0ff */
[----:B------:R-:W-:Y:S02]  /*1d6c10*/  LOP3.LUT R33, R33, 0xffff, RZ, 0xc0, !PT ;  /* 0x0000ffff21217812 */ /* 0x000fe400078ec0ff */
[----:B------:R-:W-:Y:S01]  /*1d6c20*/  LOP3.LUT R31, R31, 0xffff, RZ, 0xc0, !PT ;  /* 0x0000ffff1f1f7812 */ /* 0x000fe200078ec0ff */
[----:B------:R-:W-:Y:S01]  /*1d6c30*/  IMAD.X R3, R35, 0x1, R19, P1 ;  /* 0x0000000123037824 */ /* 0x000fe200008e0613 */
[--C-:B------:R-:W-:Y:S01]  /*1d6c40*/  PRMT R33, R33, 0x3340, R0.reuse ;  /* 0x0000334021217816 */ /* 0x100fe20000000000 */
[----:B------:R1:W-:Y:S01]  /*1d6c50*/  STL [R1+0x2b60], R34 ;  /* 0x002b602201007387 */ /* 0x0003e20000100800 */
[----:B------:R-:W-:-:S03]  /*1d6c60*/  PRMT R31, R31, 0x3340, R0 ;  /* 0x000033401f1f7816 */ /* 0x000fc60000000000 */
[----:B------:R0:W-:Y:S01]  /*1d6c70*/  STL.64 [R1+0x1500], R2 ;  /* 0x0015000201007387 */ /* 0x0001e20000100a00 */
[----:B-1----:R-:W-:-:S03]  /*1d6c80*/  LOP3.LUT R34, R30, 0xffff, RZ, 0xc0, !PT ;  /* 0x0000ffff1e227812 */ /* 0x002fc600078ec0ff */
[----:B0-----:R-:W4:Y:S04]  /*1d6c90*/  LDL.LU.64 R2, [R1+0x8828] ;  /* 0x0088280001027983 */ /* 0x001f280000300a00 */
[----:B------:R-:W-:Y:S04]  /*1d6ca0*/  STL [R1+0x174], R33 ;  /* 0x0001742101007387 */ /* 0x000fe80000100800 */
[----:B------:R0:W-:Y:S02]  /*1d6cb0*/  STL [R1+0x170], R31 ;  /* 0x0001701f01007387 */ /* 0x0001e40000100800 */
[----:B0-----:R-:W-:-:S02]  /*1d6cc0*/  PRMT R31, R34, 0x3340, R0 ;  /* 0x00003340221f7816 */ /* 0x001fc40000000000 */
[----:B------:R-:W-:-:S04]  /*1d6cd0*/  SHF.R.U32.HI R34, RZ, 0x8, R34 ;  /* 0x00000008ff227819 */ /* 0x000fc80000011622 */
[----:B------:R-:W-:-:S04]  /*1d6ce0*/  LOP3.LUT R34, R34, 0xffff, RZ, 0xc0, !PT ;  /* 0x0000ffff22227812 */ /* 0x000fc800078ec0ff */
[----:B------:R-:W-:Y:S02]  /*1d6cf0*/  PRMT R34, R34, 0x3340, R0 ;  /* 0x0000334022227816 */ /* 0x000fe40000000000 */
[----:B--2---:R-:W-:Y:S02]  /*1d6d00*/  LOP3.LUT R36, R51, 0xffff, RZ, 0xc0, !PT ;  /* 0x0000ffff33247812 */ /* 0x004fe400078ec0ff */
[----:B---3--:R-:W-:-:S04]  /*1d6d10*/  LOP3.LUT R44, R52, 0xffff, RZ, 0xc0, !PT ;  /* 0x0000ffff342c7812 */ /* 0x008fc800078ec0ff */
[----:B------:R-:W-:Y:S02]  /*1d6d20*/  PRMT R30, R36, 0x3340, R44 ;  /* 0x00003340241e7816 */ /* 0x000fe4000000002c */
[----:B----4-:R-:W-:Y:S02]  /*1d6d30*/  LOP3.LUT R33, R49, 0xffff, RZ, 0xc0, !PT ;  /* 0x0000ffff31217812 */ /* 0x010fe400078ec0ff */
[----:B------:R-:W-:Y:S01]  /*1d6d40*/  PRMT R30, R30, 0x5410, R31 ;  /* 0x000054101e1e7816 */ /* 0x000fe2000000001f */
[----:B------:R-:W2:Y:S01]  /*1d6d50*/  LDL.LU R49, [R1+0x140] ;  /* 0x0001400001317983 */ /* 0x000ea20000300800 */
[----:B------:R-:W-:-:S03]  /*1d6d60*/  LOP3.LUT R51, R53, 0xffff, RZ, 0xc0, !PT ;  /* 0x0000ffff35337812 */ /* 0x000fc600078ec0ff */
[----:B------:R-:W3:Y:S01]  /*1d6d70*/  LDL.LU R52, [R1+0x5b8] ;  /* 0x0005b80001347983 */ /* 0x000ee20000300800 */
[----:B------:R-:W-:-:S03]  /*1d6d80*/  LOP3.LUT R50, R59, 0xffff, RZ, 0xc0, !PT ;  /* 0x0000ffff3b327812 */ /* 0x000fc600078ec0ff */
[----:B------:R-:W4:Y:S04]  /*1d6d90*/  LDL.LU R53, [R1+0x4a0] ;  /* 0x0004a00001357983 */ /* 0x000f280000300800 */
[----:B------:R0:W-:Y:S04]  /*1d6da0*/  STL [R1+0x2dfc], R30 ;  /* 0x002dfc1e01007387 */ /* 0x0001e80000100800 */
[----:B------:R-:W4:Y:S01]  /*1d6db0*/  LDL.LU R59, [R1+0x54c] ;  /* 0x00054c00013b7983 */ /* 0x000f220000300800 */
[----:B------:R-:W-:Y:S02]  /*1d6dc0*/  PRMT R31, R33, 0x3340, R0 ;  /* 0x00003340211f7816 */ /* 0x000fe40000000000 */
[----:B0-----:R-:W-:-:S02]  /*1d6dd0*/  PRMT R30, R50, 0x3340, R51 ;  /* 0x00003340321e7816 */ /* 0x001fc40000000033 */
[----:B------:R-:W-:Y:S02]  /*1d6de0*/  SHF.R.U32.HI R50, RZ, 0x8, R50 ;  /* 0x00000008ff327819 */ /* 0x000fe40000011632 */
[----:B------:R-:W-:Y:S02]  /*1d6df0*/  PRMT R31, R30, 0x5410, R31 ;  /* 0x000054101e1f7816 */ /* 0x000fe4000000001f */
[----:B------:R-:W-:Y:S02]  /*1d6e00*/  SHF.R.U32.HI R51, RZ, 0x8, R51 ;  /* 0x00000008ff337819 */ /* 0x000fe40000011633 */
[----:B------:R-:W-:Y:S01]  /*1d6e10*/  IADD3 R30, P1, PT, R28, R10, RZ ;  /* 0x0000000a1c1e7210 */ /* 0x000fe20007f3e0ff */
[----:B------:R0:W-:Y:S01]  /*1d6e20*/  STL [R1+0x2df8], R31 ;  /* 0x002df81f01007387 */ /* 0x0001e20000100800 */
[----:B------:R-:W-:Y:S02]  /*1d6e30*/  LOP3.LUT R50, R50, 0xffff, RZ, 0xc0, !PT ;  /* 0x0000ffff32327812 */ /* 0x000fe400078ec0ff */
[----:B------:R-:W-:-:S02]  /*1d6e40*/  LOP3.LUT R51, R51, 0xffff, RZ, 0xc0, !PT ;  /* 0x0000ffff33337812 */ /* 0x000fc400078ec0ff */
[----:B------:R-:W-:Y:S02]  /*1d6e50*/  SHF.R.U32.HI R36, RZ, 0x8, R36 ;  /* 0x00000008ff247819 */ /* 0x000fe40000011624 */
[----:B------:R-:W-:Y:S01]  /*1d6e60*/  SHF.R.U32.HI R44, RZ, 0x8, R44 ;  /* 0x00000008ff2c7819 */ /* 0x000fe2000001162c */
[----:B0-----:R-:W-:Y:S01]  /*1d6e70*/  IMAD.X R31, R35, 0x1, R9, P1 ;  /* 0x00000001231f7824 */ /* 0x001fe200008e0609 */
[----:B------:R-:W-:Y:S02]  /*1d6e80*/  PRMT R51, R50, 0x3340, R51 ;  /* 0x0000334032337816 */ /* 0x000fe40000000033 */
[----:B------:R-:W-:Y:S02]  /*1d6e90*/  LOP3.LUT R36, R36, 0xffff, RZ, 0xc0, !PT ;  /* 0x0000ffff24247812 */ /* 0x000fe400078ec0ff */
[----:B------:R-:W-:Y:S02]  /*1d6ea0*/  LOP3.LUT R44, R44, 0xffff, RZ, 0xc0, !PT ;  /* 0x0000ffff2c2c7812 */ /* 0x000fe400078ec0ff */
[----:B------:R-:W-:Y:S01]  /*1d6eb0*/  IADD3 R50, P1, PT, R28, R18, RZ ;  /* 0x000000121c327210 */ /* 0x000fe20007f3e0ff */
[----:B------:R0:W-:Y:S01]  /*1d6ec0*/  STL.64 [R1+0x14f0], R30 ;  /* 0x0014f01e01007387 */ /* 0x0001e20000100a00 */
[----:B------:R-:W-:-:S02]  /*1d6ed0*/  SHF.R.U32.HI R33, RZ, 0x8, R33 ;  /* 0x00000008ff217819 */ /* 0x000fc40000011621 */
[----:B------:R-:W-:Y:S02]  /*1d6ee0*/  PRMT R36, R36, 0x3340, R44 ;  /* 0x0000334024247816 */ /* 0x000fe4000000002c */
[----:B------:R-:W-:Y:S01]  /*1d6ef0*/  LOP3.LUT R33, R33, 0xffff, RZ, 0xc0, !PT ;  /* 0x0000ffff21217812 */ /* 0x000fe200078ec0ff */
[----:B0-----:R-:W4:Y:S04]  /*1d6f00*/  LDL.LU.64 R30, [R1+0x8820] ;  /* 0x00882000011e7983 */ /* 0x001f280000300a00 */
[----:B------:R0:W-:Y:S01]  /*1d6f10*/  STL [R1+0x2b5c], R51 ;  /* 0x002b5c3301007387 */ /* 0x0001e20000100800 */
[----:B------:R-:W-:-:S03]  /*1d6f20*/  PRMT R33, R33, 0x3340, R0 ;  /* 0x0000334021217816 */ /* 0x000fc60000000000 */
[----:B------:R-:W-:Y:S01]  /*1d6f30*/  STL [R1+0x2b54], R36 ;  /* 0x002b542401007387 */ /* 0x000fe20000100800 */
[----:B0-----:R-:W-:-:S05]  /*1d6f40*/  IMAD.X R51, R35, 0x1, R17, P1 ;  /* 0x0000000123337824 */ /* 0x001fca00008e0611 */
[----:B------:R0:W-:Y:S04]  /*1d6f50*/  STL.64 [R1+0x14f8], R50 ;  /* 0x0014f83201007387 */ /* 0x0001e80000100a00 */
[----:B------:R-:W4:Y:S04]  /*1d6f60*/  LDL.LU R44, [R1+0x5c4] ;  /* 0x0005c400012c7983 */ /* 0x000f280000300800 */
[----:B------:R-:W-:Y:S04]  /*1d6f70*/  STL [R1+0x16c], R34 ;  /* 0x00016c2201007387 */ /* 0x000fe80000100800 */
[----:B0-----:R-:W4:Y:S04]  /*1d6f80*/  LDL.LU R50, [R1+0x45c] ;  /* 0x00045c0001327983 */ /* 0x001f280000300800 */
[----:B------:R3:W-:Y:S04]  /*1d6f90*/  STL [R1+0x168], R33 ;  /* 0x0001682101007387 */ /* 0x0007e80000100800 */
[----:B------:R-:W4:Y:S01]  /*1d6fa0*/  LDL.LU R51, [R1+0x4ec] ;  /* 0x0004ec0001337983 */ /* 0x000f220000300800 */
[----:B------:R-:W-:-:S02]  /*1d6fb0*/  LOP3.LUT R38, R38, 0xffff, RZ, 0xc0, !PT ;  /* 0x0000ffff26267812 */ /* 0x000fc400078ec0ff */
[----:B------:R-:W-:-:S03]  /*1d6fc0*/  LOP3.LUT R48, R48, 0xffff, RZ, 0xc0, !PT ;  /* 0x0000ffff30307812 */ /* 0x000fc600078ec0ff */
[----:B------:R0:W-:Y:S01]  /*1d6fd0*/  STL [R1+0x857c], R38 ;  /* 0x00857c2601007387 */ /* 0x0001e20000100800 */
[----:B--2---:R-:W-:Y:S02]  /*1d6fe0*/  LOP3.LUT R49, R49, 0xffff, RZ, 0xc0, !PT ;  /* 0x0000ffff31317812 */ /* 0x004fe400078ec0ff */
[----:B---3--:R-:W-:Y:S02]  /*1d6ff0*/  LOP3.LUT R33, R52, 0xffff, RZ, 0xc0, !PT ;  /* 0x0000ffff34217812 */ /* 0x008fe400078ec0ff */
[----:B------:R-:W-:Y:S02]  /*1d7000*/  PRMT R52, R49, 0x3340, R48 ;  /* 0x0000334031347816 */ /* 0x000fe40000000030 */
[----:B----4-:R-:W-:Y:S02]  /*1d7010*/  LOP3.LUT R36, R53, 0xffff, RZ, 0xc0, !PT ;  /* 0x0000ffff35247812 */ /* 0x010fe400078ec0ff */
[----:B------:R-:W-:Y:S02]  /*1d7020*/  PRMT R53, R38, 0x3340, R0 ;  /* 0x0000334026357816 */ /* 0x000fe40000000000 */
[----:B------:R-:W-:-:S02]  /*1d7030*/  LOP3.LUT R34, R59, 0xffff, RZ, 0xc0, !PT ;  /* 0x0000ffff3b227812 */ /* 0x000fc400078ec0ff */
[----:B------:R-:W-:Y:S02]  /*1d7040*/  PRMT R53, R52, 0x5410, R53 ;  /* 0x0000541034357816 */ /* 0x000fe40000000035 */
[----:B------:R-:W-:Y:S02]  /*1d7050*/  PRMT R52, R36, 0x3340, R0 ;  /* 0x0000334024347816 */ /* 0x000fe40000000000 */
[----:B0-----:R-:W-:-:S04]  /*1d7060*/  PRMT R38, R33, 0x3340, R34 ;  /* 0x0000334021267816 */ /* 0x001fc80000000022 */
[----:B------:R-:W-:Y:S02]  /*1d7070*/  PRMT R38, R38, 0x5410, R52 ;  /* 0x0000541026267816 */ /* 0x000fe40000000034 */
[----:B------:R-:W-:Y:S01]  /*1d7080*/  IADD3 R52, P1, PT, R28, R12, RZ ;  /* 0x0000000c1c347210 */ /* 0x000fe20007f3e0ff */
[----:B------:R0:W-:Y:S01]  /*1d7090*/  STL [R1+0x2df4], R53 ;  /* 0x002df43501007387 */ /* 0x0001e20000100800 */
[----:B------:R-:W-:-:S03]  /*1d70a0*/  SHF.R.U32.HI R48, RZ, 0x8, R48 ;  /* 0x00000008ff307819 */ /* 0x000fc60000011630 */
[----:B------:R-:W2:Y:S01]  /*1d70b0*/  LDL.LU R59, [R1+0x2e8] ;  /* 0x0002e800013b7983 */ /* 0x000ea20000300800 */
[----:B0-----:R-:W-:-:S03]  /*1d70c0*/  IMAD.X R53, R35, 0x1, R11, P1 ;  /* 0x0000000123357824 */ /* 0x001fc600008e060b */
[----:B------:R0:W-:Y:S01]  /*1d70d0*/  STL [R1+0x2df0], R38 ;  /* 0x002df02601007387 */ /* 0x0001e20000100800 */
[----:B------:R-:W-:-:S03]  /*1d70e0*/  SHF.R.U32.HI R33, RZ, 0x8, R33 ;  /* 0x00000008ff217819 */ /* 0x000fc60000011621 */
[----:B------:R1:W-:Y:S01]  /*1d70f0*/  STL.64 [R1+0x14e0], R52 ;  /* 0x0014e03401007387 */ /* 0x0003e20000100a00 */
[----:B------:R-:W-:Y:S02]  /*1d7100*/  SHF.R.U32.HI R34, RZ, 0x8, R34 ;  /* 0x00000008ff227819 */ /* 0x000fe40000011622 */
[----:B0-----:R-:W-:Y:S02]  /*1d7110*/  SHF.R.U32.HI R38, RZ, 0x8, R49 ;  /* 0x00000008ff267819 */ /* 0x001fe40000011631 */
[----:B------:R-:W-:Y:S01]  /*1d7120*/  LOP3.LUT R48, R48, 0xffff, RZ, 0xc0, !PT ;  /* 0x0000ffff30307812 */ /* 0x000fe200078ec0ff */
[----:B-1----:R-:W3:Y:S01]  /*1d7130*/  LDL.LU R52, [R1+0x8818] ;  /* 0x0088180001347983 */ /* 0x002ee20000300800 */
[----:B------:R-:W-:-:S03]  /*1d7140*/  LOP3.LUT R38, R38, 0xffff, RZ, 0xc0, !PT ;  /* 0x0000ffff26267812 */ /* 0x000fc600078ec0ff */
[----:B------:R-:W4:Y:S01]  /*1d7150*/  LDL.LU R53, [R1+0x10c] ;  /* 0x00010c0001357983 */ /* 0x000f220000300800 */
[----:B------:R-:W-:Y:S02]  /*1d7160*/  LOP3.LUT R33, R33, 0xffff, RZ, 0xc0, !PT ;  /* 0x0000ffff21217812 */ /* 0x000fe400078ec0ff */
[----:B------:R-:W-:Y:S01]  /*1d7170*/  LOP3.LUT R34, R34, 0xffff, RZ, 0xc0, !PT ;  /* 0x0000ffff22227812 */ /* 0x000fe200078ec0ff */
[----:B------:R-:W4:Y:S01]  /*1d7180*/  LDL.LU R49, [R1+0x8814] ;  /* 0x0088140001317983 */ /* 0x000f220000300800 */
[----:B------:R-:W-:Y:S02]  /*1d7190*/  PRMT R48, R38, 0x3340, R48 ;  /* 0x0000334026307816 */ /* 0x000fe40000000030 */
[----:B------:R-:W-:-:S03]  /*1d71a0*/  PRMT R34, R33, 0x3340, R34 ;  /* 0x0000334021227816 */ /* 0x000fc60000000022 */
[----:B------:R0:W-:Y:S04]  /*1d71b0*/  STL [R1+0x8438], R48 ;  /* 0x0084383001007387 */ /* 0x0001e80000100800 */
[----:B------:R1:W-:Y:S01]  /*1d71c0*/  STL [R1+0x2b34], R34 ;  /* 0x002b342201007387 */ /* 0x0003e20000100800 */
[----:B------:R-:W-:Y:S02]  /*1d71d0*/  LOP3.LUT R33, R44, 0xffff, RZ, 0xc0, !PT ;  /* 0x0000ffff2c217812 */ /* 0x000fe400078ec0ff */
[----:B------:R-:W-:Y:S02]  /*1d71e0*/  LOP3.LUT R38, R50, 0xffff, RZ, 0xc0, !PT ;  /* 0x0000ffff32267812 */ /* 0x000fe400078ec0ff */
[----:B------:R-:W-:Y:S02]  /*1d71f0*/  IADD3 R50, P1, PT, R28, R22, RZ ;  /* 0x000000161c327210 */ /* 0x000fe40007f3e0ff */
[----:B0-----:R-:W-:-:S02]  /*1d7200*/  PRMT R48, R38, 0x3340, R0 ;  /* 0x0000334026307816 */ /* 0x001fc40000000000 */
[----:B-1----:R-:W-:-:S04]  /*1d7210*/  LOP3.LUT R34, R51, 0xffff, RZ, 0xc0, !PT ;  /* 0x0000ffff33227812 */ /* 0x002fc800078ec0ff */
[----:B------:R-:W-:Y:S01]  /*1d7220*/  PRMT R44, R33, 0x3340, R34 ;  /* 0x00003340212c7816 */ /* 0x000fe20000000022 */
[----:B------:R-:W-:-:S03]  /*1d7230*/  IMAD.X R51, R35, 0x1, R21, P1 ;  /* 0x0000000123337824 */ /* 0x000fc600008e0615 */
[----:B------:R-:W-:-:S05]  /*1d7240*/  PRMT R44, R44, 0x5410, R48 ;  /* 0x000054102c2c7816 */ /* 0x000fca0000000030 */
[----:B------:R-:W-:Y:S04]  /*1d7250*/  STL [R1+0x2de8], R44 ;  /* 0x002de82c01007387 */ /* 0x000fe80000100800 */
[----:B------:R0:W-:Y:S04]  /*1d7260*/  STL.64 [R1+0x14e8], R50 ;  /* 0x0014e83201007387 */ /* 0x0001e80000100a00 */
[----:B0-----:R-:W4:Y:S01]  /*1d7270*/  LDL.LU R51, [R1+0x144] ;  /* 0x0001440001337983 */ /* 0x001f220000300800 */
[----:B------:R-:W-:Y:S02]  /*1d7280*/  SHF.R.U32.HI R36, RZ, 0x8, R36 ;  /* 0x00000008ff247819 */ /* 0x000fe40000011624 */
[----:B------:R-:W-:-:S02]  /*1d7290*/  SHF.R.U32.HI R33, RZ, 0x8, R33 ;  /* 0x00000008ff217819 */ /* 0x000fc40000011621 */
[----:B------:R-:W-:Y:S02]  /*1d72a0*/  SHF.R.U32.HI R34, RZ, 0x8, R34 ;  /* 0x00000008ff227819 */ /* 0x000fe40000011622 */
[----:B------:R-:W-:Y:S02]  /*1d72b0*/  LOP3.LUT R36, R36, 0xffff, RZ, 0xc0, !PT ;  /* 0x0000ffff24247812 */ /* 0x000fe400078ec0ff */
[----:B------:R-:W-:Y:S02]  /*1d72c0*/  LOP3.LUT R33, R33, 0xffff, RZ, 0xc0, !PT ;  /* 0x0000ffff21217812 */ /* 0x000fe400078ec0ff */
[----:B------:R-:W-:Y:S02]  /*1d72d0*/  LOP3.LUT R34, R34, 0xffff, RZ, 0xc0, !PT ;  /* 0x0000ffff22227812 */ /* 0x000fe400078ec0ff */
[----:B------:R-:W-:Y:S02]  /*1d72e0*/  PRMT R44, R36, 0x3340, R0 ;  /* 0x00003340242c7816 */ /* 0x000fe40000000000 */
[----:B------:R-:W-:-:S03]  /*1d72f0*/  PRMT R36, R33, 0x3340, R34 ;  /* 0x0000334021247816 */ /* 0x000fc60000000022 */
[----:B------:R-:W-:Y:S04]  /*1d7300*/  STL [R1+0x154], R44 ;  /* 0x0001542c01007387 */ /* 0x000fe80000100800 */
[----:B------:R4:W-:Y:S01]  /*1d7310*/  STL [R1+0x2b30], R36 ;  /* 0x002b302401007387 */ /* 0x0009e20000100800 */
[----:B------:R-:W-:-:S04]  /*1d7320*/  SHF.R.U32.HI R38, RZ, 0x8, R38 ;  /* 0x00000008ff267819 */ /* 0x000fc80000011626 */
[----:B------:R-:W-:-:S04]  /*1d7330*/  LOP3.LUT R38, R38, 0xffff, RZ, 0xc0, !PT ;  /* 0x0000ffff26267812 */ /* 0x000fc800078ec0ff */
[--C-:B------:R-:W-:Y:S02]  /*1d7340*/  PRMT R38, R38, 0x3340, R0.reuse ;  /* 0x0000334026267816 */ /* 0x100fe40000000000 */
[----:B------:R-:W-:Y:S02]  /*1d7350*/  LOP3.LUT R27, R27, 0xffff, RZ, 0xc0, !PT ;  /* 0x0000ffff1b1b7812 */ /* 0x000fe400078ec0ff */
[----:B--2---:R-:W-:Y:S02]  /*1d7360*/  LOP3.LUT R34, R59, 0xffff, RZ, 0xc0, !PT ;  /* 0x0000ffff3b227812 */ /* 0x004fe400078ec0ff */
[----:B---3--:R-:W-:Y:S02]  /*1d7370*/  LOP3.LUT R33, R52, 0xffff, RZ, 0xc0, !PT ;  /* 0x0000ffff34217812 */ /* 0x008fe400078ec0ff */
[----:B----4-:R-:W-:Y:S02]  /*1d7380*/  LOP3.LUT R36, R53, 0xffff, RZ, 0xc0, !PT ;  /* 0x0000ffff35247812 */ /* 0x010fe400078ec0ff */
[----:B------:R-:W-:-:S02]  /*1d7390*/  PRMT R48, R33, 0x3340, R0 ;  /* 0x0000334021307816 */ /* 0x000fc40000000000 */
[----:B------:R-:W-:Y:S02]  /*1d73a0*/  PRMT R44, R34, 0x3340, R36 ;  /* 0x00003340222c7816 */ /* 0x000fe40000000024 */
[----:B------:R-:W-:Y:S02]  /*1d73b0*/  IADD3 R52, P1, PT, R28, R24, RZ ;  /* 0x000000181c347210 */ /* 0x000fe40007f3e0ff */
[----:B------:R-:W-:Y:S02]  /*1d73c0*/  PRMT R48, R44, 0x5410, R48 ;  /* 0x000054102c307816 */ /* 0x000fe40000000030 */
[----:B------:R-:W-:Y:S01]  /*1d73d0*/  SHF.R.U32.HI R34, RZ, 0x8, R34 ;  /* 0x00000008ff227819 */ /* 0x000fe20000011622 */
[----:B------:R-:W-:Y:S01]  /*1d73e0*/  IMAD.X R53, R35, 0x1, R23, P1 ;  /* 0x0000000123357824 */ /* 0x000fe200008e0617 */
[----:B------:R-:W-:Y:S01]  /*1d73f0*/  SHF.R.U32.HI R36, RZ, 0x8, R36 ;  /* 0x00000008ff247819 */ /* 0x000fe20000011624 */
[----:B------:R-:W2:Y:S01]  /*1d7400*/  LDL.LU R44, [R1+0x2fc] ;  /* 0x0002fc00012c7983 */ /* 0x000ea20000300800 */
[----:B------:R-:W-:-:S03]  /*1d7410*/  LOP3.LUT R34, R34, 0xffff, RZ, 0xc0, !PT ;  /* 0x0000ffff22227812 */ /* 0x000fc600078ec0ff */
[----:B------:R-:W-:Y:S01]  /*1d7420*/  STL [R1+0x2de4], R48 ;  /* 0x002de43001007387 */ /* 0x000fe20000100800 */
[----:B------:R-:W-:Y:S02]  /*1d7430*/  LOP3.LUT R36, R36, 0xffff, RZ, 0xc0, !PT ;  /* 0x0000ffff24247812 */ /* 0x000fe400078ec0ff */
[----:B------:R-:W-:Y:S01]  /*1d7440*/  SHF.R.U32.HI R33, RZ, 0x8, R33 ;  /* 0x00000008ff217819 */ /* 0x000fe20000011621 */
[----:B------:R0:W-:Y:S01]  /*1d7450*/  STL.64 [R1+0x14d0], R52 ;  /* 0x0014d03401007387 */ /* 0x0001e20000100a00 */
[----:B------:R-:W-:Y:S02]  /*1d7460*/  PRMT R34, R34, 0x3340, R36 ;  /* 0x0000334022227816 */ /* 0x000fe40000000024 */
[----:B------:R-:W-:Y:S01]  /*1d7470*/  LOP3.LUT R33, R33, 0xffff, RZ, 0xc0, !PT ;  /* 0x0000ffff21217812 */ /* 0x000fe200078ec0ff */
[----:B------:R-:W-:Y:S01]  /*1d7480*/  STL [R1+0x150], R38 ;  /* 0x0001502601007387 */ /* 0x000fe20000100800 */
[----:B0-----:R-:W-:-:S03]  /*1d7490*/  IADD3 R52, P1, PT, R28, R16, RZ ;  /* 0x000000101c347210 */ /* 0x001fc60007f3e0ff */
[----:B------:R0:W-:Y:S01]  /*1d74a0*/  STL [R1+0x2b20], R34 ;  /* 0x002b202201007387 */ /* 0x0001e20000100800 */
[----:B------:R-:W-:Y:S01]  /*1d74b0*/  PRMT R33, R33, 0x3340, R0 ;  /* 0x0000334021217816 */ /* 0x000fe20000000000 */
[----:B------:R-:W-:-:S05]  /*1d74c0*/  IMAD.X R53, R35, 0x1, R15, P1 ;  /* 0x0000000123357824 */ /* 0x000fca00008e060f */
[----:B------:R1:W-:Y:S01]  /*1d74d0*/  STL.64 [R1+0x14d8], R52 ;  /* 0x0014d83401007387 */ /* 0x0003e20000100a00 */
[----:B0-----:R-:W-:-:S03]  /*1d74e0*/  LOP3.LUT R34, R49, 0xffff, RZ, 0xc0, !PT ;  /* 0x0000ffff31227812 */ /* 0x001fc600078ec0ff */
[----:B------:R-:W3:Y:S01]  /*1d74f0*/  LDL.LU R59, [R1+0x4ac] ;  /* 0x0004ac00013b7983 */ /* 0x000ee20000300800 */
[----:B------:R-:W-:-:S03]  /*1d7500*/  PRMT R38, R27, 0x3340, R0 ;  /* 0x000033401b267816 */ /* 0x000fc60000000000 */
[----:B-1----:R-:W4:Y:S04]  /*1d7510*/  LDL.LU R52, [R1+0x5c8] ;  /* 0x0005c80001347983 */ /* 0x002f280000300800 */
[----:B------:R0:W-:Y:S01]  /*1d7520*/  STL [R1+0x14c], R33 ;  /* 0x00014c2101007387 */ /* 0x0001e20000100800 */
[----:B------:R-:W-:-:S03]  /*1d7530*/  IADD3 R50, P1, PT, R28, R14, RZ ;  /* 0x0000000e1c327210 */ /* 0x000fc60007f3e0ff */
[----:B------:R-:W3:Y:S04]  /*1d7540*/  LDL.LU R53, [R1+0x564] ;  /* 0x0005640001357983 */ /* 0x000ee80000300800 */
[----:B------:R-:W3:Y:S01]  /*1d7550*/  LDL.LU R49, [R1+0x8810] ;  /* 0x0088100001317983 */ /* 0x000ee20000300800 */
[----:B0-----:R-:W-:-:S04]  /*1d7560*/  LOP3.LUT R33, R51, 0xffff, RZ, 0xc0, !PT ;  /* 0x0000ffff33217812 */ /* 0x001fc800078ec0ff */
[----:B------:R-:W-:Y:S01]  /*1d7570*/  PRMT R36, R33, 0x3340, R34 ;  /* 0x0000334021247816 */ /* 0x000fe20000000022 */
[----:B------:R-:W-:-:S03]  /*1d7580*/  IMAD.X R51, R35, 0x1, R13, P1 ;  /* 0x0000000123337824 */ /* 0x000fc600008e060d */
[----:B------:R-:W-:-:S05]  /*1d7590*/  PRMT R36, R36, 0x5410, R38 ;  /* 0x0000541024247816 */ /* 0x000fca0000000026 */
[----:B------:R-:W-:Y:S04]  /*1d75a0*/  STL [R1+0x2de0], R36 ;  /* 0x002de02401007387 */ /* 0x000fe80000100800 */
[----:B------:R0:W-:Y:S04]  /*1d75b0*/  STL.64 [R1+0x14c8], R50 ;  /* 0x0014c83201007387 */ /* 0x0001e80000100a00 */
[----:B0-----:R-:W4:Y:S01]  /*1d75c0*/  LDL.LU.64 R50, [R1+0x8808] ;  /* 0x0088080001327983 */ /* 0x001f220000300a00 */
[----:B------:R-:W-:Y:S02]  /*1d75d0*/  SHF.R.U32.HI R33, RZ, 0x8, R33 ;  /* 0x00000008ff217819 */ /* 0x000fe40000011621 */
[----:B------:R-:W-:-:S02]  /*1d75e0*/  SHF.R.U32.HI R34, RZ, 0x8, R34 ;  /* 0x00000008ff227819 */ /* 0x000fc40000011622 */
[----:B------:R-:W-:Y:S02]  /*1d75f0*/  LOP3.LUT R33, R33, 0xffff, RZ, 0xc0, !PT ;  /* 0x0000ffff21217812 */ /* 0x000fe400078ec0ff */
[----:B------:R-:W-:-:S04]  /*1d7600*/  LOP3.LUT R34, R34, 0xffff, RZ, 0xc0, !PT ;  /* 0x0000ffff22227812 */ /* 0x000fc800078ec0ff */
[----:B------:R-:W-:-:S05]  /*1d7610*/  PRMT R35, R33, 0x3340, R34 ;  /* 0x0000334021237816 */ /* 0x000fca0000000022 */
[----:B------:R3:W-:Y:S01]  /*1d7620*/  STL [R1+0x2b08], R35 ;  /* 0x002b082301007387 */ /* 0x0007e20000100800 */
[----:B------:R-:W-:Y:S01]  /*1d7630*/  VIADD R28, R28, UR6 ;  /* 0x000000061c1c7c36 */ /* 0x000fe20008000000 */
[----:B------:R-:W-:Y:S01]  /*1d7640*/  SHF.R.U32.HI R48, RZ, 0x8, R27 ;  /* 0x00000008ff307819 */ /* 0x000fe2000001161b */
[----:B------:R-:W0:Y:S01]  /*1d7650*/  LDCU UR6, c[0x0][0x3b8] ;  /* 0x00007700ff0677ac */ /* 0x000e220008000800 */
[----:B--2---:R-:W-:Y:S02]  /*1d7660*/  LOP3.LUT R34, R44, 0xffff, RZ, 0xc0, !PT ;  /* 0x0000ffff2c227812 */ /* 0x004fe400078ec0ff */
[----:B---3--:R-:W-:-:S04]  /*1d7670*/  LOP3.LUT R35, R49, 0xffff, RZ, 0xc0, !PT ;  /* 0x0000ffff31237812 */ /* 0x008fc800078ec0ff */
[--C-:B------:R-:W-:Y:S02]  /*1d7680*/  PRMT R36, R34, 0x3340, R35.reuse ;  /* 0x0000334022247816 */ /* 0x100fe40000000023 */
[----:B------:R-:W-:Y:S02]  /*1d7690*/  SHF.R.U32.HI R34, RZ, 0x8, R34 ;  /* 0x00000008ff227819 */ /* 0x000fe40000011622 */
[----:B------:R-:W-:Y:S02]  /*1d76a0*/  SHF.R.U32.HI R35, RZ, 0x8, R35 ;  /* 0x00000008ff237819 */ /* 0x000fe40000011623 */
[----:B------:R-:W-:Y:S02]  /*1d76b0*/  LOP3.LUT R34, R34, 0xffff, RZ, 0xc0, !PT ;  /* 0x0000ffff22227812 */ /* 0x000fe400078ec0ff */
[----:B------:R-:W-:-:S04]  /*1d76c0*/  LOP3.LUT R35, R35, 0xffff, RZ, 0xc0, !PT ;  /* 0x0000ffff23237812 */ /* 0x000fc800078ec0ff */
[----:B------:R-:W-:Y:S02]  /*1d76d0*/  PRMT R34, R34, 0x3340, R35 ;  /* 0x0000334022227816 */ /* 0x000fe40000000023 */
[----:B----4-:R-:W-:Y:S02]  /*1d76e0*/  LOP3.LUT R33, R51, 0xffff, RZ, 0xc0, !PT ;  /* 0x0000ffff33217812 */ /* 0x010fe400078ec0ff */
[----:B------:R-:W2:Y:S02]  /*1d76f0*/  LDL.LU R51, [R1+0x8800] ;  /* 0x0088000001337983 */ /* 0x000ea40000300800 */
[----:B------:R-:W-:Y:S02]  /*1d7700*/  PRMT R38, R33, 0x3340, R0 ;  /* 0x0000334021267816 */ /* 0x000fe40000000000 */
[----:B------:R-:W-:Y:S01]  /*1d7710*/  SHF.R.U32.HI R33, RZ, 0x8, R33 ;  /* 0x00000008ff217819 */ /* 0x000fe20000011621 */
[----:B------:R-:W3:Y:S01]  /*1d7720*/  LDL.LU R49, [R1+0x87fc] ;  /* 0x0087fc0001317983 */ /* 0x000ee20000300800 */
[----:B------:R-:W-:-:S02]  /*1d7730*/  PRMT R36, R36, 0x5410, R38 ;  /* 0x0000541024247816 */ /* 0x000fc40000000026 */
[----:B------:R-:W-:Y:S02]  /*1d7740*/  LOP3.LUT R33, R33, 0xffff, RZ, 0xc0, !PT ;  /* 0x0000ffff21217812 */ /* 0x000fe400078ec0ff */
[----:B------:R-:W-:Y:S01]  /*1d7750*/  LOP3.LUT R38, R59, 0xffff, RZ, 0xc0, !PT ;  /* 0x0000ffff3b267812 */ /* 0x000fe200078ec0ff */
[----:B------:R1:W-:Y:S01]  /*1d7760*/  STL [R1+0x2ddc], R36 ;  /* 0x002ddc2401007387 */ /* 0x0003e20000100800 */
[----:B------:R-:W-:Y:S02]  /*1d7770*/  PRMT R33, R33, 0x3340, R0 ;  /* 0x0000334021217816 */ /* 0x000fe40000000000 */
[----:B------:R-:W-:Y:S01]  /*1d7780*/  LOP3.LUT R35, R52, 0xffff, RZ, 0xc0, !PT ;  /* 0x0000ffff34237812 */ /* 0x000fe200078ec0ff */
[----:B------:R4:W-:Y:S01]  /*1d7790*/  STL [R1+0x2b00], R34 ;  /* 0x002b002201007387 */ /* 0x0009e20000100800 */
[----:B-1----:R-:W-:-:S03]  /*1d77a0*/  LOP3.LUT R36, R53, 0xffff, RZ, 0xc0, !PT ;  /* 0x0000ffff35247812 */ /* 0x002fc600078ec0ff */
[----:B------:R1:W-:Y:S01]  /*1d77b0*/  STL [R1+0x148], R33 ;  /* 0x0001482101007387 */ /* 0x0003e20000100800 */
[----:B----4-:R-:W-:Y:S02]  /*1d77c0*/  PRMT R34, R38, 0x3340, R0 ;  /* 0x0000334026227816 */ /* 0x010fe40000000000 */
[----:B------:R-:W-:Y:S02]  /*1d77d0*/  IADD3 R52, P1, PT, R28, R20, RZ ;  /* 0x000000141c347210 */ /* 0x000fe40007f3e0ff */
[----:B-1----:R-:W-:-:S04]  /*1d77e0*/  PRMT R33, R35, 0x3340, R36 ;  /* 0x0000334023217816 */ /* 0x002fc80000000024 */
[----:B------:R-:W-:Y:S02]  /*1d77f0*/  PRMT R34, R33, 0x5410, R34 ;  /* 0x0000541021227816 */ /* 0x000fe40000000022 */
[----:B------:R-:W-:-:S03]  /*1d7800*/  SHF.R.S32.HI R33, RZ, 0x1f, R28 ;  /* 0x0000001fff217819 */ /* 0x000fc6000001141c */
[----:B------:R1:W-:Y:S02]  /*1d7810*/  STL [R1+0x2dd8], R34 ;  /* 0x002dd82201007387 */ /* 0x0003e40000100800 */
[----:B------:R-:W-:Y:S02]  /*1d7820*/  IMAD.X R53, R33, 0x1, R19, P1 ;  /* 0x0000000121357824 */ /* 0x000fe400008e0613 */
[----:B------:R-:W4:Y:S04]  /*1d7830*/  LDL.LU R44, [R1+0x5cc] ;  /* 0x0005cc00012c7983 */ /* 0x000f280000300800 */
[----:B-1----:R-:W3:Y:S04]  /*1d7840*/  LDL.LU R34, [R1+0x4b0] ;  /* 0x0004b00001227983 */ /* 0x002ee80000300800 */
[----:B------:R1:W-:Y:S04]  /*1d7850*/  STL.64 [R1+0x14c0], R52 ;  /* 0x0014c03401007387 */ /* 0x0003e80000100a00 */
[----:B------:R-:W3:Y:S04]  /*1d7860*/  LDL.LU R27, [R1+0x568] ;  /* 0x00056800011b7983 */ /* 0x000ee80000300800 */
[----:B------:R-:W3:Y:S04]  /*1d7870*/  LDL.LU R59, [R1+0x5d0] ;  /* 0x0005d000013b7983 */ /* 0x000ee80000300800 */
[----:B-1----:R-:W3:Y:S04]  /*1d7880*/  LDL.LU R52, [R1+0x46c] ;  /* 0x00046c0001347983 */ /* 0x002ee80000300800 */
[----:B------:R-:W3:Y:S01]  /*1d7890*/  LDL.LU R53, [R1+0x4f4] ;  /* 0x0004f40001357983 */ /* 0x000ee20000300800 */
[----:B------:R-:W-:-:S02]  /*1d78a0*/  SHF.R.U32.HI R35, RZ, 0x8, R35 ;  /* 0x00000008ff237819 */ /* 0x000fc40000011623 */
[----:B------:R-:W-:Y:S02]  /*1d78b0*/  SHF.R.U32.HI R36, RZ, 0x8, R36 ;  /* 0x00000008ff247819 */ /* 0x000fe40000011624 */
[----:B------:R-:W-:Y:S02]  /*1d78c0*/  LOP3.LUT R48, R48, 0xffff, RZ, 0xc0, !PT ;  /* 0x0000ffff30307812 */ /* 0x000fe400078ec0ff */
[----:B------:R-:W-:Y:S02]  /*1d78d0*/  LOP3.LUT R35, R35, 0xffff, RZ, 0xc0, !PT ;  /* 0x0000ffff23237812 */ /* 0x000fe400078ec0ff */
[----:B------:R-:W-:Y:S02]  /*1d78e0*/  LOP3.LUT R36, R36, 0xffff, RZ, 0xc0, !PT ;  /* 0x0000ffff24247812 */ /* 0x000fe400078ec0ff */
[----:B------:R-:W-:Y:S02]  /*1d78f0*/  PRMT R48, R48, 0x3340, R0 ;  /* 0x0000334030307816 */ /* 0x000fe40000000000 */
[----:B------:R-:W-:-:S03]  /*1d7900*/  PRMT R36, R35, 0x3340, R36 ;  /* 0x0000334023247816 */ /* 0x000fc60000000024 */
[----:B------:R-:W-:Y:S01]  /*1d7910*/  STL [R1+0x144], R48 ;  /* 0x0001443001007387 */ /* 0x000fe20000100800 */
[----:B------:R-:W-:-:S03]  /*1d7920*/  LOP3.LUT R47, R47, 0xffff, RZ, 0xc0, !PT ;  /* 0x0000ffff2f2f7812 */ /* 0x000fc600078ec0ff */
[----:B------:R1:W-:Y:S02]  /*1d7930*/  STL [R1+0x2b04], R36 ;  /* 0x002b042401007387 */ /* 0x0003e40000100800 */
[----:B-1----:R-:W-:Y:S02]  /*1d7940*/  LOP3.LUT R36, R50, 0xffff, RZ, 0xc0, !PT ;  /* 0x0000ffff32247812 */ /* 0x002fe400078ec0ff */
[----:B------:R-:W-:Y:S01]  /*1d7950*/  PRMT R50, R47, 0x3340, R0 ;  /* 0x000033402f327816 */ /* 0x000fe20000000000 */
[----:B------:R1:W-:Y:S01]  /*1d7960*/  STL [R1+0x8580], R47 ;  /* 0x0085802f01007387 */ /* 0x0003e20000100800 */
[----:B------:R-:W-:-:S04]  /*1d7970*/  SHF.R.U32.HI R38, RZ, 0x8, R38 ;  /* 0x00000008ff267819 */ /* 0x000fc80000011626 */
[----:B------:R-:W-:-:S04]  /*1d7980*/  LOP3.LUT R38, R38, 0xffff, RZ, 0xc0, !PT ;  /* 0x0000ffff26267812 */ /* 0x000fc800078ec0ff */
[----:B------:R-:W-:Y:S02]  /*1d7990*/  PRMT R38, R38, 0x3340, R0 ;  /* 0x0000334026267816 */ /* 0x000fe40000000000 */
[----:B--2---:R-:W-:-:S04]  /*1d79a0*/  LOP3.LUT R35, R51, 0xffff, RZ, 0xc0, !PT ;  /* 0x0000ffff33237812 */ /* 0x004fc800078ec0ff */
[----:B------:R-:W-:-:S04]  /*1d79b0*/  PRMT R48, R35, 0x3340, R36 ;  /* 0x0000334023307816 */ /* 0x000fc80000000024 */
[----:B-1----:R-:W-:Y:S02]  /*1d79c0*/  PRMT R47, R48, 0x5410, R50 ;  /* 0x00005410302f7816 */ /* 0x002fe40000000032 */
[----:B------:R-:W-:Y:S02]  /*1d79d0*/  IADD3 R50, P1, PT, R28, R10, RZ ;  /* 0x0000000a1c327210 */ /* 0x000fe40007f3e0ff */
[----:B------:R-:W-:Y:S02]  /*1d79e0*/  SHF.R.U32.HI R35, RZ, 0x8, R35 ;  /* 0x00000008ff237819 */ /* 0x000fe40000011623 */
[----:B------:R-:W-:Y:S01]  /*1d79f0*/  SHF.R.U32.HI R36, RZ, 0x8, R36 ;  /* 0x00000008ff247819 */ /* 0x000fe20000011624 */
[----:B------:R-:W-:Y:S01]  /*1d7a00*/  IMAD.X R51, R33, 0x1, R9, P1 ;  /* 0x0000000121337824 */ /* 0x000fe200008e0609 */
[----:B------:R-:W-:Y:S02]  /*1d7a10*/  LOP3.LUT R35, R35, 0xffff, RZ, 0xc0, !PT ;  /* 0x0000ffff23237812 */ /* 0x000fe400078ec0ff */
[----:B------:R-:W-:Y:S01]  /*1d7a20*/  LOP3.LUT R36, R36, 0xffff, RZ, 0xc0, !PT ;  /* 0x0000ffff24247812 */ /* 0x000fe200078ec0ff */
[----:B------:R-:W-:Y:S04]  /*1d7a30*/  STL [R1+0x2dd4], R47 ;  /* 0x002dd42f01007387 */ /* 0x000fe80000100800 */
[----:B------:R1:W-:Y:S02]  /*1d7a40*/  STL.64 [R1+0x14b8], R50 ;  /* 0x0014b83201007387 */ /* 0x0003e40000100a00 */
[----:B-1----:R-:W-:-:S02]  /*1d7a50*/  PRMT R51, R35, 0x3340, R36 ;  /* 0x0000334023337816 */ /* 0x002fc40000000024 */
[----:B------:R-:W2:Y:S04]  /*1d7a60*/  LDL.LU R50, [R1+0x87f8] ;  /* 0x0087f80001327983 */ /* 0x000ea80000300800 */
[----:B------:R1:W-:Y:S01]  /*1d7a70*/  STL [R1+0x843c], R51 ;  /* 0x00843c3301007387 */ /* 0x0003e20000100800 */
[----:B----4-:R-:W-:Y:S02]  /*1d7a80*/  LOP3.LUT R44, R44, 0xffff, RZ, 0xc0, !PT ;  /* 0x0000ffff2c2c7812 */ /* 0x010fe400078ec0ff */
[----:B---3--:R-:W-:Y:S01]  /*1d7a90*/  LOP3.LUT R34, R34, 0xffff, RZ, 0xc0, !PT ;  /* 0x0000ffff22227812 */ /* 0x008fe200078ec0ff */
[----:B------:R3:W-:Y:S03]  /*1d7aa0*/  STL [R1+0x140], R38 ;  /* 0x0001402601007387 */ /* 0x0007e60000100800 */
[----:B-1----:R-:W-:-:S02]  /*1d7ab0*/  PRMT R51, R34, 0x3340, R0 ;  /* 0x0000334022337816 */ /* 0x002fc40000000000 */
[----:B------:R-:W-:Y:S02]  /*1d7ac0*/  LOP3.LUT R47, R27, 0xffff, RZ, 0xc0, !PT ;  /* 0x0000ffff1b2f7812 */ /* 0x000fe400078ec0ff */
[----:B------:R-:W4:Y:S02]  /*1d7ad0*/  LDL.LU R27, [R1+0x30c] ;  /* 0x00030c00011b7983 */ /* 0x000f240000300800 */
[----:B------:R-:W-:Y:S02]  /*1d7ae0*/  PRMT R48, R44, 0x3340, R47 ;  /* 0x000033402c307816 */ /* 0x000fe4000000002f */
[----:B------:R-:W-:Y:S02]  /*1d7af0*/  LOP3.LUT R35, R52, 0xffff, RZ, 0xc0, !PT ;  /* 0x0000ffff34237812 */ /* 0x000fe400078ec0ff */
[----:B------:R-:W-:Y:S02]  /*1d7b00*/  PRMT R52, R48, 0x5410, R51 ;  /* 0x0000541030347816 */ /* 0x000fe40000000033 */
[----:B------:R-:W-:-:S02]  /*1d7b10*/  LOP3.LUT R36, R59, 0xffff, RZ, 0xc0, !PT ;  /* 0x0000ffff3b247812 */ /* 0x000fc400078ec0ff */
[----:B---3--:R-:W-:Y:S01]  /*1d7b20*/  LOP3.LUT R38, R53, 0xffff, RZ, 0xc0, !PT ;  /* 0x0000ffff35267812 */ /* 0x008fe200078ec0ff */
[----:B------:R-:W3:Y:S01]  /*1d7b30*/  LDL.LU R59, [R1+0x5d4] ;  /* 0x0005d400013b7983 */ /* 0x000ee20000300800 */
[----:B------:R-:W-:Y:S02]  /*1d7b40*/  PRMT R51, R35, 0x3340, R0 ;  /* 0x0000334023337816 */ /* 0x000fe40000000000 */
[----:B------:R-:W-:Y:S01]  /*1d7b50*/  PRMT R48, R36, 0x3340, R38 ;  /* 0x0000334024307816 */ /* 0x000fe20000000026 */
[----:B------:R1:W-:Y:S01]  /*1d7b60*/  STL [R1+0x2dd0], R52 ;  /* 0x002dd03401007387 */ /* 0x0003e20000100800 */
[----:B------:R-:W-:Y:S02]  /*1d7b70*/  SHF.R.U32.HI R44, RZ, 0x8, R44 ;  /* 0x00000008ff2c7819 */ /* 0x000fe4000001162c */
[----:B------:R-:W-:Y:S02]  /*1d7b80*/  PRMT R48, R48, 0x5410, R51 ;  /* 0x0000541030307816 */ /* 0x000fe40000000033 */
[----:B-1----:R-:W-:-:S02]  /*1d7b90*/  IADD3 R52, P1, PT, R28, R18, RZ ;  /* 0x000000121c347210 */ /* 0x002fc40007f3e0ff */
[----:B------:R-:W-:-:S03]  /*1d7ba0*/  SHF.R.U32.HI R47, RZ, 0x8, R47 ;  /* 0x00000008ff2f7819 */ /* 0x000fc6000001162f */
[----:B------:R-:W-:Y:S01]  /*1d7bb0*/  IMAD.X R53, R33, 0x1, R17, P1 ;  /* 0x0000000121357824 */ /* 0x000fe200008e0611 */
[----:B------:R-:W-:Y:S02]  /*1d7bc0*/  SHF.R.U32.HI R36, RZ, 0x8, R36 ;  /* 0x00000008ff247819 */ /* 0x000fe40000011624 */
[----:B------:R-:W-:Y:S01]  /*1d7bd0*/  SHF.R.U32.HI R38, RZ, 0x8, R38 ;  /* 0x00000008ff267819 */ /* 0x000fe20000011626 */
[----:B------:R-:W-:Y:S01]  /*1d7be0*/  STL [R1+0x2dcc], R48 ;  /* 0x002dcc3001007387 */ /* 0x000fe20000100800 */
[----:B------:R-:W-:Y:S02]  /*1d7bf0*/  LOP3.LUT R44, R44, 0xffff, RZ, 0xc0, !PT ;  /* 0x0000ffff2c2c7812 */ /* 0x000fe400078ec0ff */
[----:B------:R-:W-:Y:S01]  /*1d7c00*/  LOP3.LUT R47, R47, 0xffff, RZ, 0xc0, !PT ;  /* 0x0000ffff2f2f7812 */ /* 0x000fe200078ec0ff */
[----:B------:R1:W-:Y:S01]  /*1d7c10*/  STL.64 [R1+0x14b0], R52 ;  /* 0x0014b03401007387 */ /* 0x0003e20000100a00 */
[----:B------:R-:W-:Y:S02]  /*1d7c20*/  LOP3.LUT R36, R36, 0xffff, RZ, 0xc0, !PT ;  /* 0x0000ffff24247812 */ /* 0x000fe400078ec0ff */
[----:B------:R-:W-:-:S02]  /*1d7c30*/  LOP3.LUT R38, R38, 0xffff, RZ, 0xc0, !PT ;  /* 0x0000ffff26267812 */ /* 0x000fc400078ec0ff */
[----:B------:R-:W-:Y:S02]  /*1d7c40*/  PRMT R44, R44, 0x3340, R47 ;  /* 0x000033402c2c7816 */ /* 0x000fe4000000002f */
[----:B------:R-:W-:Y:S02]  /*1d7c50*/  PRMT R36, R36, 0x3340, R38 ;  /* 0x0000334024247816 */ /* 0x000fe40000000026 */
[----:B-1----:R-:W-:Y:S01]  /*1d7c60*/  IADD3 R52, P1, PT, R28, R12, RZ ;  /* 0x0000000c1c347210 */ /* 0x002fe20007f3e0ff */
[----:B------:R-:W-:Y:S04]  /*1d7c70*/  STL [R1+0x2ae4], R44 ;  /* 0x002ae42c01007387 */ /* 0x000fe80000100800 */
[----:B------:R-:W-:Y:S01]  /*1d7c80*/  IMAD.X R53, R33, 0x1, R11, P1 ;  /* 0x0000000121357824 */ /* 0x000fe200008e060b */
[----:B------:R-:W-:Y:S04]  /*1d7c90*/  STL [R1+0x2ad8], R36 ;  /* 0x002ad82401007387 */ /* 0x000fe80000100800 */
[----:B------:R1:W-:Y:S04]  /*1d7ca0*/  STL.64 [R1+0x14a8], R52 ;  /* 0x0014a83401007387 */ /* 0x0003e80000100a00 */
[----:B-1----:R-:W3:Y:S01]  /*1d7cb0*/  LDL.LU.64 R52, [R1+0x87f0] ;  /* 0x0087f00001347983 */ /* 0x002ee20000300a00 */
[----:B------:R-:W-:-:S02]  /*1d7cc0*/  SHF.R.U32.HI R35, RZ, 0x8, R35 ;  /* 0x00000008ff237819 */ /* 0x000fc40000011623 */
[----:B------:R-:W-:Y:S01]  /*1d7cd0*/  SHF.R.U32.HI R34, RZ, 0x8, R34 ;  /* 0x00000008ff227819 */ /* 0x000fe20000011622 */
[----:B------:R-:W3:Y:S01]  /*1d7ce0*/  LDL.LU R44, [R1+0x314] ;  /* 0x00031400012c7983 */ /* 0x000ee20000300800 */
[----:B------:R-:W-:Y:S02]  /*1d7cf0*/  LOP3.LUT R35, R35, 0xffff, RZ, 0xc0, !PT ;  /* 0x0000ffff23237812 */ /* 0x000fe400078ec0ff */
[----:B------:R-:W-:Y:S02]  /*1d7d00*/  LOP3.LUT R34, R34, 0xffff, RZ, 0xc0, !PT ;  /* 0x0000ffff22227812 */ /* 0x000fe400078ec0ff */
[--C-:B------:R-:W-:Y:S02]  /*1d7d10*/  PRMT R36, R35, 0x3340, R0.reuse ;  /* 0x0000334023247816 */ /* 0x100fe40000000000 */
[----:B------:R-:W-:-:S03]  /*1d7d20*/  PRMT R35, R34, 0x3340, R0 ;  /* 0x0000334022237816 */ /* 0x000fc60000000000 */
[----:B------:R-:W-:Y:S04]  /*1d7d30*/  STL [R1+0x134], R36 ;  /* 0x0001342401007387 */ /* 0x000fe80000100800 */
[----:B------:R2:W-:Y:S01]  /*1d7d40*/  STL [R1+0x13c], R35 ;  /* 0x00013c2301007387 */ /* 0x0005e20000100800 */
[----:B------:R-:W-:Y:S02]  /*1d7d50*/  LOP3.LUT R49, R49, 0xffff, RZ, 0xc0, !PT ;  /* 0x0000ffff31317812 */ /* 0x000fe400078ec0ff */
[----:B--2---:R-:W-:Y:S02]  /*1d7d60*/  LOP3.LUT R35, R50, 0xffff, RZ, 0xc0, !PT ;  /* 0x0000ffff32237812 */ /* 0x004fe400078ec0ff */
[----:B----4-:R-:W-:Y:S02]  /*1d7d70*/  LOP3.LUT R34, R27, 0xffff, RZ, 0xc0, !PT ;  /* 0x0000ffff1b227812 */ /* 0x010fe400078ec0ff */
[----:B------:R-:W-:-:S02]  /*1d7d80*/  LOP3.LUT R27, R54, 0xffff, RZ, 0xc0, !PT ;  /* 0x0000ffff361b7812 */ /* 0x000fc400078ec0ff */
[----:B------:R-:W2:Y:S04]  /*1d7d90*/  LDL.LU R54, [R1+0x87e8] ;  /* 0x0087e80001367983 */ /* 0x000ea80000300800 */
[----:B------:R-:W4:Y:S01]  /*1d7da0*/  LDL.LU R50, [R1+0x87e4] ;  /* 0x0087e40001327983 */ /* 0x000f220000300800 */
[----:B------:R-:W-:Y:S02]  /*1d7db0*/  PRMT R48, R27, 0x3340, R0 ;  /* 0x000033401b307816 */ /* 0x000fe40000000000 */
[----:B------:R-:W-:Y:S02]  /*1d7dc0*/  PRMT R47, R34, 0x3340, R35 ;  /* 0x00003340222f7816 */ /* 0x000fe40000000023 */
[----:B---3--:R-:W-:Y:S02]  /*1d7dd0*/  LOP3.LUT R36, R59, 0xffff, RZ, 0xc0, !PT ;  /* 0x0000ffff3b247812 */ /* 0x008fe400078ec0ff */
[----:B------:R-:W-:Y:S01]  /*1d7de0*/  PRMT R47, R47, 0x5410, R48 ;  /* 0x000054102f2f7816 */ /* 0x000fe20000000030 */
[----:B------:R-:W-:Y:S01]  /*1d7df0*/  STL [R1+0x8584], R49 ;  /* 0x0085843101007387 */ /* 0x000fe20000100800 */
[----:B------:R-:W-:-:S03]  /*1d7e00*/  PRMT R48, R49, 0x3340, R0 ;  /* 0x0000334031307816 */ /* 0x000fc60000000000 */
[----:B------:R1:W-:Y:S01]  /*1d7e10*/  STL [R1+0x2dc0], R47 ;  /* 0x002dc02f01007387 */ /* 0x0003e20000100800 */
[----:B------:R-:W-:-:S04]  /*1d7e20*/  LOP3.LUT R38, R52, 0xffff, RZ, 0xc0, !PT ;  /* 0x0000ffff34267812 */ /* 0x000fc800078ec0ff */
[----:B-1----:R-:W-:-:S04]  /*1d7e30*/  PRMT R47, R36, 0x3340, R38 ;  /* 0x00003340242f7816 */ /* 0x002fc80000000026 */
[----:B------:R-:W-:-:S05]  /*1d7e40*/  PRMT R47, R47, 0x5410, R48 ;  /* 0x000054102f2f7816 */ /* 0x000fca0000000030 */
[----:B------:R-:W-:Y:S04]  /*1d7e50*/  STL [R1+0x2dc4], R47 ;  /* 0x002dc42f01007387 */ /* 0x000fe80000100800 */
[----:B------:R-:W3:Y:S01]  /*1d7e60*/  LDL.LU R59, [R1+0x288] ;  /* 0x00028800013b7983 */ /* 0x000ee20000300800 */
[----:B------:R-:W-:Y:S02]  /*1d7e70*/  SHF.R.U32.HI R36, RZ, 0x8, R36 ;  /* 0x00000008ff247819 */ /* 0x000fe40000011624 */
[----:B------:R-:W-:Y:S02]  /*1d7e80*/  SHF.R.U32.HI R38, RZ, 0x8, R38 ;  /* 0x00000008ff267819 */ /* 0x000fe40000011626 */
[----:B------:R-:W-:Y:S02]  /*1d7e90*/  SHF.R.U32.HI R34, RZ, 0x8, R34 ;  /* 0x00000008ff227819 */ /* 0x000fe40000011622 */
[----:B------:R-:W-:-:S02]  /*1d7ea0*/  SHF.R.U32.HI R35, RZ, 0x8, R35 ;  /* 0x00000008ff237819 */ /* 0x000fc40000011623 */
[----:B------:R-:W-:Y:S02]  /*1d7eb0*/  IADD3 R48, P1, PT, R28, R22, RZ ;  /* 0x000000161c307210 */ /* 0x000fe40007f3e0ff */
[----:B------:R-:W-:Y:S02]  /*1d7ec0*/  LOP3.LUT R36, R36, 0xffff, RZ, 0xc0, !PT ;  /* 0x0000ffff24247812 */ /* 0x000fe400078ec0ff */
[----:B------:R-:W-:Y:S02]  /*1d7ed0*/  LOP3.LUT R38, R38, 0xffff, RZ, 0xc0, !PT ;  /* 0x0000ffff26267812 */ /* 0x000fe400078ec0ff */
[----:B------:R-:W-:Y:S02]  /*1d7ee0*/  LOP3.LUT R34, R34, 0xffff, RZ, 0xc0, !PT ;  /* 0x0000ffff22227812 */ /* 0x000fe400078ec0ff */
[----:B------:R-:W-:Y:S01]  /*1d7ef0*/  LOP3.LUT R35, R35, 0xffff, RZ, 0xc0, !PT ;  /* 0x0000ffff23237812 */ /* 0x000fe200078ec0ff */
[----:B------:R-:W-:Y:S01]  /*1d7f00*/  IMAD.X R49, R33, 0x1, R21, P1 ;  /* 0x0000000121317824 */ /* 0x000fe200008e0615 */
[----:B------:R-:W-:-:S02]  /*1d7f10*/  PRMT R52, R36, 0x3340, R38 ;  /* 0x0000334024347816 */ /* 0x000fc40000000026 */
[----:B------:R-:W-:Y:S02]  /*1d7f20*/  PRMT R36, R34, 0x3340, R35 ;  /* 0x0000334022247816 */ /* 0x000fe40000000023 */
[----:B------:R1:W-:Y:S04]  /*1d7f30*/  STL.64 [R1+0x1490], R48 ;  /* 0x0014903001007387 */ /* 0x0003e80000100a00 */
[----:B------:R-:W-:Y:S04]  /*1d7f40*/  STL [R1+0x8440], R52 ;  /* 0x0084403401007387 */ /* 0x000fe80000100800 */
[----:B------:R4:W-:Y:S01]  /*1d7f50*/  STL [R1+0x2abc], R36 ;  /* 0x002abc2401007387 */ /* 0x0009e20000100800 */
[----:B------:R-:W-:-:S02]  /*1d7f60*/  LOP3.LUT R35, R44, 0xffff, RZ, 0xc0, !PT ;  /* 0x0000ffff2c237812 */ /* 0x000fc400078ec0ff */
[----:B------:R-:W-:-:S04]  /*1d7f70*/  LOP3.LUT R34, R58, 0xffff, RZ, 0xc0, !PT ;  /* 0x0000ffff3a227812 */ /* 0x000fc800078ec0ff */
[----:B------:R-:W-:Y:S02]  /*1d7f80*/  PRMT R44, R34, 0x3340, R0 ;  /* 0x00003340222c7816 */ /* 0x000fe40000000000 */
[----:B------:R-:W-:Y:S02]  /*1d7f90*/  SHF.R.U32.HI R34, RZ, 0x8, R34 ;  /* 0x00000008ff227819 */ /* 0x000fe40000011622 */
[----:B-1----:R-:W-:Y:S02]  /*1d7fa0*/  IADD3 R48, P1, PT, R28, R24, RZ ;  /* 0x000000181c307210 */ /* 0x002fe40007f3e0ff */
[----:B------:R-:W-:-:S03]  /*1d7fb0*/  LOP3.LUT R34, R34, 0xffff, RZ, 0xc0, !PT ;  /* 0x0000ffff22227812 */ /* 0x000fc600078ec0ff */
[----:B------:R-:W-:Y:S01]  /*1d7fc0*/  IMAD.X R49, R33, 0x1, R23, P1 ;  /* 0x0000000121317824 */ /* 0x000fe200008e0617 */
[----:B------:R-:W-:-:S04]  /*1d7fd0*/  SHF.R.U32.HI R27, RZ, 0x8, R27 ;  /* 0x00000008ff1b7819 */ /* 0x000fc8000001161b */
[----:B------:R-:W-:Y:S02]  /*1d7fe0*/  LOP3.LUT R27, R27, 0xffff, RZ, 0xc0, !PT ;  /* 0x0000ffff1b1b7812 */ /* 0x000fe400078ec0ff */
[----:B----4-:R-:W-:Y:S02]  /*1d7ff0*/  LOP3.LUT R36, R50, 0xffff, RZ, 0xc0, !PT ;  /* 0x0000ffff32247812 */ /* 0x010fe400078ec0ff */
[----:B------:R-:W4:Y:S02]  /*1d8000*/  LDL.LU R50, [R1+0x87e0] ;  /* 0x0087e00001327983 */ /* 0x000f240000300800 */
[--C-:B------:R-:W-:Y:S02]  /*1d8010*/  PRMT R38, R35, 0x3340, R36.reuse ;  /* 0x0000334023267816 */ /* 0x100fe40000000024 */
[----:B------:R-:W-:Y:S02]  /*1d8020*/  SHF.R.U32.HI R35, RZ, 0x8, R35 ;  /* 0x00000008ff237819 */ /* 0x000fe40000011623 */
[----:B------:R-:W-:-:S02]  /*1d8030*/  SHF.R.U32.HI R36, RZ, 0x8, R36 ;  /* 0x00000008ff247819 */ /* 0x000fc40000011624 */
[----:B------:R-:W-:Y:S02]  /*1d8040*/  PRMT R38, R38, 0x5410, R44 ;  /* 0x0000541026267816 */ /* 0x000fe4000000002c */
[----:B------:R-:W-:Y:S02]  /*1d8050*/  LOP3.LUT R35, R35, 0xffff, RZ, 0xc0, !PT ;  /* 0x0000ffff23237812 */ /* 0x000fe400078ec0ff */
[----:B------:R-:W-:Y:S01]  /*1d8060*/  LOP3.LUT R36, R36, 0xffff, RZ, 0xc0, !PT ;  /* 0x0000ffff24247812 */ /* 0x000fe200078ec0ff */
[----:B------:R1:W-:Y:S03]  /*1d8070*/  STL [R1+0x2dbc], R38 ;  /* 0x002dbc2601007387 */ /* 0x0003e60000100800 */
[----:B-1----:R-:W-:Y:S02]  /*1d8080*/  PRMT R38, R35, 0x3340, R36 ;  /* 0x0000334023267816 */ /* 0x002fe40000000024 */
[----:B------:R-:W-:-:S02]  /*1d8090*/  PRMT R36, R34, 0x3340, R0 ;  /* 0x0000334022247816 */ /* 0x000fc40000000000 */
[----:B------:R-:W-:Y:S01]  /*1d80a0*/  IADD3 R34, P1, PT, R28, R16, RZ ;  /* 0x000000101c227210 */ /* 0x000fe20007f3e0ff */
[----:B------:R-:W-:Y:S04]  /*1d80b0*/  STL.64 [R1+0x14a0], R48 ;  /* 0x0014a03001007387 */ /* 0x000fe80000100a00 */
[----:B------:R-:W-:Y:S01]  /*1d80c0*/  IMAD.X R35, R33, 0x1, R15, P1 ;  /* 0x0000000121237824 */ /* 0x000fe200008e060f */
[----:B------:R-:W-:Y:S04]  /*1d80d0*/  STL [R1+0x2aa8], R38 ;  /* 0x002aa82601007387 */ /* 0x000fe80000100800 */
[----:B------:R-:W-:Y:S04]  /*1d80e0*/  STL [R1+0x12c], R36 ;  /* 0x00012c2401007387 */ /* 0x000fe80000100800 */
[----:B------:R1:W-:Y:S02]  /*1d80f0*/  STL.64 [R1+0x1488], R34 ;  /* 0x0014882201007387 */ /* 0x0003e40000100a00 */
[----:B-1----:R-:W-:-:S05]  /*1d8100*/  PRMT R34, R27, 0x3340, R0 ;  /* 0x000033401b227816 */ /* 0x002fca0000000000 */
[----:B------:R1:W-:Y:S04]  /*1d8110*/  STL [R1+0x128], R34 ;  /* 0x0001282201007387 */ /* 0x0003e80000100800 */
[----:B------:R-:W4:Y:S01]  /*1d8120*/  LDL.LU R58, [R1+0x4bc] ;  /* 0x0004bc00013a7983 */ /* 0x000f220000300800 */
[----:B---3--:R-:W-:-:S03]  /*1d8130*/  LOP3.LUT R27, R59, 0xffff, RZ, 0xc0, !PT ;  /* 0x0000ffff3b1b7812 */ /* 0x008fc600078ec0ff */
[----:B------:R-:W3:Y:S01]  /*1d8140*/  LDL.LU R59, [R1+0x5d8] ;  /* 0x0005d800013b7983 */ /* 0x000ee20000300800 */
[----:B------:R-:W-:Y:S02]  /*1d8150*/  LOP3.LUT R36, R29, 0xffff, RZ, 0xc0, !PT ;  /* 0x0000ffff1d247812 */ /* 0x000fe400078ec0ff */
[----:B--2---:R-:W-:Y:S02]  /*1d8160*/  LOP3.LUT R29, R54, 0xffff, RZ, 0xc0, !PT ;  /* 0x0000ffff361d7812 */ /* 0x004fe400078ec0ff */
[----:B------:R-:W-:Y:S01]  /*1d8170*/  PRMT R35, R36, 0x3340, R0 ;  /* 0x0000334024237816 */ /* 0x000fe20000000000 */
[----:B------:R-:W2:Y:S01]  /*1d8180*/  LDL.LU R54, [R1+0x584] ;  /* 0x0005840001367983 */ /* 0x000ea20000300800 */
[----:B-1----:R-:W-:Y:S02]  /*1d8190*/  PRMT R34, R27, 0x3340, R29 ;  /* 0x000033401b227816 */ /* 0x002fe4000000001d */
[----:B------:R-:W-:Y:S02]  /*1d81a0*/  SHF.R.U32.HI R27, RZ, 0x8, R27 ;  /* 0x00000008ff1b7819 */ /* 0x000fe4000001161b */
[----:B------:R-:W-:-:S02]  /*1d81b0*/  PRMT R38, R34, 0x5410, R35 ;  /* 0x0000541022267816 */ /* 0x000fc40000000023 */
[----:B------:R-:W-:Y:S02]  /*1d81c0*/  IADD3 R34, P1, PT, R28, R14, RZ ;  /* 0x0000000e1c227210 */ /* 0x000fe40007f3e0ff */
[----:B------:R-:W-:Y:S02]  /*1d81d0*/  SHF.R.U32.HI R29, RZ, 0x8, R29 ;  /* 0x00000008ff1d7819 */ /* 0x000fe4000001161d */
[----:B------:R-:W-:Y:S01]  /*1d81e0*/  LOP3.LUT R27, R27, 0xffff, RZ, 0xc0, !PT ;  /* 0x0000ffff1b1b7812 */ /* 0x000fe200078ec0ff */
[----:B------:R-:W-:Y:S01]  /*1d81f0*/  IMAD.X R35, R33, 0x1, R13, P1 ;  /* 0x0000000121237824 */ /* 0x000fe200008e060d */
[----:B------:R-:W-:Y:S01]  /*1d8200*/  LOP3.LUT R29, R29, 0xffff, RZ, 0xc0, !PT ;  /* 0x0000ffff1d1d7812 */ /* 0x000fe200078ec0ff */
[----:B------:R-:W-:Y:S03]  /*1d8210*/  STL [R1+0x2db8], R38 ;  /* 0x002db82601007387 */ /* 0x000fe60000100800 */
[----:B------:R-:W-:Y:S01]  /*1d8220*/  PRMT R27, R27, 0x3340, R29 ;  /* 0x000033401b1b7816 */ /* 0x000fe2000000001d */
[----:B------:R1:W-:Y:S01]  /*1d8230*/  STL.64 [R1+0x1498], R34 ;  /* 0x0014982201007387 */ /* 0x0003e20000100a00 */
[----:B------:R-:W-:-:S02]  /*1d8240*/  LOP3.LUT R29, R26, 0xffff, RZ, 0xc0, !PT ;  /* 0x0000ffff1a1d7812 */ /* 0x000fc400078ec0ff */
[----:B-1----:R-:W-:Y:S02]  /*1d8250*/  LOP3.LUT R34, R53, 0xffff, RZ, 0xc0, !PT ;  /* 0x0000ffff35227812 */ /* 0x002fe400078ec0ff */
[----:B----4-:R-:W-:Y:S02]  /*1d8260*/  LOP3.LUT R33, R50, 0xffff, RZ, 0xc0, !PT ;  /* 0x0000ffff32217812 */ /* 0x010fe400078ec0ff */
[----:B------:R-:W4:Y:S02]  /*1d8270*/  LDL.LU R50, [R1+0x87dc] ;  /* 0x0087dc0001327983 */ /* 0x000f240000300800 */
[----:B------:R-:W-:Y:S02]  /*1d8280*/  PRMT R26, R33, 0x3340, R34 ;  /* 0x00003340211a7816 */ /* 0x000fe40000000022 */
[----:B------:R1:W-:Y:S04]  /*1d8290*/  STL [R1+0x2aa4], R27 ;  /* 0x002aa41b01007387 */ /* 0x0003e80000100800 */
[----:B------:R-:W4:Y:S04]  /*1d82a0*/  LDL.LU R53, [R1+0x87d8] ;  /* 0x0087d80001357983 */ /* 0x000f280000300800 */
[----:B------:R-:W4:Y:S01]  /*1d82b0*/  LDL.LU R44, [R1+0x5e4] ;  /* 0x0005e400012c7983 */ /* 0x000f220000300800 */
[----:B-1----:R-:W-:-:S04]  /*1d82c0*/  PRMT R27, R29, 0x3340, R0 ;  /* 0x000033401d1b7816 */ /* 0x002fc80000000000 */
[----:B------:R-:W-:Y:S02]  /*1d82d0*/  PRMT R27, R26, 0x5410, R27 ;  /* 0x000054101a1b7816 */ /* 0x000fe4000000001b */
[----:B------:R-:W4:Y:S04]  /*1d82e0*/  LDL.LU R26, [R1+0x4c0] ;  /* 0x0004c000011a7983 */ /* 0x000f280000300800 */
[----:B------:R1:W-:Y:S04]  /*1d82f0*/  STL [R1+0x2db4], R27 ;  /* 0x002db41b01007387 */ /* 0x0003e80000100800 */
[----:B-1----:R-:W4:Y:S01]  /*1d8300*/  LDL.LU R27, [R1+0x588] ;  /* 0x00058800011b7983 */ /* 0x002f220000300800 */
        /* <DEDUP_REMOVED lines=8> */
[----:B------:R3:W-:Y:S04]  /*1d8390*/  STL [R1+0x2a90], R33 ;  /* 0x002a902101007387 */ /* 0x0007e80000100800 */
[----:B------:R1:W-:Y:S01]  /*1d83a0*/  STL [R1+0x124], R29 ;  /* 0x0001241d01007387 */ /* 0x0003e20000100800 */
[----:B------:R-:W-:-:S03]  /*1d83b0*/  LOP3.LUT R49, R58, 0xffff, RZ, 0xc0, !PT ;  /* 0x0000ffff3a317812 */ /* 0x000fc600078ec0ff */
[----:B------:R-:W4:Y:S01]  /*1d83c0*/  LDL.LU R58, [R1+0x5e8] ;  /* 0x0005e800013a7983 */ /* 0x000f220000300800 */
[----:B---3--:R-:W-:-:S03]  /*1d83d0*/  LOP3.LUT R33, R59, 0xffff, RZ, 0xc0, !PT ;  /* 0x0000ffff3b217812 */ /* 0x008fc600078ec0ff */
[----:B------:R-:W3:Y:S01]  /*1d83e0*/  LDL.LU R59, [R1+0x520] ;  /* 0x00052000013b7983 */ /* 0x000ee20000300800 */
[----:B0-----:R-:W-:Y:S01]  /*1d83f0*/  VIADD R35, R28, UR6 ;  /* 0x000000061c237c36 */ /* 0x001fe20008000000 */
[----:B--2---:R-:W-:Y:S01]  /*1d8400*/  LOP3.LUT R34, R54, 0xffff, RZ, 0xc0, !PT ;  /* 0x0000ffff36227812 */ /* 0x004fe200078ec0ff */
[----:B------:R-:W0:Y:S01]  /*1d8410*/  LDCU UR6, c[0x0][0x3b8] ;  /* 0x00007700ff0677ac */ /* 0x000e220008000800 */
[----:B-1----:R-:W-:Y:S02]  /*1d8420*/  PRMT R29, R49, 0x3340, R0 ;  /* 0x00003340311d7816 */ /* 0x002fe40000000000 */
[----:B------:R-:W-:-:S04]  /*1d8430*/  PRMT R28, R33, 0x3340, R34 ;  /* 0x00003340211c7816 */ /* 0x000fc80000000022 */
[----:B------:R-:W-:Y:S02]  /*1d8440*/  PRMT R28, R28, 0x5410, R29 ;  /* 0x000054101c1c7816 */ /* 0x000fe4000000001d */
[----:B------:R-:W-:Y:S02]  /*1d8450*/  SHF.R.U32.HI R36, RZ, 0x8, R36 ;  /* 0x00000008ff247819 */ /* 0x000fe40000011624 */
[----:B------:R-:W-:Y:S01]  /*1d8460*/  SHF.R.S32.HI R54, RZ, 0x1f, R35 ;  /* 0x0000001fff367819 */ /* 0x000fe20000011423 */
[----:B------:R1:W-:Y:S01]  /*1d8470*/  STL [R1+0x2db0], R28 ;  /* 0x002db01c01007387 */ /* 0x0003e20000100800 */
[----:B------:R-:W-:Y:S02]  /*1d8480*/  LOP3.LUT R36, R36, 0xffff, RZ, 0xc0, !PT ;  /* 0x0000ffff24247812 */ /* 0x000fe400078ec0ff */
[----:B------:R-:W-:Y:S02]  /*1d8490*/  SHF.R.U32.HI R33, RZ, 0x8, R33 ;  /* 0x00000008ff217819 */ /* 0x000fe40000011621 */
[----:B------:R-:W-:-:S02]  /*1d84a0*/  SHF.R.U32.HI R34, RZ, 0x8, R34 ;  /* 0x00000008ff227819 */ /* 0x000fc40000011622 */
[----:B-1----:R-:W-:Y:S02]  /*1d84b0*/  IADD3 R28, P1, PT, R35, R20, RZ ;  /* 0x00000014231c7210 */ /* 0x002fe40007f3e0ff */
[----:B------:R-:W-:-:S03]  /*1d84c0*/  PRMT R38, R36, 0x3340, R0 ;  /* 0x0000334024267816 */ /* 0x000fc60000000000 */
[----:B------:R-:W-:Y:S01]  /*1d84d0*/  IMAD.X R29, R54, 0x1, R19, P1 ;  /* 0x00000001361d7824 */ /* 0x000fe200008e0613 */
[----:B------:R-:W-:Y:S02]  /*1d84e0*/  LOP3.LUT R33, R33, 0xffff, RZ, 0xc0, !PT ;  /* 0x0000ffff21217812 */ /* 0x000fe400078ec0ff */
[----:B------:R-:W-:Y:S02]  /*1d84f0*/  LOP3.LUT R34, R34, 0xffff, RZ, 0xc0, !PT ;  /* 0x0000ffff22227812 */ /* 0x000fe400078ec0ff */
[----:B------:R1:W-:Y:S02]  /*1d8500*/  STL.64 [R1+0x1478], R28 ;  /* 0x0014781c01007387 */ /* 0x0003e40000100a00 */
[----:B------:R-:W-:Y:S02]  /*1d8510*/  PRMT R36, R33, 0x3340, R34 ;  /* 0x0000334021247816 */ /* 0x000fe40000000022 */
[----:B-1----:R-:W2:Y:S04]  /*1d8520*/  LDL.LU.64 R28, [R1+0x87d0] ;  /* 0x0087d000011c7983 */ /* 0x002ea80000300a00 */
[----:B------:R-:W-:Y:S04]  /*1d8530*/  STL [R1+0x120], R38 ;  /* 0x0001202601007387 */ /* 0x000fe80000100800 */
[----:B------:R1:W-:Y:S04]  /*1d8540*/  STL [R1+0x2a68], R36 ;  /* 0x002a682401007387 */ /* 0x0003e80000100800 */
[----:B-1----:R-:W2:Y:S01]  /*1d8550*/  LDL.LU R36, [R1+0x5ec] ;  /* 0x0005ec0001247983 */ /* 0x002ea20000300800 */
[----:B----4-:R-:W-:-:S02]  /*1d8560*/  LOP3.LUT R34, R44, 0xffff, RZ, 0xc0, !PT ;  /* 0x0000ffff2c227812 */ /* 0x010fc400078ec0ff */
[----:B------:R-:W-:Y:S02]  /*1d8570*/  LOP3.LUT R33, R26, 0xffff, RZ, 0xc0, !PT ;  /* 0x0000ffff1a217812 */ /* 0x000fe400078ec0ff */
[----:B------:R-:W-:Y:S02]  /*1d8580*/  LOP3.LUT R38, R27, 0xffff, RZ, 0xc0, !PT ;  /* 0x0000ffff1b267812 */ /* 0x000fe400078ec0ff */
[----:B------:R-:W-:Y:S02]  /*1d8590*/  PRMT R27, R33, 0x3340, R0 ;  /* 0x00003340211b7816 */ /* 0x000fe40000000000 */
[----:B------:R-:W-:Y:S02]  /*1d85a0*/  PRMT R26, R34, 0x3340, R38 ;  /* 0x00003340221a7816 */ /* 0x000fe40000000026 */
[----:B------:R-:W-:Y:S02]  /*1d85b0*/  SHF.R.U32.HI R34, RZ, 0x8, R34 ;  /* 0x00000008ff227819 */ /* 0x000fe40000011622 */
[----:B------:R-:W-:-:S02]  /*1d85c0*/  PRMT R44, R26, 0x5410, R27 ;  /* 0x000054101a2c7816 */ /* 0x000fc4000000001b */
[----:B------:R-:W-:Y:S02]  /*1d85d0*/  SHF.R.U32.HI R38, RZ, 0x8, R38 ;  /* 0x00000008ff267819 */ /* 0x000fe40000011626 */
[----:B------:R-:W-:Y:S02]  /*1d85e0*/  IADD3 R26, P1, PT, R35, R10, RZ ;  /* 0x0000000a231a7210 */ /* 0x000fe40007f3e0ff */
[----:B------:R-:W-:Y:S02]  /*1d85f0*/  SHF.R.U32.HI R33, RZ, 0x8, R33 ;  /* 0x00000008ff217819 */ /* 0x000fe40000011621 */
[----:B------:R-:W-:Y:S02]  /*1d8600*/  LOP3.LUT R34, R34, 0xffff, RZ, 0xc0, !PT ;  /* 0x0000ffff22227812 */ /* 0x000fe400078ec0ff */
[----:B------:R-:W-:Y:S01]  /*1d8610*/  LOP3.LUT R38, R38, 0xffff, RZ, 0xc0, !PT ;  /* 0x0000ffff26267812 */ /* 0x000fe200078ec0ff */
[----:B------:R-:W-:Y:S01]  /*1d8620*/  IMAD.X R27, R54, 0x1, R9, P1 ;  /* 0x00000001361b7824 */ /* 0x000fe200008e0609 */
[----:B------:R-:W-:-:S02]  /*1d8630*/  LOP3.LUT R33, R33, 0xffff, RZ, 0xc0, !PT ;  /* 0x0000ffff21217812 */ /* 0x000fc400078ec0ff */
[----:B------:R-:W-:Y:S01]  /*1d8640*/  PRMT R34, R34, 0x3340, R38 ;  /* 0x0000334022227816 */ /* 0x000fe20000000026 */
[----:B------:R-:W-:Y:S01]  /*1d8650*/  STL [R1+0x2dac], R44 ;  /* 0x002dac2c01007387 */ /* 0x000fe20000100800 */
[----:B------:R-:W-:-:S03]  /*1d8660*/  PRMT R33, R33, 0x3340, R0 ;  /* 0x0000334021217816 */ /* 0x000fc60000000000 */
[----:B------:R1:W-:Y:S01]  /*1d8670*/  STL.64 [R1+0x1470], R26 ;  /* 0x0014701a01007387 */ /* 0x0003e20000100a00 */
[----:B------:R-:W-:Y:S02]  /*1d8680*/  LOP3.LUT R47, R53, 0xffff, RZ, 0xc0, !PT ;  /* 0x0000ffff352f7812 */ /* 0x000fe400078ec0ff */
[----:B------:R-:W-:Y:S01]  /*1d8690*/  LOP3.LUT R38, R58, 0xffff, RZ, 0xc0, !PT ;  /* 0x0000ffff3a267812 */ /* 0x000fe200078ec0ff */
[----:B-1----:R-:W4:Y:S04]  /*1d86a0*/  LDL.LU.64 R26, [R1+0x87c8] ;  /* 0x0087c800011a7983 */ /* 0x002f280000300a00 */
[----:B------:R1:W-:Y:S04]  /*1d86b0*/  STL [R1+0x2a3c], R34 ;  /* 0x002a3c2201007387 */ /* 0x0003e80000100800 */
[----:B------:R0:W-:Y:S04]  /*1d86c0*/  STL [R1+0x11c], R33 ;  /* 0x00011c2101007387 */ /* 0x0001e80000100800 */
[----:B------:R-:W4:Y:S01]  /*1d86d0*/  LDL.LU R53, [R1+0x87c0] ;  /* 0x0087c00001357983 */ /* 0x000f220000300800 */
[----:B---3--:R-:W-:-:S02]  /*1d86e0*/  LOP3.LUT R48, R59, 0xffff, RZ, 0xc0, !PT ;  /* 0x0000ffff3b307812 */ /* 0x008fc400078ec0ff */
[----:B-1----:R-:W-:Y:S02]  /*1d86f0*/  PRMT R34, R47, 0x3340, R0 ;  /* 0x000033402f227816 */ /* 0x002fe40000000000 */
[----:B------:R-:W-:Y:S02]  /*1d8700*/  IADD3 R58, P1, PT, R35, R18, RZ ;  /* 0x00000012233a7210 */ /* 0x000fe40007f3e0ff */
[----:B0-----:R-:W-:-:S03]  /*1d8710*/  PRMT R33, R38, 0x3340, R48 ;  /* 0x0000334026217816 */ /* 0x001fc60000000030 */
[----:B------:R-:W-:Y:S01]  /*1d8720*/  IMAD.X R59, R54, 0x1, R17, P1 ;  /* 0x00000001363b7824 */ /* 0x000fe200008e0611 */
[----:B------:R-:W-:Y:S02]  /*1d8730*/  PRMT R34, R33, 0x5410, R34 ;  /* 0x0000541021227816 */ /* 0x000fe40000000022 */
[----:B------:R-:W3:Y:S04]  /*1d8740*/  LDL.LU R33, [R1+0x334] ;  /* 0x0003340001217983 */ /* 0x000ee80000300800 */
[----:B------:R-:W-:Y:S04]  /*1d8750*/  STL [R1+0x2da4], R34 ;  /* 0x002da42201007387 */ /* 0x000fe80000100800 */
[----:B------:R0:W-:Y:S04]  /*1d8760*/  STL.64 [R1+0x1450], R58 ;  /* 0x0014503a01007387 */ /* 0x0001e80000100a00 */
[----:B0-----:R-:W3:Y:S04]  /*1d8770*/  LDL.LU.64 R58, [R1+0x87b8] ;  /* 0x0087b800013a7983 */ /* 0x001ee80000300a00 */
[----:B------:R-:W3:Y:S04]  /*1d8780*/  LDL.LU R34, [R1+0x21c] ;  /* 0x00021c0001227983 */ /* 0x000ee80000300800 */
[----:B------:R-:W3:Y:S01]  /*1d8790*/  LDL.LU R44, [R1+0x32c] ;  /* 0x00032c00012c7983 */ /* 0x000ee20000300800 */
[----:B------:R-:W-:-:S04]  /*1d87a0*/  SHF.R.U32.HI R49, RZ, 0x8, R49 ;  /* 0x00000008ff317819 */ /* 0x000fc80000011631 */
[----:B------:R-:W-:Y:S02]  /*1d87b0*/  LOP3.LUT R51, R49, 0xffff, RZ, 0xc0, !PT ;  /* 0x0000ffff31337812 */ /* 0x000fe400078ec0ff */
[----:B------:R-:W3:Y:S01]  /*1d87c0*/  LDL.LU R49, [R1+0x214] ;  /* 0x0002140001317983 */ /* 0x000ee20000300800 */
[----:B------:R-:W-:Y:S02]  /*1d87d0*/  SHF.R.U32.HI R38, RZ, 0x8, R38 ;  /* 0x00000008ff267819 */ /* 0x000fe40000011626 */
[----:B------:R-:W-:Y:S02]  /*1d87e0*/  SHF.R.U32.HI R48, RZ, 0x8, R48 ;  /* 0x00000008ff307819 */ /* 0x000fe40000011630 */
[----:B------:R-:W-:Y:S02]  /*1d87f0*/  LOP3.LUT R38, R38, 0xffff, RZ, 0xc0, !PT ;  /* 0x0000ffff26267812 */ /* 0x000fe400078ec0ff */
[----:B------:R-:W-:Y:S02]  /*1d8800*/  LOP3.LUT R48, R48, 0xffff, RZ, 0xc0, !PT ;  /* 0x0000ffff30307812 */ /* 0x000fe400078ec0ff */
[----:B------:R-:W-:-:S02]  /*1d8810*/  PRMT R51, R51, 0x3340, R0 ;  /* 0x0000334033337816 */ /* 0x000fc40000000000 */
[----:B------:R-:W-:-:S03]  /*1d8820*/  PRMT R38, R38, 0x3340, R48 ;  /* 0x0000334026267816 */ /* 0x000fc60000000030 */
[----:B------:R0:W-:Y:S01]  /*1d8830*/  STL [R1+0x118], R51 ;  /* 0x0001183301007387 */ /* 0x0001e20000100800 */
[----:B------:R-:W-:Y:S02]  /*1d8840*/  LOP3.LUT R50, R50, 0xffff, RZ, 0xc0, !PT ;  /* 0x0000ffff32327812 */ /* 0x000fe400078ec0ff */
[----:B--2---:R-:W-:Y:S01]  /*1d8850*/  LOP3.LUT R36, R36, 0xffff, RZ, 0xc0, !PT ;  /* 0x0000ffff24247812 */ /* 0x004fe200078ec0ff */
[----:B------:R-:W-:Y:S01]  /*1d8860*/  STL [R1+0x2a48], R38 ;  /* 0x002a482601007387 */ /* 0x000fe20000100800 */
[----:B------:R-:W-:-:S03]  /*1d8870*/  SHF.R.U32.HI R47, RZ, 0x8, R47 ;  /* 0x00000008ff2f7819 */ /* 0x000fc6000001162f */
[----:B------:R1:W-:Y:S01]  /*1d8880*/  STL [R1+0x8588], R50 ;  /* 0x0085883201007387 */ /* 0x0003e20000100800 */
[--C-:B0-----:R-:W-:Y:S02]  /*1d8890*/  PRMT R51, R50, 0x3340, R0.reuse ;  /* 0x0000334032337816 */ /* 0x101fe40000000000 */
[----:B------:R-:W-:Y:S02]  /*1d88a0*/  LOP3.LUT R47, R47, 0xffff, RZ, 0xc0, !PT ;  /* 0x0000ffff2f2f7812 */ /* 0x000fe400078ec0ff */
[----:B-1----:R-:W-:Y:S02]  /*1d88b0*/  IADD3 R50, P1, PT, R35, R12, RZ ;  /* 0x0000000c23327210 */ /* 0x002fe40007f3e0ff */
[----:B------:R-:W-:Y:S02]  /*1d88c0*/  PRMT R47, R47, 0x3340, R0 ;  /* 0x000033402f2f7816 */ /* 0x000fe40000000000 */
[----:B----4-:R-:W-:-:S04]  /*1d88d0*/  LOP3.LUT R38, R53, 0xffff, RZ, 0xc0, !PT ;  /* 0x0000ffff35267812 */ /* 0x010fc800078ec0ff */
[----:B------:R-:W-:Y:S02]  /*1d88e0*/  PRMT R48, R36, 0x3340, R38 ;  /* 0x0000334024307816 */ /* 0x000fe40000000026 */
[----:B------:R-:W-:Y:S02]  /*1d88f0*/  SHF.R.U32.HI R36, RZ, 0x8, R36 ;  /* 0x00000008ff247819 */ /* 0x000fe40000011624 */
[----:B------:R-:W-:Y:S02]  /*1d8900*/  SHF.R.U32.HI R38, RZ, 0x8, R38 ;  /* 0x00000008ff267819 */ /* 0x000fe40000011626 */
[----:B------:R-:W-:Y:S02]  /*1d8910*/  LOP3.LUT R36, R36, 0xffff, RZ, 0xc0, !PT ;  /* 0x0000ffff24247812 */ /* 0x000fe400078ec0ff */
[----:B------:R-:W-:Y:S02]  /*1d8920*/  LOP3.LUT R38, R38, 0xffff, RZ, 0xc0, !PT ;  /* 0x0000ffff26267812 */ /* 0x000fe400078ec0ff */
[----:B------:R-:W-:Y:S01]  /*1d8930*/  PRMT R48, R48, 0x5410, R51 ;  /* 0x0000541030307816 */ /* 0x000fe20000000033 */
[----:B------:R-:W-:Y:S01]  /*1d8940*/  IMAD.X R51, R54, 0x1, R11, P1 ;  /* 0x0000000136337824 */ /* 0x000fe200008e060b */
[----:B------:R-:W-:-:S03]  /*1d8950*/  PRMT R53, R36, 0x3340, R38 ;  /* 0x0000334024357816 */ /* 0x000fc60000000026 */
[----:B------:R-:W-:Y:S01]  /*1d8960*/  STL [R1+0x2da0], R48 ;  /* 0x002da03001007387 */ /* 0x000fe20000100800 */
[----:B------:R-:W-:-:S03]  /*1d8970*/  LOP3.LUT R36, R60, 0xffff, RZ, 0xc0, !PT ;  /* 0x0000ffff3c247812 */ /* 0x000fc600078ec0ff */
[----:B------:R-:W-:Y:S01]  /*1d8980*/  STL.64 [R1+0x1480], R50 ;  /* 0x0014803201007387 */ /* 0x000fe20000100a00 */
[----:B---3--:R-:W-:-:S03]  /*1d8990*/  LOP3.LUT R38, R33, 0xffff, RZ, 0xc0, !PT ;  /* 0x0000ffff21267812 */ /* 0x008fc600078ec0ff */
[----:B------:R-:W-:Y:S01]  /*1d89a0*/  STL [R1+0x8444], R53 ;  /* 0x0084443501007387 */ /* 0x000fe20000100800 */
[----:B------:R-:W-:-:S03]  /*1d89b0*/  LOP3.LUT R33, R2, 0xffff, RZ, 0xc0, !PT ;  /* 0x0000ffff02217812 */ /* 0x000fc600078ec0ff */
[----:B------:R0:W-:Y:S04]  /*1d89c0*/  STL [R1+0x114], R47 ;  /* 0x0001142f01007387 */ /* 0x0001e80000100800 */
[----:B------:R-:W2:Y:S01]  /*1d89d0*/  LDL.LU R60, [R1+0x87b0] ;  /* 0x0087b000013c7983 */ /* 0x000ea20000300800 */
[----:B0-----:R-:W-:-:S03]  /*1d89e0*/  LOP3.LUT R47, R34, 0xffff, RZ, 0xc0, !PT ;  /* 0x0000ffff222f7812 */ /* 0x001fc600078ec0ff */
[----:B------:R-:W3:Y:S01]  /*1d89f0*/  LDL.LU R34, [R1+0x2bc] ;  /* 0x0002bc0001227983 */ /* 0x000ee20000300800 */
[----:B------:R-:W-:-:S03]  /*1d8a00*/  LOP3.LUT R48, R44, 0xffff, RZ, 0xc0, !PT ;  /* 0x0000ffff2c307812 */ /* 0x000fc600078ec0ff */
[----:B------:R-:W4:Y:S04]  /*1d8a10*/  LDL.LU R2, [R1+0x87ac] ;  /* 0x0087ac0001027983 */ /* 0x000f280000300800 */
[----:B------:R-:W2:Y:S01]  /*1d8a20*/  LDL.LU R44, [R1+0xf4] ;  /* 0x0000f400012c7983 */ /* 0x000ea20000300800 */
[----:B------:R-:W-:Y:S02]  /*1d8a30*/  PRMT R51, R36, 0x3340, R0 ;  /* 0x0000334024337816 */ /* 0x000fe40000000000 */
[----:B------:R-:W-:Y:S02]  /*1d8a40*/  PRMT R50, R38, 0x3340, R47 ;  /* 0x0000334026327816 */ /* 0x000fe4000000002f */
[----:B------:R-:W-:Y:S02]  /*1d8a50*/  LOP3.LUT R49, R49, 0xffff, RZ, 0xc0, !PT ;  /* 0x0000ffff31317812 */ /* 0x000fe400078ec0ff */
[----:B------:R-:W-:-:S02]  /*1d8a60*/  PRMT R52, R50, 0x5410, R51 ;  /* 0x0000541032347816 */ /* 0x000fc40000000033 */
[----:B------:R-:W-:Y:S02]  /*1d8a70*/  PRMT R51, R33, 0x3340, R0 ;  /* 0x0000334021337816 */ /* 0x000fe40000000000 */
[--C-:B------:R-:W-:Y:S01]  /*1d8a80*/  PRMT R50, R48, 0x3340, R49.reuse ;  /* 0x0000334030327816 */ /* 0x100fe20000000031 */
[----:B------:R0:W-:Y:S01]  /*1d8a90*/  STL [R1+0x2d9c], R52 ;  /* 0x002d9c3401007387 */ /* 0x0001e20000100800 */
[----:B------:R-:W-:Y:S02]  /*1d8aa0*/  SHF.R.U32.HI R48, RZ, 0x8, R48 ;  /* 0x00000008ff307819 */ /* 0x000fe40000011630 */
[----:B------:R-:W-:Y:S02]  /*1d8ab0*/  SHF.R.U32.HI R49, RZ, 0x8, R49 ;  /* 0x00000008ff317819 */ /* 0x000fe40000011631 */
[----:B0-----:R-:W-:Y:S02]  /*1d8ac0*/  PRMT R52, R50, 0x5410, R51 ;  /* 0x0000541032347816 */ /* 0x001fe40000000033 */
[----:B------:R-:W-:-:S02]  /*1d8ad0*/  IADD3 R50, P1, PT, R35, R22, RZ ;  /* 0x0000001623327210 */ /* 0x000fc40007f3e0ff */
[----:B------:R-:W-:-:S03]  /*1d8ae0*/  LOP3.LUT R48, R48, 0xffff, RZ, 0xc0, !PT ;  /* 0x0000ffff30307812 */ /* 0x000fc600078ec0ff */
[----:B------:R-:W-:Y:S01]  /*1d8af0*/  IMAD.X R51, R54, 0x1, R21, P1 ;  /* 0x0000000136337824 */ /* 0x000fe200008e0615 */
[----:B------:R-:W-:Y:S01]  /*1d8b00*/  LOP3.LUT R49, R49, 0xffff, RZ, 0xc0, !PT ;  /* 0x0000ffff31317812 */ /* 0x000fe200078ec0ff */
[----:B------:R-:W-:Y:S01]  /*1d8b10*/  STL [R1+0x2d98], R52 ;  /* 0x002d983401007387 */ /* 0x000fe20000100800 */
[----:B------:R-:W-:Y:S02]  /*1d8b20*/  SHF.R.U32.HI R38, RZ, 0x8, R38 ;  /* 0x00000008ff267819 */ /* 0x000fe40000011626 */
[----:B------:R-:W-:Y:S01]  /*1d8b30*/  SHF.R.U32.HI R47, RZ, 0x8, R47 ;  /* 0x00000008ff2f7819 */ /* 0x000fe2000001162f */
[----:B------:R0:W-:Y:S01]  /*1d8b40*/  STL.64 [R1+0x1468], R50 ;  /* 0x0014683201007387 */ /* 0x0001e20000100a00 */
[----:B------:R-:W-:Y:S02]  /*1d8b50*/  SHF.R.U32.HI R36, RZ, 0x8, R36 ;  /* 0x00000008ff247819 */ /* 0x000fe40000011624 */
[----:B------:R-:W-:Y:S02]  /*1d8b60*/  SHF.R.U32.HI R33, RZ, 0x8, R33 ;  /* 0x00000008ff217819 */ /* 0x000fe40000011621 */
[----:B------:R-:W-:-:S02]  /*1d8b70*/  LOP3.LUT R38, R38, 0xffff, RZ, 0xc0, !PT ;  /* 0x0000ffff26267812 */ /* 0x000fc400078ec0ff */
[----:B------:R-:W-:Y:S02]  /*1d8b80*/  LOP3.LUT R47, R47, 0xffff, RZ, 0xc0, !PT ;  /* 0x0000ffff2f2f7812 */ /* 0x000fe400078ec0ff */
[----:B------:R-:W-:Y:S02]  /*1d8b90*/  LOP3.LUT R36, R36, 0xffff, RZ, 0xc0, !PT ;  /* 0x0000ffff24247812 */ /* 0x000fe400078ec0ff */
[----:B0-----:R-:W-:Y:S01]  /*1d8ba0*/  PRMT R50, R48, 0x3340, R49 ;  /* 0x0000334030327816 */ /* 0x001fe20000000031 */
[----:B------:R-:W4:Y:S01]  /*1d8bb0*/  LDL.LU R51, [R1+0x2c0] ;  /* 0x0002c00001337983 */ /* 0x000f220000300800 */
[----:B------:R-:W-:Y:S02]  /*1d8bc0*/  IADD3 R48, P1, PT, R35, R24, RZ ;  /* 0x0000001823307210 */ /* 0x000fe40007f3e0ff */
[----:B------:R-:W-:Y:S02]  /*1d8bd0*/  LOP3.LUT R33, R33, 0xffff, RZ, 0xc0, !PT ;  /* 0x0000ffff21217812 */ /* 0x000fe400078ec0ff */
[----:B------:R-:W-:Y:S01]  /*1d8be0*/  PRMT R38, R38, 0x3340, R47 ;  /* 0x0000334026267816 */ /* 0x000fe2000000002f */
[----:B------:R-:W-:Y:S01]  /*1d8bf0*/  IMAD.X R49, R54, 0x1, R23, P1 ;  /* 0x0000000136317824 */ /* 0x000fe200008e0617 */
[--C-:B------:R-:W-:Y:S01]  /*1d8c00*/  PRMT R36, R36, 0x3340, R0.reuse ;  /* 0x0000334024247816 */ /* 0x100fe20000000000 */
[----:B------:R-:W-:Y:S01]  /*1d8c10*/  STL [R1+0x275c], R50 ;  /* 0x00275c3201007387 */ /* 0x000fe20000100800 */
[----:B------:R-:W-:-:S03]  /*1d8c20*/  PRMT R33, R33, 0x3340, R0 ;  /* 0x0000334021217816 */ /* 0x000fc60000000000 */
[----:B------:R0:W-:Y:S01]  /*1d8c30*/  STL [R1+0x274c], R38 ;  /* 0x00274c2601007387 */ /* 0x0001e20000100800 */
[----:B------:R-:W-:-:S03]  /*1d8c40*/  LOP3.LUT R47, R55, 0xffff, RZ, 0xc0, !PT ;  /* 0x0000ffff372f7812 */ /* 0x000fc600078ec0ff */
[----:B------:R1:W-:Y:S04]  /*1d8c50*/  STL.64 [R1+0x1460], R48 ;  /* 0x0014603001007387 */ /* 0x0003e80000100a00 */
[----:B------:R2:W-:Y:S04]  /*1d8c60*/  STL [R1+0x110], R36 ;  /* 0x0001102401007387 */ /* 0x0005e80000100800 */
[----:B------:R2:W-:Y:S04]  /*1d8c70*/  STL [R1+0x10c], R33 ;  /* 0x00010c2101007387 */ /* 0x0005e80000100800 */
[----:B------:R-:W4:Y:S01]  /*1d8c80*/  LDL.LU R55, [R1+0x87a8] ;  /* 0x0087a80001377983 */ /* 0x000f220000300800 */
[----:B0-----:R-:W-:-:S02]  /*1d8c90*/  PRMT R38, R47, 0x3340, R0 ;  /* 0x000033402f267816 */ /* 0x001fc40000000000 */
[----:B-1----:R-:W-:-:S05]  /*1d8ca0*/  IADD3 R48, P1, PT, R35, R16, RZ ;  /* 0x0000001023307210 */ /* 0x002fca0007f3e0ff */
[----:B------:R-:W-:Y:S01]  /*1d8cb0*/  IMAD.X R49, R54, 0x1, R15, P1 ;  /* 0x0000000136317824 */ /* 0x000fe200008e060f */
[----:B---3--:R-:W-:Y:S02]  /*1d8cc0*/  LOP3.LUT R34, R34, 0xffff, RZ, 0xc0, !PT ;  /* 0x0000ffff22227812 */ /* 0x008fe400078ec0ff */
[----:B--2---:R-:W-:-:S04]  /*1d8cd0*/  LOP3.LUT R36, R44, 0xffff, RZ, 0xc0, !PT ;  /* 0x0000ffff2c247812 */ /* 0x004fc800078ec0ff */
[----:B------:R-:W-:-:S04]  /*1d8ce0*/  PRMT R33, R34, 0x3340, R36 ;  /* 0x0000334022217816 */ /* 0x000fc80000000024 */
[----:B------:R-:W-:-:S05]  /*1d8cf0*/  PRMT R33, R33, 0x5410, R38 ;  /* 0x0000541021217816 */ /* 0x000fca0000000026 */
[----:B------:R-:W-:Y:S04]  /*1d8d00*/  STL [R1+0x2d90], R33 ;  /* 0x002d902101007387 */ /* 0x000fe80000100800 */
[----:B------:R0:W-:Y:S01]  /*1d8d10*/  STL.64 [R1+0x1458], R48 ;  /* 0x0014583001007387 */ /* 0x0001e20000100a00 */
[----:B------:R-:W-:-:S03]  /*1d8d20*/  SHF.R.U32.HI R34, RZ, 0x8, R34 ;  /* 0x00000008ff227819 */ /* 0x000fc60000011622 */
[----:B0-----:R-:W2:Y:S04]  /*1d8d30*/  LDL.LU R48, [R1+0x5f4] ;  /* 0x0005f40001307983 */ /* 0x001ea80000300800 */
[----:B------:R-:W3:Y:S04]  /*1d8d40*/  LDL.LU R38, [R1+0x4d8] ;  /* 0x0004d80001267983 */ /* 0x000ee80000300800 */
[----:B------:R-:W3:Y:S01]  /*1d8d50*/  LDL.LU R33, [R1+0x5a8] ;  /* 0x0005a80001217983 */ /* 0x000ee20000300800 */
[----:B------:R-:W-:-:S03]  /*1d8d60*/  LOP3.LUT R49, R34, 0xffff, RZ, 0xc0, !PT ;  /* 0x0000ffff22317812 */ /* 0x000fc600078ec0ff */
[----:B------:R-:W3:Y:S04]  /*1d8d70*/  LDL.LU R34, [R1+0x4d4] ;  /* 0x0004d40001227983 */ /* 0x000ee80000300800 */
[----:B------:R-:W3:Y:S01]  /*1d8d80*/  LDL.LU R44, [R1+0x5f0] ;  /* 0x0005f000012c7983 */ /* 0x000ee20000300800 */
[----:B------:R-:W-:-:S04]  /*1d8d90*/  SHF.R.U32.HI R36, RZ, 0x8, R36 ;  /* 0x00000008ff247819 */ /* 0x000fc80000011624 */
[----:B------:R-:W-:Y:S02]  /*1d8da0*/  LOP3.LUT R50, R36, 0xffff, RZ, 0xc0, !PT ;  /* 0x0000ffff24327812 */ /* 0x000fe400078ec0ff */
[----:B------:R-:W3:Y:S02]  /*1d8db0*/  LDL.LU R36, [R1+0x5a4] ;  /* 0x0005a40001247983 */ /* 0x000ee40000300800 */
[----:B------:R-:W-:Y:S02]  /*1d8dc0*/  PRMT R52, R49, 0x3340, R50 ;  /* 0x0000334031347816 */ /* 0x000fe40000000032 */
[----:B----4-:R-:W-:Y:S02]  /*1d8dd0*/  LOP3.LUT R50, R51, 0xffff, RZ, 0xc0, !PT ;  /* 0x0000ffff33327812 */ /* 0x010fe400078ec0ff */
[----:B------:R-:W-:Y:S01]  /*1d8de0*/  LOP3.LUT R49, R40, 0xffff, RZ, 0xc0, !PT ;  /* 0x0000ffff28317812 */ /* 0x000fe200078ec0ff */
[----:B------:R0:W-:Y:S03]  /*1d8df0*/  STL [R1+0x272c], R52 ;  /* 0x00272c3401007387 */ /* 0x0001e60000100800 */
[----:B------:R-:W-:Y:S01]  /*1d8e00*/  PRMT R53, R49, 0x3340, R0 ;  /* 0x0000334031357816 */ /* 0x000fe20000000000 */
[----:B------:R-:W4:Y:S01]  /*1d8e10*/  LDL.LU R40, [R1+0x87a4] ;  /* 0x0087a40001287983 */ /* 0x000f220000300800 */
[----:B------:R-:W-:-:S02]  /*1d8e20*/  SHF.R.U32.HI R49, RZ, 0x8, R49 ;  /* 0x00000008ff317819 */ /* 0x000fc40000011631 */
[----:B------:R-:W-:Y:S02]  /*1d8e30*/  SHF.R.U32.HI R47, RZ, 0x8, R47 ;  /* 0x00000008ff2f7819 */ /* 0x000fe4000001162f */
[----:B------:R-:W-:Y:S02]  /*1d8e40*/  LOP3.LUT R51, R55, 0xffff, RZ, 0xc0, !PT ;  /* 0x0000ffff37337812 */ /* 0x000fe400078ec0ff */
[----:B------:R-:W4:Y:S02]  /*1d8e50*/  LDL.LU R55, [R1+0x87a0] ;  /* 0x0087a00001377983 */ /* 0x000f240000300800 */
[--C-:B0-----:R-:W-:Y:S02]  /*1d8e60*/  PRMT R52, R50, 0x3340, R51.reuse ;  /* 0x0000334032347816 */ /* 0x101fe40000000033 */
[----:B------:R-:W-:Y:S02]  /*1d8e70*/  SHF.R.U32.HI R50, RZ, 0x8, R50 ;  /* 0x00000008ff327819 */ /* 0x000fe40000011632 */
[----:B------:R-:W-:-:S02]  /*1d8e80*/  SHF.R.U32.HI R51, RZ, 0x8, R51 ;  /* 0x00000008ff337819 */ /* 0x000fc40000011633 */
[----:B------:R-:W-:Y:S02]  /*1d8e90*/  PRMT R53, R52, 0x5410, R53 ;  /* 0x0000541034357816 */ /* 0x000fe40000000035 */
[----:B------:R-:W-:Y:S02]  /*1d8ea0*/  IADD3 R52, P1, PT, R35, R14, RZ ;  /* 0x0000000e23347210 */ /* 0x000fe40007f3e0ff */
[----:B------:R-:W-:Y:S02]  /*1d8eb0*/  LOP3.LUT R50, R50, 0xffff, RZ, 0xc0, !PT ;  /* 0x0000ffff32327812 */ /* 0x000fe400078ec0ff */
[----:B------:R-:W-:Y:S01]  /*1d8ec0*/  LOP3.LUT R51, R51, 0xffff, RZ, 0xc0, !PT ;  /* 0x0000ffff33337812 */ /* 0x000fe200078ec0ff */
[----:B------:R0:W-:Y:S01]  /*1d8ed0*/  STL [R1+0x2d8c], R53 ;  /* 0x002d8c3501007387 */ /* 0x0001e20000100800 */
[----:B------:R-:W-:Y:S02]  /*1d8ee0*/  LOP3.LUT R49, R49, 0xffff, RZ, 0xc0, !PT ;  /* 0x0000ffff31317812 */ /* 0x000fe400078ec0ff */
[----:B------:R-:W-:-:S02]  /*1d8ef0*/  LOP3.LUT R47, R47, 0xffff, RZ, 0xc0, !PT ;  /* 0x0000ffff2f2f7812 */ /* 0x000fc400078ec0ff */
[----:B------:R-:W-:Y:S02]  /*1d8f00*/  PRMT R50, R50, 0x3340, R51 ;  /* 0x0000334032327816 */ /* 0x000fe40000000033 */
[--C-:B------:R-:W-:Y:S01]  /*1d8f10*/  PRMT R49, R49, 0x3340, R0.reuse ;  /* 0x0000334031317816 */ /* 0x100fe20000000000 */
[----:B0-----:R-:W-:Y:S01]  /*1d8f20*/  IMAD.X R53, R54, 0x1, R13, P1 ;  /* 0x0000000136357824 */ /* 0x001fe200008e060d */
[----:B------:R-:W-:Y:S01]  /*1d8f30*/  PRMT R47, R47, 0x3340, R0 ;  /* 0x000033402f2f7816 */ /* 0x000fe20000000000 */
[----:B------:R-:W4:Y:S04]  /*1d8f40*/  LDL.LU R54, [R1+0x879c] ;  /* 0x00879c0001367983 */ /* 0x000f280000300800 */
[----:B------:R-:W-:Y:S04]  /*1d8f50*/  STL.64 [R1+0x1448], R52 ;  /* 0x0014483401007387 */ /* 0x000fe80000100a00 */
[----:B------:R2:W-:Y:S04]  /*1d8f60*/  STL [R1+0x26f8], R50 ;  /* 0x0026f83201007387 */ /* 0x0005e80000100800 */
[----:B------:R-:W-:Y:S04]  /*1d8f70*/  STL [R1+0x104], R49 ;  /* 0x0001043101007387 */ /* 0x000fe80000100800 */
[----:B------:R3:W-:Y:S01]  /*1d8f80*/  STL [R1+0x100], R47 ;  /* 0x0001002f01007387 */ /* 0x0007e20000100800 */
[----:B--2---:R-:W-:-:S02]  /*1d8f90*/  LOP3.LUT R50, R48, 0xffff, RZ, 0xc0, !PT ;  /* 0x0000ffff30327812 */ /* 0x004fc400078ec0ff */
[----:B---3--:R-:W-:Y:S02]  /*1d8fa0*/  LOP3.LUT R47, R38, 0xffff, RZ, 0xc0, !PT ;  /* 0x0000ffff262f7812 */ /* 0x008fe400078ec0ff */
[----:B------:R-:W-:Y:S02]  /*1d8fb0*/  LOP3.LUT R38, R33, 0xffff, RZ, 0xc0, !PT ;  /* 0x0000ffff21267812 */ /* 0x000fe400078ec0ff */
[----:B------:R-:W-:Y:S02]  /*1d8fc0*/  PRMT R48, R47, 0x3340, R0 ;  /* 0x000033402f307816 */ /* 0x000fe40000000000 */
[----:B------:R-:W-:-:S04]  /*1d8fd0*/  PRMT R33, R50, 0x3340, R38 ;  /* 0x0000334032217816 */ /* 0x000fc80000000026 */
[----:B------:R-:W-:Y:S02]  /*1d8fe0*/  PRMT R48, R33, 0x5410, R48 ;  /* 0x0000541021307816 */ /* 0x000fe40000000030 */
[----:B------:R-:W-:Y:S02]  /*1d8ff0*/  LOP3.LUT R33, R34, 0xffff, RZ, 0xc0, !PT ;  /* 0x0000ffff22217812 */ /* 0x000fe400078ec0ff */
[----:B------:R-:W-:Y:S01]  /*1d9000*/  LOP3.LUT R34, R44, 0xffff, RZ, 0xc0, !PT ;  /* 0x0000ffff2c227812 */ /* 0x000fe200078ec0ff */
[----:B------:R0:W-:Y:S04]  /*1d9010*/  STL [R1+0x2d88], R48 ;  /* 0x002d883001007387 */ /* 0x0001e80000100800 */
[----:B------:R-:W2:Y:S04]  /*1d9020*/  LDL.LU R44, [R1+0x600] ;  /* 0x00060000012c7983 */ /* 0x000ea80000300800 */
[----:B0-----:R-:W3:Y:S01]  /*1d9030*/  LDL.LU R48, [R1+0x540] ;  /* 0x0005400001307983 */ /* 0x001ee20000300800 */
[----:B------:R-:W-:Y:S01]  /*1d9040*/  LOP3.LUT R36, R36, 0xffff, RZ, 0xc0, !PT ;  /* 0x0000ffff24247812 */ /* 0x000fe200078ec0ff */
[----:B------:R-:W-:Y:S01]  /*1d9050*/  VIADD R35, R35, UR6 ;  /* 0x0000000623237c36 */ /* 0x000fe20008000000 */
[----:B------:R-:W-:Y:S01]  /*1d9060*/  PRMT R51, R33, 0x3340, R0 ;  /* 0x0000334021337816 */ /* 0x000fe20000000000 */
[----:B------:R-:W0:Y:S01]  /*1d9070*/  LDCU UR6, c[0x0][0x3b8] ;  /* 0x00007700ff0677ac */ /* 0x000e220008000800 */
[----:B------:R-:W-:-:S02]  /*1d9080*/  PRMT R49, R34, 0x3340, R36 ;  /* 0x0000334022317816 */ /* 0x000fc40000000024 */
[----:B------:R-:W-:Y:S02]  /*1d9090*/  IADD3 R52, P1, PT, R35, R20, RZ ;  /* 0x0000001423347210 */ /* 0x000fe40007f3e0ff */
[----:B------:R-:W-:Y:S02]  /*1d90a0*/  PRMT R51, R49, 0x5410, R51 ;  /* 0x0000541031337816 */ /* 0x000fe40000000033 */
[----:B------:R-:W-:Y:S02]  /*1d90b0*/  SHF.R.S32.HI R49, RZ, 0x1f, R35 ;  /* 0x0000001fff317819 */ /* 0x000fe40000011423 */
[----:B------:R-:W-:Y:S02]  /*1d90c0*/  SHF.R.U32.HI R34, RZ, 0x8, R34 ;  /* 0x00000008ff227819 */ /* 0x000fe40000011622 */
[----:B------:R-:W-:Y:S01]  /*1d90d0*/  SHF.R.U32.HI R36, RZ, 0x8, R36 ;  /* 0x00000008ff247819 */ /* 0x000fe20000011624 */
[----:B------:R-:W-:Y:S01]  /*1d90e0*/  IMAD.X R53, R49, 0x1, R19, P1 ;  /* 0x0000000131357824 */ /* 0x000fe200008e0613 */
[----:B------:R-:W-:-:S02]  /*1d90f0*/  SHF.R.U32.HI R38, RZ, 0x8, R38 ;  /* 0x00000008ff267819 */ /* 0x000fc40000011626 */
[----:B------:R-:W-:Y:S02]  /*1d9100*/  LOP3.LUT R34, R34, 0xffff, RZ, 0xc0, !PT ;  /* 0x0000ffff22227812 */ /* 0x000fe400078ec0ff */
[----:B------:R-:W-:Y:S01]  /*1d9110*/  LOP3.LUT R36, R36, 0xffff, RZ, 0xc0, !PT ;  /* 0x0000ffff24247812 */ /* 0x000fe200078ec0ff */
[----:B------:R1:W-:Y:S01]  /*1d9120*/  STL [R1+0x2d84], R51 ;  /* 0x002d843301007387 */ /* 0x0003e20000100800 */
[----:B------:R-:W-:-:S03]  /*1d9130*/  SHF.R.U32.HI R50, RZ, 0x8, R50 ;  /* 0x00000008ff327819 */ /* 0x000fc60000011632 */
[----:B------:R0:W-:Y:S01]  /*1d9140*/  STL.64 [R1+0x1440], R52 ;  /* 0x0014403401007387 */ /* 0x0001e20000100a00 */
[----:B------:R-:W-:Y:S02]  /*1d9150*/  LOP3.LUT R50, R50, 0xffff, RZ, 0xc0, !PT ;  /* 0x0000ffff32327812 */ /* 0x000fe400078ec0ff */
[----:B-1----:R-:W-:Y:S02]  /*1d9160*/  LOP3.LUT R51, R38, 0xffff, RZ, 0xc0, !PT ;  /* 0x0000ffff26337812 */ /* 0x002fe400078ec0ff */
[----:B------:R-:W3:Y:S01]  /*1d9170*/  LDL.LU R38, [R1+0x348] ;  /* 0x0003480001267983 */ /* 0x000ee20000300800 */
[----:B0-----:R-:W-:-:S03]  /*1d9180*/  PRMT R52, R34, 0x3340, R36 ;  /* 0x0000334022347816 */ /* 0x001fc60000000024 */
[----:B------:R-:W3:Y:S04]  /*1d9190*/  LDL.LU R36, [R1+0x238] ;  /* 0x0002380001247983 */ /* 0x000ee80000300800 */
[----:B------:R-:W3:Y:S04]  /*1d91a0*/  LDL.LU R34, [R1+0x604] ;  /* 0x0006040001227983 */ /* 0x000ee80000300800 */
[----:B------:R0:W-:Y:S01]  /*1d91b0*/  STL [R1+0x79c], R52 ;  /* 0x00079c3401007387 */ /* 0x0001e20000100800 */
[----:B------:R-:W-:Y:S02]  /*1d91c0*/  SHF.R.U32.HI R47, RZ, 0x8, R47 ;  /* 0x00000008ff2f7819 */ /* 0x000fe4000001162f */
[----:B------:R-:W-:-:S02]  /*1d91d0*/  SHF.R.U32.HI R33, RZ, 0x8, R33 ;  /* 0x00000008ff217819 */ /* 0x000fc40000011621 */
[----:B0-----:R-:W-:Y:S02]  /*1d91e0*/  PRMT R52, R50, 0x3340, R51 ;  /* 0x0000334032347816 */ /* 0x001fe40000000033 */
[----:B------:R-:W-:Y:S02]  /*1d91f0*/  IADD3 R50, P1, PT, R35, R10, RZ ;  /* 0x0000000a23327210 */ /* 0x000fe40007f3e0ff */
[----:B------:R-:W-:-:S03]  /*1d9200*/  LOP3.LUT R47, R47, 0xffff, RZ, 0xc0, !PT ;  /* 0x0000ffff2f2f7812 */ /* 0x000fc600078ec0ff */
[----:B------:R-:W-:Y:S01]  /*1d9210*/  IMAD.X R51, R49, 0x1, R9, P1 ;  /* 0x0000000131337824 */ /* 0x000fe200008e0609 */
[----:B------:R-:W-:Y:S01]  /*1d9220*/  LOP3.LUT R33, R33, 0xffff, RZ, 0xc0, !PT ;  /* 0x0000ffff21217812 */ /* 0x000fe200078ec0ff */
[----:B------:R-:W-:Y:S04]  /*1d9230*/  STL [R1+0x534], R52 ;  /* 0x0005343401007387 */ /* 0x000fe80000100800 */
[----:B------:R0:W-:Y:S02]  /*1d9240*/  STL.64 [R1+0x1438], R50 ;  /* 0x0014383201007387 */ /* 0x0001e40000100a00 */
[--C-:B0-----:R-:W-:Y:S02]  /*1d9250*/  PRMT R50, R47, 0x3340, R0.reuse ;  /* 0x000033402f327816 */ /* 0x101fe40000000000 */
[----:B------:R-:W-:-:S03]  /*1d9260*/  PRMT R47, R33, 0x3340, R0 ;  /* 0x00003340212f7816 */ /* 0x000fc60000000000 */
[----:B------:R-:W-:Y:S04]  /*1d9270*/  STL [R1+0xf4], R50 ;  /* 0x0000f43201007387 */ /* 0x000fe80000100800 */
[----:B------:R3:W-:Y:S01]  /*1d9280*/  STL [R1+0xf8], R47 ;  /* 0x0000f82f01007387 */ /* 0x0007e20000100800 */
[----:B--2---:R-:W-:Y:S02]  /*1d9290*/  LOP3.LUT R33, R44, 0xffff, RZ, 0xc0, !PT ;  /* 0x0000ffff2c217812 */ /* 0x004fe400078ec0ff */
[----:B----4-:R-:W-:Y:S02]  /*1d92a0*/  LOP3.LUT R44, R54, 0xffff, RZ, 0xc0, !PT ;  /* 0x0000ffff362c7812 */ /* 0x010fe400078ec0ff */
[----:B------:R-:W2:Y:S01]  /*1d92b0*/  LDL.LU R54, [R1+0x8798] ;  /* 0x0087980001367983 */ /* 0x000ea20000300800 */
[----:B---3--:R-:W-:-:S02]  /*1d92c0*/  LOP3.LUT R47, R48, 0xffff, RZ, 0xc0, !PT ;  /* 0x0000ffff302f7812 */ /* 0x008fc400078ec0ff */
[----:B------:R-:W-:Y:S02]  /*1d92d0*/  PRMT R50, R44, 0x3340, R0 ;  /* 0x000033402c327816 */ /* 0x000fe40000000000 */
[----:B------:R-:W-:Y:S02]  /*1d92e0*/  PRMT R48, R33, 0x3340, R47 ;  /* 0x0000334021307816 */ /* 0x000fe4000000002f */
[----:B------:R-:W-:Y:S02]  /*1d92f0*/  SHF.R.U32.HI R33, RZ, 0x8, R33 ;  /* 0x00000008ff217819 */ /* 0x000fe40000011621 */
[----:B------:R-:W-:Y:S02]  /*1d9300*/  PRMT R48, R48, 0x5410, R50 ;  /* 0x0000541030307816 */ /* 0x000fe40000000032 */
[----:B------:R-:W-:Y:S02]  /*1d9310*/  SHF.R.U32.HI R47, RZ, 0x8, R47 ;  /* 0x00000008ff2f7819 */ /* 0x000fe4000001162f */
[----:B------:R-:W-:-:S02]  /*1d9320*/  IADD3 R50, P1, PT, R35, R18, RZ ;  /* 0x0000001223327210 */ /* 0x000fc40007f3e0ff */
[----:B------:R-:W-:Y:S02]  /*1d9330*/  SHF.R.U32.HI R44, RZ, 0x8, R44 ;  /* 0x00000008ff2c7819 */ /* 0x000fe4000001162c */
[----:B------:R-:W-:Y:S02]  /*1d9340*/  LOP3.LUT R33, R33, 0xffff, RZ, 0xc0, !PT ;  /* 0x0000ffff21217812 */ /* 0x000fe400078ec0ff */
[----:B------:R-:W-:Y:S01]  /*1d9350*/  LOP3.LUT R47, R47, 0xffff, RZ, 0xc0, !PT ;  /* 0x0000ffff2f2f7812 */ /* 0x000fe200078ec0ff */
[----:B------:R-:W-:Y:S01]  /*1d9360*/  IMAD.X R51, R49, 0x1, R17, P1 ;  /* 0x0000000131337824 */ /* 0x000fe200008e0611 */
[----:B------:R0:W-:Y:S01]  /*1d9370*/  STL [R1+0x2d7c], R48 ;  /* 0x002d7c3001007387 */ /* 0x0001e20000100800 */
[----:B------:R-:W-:-:S03]  /*1d9380*/  LOP3.LUT R44, R44, 0xffff, RZ, 0xc0, !PT ;  /* 0x0000ffff2c2c7812 */ /* 0x000fc600078ec0ff */
[----:B------:R-:W-:Y:S01]  /*1d9390*/  STL.64 [R1+0x1430], R50 ;  /* 0x0014303201007387 */ /* 0x000fe20000100a00 */
[----:B0-----:R-:W-:-:S03]  /*1d93a0*/  PRMT R48, R33, 0x3340, R47 ;  /* 0x0000334021307816 */ /* 0x001fc6000000002f */
[----:B------:R-:W3:Y:S01]  /*1d93b0*/  LDL.LU R33, [R1+0x350] ;  /* 0x0003500001217983 */ /* 0x000ee20000300800 */
[----:B------:R-:W-:-:S03]  /*1d93c0*/  PRMT R47, R44, 0x3340, R0 ;  /* 0x000033402c2f7816 */ /* 0x000fc60000000000 */
[----:B------:R0:W-:Y:S04]  /*1d93d0*/  STL [R1+0x798], R48 ;  /* 0x0007983001007387 */ /* 0x0001e80000100800 */
[----:B------:R-:W4:Y:S01]  /*1d93e0*/  LDL.LU R44, [R1+0x240] ;  /* 0x00024000012c7983 */ /* 0x000f220000300800 */
[----:B------:R-:W-:-:S03]  /*1d93f0*/  LOP3.LUT R38, R38, 0xffff, RZ, 0xc0, !PT ;  /* 0x0000ffff26267812 */ /* 0x000fc600078ec0ff */
[----:B------:R1:W-:Y:S01]  /*1d9400*/  STL [R1+0xf0], R47 ;  /* 0x0000f02f01007387 */ /* 0x0003e20000100800 */
[----:B0-----:R-:W-:Y:S02]  /*1d9410*/  LOP3.LUT R48, R42, 0xffff, RZ, 0xc0, !PT ;  /* 0x0000ffff2a307812 */ /* 0x001fe400078ec0ff */
[----:B------:R-:W-:Y:S01]  /*1d9420*/  LOP3.LUT R50, R34, 0xffff, RZ, 0xc0, !PT ;  /* 0x0000ffff22327812 */ /* 0x000fe200078ec0ff */
[----:B------:R-:W4:Y:S01]  /*1d9430*/  LDL.LU R42, [R1+0x8794] ;  /* 0x00879400012a7983 */ /* 0x000f220000300800 */
[----:B-1----:R-:W-:Y:S02]  /*1d9440*/  LOP3.LUT R47, R36, 0xffff, RZ, 0xc0, !PT ;  /* 0x0000ffff242f7812 */ /* 0x002fe400078ec0ff */
[----:B------:R-:W-:Y:S02]  /*1d9450*/  PRMT R36, R48, 0x3340, R0 ;  /* 0x0000334030247816 */ /* 0x000fe40000000000 */
[----:B------:R-:W-:Y:S02]  /*1d9460*/  PRMT R34, R38, 0x3340, R47 ;  /* 0x0000334026227816 */ /* 0x000fe4000000002f */
[----:B------:R-:W-:-:S02]  /*1d9470*/  LOP3.LUT R55, R55, 0xffff, RZ, 0xc0, !PT ;  /* 0x0000ffff37377812 */ /* 0x000fc400078ec0ff */
[----:B------:R-:W-:-:S03]  /*1d9480*/  PRMT R34, R34, 0x5410, R36 ;  /* 0x0000541022227816 */ /* 0x000fc60000000024 */
[----:B------:R-:W-:Y:S01]  /*1d9490*/  STL [R1+0x858c], R55 ;  /* 0x00858c3701007387 */ /* 0x000fe20000100800 */
[----:B------:R-:W-:-:S03]  /*1d94a0*/  PRMT R36, R55, 0x3340, R0 ;  /* 0x0000334037247816 */ /* 0x000fc60000000000 */
[----:B------:R0:W-:Y:S01]  /*1d94b0*/  STL [R1+0x2d74], R34 ;  /* 0x002d742201007387 */ /* 0x0001e20000100800 */
[----:B------:R-:W-:Y:S02]  /*1d94c0*/  SHF.R.U32.HI R38, RZ, 0x8, R38 ;  /* 0x00000008ff267819 */ /* 0x000fe40000011626 */
[----:B------:R-:W-:Y:S02]  /*1d94d0*/  SHF.R.U32.HI R47, RZ, 0x8, R47 ;  /* 0x00000008ff2f7819 */ /* 0x000fe4000001162f */
[----:B------:R-:W-:Y:S02]  /*1d94e0*/  IADD3 R52, P1, PT, R35, R12, RZ ;  /* 0x0000000c23347210 */ /* 0x000fe40007f3e0ff */
[----:B------:R-:W-:Y:S02]  /*1d94f0*/  LOP3.LUT R38, R38, 0xffff, RZ, 0xc0, !PT ;  /* 0x0000ffff26267812 */ /* 0x000fe400078ec0ff */
[----:B------:R-:W-:Y:S01]  /*1d9500*/  LOP3.LUT R47, R47, 0xffff, RZ, 0xc0, !PT ;  /* 0x0000ffff2f2f7812 */ /* 0x000fe200078ec0ff */
[----:B------:R-:W-:-:S03]  /*1d9510*/  IMAD.X R53, R49, 0x1, R11, P1 ;  /* 0x0000000131357824 */ /* 0x000fc600008e060b */
[----:B------:R-:W-:Y:S02]  /*1d9520*/  PRMT R47, R38, 0x3340, R47 ;  /* 0x00003340262f7816 */ /* 0x000fe4000000002f */
[----:B------:R-:W-:-:S04]  /*1d9530*/  SHF.R.U32.HI R48, RZ, 0x8, R48 ;  /* 0x00000008ff307819 */ /* 0x000fc80000011630 */
[----:B------:R-:W-:-:S04]  /*1d9540*/  LOP3.LUT R48, R48, 0xffff, RZ, 0xc0, !PT ;  /* 0x0000ffff30307812 */ /* 0x000fc800078ec0ff */
[----:B------:R-:W-:Y:S02]  /*1d9550*/  PRMT R48, R48, 0x3340, R0 ;  /* 0x0000334030307816 */ /* 0x000fe40000000000 */
[----:B--2---:R-:W-:-:S04]  /*1d9560*/  LOP3.LUT R51, R54, 0xffff, RZ, 0xc0, !PT ;  /* 0x0000ffff36337812 */ /* 0x004fc800078ec0ff */
[----:B0-----:R-:W-:-:S04]  /*1d9570*/  PRMT R34, R50, 0x3340, R51 ;  /* 0x0000334032227816 */ /* 0x001fc80000000033 */
[----:B------:R-:W-:Y:S02]  /*1d9580*/  PRMT R34, R34, 0x5410, R36 ;  /* 0x0000541022227816 */ /* 0x000fe40000000024 */
[----:B------:R-:W2:Y:S01]  /*1d9590*/  LDL.LU R36, [R1+0x2d8] ;  /* 0x0002d80001247983 */ /* 0x000ea20000300800 */
[----:B------:R-:W-:Y:S02]  /*1d95a0*/  SHF.R.U32.HI R50, RZ, 0x8, R50 ;  /* 0x00000008ff327819 */ /* 0x000fe40000011632 */
[----:B------:R-:W-:Y:S01]  /*1d95b0*/  SHF.R.U32.HI R51, RZ, 0x8, R51 ;  /* 0x00000008ff337819 */ /* 0x000fe20000011633 */
[----:B------:R0:W-:Y:S01]  /*1d95c0*/  STL [R1+0x2d78], R34 ;  /* 0x002d782201007387 */ /* 0x0001e20000100800 */
[----:B------:R-:W-:Y:S02]  /*1d95d0*/  LOP3.LUT R50, R50, 0xffff, RZ, 0xc0, !PT ;  /* 0x0000ffff32327812 */ /* 0x000fe400078ec0ff */
[----:B------:R-:W-:Y:S01]  /*1d95e0*/  LOP3.LUT R51, R51, 0xffff, RZ, 0xc0, !PT ;  /* 0x0000ffff33337812 */ /* 0x000fe200078ec0ff */
[----:B0-----:R-:W2:Y:S03]  /*1d95f0*/  LDL.LU R34, [R1+0x1c4] ;  /* 0x0001c40001227983 */ /* 0x001ea60000300800 */
[----:B------:R-:W-:Y:S01]  /*1d9600*/  PRMT R54, R50, 0x3340, R51 ;  /* 0x0000334032367816 */ /* 0x000fe20000000033 */
[----:B------:R-:W-:Y:S04]  /*1d9610*/  STL.64 [R1+0x1418], R52 ;  /* 0x0014183401007387 */ /* 0x000fe80000100a00 */
[----:B------:R-:W-:Y:S01]  /*1d9620*/  STL [R1+0x8448], R54 ;  /* 0x0084483601007387 */ /* 0x000fe20000100800 */
[----:B---3--:R-:W-:-:S03]  /*1d9630*/  LOP3.LUT R38, R33, 0xffff, RZ, 0xc0, !PT ;  /* 0x0000ffff21267812 */ /* 0x008fc600078ec0ff */
[----:B------:R4:W-:Y:S01]  /*1d9640*/  STL [R1+0x520], R47 ;  /* 0x0005202f01007387 */ /* 0x0009e20000100800 */
[----:B------:R-:W-:-:S03]  /*1d9650*/  LOP3.LUT R33, R45, 0xffff, RZ, 0xc0, !PT ;  /* 0x0000ffff2d217812 */ /* 0x000fc600078ec0ff */
[----:B------:R-:W3:Y:S01]  /*1d9660*/  LDL.LU R45, [R1+0x8790] ;  /* 0x00879000012d7983 */ /* 0x000ee20000300800 */
[----:B------:R-:W-:Y:S02]  /*1d9670*/  PRMT R51, R33, 0x3340, R0 ;  /* 0x0000334021337816 */ /* 0x000fe40000000000 */
[----:B----4-:R-:W-:Y:S02]  /*1d9680*/  LOP3.LUT R47, R44, 0xffff, RZ, 0xc0, !PT ;  /* 0x0000ffff2c2f7812 */ /* 0x010fe400078ec0ff */
[----:B------:R-:W4:Y:S02]  /*1d9690*/  LDL.LU R44, [R1+0x2dc] ;  /* 0x0002dc00012c7983 */ /* 0x000f240000300800 */
[----:B------:R-:W-:Y:S02]  /*1d96a0*/  PRMT R50, R38, 0x3340, R47 ;  /* 0x0000334026327816 */ /* 0x000fe4000000002f */
[----:B------:R-:W-:Y:S02]  /*1d96b0*/  SHF.R.U32.HI R38, RZ, 0x8, R38 ;  /* 0x00000008ff267819 */ /* 0x000fe40000011626 */
[----:B------:R-:W-:-:S02]  /*1d96c0*/  PRMT R52, R50, 0x5410, R51 ;  /* 0x0000541032347816 */ /* 0x000fc40000000033 */
[----:B------:R-:W-:Y:S02]  /*1d96d0*/  SHF.R.U32.HI R47, RZ, 0x8, R47 ;  /* 0x00000008ff2f7819 */ /* 0x000fe4000001162f */
[----:B------:R-:W-:Y:S02]  /*1d96e0*/  IADD3 R50, P1, PT, R35, R22, RZ ;  /* 0x0000001623327210 */ /* 0x000fe40007f3e0ff */
[----:B------:R-:W-:Y:S02]  /*1d96f0*/  LOP3.LUT R38, R38, 0xffff, RZ, 0xc0, !PT ;  /* 0x0000ffff26267812 */ /* 0x000fe400078ec0ff */
[----:B------:R-:W-:Y:S01]  /*1d9700*/  LOP3.LUT R47, R47, 0xffff, RZ, 0xc0, !PT ;  /* 0x0000ffff2f2f7812 */ /* 0x000fe200078ec0ff */
[----:B------:R-:W-:Y:S01]  /*1d9710*/  IMAD.X R51, R49, 0x1, R21, P1 ;  /* 0x0000000131337824 */ /* 0x000fe200008e0615 */
[----:B------:R-:W-:Y:S02]  /*1d9720*/  STL [R1+0x2d70], R52 ;  /* 0x002d703401007387 */ /* 0x000fe40000100800 */
[----:B------:R-:W-:-:S02]  /*1d9730*/  PRMT R38, R38, 0x3340, R47 ;  /* 0x0000334026267816 */ /* 0x000fc4000000002f */
[----:B------:R0:W-:Y:S04]  /*1d9740*/  STL.64 [R1+0x1428], R50 ;  /* 0x0014283201007387 */ /* 0x0001e80000100a00 */
[----:B------:R-:W-:Y:S04]  /*1d9750*/  STL [R1+0xec], R48 ;  /* 0x0000ec3001007387 */ /* 0x000fe80000100800 */
[----:B------:R1:W-:Y:S01]  /*1d9760*/  STL [R1+0x794], R38 ;  /* 0x0007942601007387 */ /* 0x0003e20000100800 */
[----:B0-----:R-:W-:-:S03]  /*1d9770*/  LOP3.LUT R50, R56, 0xffff, RZ, 0xc0, !PT ;  /* 0x0000ffff38327812 */ /* 0x001fc600078ec0ff */
[----:B------:R-:W3:Y:S01]  /*1d9780*/  LDL.LU R56, [R1+0x878c] ;  /* 0x00878c0001387983 */ /* 0x000ee20000300800 */
[----:B------:R-:W-:Y:S02]  /*1d9790*/  PRMT R47, R50, 0x3340, R0 ;  /* 0x00003340322f7816 */ /* 0x000fe40000000000 */
[----:B------:R-:W-:-:S05]  /*1d97a0*/  IADD3 R52, P1, PT, R35, R24, RZ ;  /* 0x0000001823347210 */ /* 0x000fca0007f3e0ff */
[----:B------:R-:W-:Y:S01]  /*1d97b0*/  IMAD.X R53, R49, 0x1, R23, P1 ;  /* 0x0000000131357824 */ /* 0x000fe200008e0617 */
[----:B--2---:R-:W-:Y:S02]  /*1d97c0*/  LOP3.LUT R36, R36, 0xffff, RZ, 0xc0, !PT ;  /* 0x0000ffff24247812 */ /* 0x004fe400078ec0ff */
[----:B-1----:R-:W-:-:S04]  /*1d97d0*/  LOP3.LUT R38, R34, 0xffff, RZ, 0xc0, !PT ;  /* 0x0000ffff22267812 */ /* 0x002fc800078ec0ff */
[----:B------:R-:W-:-:S04]  /*1d97e0*/  PRMT R34, R36, 0x3340, R38 ;  /* 0x0000334024227816 */ /* 0x000fc80000000026 */
[----:B------:R-:W-:Y:S02]  /*1d97f0*/  PRMT R34, R34, 0x5410, R47 ;  /* 0x0000541022227816 */ /* 0x000fe4000000002f */
[----:B------:R-:W-:-:S03]  /*1d9800*/  SHF.R.U32.HI R47, RZ, 0x8, R33 ;  /* 0x00000008ff2f7819 */ /* 0x000fc60000011621 */
[----:B------:R0:W-:Y:S04]  /*1d9810*/  STL [R1+0x2d58], R34 ;  /* 0x002d582201007387 */ /* 0x0001e80000100800 */
[----:B------:R-:W2:Y:S04]  /*1d9820*/  LDL.LU R48, [R1+0x608] ;  /* 0x0006080001307983 */ /* 0x000ea80000300800 */
[----:B------:R-:W2:Y:S04]  /*1d9830*/  LDL.LU R33, [R1+0x4e8] ;  /* 0x0004e80001217983 */ /* 0x000ea80000300800 */
[----:B------:R-:W-:Y:S04]  /*1d9840*/  STL.64 [R1+0x1408], R52 ;  /* 0x0014083401007387 */ /* 0x000fe80000100a00 */
[----:B0-----:R-:W2:Y:S01]  /*1d9850*/  LDL.LU R34, [R1+0x5c0] ;  /* 0x0005c00001227983 */ /* 0x001ea20000300800 */
[----:B------:R-:W-:-:S02]  /*1d9860*/  SHF.R.U32.HI R36, RZ, 0x8, R36 ;  /* 0x00000008ff247819 */ /* 0x000fc40000011624 */
[----:B------:R-:W-:Y:S02]  /*1d9870*/  SHF.R.U32.HI R38, RZ, 0x8, R38 ;  /* 0x00000008ff267819 */ /* 0x000fe40000011626 */
[----:B------:R-:W-:Y:S02]  /*1d9880*/  LOP3.LUT R47, R47, 0xffff, RZ, 0xc0, !PT ;  /* 0x0000ffff2f2f7812 */ /* 0x000fe400078ec0ff */
[----:B------:R-:W-:Y:S02]  /*1d9890*/  LOP3.LUT R36, R36, 0xffff, RZ, 0xc0, !PT ;  /* 0x0000ffff24247812 */ /* 0x000fe400078ec0ff */
[----:B------:R-:W-:Y:S02]  /*1d98a0*/  LOP3.LUT R38, R38, 0xffff, RZ, 0xc0, !PT ;  /* 0x0000ffff26267812 */ /* 0x000fe400078ec0ff */
[----:B------:R-:W-:Y:S02]  /*1d98b0*/  PRMT R47, R47, 0x3340, R0 ;  /* 0x000033402f2f7816 */ /* 0x000fe40000000000 */
[----:B------:R-:W-:-:S02]  /*1d98c0*/  PRMT R36, R36, 0x3340, R38 ;  /* 0x0000334024247816 */ /* 0x000fc40000000026 */
[----:B----4-:R-:W-:Y:S01]  /*1d98d0*/  LOP3.LUT R51, R44, 0xffff, RZ, 0xc0, !PT ;  /* 0x0000ffff2c337812 */ /* 0x010fe200078ec0ff */
[----:B------:R0:W-:Y:S04]  /*1d98e0*/  STL [R1+0xe8], R47 ;  /* 0x0000e82f01007387 */ /* 0x0001e80000100800 */
[----:B------:R1:W-:Y:S01]  /*1d98f0*/  STL [R1+0x2678], R36 ;  /* 0x0026782401007387 */ /* 0x0003e20000100800 */
[----:B0-----:R-:W-:-:S03]  /*1d9900*/  LOP3.LUT R47, R57, 0xffff, RZ, 0xc0, !PT ;  /* 0x0000ffff392f7812 */ /* 0x001fc600078ec0ff */
[----:B------:R-:W4:Y:S01]  /*1d9910*/  LDL.LU R57, [R1+0x8788] ;  /* 0x0087880001397983 */ /* 0x000f220000300800 */
[----:B---3--:R-:W-:Y:S02]  /*1d9920*/  LOP3.LUT R52, R56, 0xffff, RZ, 0xc0, !PT ;  /* 0x0000ffff38347812 */ /* 0x008fe400078ec0ff */
[----:B------:R-:W-:Y:S01]  /*1d9930*/  PRMT R38, R47, 0x3340, R0 ;  /* 0x000033402f267816 */ /* 0x000fe20000000000 */
[----:B------:R-:W3:Y:S01]  /*1d9940*/  LDL.LU R56, [R1+0x8784] ;  /* 0x0087840001387983 */ /* 0x000ee20000300800 */
[----:B-1----:R-:W-:-:S04]  /*1d9950*/  PRMT R36, R51, 0x3340, R52 ;  /* 0x0000334033247816 */ /* 0x002fc80000000034 */
[----:B------:R-:W-:Y:S02]  /*1d9960*/  PRMT R44, R36, 0x5410, R38 ;  /* 0x00005410242c7816 */ /* 0x000fe40000000026 */
[----:B------:R-:W3:Y:S04]  /*1d9970*/  LDL.LU R36, [R1+0x4e4] ;  /* 0x0004e40001247983 */ /* 0x000ee80000300800 */
[----:B------:R-:W4:Y:S04]  /*1d9980*/  LDL.LU R38, [R1+0x60c] ;  /* 0x00060c0001267983 */ /* 0x000f280000300800 */
[----:B------:R0:W-:Y:S04]  /*1d9990*/  STL [R1+0x2d54], R44 ;  /* 0x002d542c01007387 */ /* 0x0001e80000100800 */
[----:B0-----:R-:W4:Y:S01]  /*1d99a0*/  LDL.LU R44, [R1+0x5bc] ;  /* 0x0005bc00012c7983 */ /* 0x001f220000300800 */
[----:B------:R-:W-:-:S02]  /*1d99b0*/  SHF.R.U32.HI R51, RZ, 0x8, R51 ;  /* 0x00000008ff337819 */ /* 0x000fc40000011633 */
[----:B------:R-:W-:Y:S02]  /*1d99c0*/  SHF.R.U32.HI R52, RZ, 0x8, R52 ;  /* 0x00000008ff347819 */ /* 0x000fe40000011634 */
[----:B------:R-:W-:Y:S02]  /*1d99d0*/  IADD3 R54, P1, PT, R35, R16, RZ ;  /* 0x0000001023367210 */ /* 0x000fe40007f3e0ff */
[----:B------:R-:W-:Y:S02]  /*1d99e0*/  LOP3.LUT R51, R51, 0xffff, RZ, 0xc0, !PT ;  /* 0x0000ffff33337812 */ /* 0x000fe400078ec0ff */
[----:B------:R-:W-:Y:S01]  /*1d99f0*/  LOP3.LUT R52, R52, 0xffff, RZ, 0xc0, !PT ;  /* 0x0000ffff34347812 */ /* 0x000fe200078ec0ff */
[----:B------:R-:W-:Y:S01]  /*1d9a00*/  IMAD.X R55, R49, 0x1, R15, P1 ;  /* 0x0000000131377824 */ /* 0x000fe200008e060f */
[----:B------:R-:W-:Y:S02]  /*1d9a10*/  SHF.R.U32.HI R47, RZ, 0x8, R47 ;  /* 0x00000008ff2f7819 */ /* 0x000fe4000001162f */
[----:B------:R-:W-:-:S02]  /*1d9a20*/  PRMT R51, R51, 0x3340, R52 ;  /* 0x0000334033337816 */ /* 0x000fc40000000034 */
[----:B------:R-:W-:Y:S02]  /*1d9a30*/  IADD3 R52, P1, PT, R35, R14, RZ ;  /* 0x0000000e23347210 */ /* 0x000fe40007f3e0ff */
[----:B------:R-:W-:-:S03]  /*1d9a40*/  LOP3.LUT R47, R47, 0xffff, RZ, 0xc0, !PT ;  /* 0x0000ffff2f2f7812 */ /* 0x000fc600078ec0ff */
[----:B------:R-:W-:Y:S01]  /*1d9a50*/  IMAD.X R53, R49, 0x1, R13, P1 ;  /* 0x0000000131357824 */ /* 0x000fe200008e060d */
[----:B------:R-:W-:Y:S01]  /*1d9a60*/  PRMT R49, R47, 0x3340, R0 ;  /* 0x000033402f317816 */ /* 0x000fe20000000000 */
[----:B------:R-:W-:Y:S04]  /*1d9a70*/  STL.64 [R1+0x1410], R54 ;  /* 0x0014103601007387 */ /* 0x000fe80000100a00 */
[----:B------:R-:W-:Y:S04]  /*1d9a80*/  STL [R1+0x790], R51 ;  /* 0x0007903301007387 */ /* 0x000fe80000100800 */
[----:B------:R0:W-:Y:S04]  /*1d9a90*/  STL.64 [R1+0x1420], R52 ;  /* 0x0014203401007387 */ /* 0x0001e80000100a00 */
[----:B------:R1:W-:Y:S01]  /*1d9aa0*/  STL [R1+0xe4], R49 ;  /* 0x0000e43101007387 */ /* 0x0003e20000100800 */
[----:B------:R-:W-:-:S04]  /*1d9ab0*/  SHF.R.U32.HI R50, RZ, 0x8, R50 ;  /* 0x00000008ff327819 */ /* 0x000fc80000011632 */
[----:B------:R-:W-:-:S04]  /*1d9ac0*/  LOP3.LUT R50, R50, 0xffff, RZ, 0xc0, !PT ;  /* 0x0000ffff32327812 */ /* 0x000fc800078ec0ff */
[----:B------:R-:W-:Y:S01]  /*1d9ad0*/  PRMT R50, R50, 0x3340, R0 ;  /* 0x0000334032327816 */ /* 0x000fe20000000000 */
[----:B------:R-:W-:Y:S01]  /*1d9ae0*/  VIADD R35, R35, UR6 ;  /* 0x0000000623237c36 */ /* 0x000fe20008000000 */
[----:B------:R-:W1:Y:S04]  /*1d9af0*/  LDCU UR6, c[0x0][0x3b8] ;  /* 0x00007700ff0677ac */ /* 0x000e680008000800 */
[----:B0-----:R-:W-:Y:S02]  /*1d9b00*/  IADD3 R52, P1, PT, R35, R20, RZ ;  /* 0x0000001423347210 */ /* 0x001fe40007f3e0ff */
[----:B--2---:R-:W-:Y:S02]  /*1d9b10*/  LOP3.LUT R48, R48, 0xffff, RZ, 0xc0, !PT ;  /* 0x0000ffff30307812 */ /* 0x004fe400078ec0ff */
[----:B------:R-:W-:-:S02]  /*1d9b20*/  LOP3.LUT R47, R33, 0xffff, RZ, 0xc0, !PT ;  /* 0x0000ffff212f7812 */ /* 0x000fc400078ec0ff */
[----:B------:R-:W2:Y:S01]  /*1d9b30*/  LDL.LU R33, [R1+0x610] ;  /* 0x0006100001217983 */ /* 0x000ea20000300800 */
[----:B-1----:R-:W-:Y:S02]  /*1d9b40*/  LOP3.LUT R49, R34, 0xffff, RZ, 0xc0, !PT ;  /* 0x0000ffff22317812 */ /* 0x002fe400078ec0ff */
[----:B------:R-:W-:Y:S02]  /*1d9b50*/  PRMT R51, R47, 0x3340, R0 ;  /* 0x000033402f337816 */ /* 0x000fe40000000000 */
[----:B------:R-:W-:-:S04]  /*1d9b60*/  PRMT R34, R48, 0x3340, R49 ;  /* 0x0000334030227816 */ /* 0x000fc80000000031 */
[----:B------:R-:W-:Y:S02]  /*1d9b70*/  PRMT R51, R34, 0x5410, R51 ;  /* 0x0000541022337816 */ /* 0x000fe40000000033 */
[----:B------:R-:W2:Y:S01]  /*1d9b80*/  LDL.LU R34, [R1+0x558] ;  /* 0x0005580001227983 */ /* 0x000ea20000300800 */
[----:B------:R-:W-:Y:S02]  /*1d9b90*/  SHF.R.U32.HI R48, RZ, 0x8, R48 ;  /* 0x00000008ff307819 */ /* 0x000fe40000011630 */
[----:B------:R-:W-:Y:S02]  /*1d9ba0*/  SHF.R.U32.HI R49, RZ, 0x8, R49 ;  /* 0x00000008ff317819 */ /* 0x000fe40000011631 */
[----:B------:R-:W-:Y:S02]  /*1d9bb0*/  LOP3.LUT R48, R48, 0xffff, RZ, 0xc0, !PT ;  /* 0x0000ffff30307812 */ /* 0x000fe400078ec0ff */
[----:B------:R-:W-:Y:S01]  /*1d9bc0*/  LOP3.LUT R49, R49, 0xffff, RZ, 0xc0, !PT ;  /* 0x0000ffff31317812 */ /* 0x000fe200078ec0ff */
[----:B------:R-:W-:Y:S03]  /*1d9bd0*/  STL [R1+0x2d4c], R51 ;  /* 0x002d4c3301007387 */ /* 0x000fe60000100800 */
[----:B------:R-:W-:Y:S01]  /*1d9be0*/  PRMT R48, R48, 0x3340, R49 ;  /* 0x0000334030307816 */ /* 0x000fe20000000031 */
[----:B------:R0:W-:Y:S04]  /*1d9bf0*/  STL [R1+0xe0], R50 ;  /* 0x0000e03201007387 */ /* 0x0001e80000100800 */
[----:B------:R1:W-:Y:S01]  /*1d9c00*/  STL [R1+0x2658], R48 ;  /* 0x0026583001007387 */ /* 0x0003e20000100800 */
[----:B---3--:R-:W-:-:S02]  /*1d9c10*/  LOP3.LUT R36, R36, 0xffff, RZ, 0xc0, !PT ;  /* 0x0000ffff24247812 */ /* 0x008fc400078ec0ff */
[----:B----4-:R-:W-:Y:S02]  /*1d9c20*/  LOP3.LUT R38, R38, 0xffff, RZ, 0xc0, !PT ;  /* 0x0000ffff26267812 */ /* 0x010fe400078ec0ff */
[----:B0-----:R-:W-:Y:S02]  /*1d9c30*/  PRMT R50, R36, 0x3340, R0 ;  /* 0x0000334024327816 */ /* 0x001fe40000000000 */
[----:B------:R-:W-:Y:S02]  /*1d9c40*/  SHF.R.U32.HI R36, RZ, 0x8, R36 ;  /* 0x00000008ff247819 */ /* 0x000fe40000011624 */
[----:B-1----:R-:W-:Y:S02]  /*1d9c50*/  LOP3.LUT R48, R44, 0xffff, RZ, 0xc0, !PT ;  /* 0x0000ffff2c307812 */ /* 0x002fe400078ec0ff */
[----:B------:R-:W-:Y:S01]  /*1d9c60*/  LOP3.LUT R36, R36, 0xffff, RZ, 0xc0, !PT ;  /* 0x0000ffff24247812 */ /* 0x000fe200078ec0ff */
[----:B------:R-:W3:Y:S01]  /*1d9c70*/  LDL.LU R44, [R1+0x614] ;  /* 0x00061400012c7983 */ /* 0x000ee20000300800 */
[----:B------:R-:W-:-:S02]  /*1d9c80*/  PRMT R49, R38, 0x3340, R48 ;  /* 0x0000334026317816 */ /* 0x000fc40000000030 */
[----:B------:R-:W-:Y:S02]  /*1d9c90*/  SHF.R.U32.HI R38, RZ, 0x8, R38 ;  /* 0x00000008ff267819 */ /* 0x000fe40000011626 */
[----:B------:R-:W-:Y:S02]  /*1d9ca0*/  SHF.R.U32.HI R48, RZ, 0x8, R48 ;  /* 0x00000008ff307819 */ /* 0x000fe40000011630 */
[----:B------:R-:W-:Y:S02]  /*1d9cb0*/  PRMT R49, R49, 0x5410, R50 ;  /* 0x0000541031317816 */ /* 0x000fe40000000032 */
[----:B------:R-:W-:Y:S02]  /*1d9cc0*/  SHF.R.S32.HI R50, RZ, 0x1f, R35 ;  /* 0x0000001fff327819 */ /* 0x000fe40000011423 */
[----:B------:R-:W-:Y:S02]  /*1d9cd0*/  LOP3.LUT R38, R38, 0xffff, RZ, 0xc0, !PT ;  /* 0x0000ffff26267812 */ /* 0x000fe400078ec0ff */
[----:B------:R-:W-:Y:S01]  /*1d9ce0*/  LOP3.LUT R48, R48, 0xffff, RZ, 0xc0, !PT ;  /* 0x0000ffff30307812 */ /* 0x000fe200078ec0ff */
[----:B------:R-:W-:Y:S01]  /*1d9cf0*/  IMAD.X R53, R50, 0x1, R19, P1 ;  /* 0x0000000132357824 */ /* 0x000fe200008e0613 */
[----:B------:R-:W-:-:S02]  /*1d9d00*/  PRMT R36, R36, 0x3340, R0 ;  /* 0x0000334024247816 */ /* 0x000fc40000000000 */
[----:B------:R-:W-:Y:S01]  /*1d9d10*/  PRMT R38, R38, 0x3340, R48 ;  /* 0x0000334026267816 */ /* 0x000fe20000000030 */
[----:B------:R-:W-:Y:S01]  /*1d9d20*/  STL [R1+0x2d48], R49 ;  /* 0x002d483101007387 */ /* 0x000fe20000100800 */
[----:B------:R-:W-:-:S03]  /*1d9d30*/  LOP3.LUT R48, R56, 0xffff, RZ, 0xc0, !PT ;  /* 0x0000ffff38307812 */ /* 0x000fc600078ec0ff */
[----:B------:R-:W-:Y:S04]  /*1d9d40*/  STL.64 [R1+0x13f8], R52 ;  /* 0x0013f83401007387 */ /* 0x000fe80000100a00 */
[----:B------:R-:W-:Y:S04]  /*1d9d50*/  STL [R1+0x518], R38 ;  /* 0x0005182601007387 */ /* 0x000fe80000100800 */
[----:B------:R0:W-:Y:S04]  /*1d9d60*/  STL [R1+0xdc], R36 ;  /* 0x0000dc2401007387 */ /* 0x0001e80000100800 */
[----:B------:R-:W4:Y:S01]  /*1d9d70*/  LDL.LU R56, [R1+0x8780] ;  /* 0x0087800001387983 */ /* 0x000f220000300800 */
[----:B0-----:R-:W-:-:S02]  /*1d9d80*/  PRMT R36, R48, 0x3340, R0 ;  /* 0x0000334030247816 */ /* 0x001fc40000000000 */
[----:B------:R-:W-:Y:S02]  /*1d9d90*/  SHF.R.U32.HI R47, RZ, 0x8, R47 ;  /* 0x00000008ff2f7819 */ /* 0x000fe4000001162f */
[----:B------:R-:W-:Y:S02]  /*1d9da0*/  IADD3 R52, P1, PT, R35, R10, RZ ;  /* 0x0000000a23347210 */ /* 0x000fe40007f3e0ff */
[----:B------:R-:W-:-:S03]  /*1d9db0*/  LOP3.LUT R47, R47, 0xffff, RZ, 0xc0, !PT ;  /* 0x0000ffff2f2f7812 */ /* 0x000fc600078ec0ff */
[----:B------:R-:W-:Y:S01]  /*1d9dc0*/  IMAD.X R53, R50, 0x1, R9, P1 ;  /* 0x0000000132357824 */ /* 0x000fe200008e0609 */
[----:B------:R-:W-:Y:S02]  /*1d9dd0*/  PRMT R47, R47, 0x3340, R0 ;  /* 0x000033402f2f7816 */ /* 0x000fe40000000000 */
[----:B------:R-:W-:-:S04]  /*1d9de0*/  LOP3.LUT R57, R57, 0xffff, RZ, 0xc0, !PT ;  /* 0x0000ffff39397812 */ /* 0x000fc800078ec0ff */
[----:B------:R-:W-:Y:S02]  /*1d9df0*/  PRMT R49, R57, 0x3340, R0 ;  /* 0x0000334039317816 */ /* 0x000fe40000000000 */
[----:B--2---:R-:W-:Y:S02]  /*1d9e00*/  LOP3.LUT R33, R33, 0xffff, RZ, 0xc0, !PT ;  /* 0x0000ffff21217812 */ /* 0x004fe400078ec0ff */
[----:B------:R-:W-:-:S04]  /*1d9e10*/  LOP3.LUT R38, R34, 0xffff, RZ, 0xc0, !PT ;  /* 0x0000ffff22267812 */ /* 0x000fc800078ec0ff */
[----:B------:R-:W-:-:S04]  /*1d9e20*/  PRMT R34, R33, 0x3340, R38 ;  /* 0x0000334021227816 */ /* 0x000fc80000000026 */
[----:B------:R-:W-:Y:S02]  /*1d9e30*/  PRMT R34, R34, 0x5410, R36 ;  /* 0x0000541022227816 */ /* 0x000fe40000000024 */
[----:B------:R-:W2:Y:S04]  /*1d9e40*/  LDL.LU R36, [R1+0x364] ;  /* 0x0003640001247983 */ /* 0x000ea80000300800 */
[----:B------:R0:W-:Y:S01]  /*1d9e50*/  STL [R1+0x2d44], R34 ;  /* 0x002d442201007387 */ /* 0x0001e20000100800 */
[----:B------:R-:W-:Y:S02]  /*1d9e60*/  SHF.R.U32.HI R33, RZ, 0x8, R33 ;  /* 0x00000008ff217819 */ /* 0x000fe40000011621 */
[----:B------:R-:W-:Y:S01]  /*1d9e70*/  SHF.R.U32.HI R38, RZ, 0x8, R38 ;  /* 0x00000008ff267819 */ /* 0x000fe20000011626 */
[----:B0-----:R-:W2:Y:S01]  /*1d9e80*/  LDL.LU R34, [R1+0x260] ;  /* 0x0002600001227983 */ /* 0x001ea20000300800 */
[----:B------:R-:W-:-:S02]  /*1d9e90*/  LOP3.LUT R33, R33, 0xffff, RZ, 0xc0, !PT ;  /* 0x0000ffff21217812 */ /* 0x000fc400078ec0ff */
[----:B------:R-:W-:Y:S01]  /*1d9ea0*/  LOP3.LUT R38, R38, 0xffff, RZ, 0xc0, !PT ;  /* 0x0000ffff26267812 */ /* 0x000fe200078ec0ff */
[----:B------:R-:W-:Y:S03]  /*1d9eb0*/  STL.64 [R1+0x1400], R52 ;  /* 0x0014003401007387 */ /* 0x000fe60000100a00 */
[----:B------:R-:W-:Y:S01]  /*1d9ec0*/  PRMT R33, R33, 0x3340, R38 ;  /* 0x0000334021217816 */ /* 0x000fe20000000026 */
[----:B------:R-:W-:Y:S04]  /*1d9ed0*/  STL [R1+0xd8], R47 ;  /* 0x0000d82f01007387 */ /* 0x000fe80000100800 */
[----:B------:R0:W-:Y:S04]  /*1d9ee0*/  STL [R1+0x2598], R33 ;  /* 0x0025982101007387 */ /* 0x0001e80000100800 */
[----:B0-----:R-:W2:Y:S01]  /*1d9ef0*/  LDL.LU R33, [R1+0x368] ;  /* 0x0003680001217983 */ /* 0x001ea20000300800 */
[----:B---3--:R-:W-:-:S03]  /*1d9f00*/  LOP3.LUT R38, R44, 0xffff, RZ, 0xc0, !PT ;  /* 0x0000ffff2c267812 */ /* 0x008fc600078ec0ff */
[----:B------:R-:W-:Y:S01]  /*1d9f10*/  STL [R1+0x8590], R57 ;  /* 0x0085903901007387 */ /* 0x000fe20000100800 */
[----:B----4-:R-:W-:-:S04]  /*1d9f20*/  LOP3.LUT R47, R56, 0xffff, RZ, 0xc0, !PT ;  /* 0x0000ffff382f7812 */ /* 0x010fc800078ec0ff */
[----:B------:R-:W-:-:S04]  /*1d9f30*/  PRMT R44, R38, 0x3340, R47 ;  /* 0x00003340262c7816 */ /* 0x000fc8000000002f */
[----:B------:R-:W-:Y:S02]  /*1d9f40*/  PRMT R49, R44, 0x5410, R49 ;  /* 0x000054102c317816 */ /* 0x000fe40000000031 */
[----:B------:R-:W3:Y:S01]  /*1d9f50*/  LDL.LU R44, [R1+0x264] ;  /* 0x00026400012c7983 */ /* 0x000ee20000300800 */
[----:B------:R-:W-:Y:S02]  /*1d9f60*/  SHF.R.U32.HI R38, RZ, 0x8, R38 ;  /* 0x00000008ff267819 */ /* 0x000fe40000011626 */
[----:B------:R-:W-:Y:S02]  /*1d9f70*/  SHF.R.U32.HI R47, RZ, 0x8, R47 ;  /* 0x00000008ff2f7819 */ /* 0x000fe4000001162f */
[----:B------:R-:W-:Y:S02]  /*1d9f80*/  SHF.R.U32.HI R48, RZ, 0x8, R48 ;  /* 0x00000008ff307819 */ /* 0x000fe40000011630 */
[----:B------:R-:W-:Y:S02]  /*1d9f90*/  IADD3 R52, P1, PT, R35, R18, RZ ;  /* 0x0000001223347210 */ /* 0x000fe40007f3e0ff */
[----:B------:R-:W-:-:S02]  /*1d9fa0*/  LOP3.LUT R38, R38, 0xffff, RZ, 0xc0, !PT ;  /* 0x0000ffff26267812 */ /* 0x000fc400078ec0ff */
[----:B------:R-:W-:Y:S02]  /*1d9fb0*/  LOP3.LUT R47, R47, 0xffff, RZ, 0xc0, !PT ;  /* 0x0000ffff2f2f7812 */ /* 0x000fe400078ec0ff */
[----:B------:R-:W-:Y:S01]  /*1d9fc0*/  LOP3.LUT R48, R48, 0xffff, RZ, 0xc0, !PT ;  /* 0x0000ffff30307812 */ /* 0x000fe200078ec0ff */
[----:B------:R-:W-:Y:S01]  /*1d9fd0*/  IMAD.X R53, R50, 0x1, R17, P1 ;  /* 0x0000000132357824 */ /* 0x000fe200008e0611 */
[----:B------:R-:W-:Y:S02]  /*1d9fe0*/  PRMT R56, R38, 0x3340, R47 ;  /* 0x0000334026387816 */ /* 0x000fe4000000002f */
[----:B------:R-:W-:Y:S01]  /*1d9ff0*/  PRMT R48, R48, 0x3340, R0 ;  /* 0x0000334030307816 */ /* 0x000fe20000000000 */
[----:B------:R0:W-:Y:S04]  /*1da000*/  STL [R1+0x2d38], R49 ;  /* 0x002d383101007387 */ /* 0x0001e80000100800 */
[----:B------:R-:W-:Y:S04]  /*1da010*/  STL.64 [R1+0x13f0], R52 ;  /* 0x0013f03401007387 */ /* 0x000fe80000100a00 */
[----:B------:R-:W-:Y:S04]  /*1da020*/  STL [R1+0x844c], R56 ;  /* 0x00844c3801007387 */ /* 0x000fe80000100800 */
[----:B------:R1:W-:Y:S01]  /*1da030*/  STL [R1+0xd4], R48 ;  /* 0x0000d43001007387 */ /* 0x0003e20000100800 */
[----:B--2---:R-:W-:-:S02]  /*1da040*/  LOP3.LUT R38, R36, 0xffff, RZ, 0xc0, !PT ;  /* 0x0000ffff24267812 */ /* 0x004fc400078ec0ff */
[----:B------:R-:W-:Y:S02]  /*1da050*/  LOP3.LUT R36, R59, 0xffff, RZ, 0xc0, !PT ;  /* 0x0000ffff3b247812 */ /* 0x000fe400078ec0ff */
[----:B------:R-:W2:Y:S02]  /*1da060*/  LDL.LU R59, [R1+0x877c] ;  /* 0x00877c00013b7983 */ /* 0x000ea40000300800 */
[----:B0-----:R-:W-:Y:S02]  /*1da070*/  PRMT R49, R36, 0x3340, R0 ;  /* 0x0000334024317816 */ /* 0x001fe40000000000 */
[----:B------:R-:W-:Y:S02]  /*1da080*/  LOP3.LUT R47, R34, 0xffff, RZ, 0xc0, !PT ;  /* 0x0000ffff222f7812 */ /* 0x000fe400078ec0ff */
[----:B------:R-:W-:Y:S01]  /*1da090*/  SHF.R.U32.HI R36, RZ, 0x8, R36 ;  /* 0x00000008ff247819 */ /* 0x000fe20000011624 */
[----:B------:R-:W4:Y:S01]  /*1da0a0*/  LDL.LU R34, [R1+0x304] ;  /* 0x0003040001227983 */ /* 0x000f220000300800 */
[----:B-1----:R-:W-:-:S02]  /*1da0b0*/  PRMT R48, R38, 0x3340, R47 ;  /* 0x0000334026307816 */ /* 0x002fc4000000002f */
[----:B------:R-:W-:Y:S02]  /*1da0c0*/  SHF.R.U32.HI R38, RZ, 0x8, R38 ;  /* 0x00000008ff267819 */ /* 0x000fe40000011626 */
[----:B------:R-:W-:Y:S02]  /*1da0d0*/  SHF.R.U32.HI R47, RZ, 0x8, R47 ;  /* 0x00000008ff2f7819 */ /* 0x000fe4000001162f */
[----:B------:R-:W-:Y:S02]  /*1da0e0*/  PRMT R51, R48, 0x5410, R49 ;  /* 0x0000541030337816 */ /* 0x000fe40000000031 */
[----:B------:R-:W-:Y:S02]  /*1da0f0*/  IADD3 R48, P1, PT, R35, R12, RZ ;  /* 0x0000000c23307210 */ /* 0x000fe40007f3e0ff */
[----:B------:R-:W-:Y:S02]  /*1da100*/  LOP3.LUT R38, R38, 0xffff, RZ, 0xc0, !PT ;  /* 0x0000ffff26267812 */ /* 0x000fe400078ec0ff */
[----:B------:R-:W-:-:S02]  /*1da110*/  LOP3.LUT R47, R47, 0xffff, RZ, 0xc0, !PT ;  /* 0x0000ffff2f2f7812 */ /* 0x000fc400078ec0ff */
[----:B------:R-:W-:Y:S01]  /*1da120*/  LOP3.LUT R36, R36, 0xffff, RZ, 0xc0, !PT ;  /* 0x0000ffff24247812 */ /* 0x000fe200078ec0ff */
[----:B------:R-:W-:Y:S01]  /*1da130*/  IMAD.X R49, R50, 0x1, R11, P1 ;  /* 0x0000000132317824 */ /* 0x000fe200008e060b */
[----:B------:R-:W-:Y:S02]  /*1da140*/  PRMT R47, R38, 0x3340, R47 ;  /* 0x00003340262f7816 */ /* 0x000fe4000000002f */
[----:B------:R-:W-:Y:S01]  /*1da150*/  PRMT R38, R36, 0x3340, R0 ;  /* 0x0000334024267816 */ /* 0x000fe20000000000 */
[----:B------:R-:W-:Y:S01]  /*1da160*/  STL [R1+0x2acc], R51 ;  /* 0x002acc3301007387 */ /* 0x000fe20000100800 */
[----:B------:R-:W-:-:S03]  /*1da170*/  LOP3.LUT R36, R33, 0xffff, RZ, 0xc0, !PT ;  /* 0x0000ffff21247812 */ /* 0x000fc600078ec0ff */
[----:B------:R-:W-:Y:S01]  /*1da180*/  STL.64 [R1+0x13e0], R48 ;  /* 0x0013e03001007387 */ /* 0x000fe20000100a00 */
[----:B------:R-:W-:-:S03]  /*1da190*/  LOP3.LUT R33, R58, 0xffff, RZ, 0xc0, !PT ;  /* 0x0000ffff3a217812 */ /* 0x000fc600078ec0ff */
[----:B------:R-:W-:Y:S04]  /*1da1a0*/  STL [R1+0x2578], R47 ;  /* 0x0025782f01007387 */ /* 0x000fe80000100800 */
[----:B------:R3:W-:Y:S04]  /*1da1b0*/  STL [R1+0xd0], R38 ;  /* 0x0000d02601007387 */ /* 0x0007e80000100800 */
[----:B------:R-:W2:Y:S01]  /*1da1c0*/  LDL.LU R58, [R1+0x8778] ;  /* 0x00877800013a7983 */ /* 0x000ea20000300800 */
[----:B---3--:R-:W-:-:S03]  /*1da1d0*/  LOP3.LUT R38, R44, 0xffff, RZ, 0xc0, !PT ;  /* 0x0000ffff2c267812 */ /* 0x008fc600078ec0ff */
[----:B------:R-:W3:Y:S01]  /*1da1e0*/  LDL.LU R44, [R1+0x308] ;  /* 0x00030800012c7983 */ /* 0x000ee20000300800 */
[----:B------:R-:W-:Y:S02]  /*1da1f0*/  PRMT R48, R33, 0x3340, R0 ;  /* 0x0000334021307816 */ /* 0x000fe40000000000 */
[----:B------:R-:W-:Y:S02]  /*1da200*/  PRMT R47, R36, 0x3340, R38 ;  /* 0x00003340242f7816 */ /* 0x000fe40000000026 */
[----:B------:R-:W-:Y:S02]  /*1da210*/  SHF.R.U32.HI R36, RZ, 0x8, R36 ;  /* 0x00000008ff247819 */ /* 0x000fe40000011624 */
[----:B------:R-:W-:Y:S02]  /*1da220*/  SHF.R.U32.HI R38, RZ, 0x8, R38 ;  /* 0x00000008ff267819 */ /* 0x000fe40000011626 */
[----:B------:R-:W-:Y:S02]  /*1da230*/  PRMT R47, R47, 0x5410, R48 ;  /* 0x000054102f2f7816 */ /* 0x000fe40000000030 */
[----:B------:R-:W-:-:S02]  /*1da240*/  SHF.R.U32.HI R33, RZ, 0x8, R33 ;  /* 0x00000008ff217819 */ /* 0x000fc40000011621 */
[----:B------:R-:W-:Y:S02]  /*1da250*/  IADD3 R48, P1, PT, R35, R22, RZ ;  /* 0x0000001623307210 */ /* 0x000fe40007f3e0ff */
[----:B------:R-:W-:Y:S02]  /*1da260*/  LOP3.LUT R36, R36, 0xffff, RZ, 0xc0, !PT ;  /* 0x0000ffff24247812 */ /* 0x000fe400078ec0ff */
[----:B------:R-:W-:Y:S02]  /*1da270*/  LOP3.LUT R38, R38, 0xffff, RZ, 0xc0, !PT ;  /* 0x0000ffff26267812 */ /* 0x000fe400078ec0ff */
[----:B------:R-:W-:Y:S01]  /*1da280*/  LOP3.LUT R33, R33, 0xffff, RZ, 0xc0, !PT ;  /* 0x0000ffff21217812 */ /* 0x000fe200078ec0ff */
[----:B------:R-:W-:Y:S01]  /*1da290*/  IMAD.X R49, R50, 0x1, R21, P1 ;  /* 0x0000000132317824 */ /* 0x000fe200008e0615 */
[----:B------:R-:W-:Y:S02]  /*1da2a0*/  PRMT R38, R36, 0x3340, R38 ;  /* 0x0000334024267816 */ /* 0x000fe40000000026 */
[----:B------:R-:W-:Y:S01]  /*1da2b0*/  PRMT R36, R33, 0x3340, R0 ;  /* 0x0000334021247816 */ /* 0x000fe20000000000 */
[----:B------:R0:W-:Y:S01]  /*1da2c0*/  STL [R1+0x2ab0], R47 ;  /* 0x002ab02f01007387 */ /* 0x0001e20000100800 */
[----:B------:R-:W-:-:S03]  /*1da2d0*/  LOP3.LUT R33, R5, 0xffff, RZ, 0xc0, !PT ;  /* 0x0000ffff05217812 */ /* 0x000fc600078ec0ff */
[----:B------:R1:W-:Y:S04]  /*1da2e0*/  STL.64 [R1+0x13e8], R48 ;  /* 0x0013e83001007387 */ /* 0x0003e80000100a00 */
[----:B------:R-:W-:Y:S04]  /*1da2f0*/  STL [R1+0x253c], R38 ;  /* 0x00253c2601007387 */ /* 0x000fe80000100800 */
[----:B------:R2:W-:Y:S01]  /*1da300*/  STL [R1+0xcc], R36 ;  /* 0x0000cc2401007387 */ /* 0x0005e20000100800 */
[----:B0-----:R-:W-:Y:S02]  /*1da310*/  PRMT R47, R33, 0x3340, R0 ;  /* 0x00003340212f7816 */ /* 0x001fe40000000000 */
[----:B-1----:R-:W-:Y:S01]  /*1da320*/  IADD3 R48, P1, PT, R35, R24, RZ ;  /* 0x0000001823307210 */ /* 0x002fe20007f3e0ff */
[----:B------:R-:W3:Y:S01]  /*1da330*/  LDL.LU R5, [R1+0x8774] ;  /* 0x0087740001057983 */ /* 0x000ee20000300800 */
[----:B------:R-:W-:-:S03]  /*1da340*/  SHF.R.U32.HI R33, RZ, 0x8, R33 ;  /* 0x00000008ff217819 */ /* 0x000fc60000011621 */
[----:B------:R-:W-:Y:S01]  /*1da350*/  IMAD.X R49, R50, 0x1, R23, P1 ;  /* 0x0000000132317824 */ /* 0x000fe200008e0617 */
[----:B------:R-:W-:-:S04]  /*1da360*/  LOP3.LUT R33, R33, 0xffff, RZ, 0xc0, !PT ;  /* 0x0000ffff21217812 */ /* 0x000fc800078ec0ff */
[----:B------:R-:W-:Y:S02]  /*1da370*/  PRMT R33, R33, 0x3340, R0 ;  /* 0x0000334021217816 */ /* 0x000fe40000000000 */
[----:B------:R-:W-:-:S05]  /*1da380*/  IADD3 R52, P1, PT, R35, R16, RZ ;  /* 0x0000001023347210 */ /* 0x000fca0007f3e0ff */
[----:B------:R-:W-:Y:S01]  /*1da390*/  IMAD.X R53, R50, 0x1, R15, P1 ;  /* 0x0000000132357824 */ /* 0x000fe200008e060f */
[----:B----4-:R-:W-:Y:S02]  /*1da3a0*/  LOP3.LUT R34, R34, 0xffff, RZ, 0xc0, !PT ;  /* 0x0000ffff22227812 */ /* 0x010fe400078ec0ff */
[----:B--2---:R-:W-:Y:S02]  /*1da3b0*/  LOP3.LUT R36, R58, 0xffff, RZ, 0xc0, !PT ;  /* 0x0000ffff3a247812 */ /* 0x004fe400078ec0ff */
[----:B------:R-:W2:Y:S02]  /*1da3c0*/  LDL.LU R58, [R1+0x8770] ;  /* 0x00877000013a7983 */ /* 0x000ea40000300800 */
[----:B------:R-:W-:Y:S02]  /*1da3d0*/  PRMT R38, R34, 0x3340, R36 ;  /* 0x0000334022267816 */ /* 0x000fe40000000024 */
[----:B------:R-:W-:Y:S02]  /*1da3e0*/  SHF.R.U32.HI R34, RZ, 0x8, R34 ;  /* 0x00000008ff227819 */ /* 0x000fe40000011622 */
[----:B------:R-:W-:-:S02]  /*1da3f0*/  PRMT R38, R38, 0x5410, R47 ;  /* 0x0000541026267816 */ /* 0x000fc4000000002f */
[----:B------:R-:W-:Y:S02]  /*1da400*/  SHF.R.U32.HI R36, RZ, 0x8, R36 ;  /* 0x00000008ff247819 */ /* 0x000fe40000011624 */
[----:B------:R-:W-:Y:S01]  /*1da410*/  LOP3.LUT R34, R34, 0xffff, RZ, 0xc0, !PT ;  /* 0x0000ffff22227812 */ /* 0x000fe200078ec0ff */
[----:B------:R-:W-:Y:S01]  /*1da420*/  STL [R1+0x2aac], R38 ;  /* 0x002aac2601007387 */ /* 0x000fe20000100800 */
[----:B------:R-:W-:-:S03]  /*1da430*/  LOP3.LUT R36, R36, 0xffff, RZ, 0xc0, !PT ;  /* 0x0000ffff24247812 */ /* 0x000fc600078ec0ff */
[----:B------:R0:W-:Y:S01]  /*1da440*/  STL.64 [R1+0x13d8], R48 ;  /* 0x0013d83001007387 */ /* 0x0001e20000100a00 */
[----:B------:R-:W-:-:S03]  /*1da450*/  PRMT R34, R34, 0x3340, R36 ;  /* 0x0000334022227816 */ /* 0x000fc60000000024 */
[----:B0-----:R-:W4:Y:S04]  /*1da460*/  LDL.LU R48, [R1+0x618] ;  /* 0x0006180001307983 */ /* 0x001f280000300800 */
[----:B------:R-:W2:Y:S01]  /*1da470*/  LDL.LU R38, [R1+0x500] ;  /* 0x0005000001267983 */ /* 0x000ea20000300800 */
[----:B------:R-:W-:-:S03]  /*1da480*/  LOP3.LUT R49, R43, 0xffff, RZ, 0xc0, !PT ;  /* 0x0000ffff2b317812 */ /* 0x000fc600078ec0ff */
[----:B------:R-:W2:Y:S01]  /*1da490*/  LDL.LU R51, [R1+0x5dc] ;  /* 0x0005dc0001337983 */ /* 0x000ea20000300800 */
[----:B---3--:R-:W-:Y:S02]  /*1da4a0*/  LOP3.LUT R44, R44, 0xffff, RZ, 0xc0, !PT ;  /* 0x0000ffff2c2c7812 */ /* 0x008fe400078ec0ff */
[----:B------:R-:W-:Y:S01]  /*1da4b0*/  LOP3.LUT R43, R59, 0xffff, RZ, 0xc0, !PT ;  /* 0x0000ffff3b2b7812 */ /* 0x000fe200078ec0ff */
[----:B------:R0:W-:Y:S04]  /*1da4c0*/  STL [R1+0x504], R34 ;  /* 0x0005042201007387 */ /* 0x0001e80000100800 */
[----:B------:R1:W-:Y:S04]  /*1da4d0*/  STL [R1+0xc8], R33 ;  /* 0x0000c82101007387 */ /* 0x0003e80000100800 */
[----:B------:R-:W3:Y:S01]  /*1da4e0*/  LDL.LU R59, [R1+0x876c] ;  /* 0x00876c00013b7983 */ /* 0x000ee20000300800 */
[----:B0-----:R-:W-:-:S02]  /*1da4f0*/  PRMT R34, R49, 0x3340, R0 ;  /* 0x0000334031227816 */ /* 0x001fc40000000000 */
[----:B-1----:R-:W-:-:S04]  /*1da500*/  PRMT R33, R44, 0x3340, R43 ;  /* 0x000033402c217816 */ /* 0x002fc8000000002b */
[----:B------:R-:W-:Y:S02]  /*1da510*/  PRMT R33, R33, 0x5410, R34 ;  /* 0x0000541021217816 */ /* 0x000fe40000000022 */
[----:B------:R-:W-:-:S03]  /*1da520*/  SHF.R.U32.HI R44, RZ, 0x8, R44 ;  /* 0x00000008ff2c7819 */ /* 0x000fc6000001162c */
[----:B------:R0:W-:Y:S01]  /*1da530*/  STL [R1+0x2d2c], R33 ;  /* 0x002d2c2101007387 */ /* 0x0001e20000100800 */
[----:B------:R-:W-:-:S03]  /*1da540*/  SHF.R.U32.HI R43, RZ, 0x8, R43 ;  /* 0x00000008ff2b7819 */ /* 0x000fc6000001162b */
[----:B------:R-:W3:Y:S01]  /*1da550*/  LDL.LU R36, [R1+0x620] ;  /* 0x0006200001247983 */ /* 0x000ee20000300800 */
[----:B------:R-:W-:-:S03]  /*1da560*/  LOP3.LUT R47, R44, 0xffff, RZ, 0xc0, !PT ;  /* 0x0000ffff2c2f7812 */ /* 0x000fc600078ec0ff */
[----:B0-----:R-:W3:Y:S04]  /*1da570*/  LDL.LU R33, [R1+0x4fc] ;  /* 0x0004fc0001217983 */ /* 0x001ee80000300800 */
[----:B------:R-:W3:Y:S04]  /*1da580*/  LDL.LU R34, [R1+0x5e0] ;  /* 0x0005e00001227983 */ /* 0x000ee80000300800 */
[----:B------:R0:W-:Y:S04]  /*1da590*/  STL.64 [R1+0x13d0], R52 ;  /* 0x0013d03401007387 */ /* 0x0001e80000100a00 */
[----:B------:R-:W3:Y:S01]  /*1da5a0*/  LDL.LU R44, [R1+0x4b4] ;  /* 0x0004b400012c7983 */ /* 0x000ee20000300800 */
[----:B0-----:R-:W-:-:S03]  /*1da5b0*/  LOP3.LUT R52, R43, 0xffff, RZ, 0xc0, !PT ;  /* 0x0000ffff2b347812 */ /* 0x001fc600078ec0ff */
[----:B------:R-:W3:Y:S01]  /*1da5c0*/  LDL.LU R43, [R1+0x630] ;  /* 0x00063000012b7983 */ /* 0x000ee20000300800 */
[----:B------:R-:W-:-:S03]  /*1da5d0*/  PRMT R54, R47, 0x3340, R52 ;  /* 0x000033402f367816 */ /* 0x000fc60000000034 */
[----:B------:R-:W3:Y:S01]  /*1da5e0*/  LDL.LU R47, [R1+0x570] ;  /* 0x00057000012f7983 */ /* 0x000ee20000300800 */
[----:B------:R-:W-:Y:S02]  /*1da5f0*/  SHF.R.U32.HI R49, RZ, 0x8, R49 ;  /* 0x00000008ff317819 */ /* 0x000fe40000011631 */
[----:B------:R-:W-:Y:S02]  /*1da600*/  IADD3 R52, P1, PT, R35, R14, RZ ;  /* 0x0000000e23347210 */ /* 0x000fe40007f3e0ff */
[----:B------:R-:W-:-:S03]  /*1da610*/  LOP3.LUT R49, R49, 0xffff, RZ, 0xc0, !PT ;  /* 0x0000ffff31317812 */ /* 0x000fc600078ec0ff */
[----:B------:R-:W-:Y:S01]  /*1da620*/  IMAD.X R53, R50, 0x1, R13, P1 ;  /* 0x0000000132357824 */ /* 0x000fe200008e060d */
[----:B------:R-:W-:Y:S01]  /*1da630*/  PRMT R49, R49, 0x3340, R0 ;  /* 0x0000334031317816 */ /* 0x000fe20000000000 */
[----:B------:R-:W-:Y:S04]  /*1da640*/  STL [R1+0x2518], R54 ;  /* 0x0025183601007387 */ /* 0x000fe80000100800 */
[----:B------:R0:W-:Y:S04]  /*1da650*/  STL.64 [R1+0x13c8], R52 ;  /* 0x0013c83401007387 */ /* 0x0001e80000100a00 */
[----:B------:R1:W-:Y:S01]  /*1da660*/  STL [R1+0xc4], R49 ;  /* 0x0000c43101007387 */ /* 0x0003e20000100800 */
[----:B------:R-:W-:Y:S01]  /*1da670*/  VIADD R35, R35, UR6 ;  /* 0x0000000623237c36 */ /* 0x000fe20008000000 */
[----:B------:R-:W-:Y:S01]  /*1da680*/  LOP3.LUT R61, R61, 0xffff, RZ, 0xc0, !PT ;  /* 0x0000ffff3d3d7812 */ /* 0x000fe200078ec0ff */
[----:B------:R-:W1:Y:S03]  /*1da690*/  LDCU UR6, c[0x0][0x3b8] ;  /* 0x00007700ff0677ac */ /* 0x000e660008000800 */
[----:B0-----:R-:W-:-:S02]  /*1da6a0*/  IADD3 R52, P1, PT, R35, R20, RZ ;  /* 0x0000001423347210 */ /* 0x001fc40007f3e0ff */
[----:B----4-:R-:W-:Y:S02]  /*1da6b0*/  LOP3.LUT R48, R48, 0xffff, RZ, 0xc0, !PT ;  /* 0x0000ffff30307812 */ /* 0x010fe400078ec0ff */
[----:B--2---:R-:W-:Y:S02]  /*1da6c0*/  LOP3.LUT R38, R38, 0xffff, RZ, 0xc0, !PT ;  /* 0x0000ffff26267812 */ /* 0x004fe400078ec0ff */
[----:B-1----:R-:W-:-:S04]  /*1da6d0*/  LOP3.LUT R49, R51, 0xffff, RZ, 0xc0, !PT ;  /* 0x0000ffff33317812 */ /* 0x002fc800078ec0ff */
[--C-:B------:R-:W-:Y:S02]  /*1da6e0*/  PRMT R50, R48, 0x3340, R49.reuse ;  /* 0x0000334030327816 */ /* 0x100fe40000000031 */
[----:B------:R-:W-:Y:S02]  /*1da6f0*/  SHF.R.U32.HI R48, RZ, 0x8, R48 ;  /* 0x00000008ff307819 */ /* 0x000fe40000011630 */
[----:B------:R-:W-:Y:S02]  /*1da700*/  SHF.R.U32.HI R49, RZ, 0x8, R49 ;  /* 0x00000008ff317819 */ /* 0x000fe40000011631 */
[----:B------:R-:W-:Y:S02]  /*1da710*/  PRMT R51, R38, 0x3340, R0 ;  /* 0x0000334026337816 */ /* 0x000fe40000000000 */
[----:B------:R-:W-:Y:S02]  /*1da720*/  LOP3.LUT R48, R48, 0xffff, RZ, 0xc0, !PT ;  /* 0x0000ffff30307812 */ /* 0x000fe400078ec0ff */
[----:B------:R-:W-:-:S02]  /*1da730*/  LOP3.LUT R49, R49, 0xffff, RZ, 0xc0, !PT ;  /* 0x0000ffff31317812 */ /* 0x000fc400078ec0ff */
[----:B------:R-:W-:Y:S02]  /*1da740*/  PRMT R50, R50, 0x5410, R51 ;  /* 0x0000541032327816 */ /* 0x000fe40000000033 */
[----:B------:R-:W-:Y:S02]  /*1da750*/  PRMT R48, R48, 0x3340, R49 ;  /* 0x0000334030307816 */ /* 0x000fe40000000031 */
[----:B------:R-:W-:Y:S01]  /*1da760*/  SHF.R.U32.HI R38, RZ, 0x8, R38 ;  /* 0x00000008ff267819 */ /* 0x000fe20000011626 */
[----:B------:R-:W-:Y:S03]  /*1da770*/  STL [R1+0x2a8c], R50 ;  /* 0x002a8c3201007387 */ /* 0x000fe60000100800 */
[----:B------:R-:W-:Y:S01]  /*1da780*/  LOP3.LUT R38, R38, 0xffff, RZ, 0xc0, !PT ;  /* 0x0000ffff26267812 */ /* 0x000fe200078ec0ff */
[----:B------:R3:W-:Y:S03]  /*1da790*/  STL [R1+0x24c8], R48 ;  /* 0x0024c83001007387 */ /* 0x0007e60000100800 */
[----:B------:R-:W-:-:S02]  /*1da7a0*/  PRMT R38, R38, 0x3340, R0 ;  /* 0x0000334026267816 */ /* 0x000fc40000000000 */
[----:B---3--:R-:W-:Y:S02]  /*1da7b0*/  LOP3.LUT R48, R36, 0xffff, RZ, 0xc0, !PT ;  /* 0x0000ffff24307812 */ /* 0x008fe400078ec0ff */
[----:B------:R-:W-:Y:S02]  /*1da7c0*/  LOP3.LUT R36, R33, 0xffff, RZ, 0xc0, !PT ;  /* 0x0000ffff21247812 */ /* 0x000fe400078ec0ff */
[----:B------:R-:W-:Y:S02]  /*1da7d0*/  LOP3.LUT R49, R34, 0xffff, RZ, 0xc0, !PT ;  /* 0x0000ffff22317812 */ /* 0x000fe400078ec0ff */
[----:B------:R-:W-:Y:S02]  /*1da7e0*/  PRMT R34, R36, 0x3340, R0 ;  /* 0x0000334024227816 */ /* 0x000fe40000000000 */
[----:B------:R-:W-:Y:S01]  /*1da7f0*/  PRMT R33, R48, 0x3340, R49 ;  /* 0x0000334030217816 */ /* 0x000fe20000000031 */
[----:B------:R0:W-:Y:S03]  /*1da800*/  STL [R1+0xc0], R38 ;  /* 0x0000c02601007387 */ /* 0x0001e60000100800 */
[----:B------:R-:W-:-:S02]  /*1da810*/  PRMT R34, R33, 0x5410, R34 ;  /* 0x0000541021227816 */ /* 0x000fc40000000022 */
[----:B------:R-:W2:Y:S01]  /*1da820*/  LDL.LU R33, [R1+0x638] ;  /* 0x0006380001217983 */ /* 0x000ea20000300800 */
[----:B0-----:R-:W-:Y:S02]  /*1da830*/  LOP3.LUT R38, R44, 0xffff, RZ, 0xc0, !PT ;  /* 0x0000ffff2c267812 */ /* 0x001fe400078ec0ff */
[----:B------:R-:W-:Y:S02]  /*1da840*/  LOP3.LUT R44, R43, 0xffff, RZ, 0xc0, !PT ;  /* 0x0000ffff2b2c7812 */ /* 0x000fe400078ec0ff */
[----:B------:R-:W-:Y:S01]  /*1da850*/  LOP3.LUT R47, R47, 0xffff, RZ, 0xc0, !PT ;  /* 0x0000ffff2f2f7812 */ /* 0x000fe200078ec0ff */
[----:B------:R0:W-:Y:S01]  /*1da860*/  STL [R1+0x2a7c], R34 ;  /* 0x002a7c2201007387 */ /* 0x0001e20000100800 */
[----:B------:R-:W-:Y:S02]  /*1da870*/  PRMT R51, R38, 0x3340, R0 ;  /* 0x0000334026337816 */ /* 0x000fe40000000000 */
[----:B------:R-:W-:Y:S02]  /*1da880*/  PRMT R50, R44, 0x3340, R47 ;  /* 0x000033402c327816 */ /* 0x000fe4000000002f */
[----:B------:R-:W-:-:S02]  /*1da890*/  SHF.R.U32.HI R48, RZ, 0x8, R48 ;  /* 0x00000008ff307819 */ /* 0x000fc40000011630 */
[----:B------:R-:W-:Y:S01]  /*1da8a0*/  SHF.R.U32.HI R49, RZ, 0x8, R49 ;  /* 0x00000008ff317819 */ /* 0x000fe20000011631 */
[----:B0-----:R-:W3:Y:S01]  /*1da8b0*/  LDL.LU R34, [R1+0x578] ;  /* 0x0005780001227983 */ /* 0x001ee20000300800 */
[----:B------:R-:W-:Y:S02]  /*1da8c0*/  PRMT R51, R50, 0x5410, R51 ;  /* 0x0000541032337816 */ /* 0x000fe40000000033 */
[----:B------:R-:W-:Y:S01]  /*1da8d0*/  SHF.R.S32.HI R50, RZ, 0x1f, R35 ;  /* 0x0000001fff327819 */ /* 0x000fe20000011423 */
[----:B------:R-:W4:Y:S01]  /*1da8e0*/  LDL.LU R43, [R1+0x3c0] ;  /* 0x0003c000012b7983 */ /* 0x000f220000300800 */
[----:B------:R-:W-:Y:S02]  /*1da8f0*/  LOP3.LUT R48, R48, 0xffff, RZ, 0xc0, !PT ;  /* 0x0000ffff30307812 */ /* 0x000fe400078ec0ff */
[----:B------:R-:W-:Y:S02]  /*1da900*/  LOP3.LUT R49, R49, 0xffff, RZ, 0xc0, !PT ;  /* 0x0000ffff31317812 */ /* 0x000fe400078ec0ff */
[----:B------:R-:W-:-:S02]  /*1da910*/  SHF.R.U32.HI R44, RZ, 0x8, R44 ;  /* 0x00000008ff2c7819 */ /* 0x000fc4000001162c */
[----:B------:R-:W-:Y:S01]  /*1da920*/  SHF.R.U32.HI R47, RZ, 0x8, R47 ;  /* 0x00000008ff2f7819 */ /* 0x000fe2000001162f */
[----:B------:R0:W-:Y:S01]  /*1da930*/  STL [R1+0x2a88], R51 ;  /* 0x002a883301007387 */ /* 0x0001e20000100800 */
[----:B------:R-:W-:Y:S01]  /*1da940*/  IMAD.X R53, R50, 0x1, R19, P1 ;  /* 0x0000000132357824 */ /* 0x000fe200008e0613 */
[----:B------:R-:W-:Y:S02]  /*1da950*/  SHF.R.U32.HI R38, RZ, 0x8, R38 ;  /* 0x00000008ff267819 */ /* 0x000fe40000011626 */
[----:B------:R-:W-:Y:S02]  /*1da960*/  LOP3.LUT R44, R44, 0xffff, RZ, 0xc0, !PT ;  /* 0x0000ffff2c2c7812 */ /* 0x000fe400078ec0ff */
[----:B------:R-:W-:Y:S02]  /*1da970*/  LOP3.LUT R47, R47, 0xffff, RZ, 0xc0, !PT ;  /* 0x0000ffff2f2f7812 */ /* 0x000fe400078ec0ff */
[----:B------:R-:W-:Y:S02]  /*1da980*/  SHF.R.U32.HI R36, RZ, 0x8, R36 ;  /* 0x00000008ff247819 */ /* 0x000fe40000011624 */
[----:B0-----:R-:W-:-:S02]  /*1da990*/  PRMT R51, R48, 0x3340, R49 ;  /* 0x0000334030337816 */ /* 0x001fc40000000031 */
[----:B------:R-:W-:Y:S02]  /*1da9a0*/  IADD3 R48, P1, PT, R35, R10, RZ ;  /* 0x0000000a23307210 */ /* 0x000fe40007f3e0ff */
[----:B------:R-:W-:Y:S02]  /*1da9b0*/  LOP3.LUT R38, R38, 0xffff, RZ, 0xc0, !PT ;  /* 0x0000ffff26267812 */ /* 0x000fe400078ec0ff */
[----:B------:R-:W-:Y:S01]  /*1da9c0*/  PRMT R44, R44, 0x3340, R47 ;  /* 0x000033402c2c7816 */ /* 0x000fe2000000002f */
[----:B------:R-:W-:Y:S01]  /*1da9d0*/  IMAD.X R49, R50, 0x1, R9, P1 ;  /* 0x0000000132317824 */ /* 0x000fe200008e0609 */
[----:B------:R-:W-:Y:S01]  /*1da9e0*/  LOP3.LUT R36, R36, 0xffff, RZ, 0xc0, !PT ;  /* 0x0000ffff24247812 */ /* 0x000fe200078ec0ff */
[----:B------:R-:W-:Y:S01]  /*1da9f0*/  STL.64 [R1+0x13c0], R52 ;  /* 0x0013c03401007387 */ /* 0x000fe20000100a00 */
[--C-:B------:R-:W-:Y:S02]  /*1daa00*/  PRMT R47, R38, 0x3340, R0.reuse ;  /* 0x00003340262f7816 */ /* 0x100fe40000000000 */
[----:B------:R-:W-:Y:S01]  /*1daa10*/  PRMT R38, R36, 0x3340, R0 ;  /* 0x0000334024267816 */ /* 0x000fe20000000000 */
[----:B------:R-:W-:Y:S04]  /*1daa20*/  STL [R1+0x2498], R51 ;  /* 0x0024983301007387 */ /* 0x000fe80000100800 */
[----:B------:R0:W-:Y:S04]  /*1daa30*/  STL [R1+0x248c], R44 ;  /* 0x00248c2c01007387 */ /* 0x0001e80000100800 */
[----:B------:R1:W-:Y:S04]  /*1daa40*/  STL.64 [R1+0x13b8], R48 ;  /* 0x0013b83001007387 */ /* 0x0003e80000100a00 */
[----:B0-----:R-:W4:Y:S04]  /*1daa50*/  LDL.LU R44, [R1+0x320] ;  /* 0x00032000012c7983 */ /* 0x001f280000300800 */
[----:B------:R0:W-:Y:S01]  /*1daa60*/  STL [R1+0xbc], R47 ;  /* 0x0000bc2f01007387 */ /* 0x0001e20000100800 */
[----:B-1----:R-:W-:-:S03]  /*1daa70*/  LOP3.LUT R48, R2, 0xffff, RZ, 0xc0, !PT ;  /* 0x0000ffff02307812 */ /* 0x002fc600078ec0ff */
[----:B------:R3:W-:Y:S04]  /*1daa80*/  STL [R1+0xb8], R38 ;  /* 0x0000b82601007387 */ /* 0x0007e80000100800 */
[----:B------:R-:W4:Y:S01]  /*1daa90*/  LDL.LU R2, [R1+0x8768] ;  /* 0x0087680001027983 */ /* 0x000f220000300800 */
[----:B------:R-:W-:-:S04]  /*1daaa0*/  LOP3.LUT R59, R59, 0xffff, RZ, 0xc0, !PT ;  /* 0x0000ffff3b3b7812 */ /* 0x000fc800078ec0ff */
[----:B0-----:R-:W-:Y:S02]  /*1daab0*/  PRMT R47, R59, 0x3340, R0 ;  /* 0x000033403b2f7816 */ /* 0x001fe40000000000 */
[----:B------:R-:W-:Y:S01]  /*1daac0*/  IADD3 R52, P1, PT, R35, R18, RZ ;  /* 0x0000001223347210 */ /* 0x000fe20007f3e0ff */
[----:B------:R-:W-:Y:S04]  /*1daad0*/  STL [R1+0x8598], R59 ;  /* 0x0085983b01007387 */ /* 0x000fe80000100800 */
[----:B------:R-:W-:Y:S01]  /*1daae0*/  IMAD.X R53, R50, 0x1, R17, P1 ;  /* 0x0000000132357824 */ /* 0x000fe200008e0611 */
[----:B--2---:R-:W-:Y:S02]  /*1daaf0*/  LOP3.LUT R36, R33, 0xffff, RZ, 0xc0, !PT ;  /* 0x0000ffff21247812 */ /* 0x004fe400078ec0ff */
[----:B---3--:R-:W-:-:S02]  /*1dab00*/  LOP3.LUT R38, R34, 0xffff, RZ, 0xc0, !PT ;  /* 0x0000ffff22267812 */ /* 0x008fc400078ec0ff */
[----:B------:R-:W-:Y:S02]  /*1dab10*/  LOP3.LUT R34, R58, 0xffff, RZ, 0xc0, !PT ;  /* 0x0000ffff3a227812 */ /* 0x000fe400078ec0ff */
[----:B----4-:R-:W-:Y:S02]  /*1dab20*/  LOP3.LUT R33, R43, 0xffff, RZ, 0xc0, !PT ;  /* 0x0000ffff2b217812 */ /* 0x010fe400078ec0ff */
[----:B------:R-:W-:Y:S02]  /*1dab30*/  PRMT R43, R36, 0x3340, R38 ;  /* 0x00003340242b7816 */ /* 0x000fe40000000026 */
[----:B------:R-:W-:Y:S02]  /*1dab40*/  SHF.R.U32.HI R36, RZ, 0x8, R36 ;  /* 0x00000008ff247819 */ /* 0x000fe40000011624 */
[----:B------:R-:W-:Y:S02]  /*1dab50*/  PRMT R49, R43, 0x5410, R47 ;  /* 0x000054102b317816 */ /* 0x000fe4000000002f */
[----:B------:R-:W-:-:S02]  /*1dab60*/  PRMT R43, R33, 0x3340, R34 ;  /* 0x00003340212b7816 */ /* 0x000fc40000000022 */
[----:B------:R-:W-:Y:S02]  /*1dab70*/  SHF.R.U32.HI R38, RZ, 0x8, R38 ;  /* 0x00000008ff267819 */ /* 0x000fe40000011626 */
[----:B------:R-:W-:Y:S02]  /*1dab80*/  PRMT R47, R48, 0x3340, R0 ;  /* 0x00003340302f7816 */ /* 0x000fe40000000000 */
[----:B------:R-:W-:Y:S02]  /*1dab90*/  SHF.R.U32.HI R33, RZ, 0x8, R33 ;  /* 0x00000008ff217819 */ /* 0x000fe40000011621 */
[----:B------:R-:W-:Y:S02]  /*1daba0*/  SHF.R.U32.HI R34, RZ, 0x8, R34 ;  /* 0x00000008ff227819 */ /* 0x000fe40000011622 */
[----:B------:R-:W-:Y:S02]  /*1dabb0*/  LOP3.LUT R36, R36, 0xffff, RZ, 0xc0, !PT ;  /* 0x0000ffff24247812 */ /* 0x000fe400078ec0ff */
[----:B------:R-:W-:-:S02]  /*1dabc0*/  LOP3.LUT R38, R38, 0xffff, RZ, 0xc0, !PT ;  /* 0x0000ffff26267812 */ /* 0x000fc400078ec0ff */
[----:B------:R-:W-:Y:S02]  /*1dabd0*/  PRMT R43, R43, 0x5410, R47 ;  /* 0x000054102b2b7816 */ /* 0x000fe4000000002f */
[----:B------:R-:W-:Y:S02]  /*1dabe0*/  LOP3.LUT R33, R33, 0xffff, RZ, 0xc0, !PT ;  /* 0x0000ffff21217812 */ /* 0x000fe400078ec0ff */
[----:B------:R-:W-:Y:S01]  /*1dabf0*/  LOP3.LUT R34, R34, 0xffff, RZ, 0xc0, !PT ;  /* 0x0000ffff22227812 */ /* 0x000fe200078ec0ff */
[----:B------:R-:W-:Y:S01]  /*1dac00*/  STL [R1+0x2d20], R49 ;  /* 0x002d203101007387 */ /* 0x000fe20000100800 */
[----:B------:R-:W-:Y:S02]  /*1dac10*/  PRMT R58, R36, 0x3340, R38 ;  /* 0x00003340243a7816 */ /* 0x000fe40000000026 */
[----:B------:R-:W-:Y:S01]  /*1dac20*/  PRMT R33, R33, 0x3340, R34 ;  /* 0x0000334021217816 */ /* 0x000fe20000000022 */
[----:B------:R0:W-:Y:S01]  /*1dac30*/  STL [R1+0x299c], R43 ;  /* 0x00299c2b01007387 */ /* 0x0001e20000100800 */
[----:B------:R-:W-:-:S03]  /*1dac40*/  LOP3.LUT R38, R3, 0xffff, RZ, 0xc0, !PT ;  /* 0x0000ffff03267812 */ /* 0x000fc600078ec0ff */
[----:B0-----:R-:W2:Y:S04]  /*1dac50*/  LDL.LU R43, [R1+0x3d0] ;  /* 0x0003d000012b7983 */ /* 0x001ea80000300800 */
[----:B------:R-:W-:Y:S04]  /*1dac60*/  STL.64 [R1+0x13b0], R52 ;  /* 0x0013b03401007387 */ /* 0x000fe80000100a00 */
[----:B------:R-:W-:Y:S04]  /*1dac70*/  STL [R1+0x8450], R58 ;  /* 0x0084503a01007387 */ /* 0x000fe80000100800 */
[----:B------:R0:W-:Y:S04]  /*1dac80*/  STL [R1+0x247c], R33 ;  /* 0x00247c2101007387 */ /* 0x0001e80000100800 */
[----:B------:R-:W3:Y:S01]  /*1dac90*/  LDL.LU R3, [R1+0x8764] ;  /* 0x0087640001037983 */ /* 0x000ee20000300800 */
[----:B------:R-:W-:-:S03]  /*1daca0*/  LOP3.LUT R47, R2, 0xffff, RZ, 0xc0, !PT ;  /* 0x0000ffff022f7812 */ /* 0x000fc600078ec0ff */
[----:B------:R-:W4:Y:S01]  /*1dacb0*/  LDL.LU R2, [R1+0x8760] ;  /* 0x0087600001027983 */ /* 0x000f220000300800 */
[----:B------:R-:W-:-:S03]  /*1dacc0*/  LOP3.LUT R36, R44, 0xffff, RZ, 0xc0, !PT ;  /* 0x0000ffff2c247812 */ /* 0x000fc600078ec0ff */
[----:B------:R-:W3:Y:S04]  /*1dacd0*/  LDL.LU R34, [R1+0x640] ;  /* 0x0006400001227983 */ /* 0x000ee80000300800 */
[----:B0-----:R-:W3:Y:S04]  /*1dace0*/  LDL.LU R33, [R1+0x50c] ;  /* 0x00050c0001217983 */ /* 0x001ee80000300800 */
[----:B------:R-:W3:Y:S01]  /*1dacf0*/  LDL.LU R44, [R1+0x5f8] ;  /* 0x0005f800012c7983 */ /* 0x000ee20000300800 */
[----:B------:R-:W-:Y:S02]  /*1dad00*/  PRMT R49, R36, 0x3340, R47 ;  /* 0x0000334024317816 */ /* 0x000fe4000000002f */
[----:B------:R-:W-:-:S02]  /*1dad10*/  SHF.R.U32.HI R48, RZ, 0x8, R48 ;  /* 0x00000008ff307819 */ /* 0x000fc40000011630 */
        /* <DEDUP_REMOVED lines=9> */
[----:B------:R-:W-:Y:S02]  /*1dadb0*/  PRMT R48, R48, 0x3340, R0 ;  /* 0x0000334030307816 */ /* 0x000fe40000000000 */
[----:B------:R-:W-:Y:S01]  /*1dadc0*/  PRMT R47, R36, 0x3340, R47 ;  /* 0x00003340242f7816 */ /* 0x000fe2000000002f */
[----:B------:R0:W-:Y:S01]  /*1dadd0*/  STL [R1+0x29bc], R49 ;  /* 0x0029bc3101007387 */ /* 0x0001e20000100800 */
[----:B------:R-:W-:-:S03]  /*1dade0*/  LOP3.LUT R36, R60, 0xffff, RZ, 0xc0, !PT ;  /* 0x0000ffff3c247812 */ /* 0x000fc600078ec0ff */
[----:B------:R-:W-:Y:S04]  /*1dadf0*/  STL.64 [R1+0x13a8], R52 ;  /* 0x0013a83401007387 */ /* 0x000fe80000100a00 */
[----:B------:R-:W-:Y:S04]  /*1dae00*/  STL [R1+0xb4], R48 ;  /* 0x0000b43001007387 */ /* 0x000fe80000100800 */
[----:B------:R4:W-:Y:S04]  /*1dae10*/  STL [R1+0x4f4], R47 ;  /* 0x0004f42f01007387 */ /* 0x0009e80000100800 */
[----:B------:R-:W3:Y:S01]  /*1dae20*/  LDL.LU R60, [R1+0x875c] ;  /* 0x00875c00013c7983 */ /* 0x000ee20000300800 */
[----:B0-----:R-:W-:-:S02]  /*1dae30*/  PRMT R49, R36, 0x3340, R0 ;  /* 0x0000334024317816 */ /* 0x001fc40000000000 */
[----:B------:R-:W-:-:S04]  /*1dae40*/  SHF.R.U32.HI R36, RZ, 0x8, R36 ;  /* 0x00000008ff247819 */ /* 0x000fc80000011624 */
[----:B------:R-:W-:-:S04]  /*1dae50*/  LOP3.LUT R36, R36, 0xffff, RZ, 0xc0, !PT ;  /* 0x0000ffff24247812 */ /* 0x000fc800078ec0ff */
[----:B------:R-:W-:Y:S02]  /*1dae60*/  PRMT R36, R36, 0x3340, R0 ;  /* 0x0000334024247816 */ /* 0x000fe40000000000 */
[----:B----4-:R-:W-:Y:S02]  /*1dae70*/  LOP3.LUT R47, R2, 0xffff, RZ, 0xc0, !PT ;  /* 0x0000ffff022f7812 */ /* 0x010fe400078ec0ff */
[----:B------:R-:W4:Y:S01]  /*1dae80*/  LDL.LU R2, [R1+0x8758] ;  /* 0x0087580001027983 */ /* 0x000f220000300800 */
[----:B--2---:R-:W-:-:S04]  /*1dae90*/  LOP3.LUT R43, R43, 0xffff, RZ, 0xc0, !PT ;  /* 0x0000ffff2b2b7812 */ /* 0x004fc800078ec0ff */
[----:B------:R-:W-:-:S04]  /*1daea0*/  PRMT R48, R43, 0x3340, R47 ;  /* 0x000033402b307816 */ /* 0x000fc8000000002f */
[----:B------:R-:W-:Y:S02]  /*1daeb0*/  PRMT R51, R48, 0x5410, R49 ;  /* 0x0000541030337816 */ /* 0x000fe40000000031 */
[----:B------:R-:W-:-:S05]  /*1daec0*/  IADD3 R48, P1, PT, R35, R22, RZ ;  /* 0x0000001623307210 */ /* 0x000fca0007f3e0ff */
[----:B------:R-:W-:Y:S01]  /*1daed0*/  IMAD.X R49, R50, 0x1, R21, P1 ;  /* 0x0000000132317824 */ /* 0x000fe200008e0615 */
[----:B------:R-:W-:Y:S01]  /*1daee0*/  STL [R1+0x2718], R51 ;  /* 0x0027183301007387 */ /* 0x000fe20000100800 */
[----:B------:R-:W-:-:S03]  /*1daef0*/  SHF.R.U32.HI R43, RZ, 0x8, R43 ;  /* 0x00000008ff2b7819 */ /* 0x000fc6000001162b */
[----:B------:R0:W-:Y:S02]  /*1daf00*/  STL.64 [R1+0x13a0], R48 ;  /* 0x0013a03001007387 */ /* 0x0001e40000100a00 */
[----:B0-----:R-:W-:Y:S02]  /*1daf10*/  SHF.R.U32.HI R48, RZ, 0x8, R47 ;  /* 0x00000008ff307819 */ /* 0x001fe4000001162f */
[----:B------:R-:W-:Y:S02]  /*1daf20*/  LOP3.LUT R47, R43, 0xffff, RZ, 0xc0, !PT ;  /* 0x0000ffff2b2f7812 */ /* 0x000fe400078ec0ff */
[----:B------:R-:W-:Y:S01]  /*1daf30*/  LOP3.LUT R48, R48, 0xffff, RZ, 0xc0, !PT ;  /* 0x0000ffff30307812 */ /* 0x000fe200078ec0ff */
[----:B------:R-:W2:Y:S03]  /*1daf40*/  LDL.LU R43, [R1+0x644] ;  /* 0x00064400012b7983 */ /* 0x000ea60000300800 */
[----:B------:R-:W-:-:S02]  /*1daf50*/  PRMT R47, R47, 0x3340, R48 ;  /* 0x000033402f2f7816 */ /* 0x000fc40000000030 */
[----:B---3--:R-:W-:-:S03]  /*1daf60*/  LOP3.LUT R34, R34, 0xffff, RZ, 0xc0, !PT ;  /* 0x0000ffff22227812 */ /* 0x008fc600078ec0ff */
[----:B------:R0:W-:Y:S01]  /*1daf70*/  STL [R1+0x1cc], R47 ;  /* 0x0001cc2f01007387 */ /* 0x0001e20000100800 */
[----:B------:R-:W-:-:S03]  /*1daf80*/  LOP3.LUT R33, R33, 0xffff, RZ, 0xc0, !PT ;  /* 0x0000ffff21217812 */ /* 0x000fc600078ec0ff */
[----:B------:R1:W-:Y:S01]  /*1daf90*/  STL [R1+0xb0], R36 ;  /* 0x0000b02401007387 */ /* 0x0003e20000100800 */
[----:B------:R-:W-:Y:S02]  /*1dafa0*/  IADD3 R48, P1, PT, R35, R24, RZ ;  /* 0x0000001823307210 */ /* 0x000fe40007f3e0ff */
[----:B0-----:R-:W-:Y:S02]  /*1dafb0*/  PRMT R47, R33, 0x3340, R0 ;  /* 0x00003340212f7816 */ /* 0x001fe40000000000 */
[----:B-1----:R-:W-:-:S04]  /*1dafc0*/  LOP3.LUT R36, R44, 0xffff, RZ, 0xc0, !PT ;  /* 0x0000ffff2c247812 */ /* 0x002fc800078ec0ff */
[----:B------:R-:W-:Y:S01]  /*1dafd0*/  PRMT R44, R34, 0x3340, R36 ;  /* 0x00003340222c7816 */ /* 0x000fe20000000024 */
[----:B------:R-:W-:Y:S01]  /*1dafe0*/  IMAD.X R49, R50, 0x1, R23, P1 ;  /* 0x0000000132317824 */ /* 0x000fe200008e0617 */
[----:B------:R-:W-:Y:S02]  /*1daff0*/  SHF.R.U32.HI R38, RZ, 0x8, R38 ;  /* 0x00000008ff267819 */ /* 0x000fe40000011626 */
[----:B------:R-:W-:Y:S02]  /*1db000*/  PRMT R44, R44, 0x5410, R47 ;  /* 0x000054102c2c7816 */ /* 0x000fe4000000002f */
[----:B------:R-:W-:Y:S02]  /*1db010*/  SHF.R.U32.HI R34, RZ, 0x8, R34 ;  /* 0x00000008ff227819 */ /* 0x000fe40000011622 */
[----:B------:R-:W-:Y:S01]  /*1db020*/  SHF.R.U32.HI R36, RZ, 0x8, R36 ;  /* 0x00000008ff247819 */ /* 0x000fe20000011624 */
[----:B------:R-:W-:Y:S01]  /*1db030*/  STL [R1+0x2728], R44 ;  /* 0x0027282c01007387 */ /* 0x000fe20000100800 */
[----:B------:R-:W-:-:S02]  /*1db040*/  LOP3.LUT R38, R38, 0xffff, RZ, 0xc0, !PT ;  /* 0x0000ffff26267812 */ /* 0x000fc400078ec0ff */
[----:B------:R-:W-:Y:S01]  /*1db050*/  LOP3.LUT R34, R34, 0xffff, RZ, 0xc0, !PT ;  /* 0x0000ffff22227812 */ /* 0x000fe200078ec0ff */
[----:B------:R0:W-:Y:S01]  /*1db060*/  STL.64 [R1+0x1398], R48 ;  /* 0x0013983001007387 */ /* 0x0001e20000100a00 */
[----:B------:R-:W-:Y:S02]  /*1db070*/  LOP3.LUT R36, R36, 0xffff, RZ, 0xc0, !PT ;  /* 0x0000ffff24247812 */ /* 0x000fe400078ec0ff */
[----:B------:R-:W-:Y:S02]  /*1db080*/  PRMT R38, R38, 0x3340, R0 ;  /* 0x0000334026267816 */ /* 0x000fe40000000000 */
[----:B------:R-:W-:Y:S02]  /*1db090*/  PRMT R34, R34, 0x3340, R36 ;  /* 0x0000334022227816 */ /* 0x000fe40000000024 */
[----:B0-----:R-:W-:Y:S01]  /*1db0a0*/  IADD3 R48, P1, PT, R35, R16, RZ ;  /* 0x0000001023307210 */ /* 0x001fe20007f3e0ff */
[----:B------:R-:W-:Y:S04]  /*1db0b0*/  STL [R1+0x18], R38 ;  /* 0x0000182601007387 */ /* 0x000fe80000100800 */
[----:B------:R-:W-:Y:S01]  /*1db0c0*/  IMAD.X R49, R50, 0x1, R15, P1 ;  /* 0x0000000132317824 */ /* 0x000fe200008e060f */
[----:B------:R-:W-:Y:S01]  /*1db0d0*/  STL [R1+0x2448], R34 ;  /* 0x0024482201007387 */ /* 0x000fe20000100800 */
[----:B------:R-:W-:-:S03]  /*1db0e0*/  LOP3.LUT R47, R60, 0xffff, RZ, 0xc0, !PT ;  /* 0x0000ffff3c2f7812 */ /* 0x000fc600078ec0ff */
[----:B------:R-:W-:Y:S04]  /*1db0f0*/  STL.64 [R1+0x1390], R48 ;  /* 0x0013903001007387 */ /* 0x000fe80000100a00 */
[----:B------:R-:W3:Y:S01]  /*1db100*/  LDL.LU R60, [R1+0x8754] ;  /* 0x00875400013c7983 */ /* 0x000ee20000300800 */
[----:B------:R-:W-:-:S04]  /*1db110*/  SHF.R.U32.HI R33, RZ, 0x8, R33 ;  /* 0x00000008ff217819 */ /* 0x000fc80000011621 */
[----:B------:R-:W-:-:S04]  /*1db120*/  LOP3.LUT R33, R33, 0xffff, RZ, 0xc0, !PT ;  /* 0x0000ffff21217812 */ /* 0x000fc800078ec0ff */
[----:B------:R-:W-:Y:S02]  /*1db130*/  PRMT R33, R33, 0x3340, R0 ;  /* 0x0000334021217816 */ /* 0x000fe40000000000 */
[----:B------:R-:W-:-:S03]  /*1db140*/  LOP3.LUT R44, R5, 0xffff, RZ, 0xc0, !PT ;  /* 0x0000ffff052c7812 */ /* 0x000fc600078ec0ff */
[----:B------:R0:W-:Y:S04]  /*1db150*/  STL [R1+0xac], R33 ;  /* 0x0000ac2101007387 */ /* 0x0001e80000100800 */
[----:B0-----:R-:W3:Y:S04]  /*1db160*/  LDL.LU R33, [R1+0x648] ;  /* 0x0006480001217983 */ /* 0x001ee80000300800 */
[----:B------:R-:W3:Y:S04]  /*1db170*/  LDL.LU R38, [R1+0x4c8] ;  /* 0x0004c80001267983 */ /* 0x000ee80000300800 */
[----:B------:R-:W3:Y:S01]  /*1db180*/  LDL.LU R5, [R1+0x8750] ;  /* 0x0087500001057983 */ /* 0x000ee20000300800 */
[----:B----4-:R-:W-:-:S03]  /*1db190*/  LOP3.LUT R36, R2, 0xffff, RZ, 0xc0, !PT ;  /* 0x0000ffff02247812 */ /* 0x010fc600078ec0ff */
[----:B------:R-:W4:Y:S01]  /*1db1a0*/  LDL.LU R2, [R1+0x874c] ;  /* 0x00874c0001027983 */ /* 0x000f220000300800 */
[----:B------:R-:W-:Y:S02]  /*1db1b0*/  PRMT R49, R61, 0x3340, R0 ;  /* 0x000033403d317816 */ /* 0x000fe40000000000 */
[----:B------:R-:W-:-:S04]  /*1db1c0*/  PRMT R48, R47, 0x3340, R44 ;  /* 0x000033402f307816 */ /* 0x000fc8000000002c */
[----:B------:R-:W-:Y:S02]  /*1db1d0*/  PRMT R51, R48, 0x5410, R49 ;  /* 0x0000541030337816 */ /* 0x000fe40000000031 */
[----:B------:R-:W-:Y:S01]  /*1db1e0*/  PRMT R49, R36, 0x3340, R0 ;  /* 0x0000334024317816 */ /* 0x000fe20000000000 */
[----:B------:R-:W-:Y:S04]  /*1db1f0*/  STL [R1+0x859c], R61 ;  /* 0x00859c3d01007387 */ /* 0x000fe80000100800 */
[----:B------:R0:W-:Y:S01]  /*1db200*/  STL [R1+0x2d18], R51 ;  /* 0x002d183301007387 */ /* 0x0001e20000100800 */
[----:B------:R-:W-:Y:S02]  /*1db210*/  SHF.R.U32.HI R44, RZ, 0x8, R44 ;  /* 0x00000008ff2c7819 */ /* 0x000fe4000001162c */
[----:B--2---:R-:W-:-:S02]  /*1db220*/  LOP3.LUT R43, R43, 0xffff, RZ, 0xc0, !PT ;  /* 0x0000ffff2b2b7812 */ /* 0x004fc400078ec0ff */
[----:B------:R-:W-:Y:S02]  /*1db230*/  SHF.R.U32.HI R47, RZ, 0x8, R47 ;  /* 0x00000008ff2f7819 */ /* 0x000fe4000001162f */
[----:B---3--:R-:W-:-:S04]  /*1db240*/  LOP3.LUT R34, R60, 0xffff, RZ, 0xc0, !PT ;  /* 0x0000ffff3c227812 */ /* 0x008fc800078ec0ff */
[----:B------:R-:W-:-:S04]  /*1db250*/  PRMT R48, R43, 0x3340, R34 ;  /* 0x000033402b307816 */ /* 0x000fc80000000022 */
[----:B0-----:R-:W-:Y:S02]  /*1db260*/  PRMT R51, R48, 0x5410, R49 ;  /* 0x0000541030337816 */ /* 0x001fe40000000031 */
[----:B------:R-:W-:-:S05]  /*1db270*/  IADD3 R48, P1, PT, R35, R14, RZ ;  /* 0x0000000e23307210 */ /* 0x000fca0007f3e0ff */
[----:B------:R-:W-:Y:S01]  /*1db280*/  IMAD.X R49, R50, 0x1, R13, P1 ;  /* 0x0000000132317824 */ /* 0x000fe200008e060d */
[----:B------:R-:W-:Y:S04]  /*1db290*/  STL [R1+0x26ec], R51 ;  /* 0x0026ec3301007387 */ /* 0x000fe80000100800 */
[----:B------:R0:W-:Y:S01]  /*1db2a0*/  STL.64 [R1+0x1388], R48 ;  /* 0x0013883001007387 */ /* 0x0001e20000100a00 */
[----:B------:R-:W-:Y:S02]  /*1db2b0*/  SHF.R.U32.HI R34, RZ, 0x8, R34 ;  /* 0x00000008ff227819 */ /* 0x000fe40000011622 */
[----:B0-----:R-:W-:Y:S02]  /*1db2c0*/  LOP3.LUT R49, R44, 0xffff, RZ, 0xc0, !PT ;  /* 0x0000ffff2c317812 */ /* 0x001fe400078ec0ff */
[----:B------:R-:W2:Y:S01]  /*1db2d0*/  LDL.LU R44, [R1+0x3e4] ;  /* 0x0003e400012c7983 */ /* 0x000ea20000300800 */
[----:B------:R-:W-:-:S02]  /*1db2e0*/  SHF.R.U32.HI R43, RZ, 0x8, R43 ;  /* 0x00000008ff2b7819 */ /* 0x000fc4000001162b */
[----:B------:R-:W-:Y:S02]  /*1db2f0*/  LOP3.LUT R48, R47, 0xffff, RZ, 0xc0, !PT ;  /* 0x0000ffff2f307812 */ /* 0x000fe400078ec0ff */
[----:B------:R-:W-:Y:S02]  /*1db300*/  LOP3.LUT R43, R43, 0xffff, RZ, 0xc0, !PT ;  /* 0x0000ffff2b2b7812 */ /* 0x000fe400078ec0ff */
[----:B------:R-:W-:Y:S02]  /*1db310*/  LOP3.LUT R47, R34, 0xffff, RZ, 0xc0, !PT ;  /* 0x0000ffff222f7812 */ /* 0x000fe400078ec0ff */
[----:B------:R-:W3:Y:S01]  /*1db320*/  LDL.LU R34, [R1+0x2b0] ;  /* 0x0002b00001227983 */ /* 0x000ee20000300800 */
[----:B------:R-:W-:Y:S02]  /*1db330*/  PRMT R60, R48, 0x3340, R49 ;  /* 0x00003340303c7816 */ /* 0x000fe40000000031 */
[----:B------:R-:W-:-:S03]  /*1db340*/  PRMT R47, R43, 0x3340, R47 ;  /* 0x000033402b2f7816 */ /* 0x000fc6000000002f */
[----:B------:R-:W-:Y:S04]  /*1db350*/  STL [R1+0x8454], R60 ;  /* 0x0084543c01007387 */ /* 0x000fe80000100800 */
[----:B------:R-:W3:Y:S04]  /*1db360*/  LDL.LU R43, [R1+0x598] ;  /* 0x00059800012b7983 */ /* 0x000ee80000300800 */
[----:B------:R4:W-:Y:S02]  /*1db370*/  STL [R1+0x4ec], R47 ;  /* 0x0004ec2f01007387 */ /* 0x0009e40000100800 */
[----:B----4-:R-:W-:-:S02]  /*1db380*/  LOP3.LUT R47, R2, 0xffff, RZ, 0xc0, !PT ;  /* 0x0000ffff022f7812 */ /* 0x010fc400078ec0ff */
[----:B------:R-:W4:Y:S01]  /*1db390*/  LDL.LU R2, [R1+0x8748] ;  /* 0x0087480001027983 */ /* 0x000f220000300800 */
[----:B------:R-:W-:Y:S02]  /*1db3a0*/  LOP3.LUT R33, R33, 0xffff, RZ, 0xc0, !PT ;  /* 0x0000ffff21217812 */ /* 0x000fe400078ec0ff */
[----:B------:R-:W-:Y:S02]  /*1db3b0*/  LOP3.LUT R38, R38, 0xffff, RZ, 0xc0, !PT ;  /* 0x0000ffff26267812 */ /* 0x000fe400078ec0ff */
[----:B------:R-:W-:Y:S02]  /*1db3c0*/  PRMT R48, R33, 0x3340, R47 ;  /* 0x0000334021307816 */ /* 0x000fe4000000002f */
[----:B------:R-:W-:Y:S02]  /*1db3d0*/  PRMT R49, R38, 0x3340, R0 ;  /* 0x0000334026317816 */ /* 0x000fe40000000000 */
[----:B------:R-:W-:Y:S02]  /*1db3e0*/  SHF.R.U32.HI R33, RZ, 0x8, R33 ;  /* 0x00000008ff217819 */ /* 0x000fe40000011621 */
[----:B------:R-:W-:Y:S01]  /*1db3f0*/  SHF.R.U32.HI R47, RZ, 0x8, R47 ;  /* 0x00000008ff2f7819 */ /* 0x000fe2000001162f */
[----:B------:R-:W-:Y:S01]  /*1db400*/  VIADD R35, R35, UR6 ;  /* 0x0000000623237c36 */ /* 0x000fe20008000000 */
[----:B------:R-:W-:Y:S01]  /*1db410*/  PRMT R48, R48, 0x5410, R49 ;  /* 0x0000541030307816 */ /* 0x000fe20000000031 */
[----:B------:R-:W0:Y:S01]  /*1db420*/  LDCU UR6, c[0x0][0x3b8] ;  /* 0x00007700ff0677ac */ /* 0x000e220008000800 */
[----:B------:R-:W-:-:S02]  /*1db430*/  LOP3.LUT R33, R33, 0xffff, RZ, 0xc0, !PT ;  /* 0x0000ffff21217812 */ /* 0x000fc400078ec0ff */
[----:B------:R-:W-:Y:S01]  /*1db440*/  LOP3.LUT R47, R47, 0xffff, RZ, 0xc0, !PT ;  /* 0x0000ffff2f2f7812 */ /* 0x000fe200078ec0ff */
[----:B------:R1:W-:Y:S01]  /*1db450*/  STL [R1+0x26bc], R48 ;  /* 0x0026bc3001007387 */ /* 0x0003e20000100800 */
[----:B------:R-:W-:Y:S02]  /*1db460*/  SHF.R.U32.HI R38, RZ, 0x8, R38 ;  /* 0x00000008ff267819 */ /* 0x000fe40000011626 */
[----:B------:R-:W-:Y:S02]  /*1db470*/  PRMT R47, R33, 0x3340, R47 ;  /* 0x00003340212f7816 */ /* 0x000fe4000000002f */
[----:B------:R-:W-:Y:S02]  /*1db480*/  SHF.R.S32.HI R33, RZ, 0x1f, R35 ;  /* 0x0000001fff217819 */ /* 0x000fe40000011423 */
[----:B------:R-:W-:Y:S02]  /*1db490*/  SHF.R.U32.HI R36, RZ, 0x8, R36 ;  /* 0x00000008ff247819 */ /* 0x000fe40000011624 */
[----:B-1----:R-:W-:-:S02]  /*1db4a0*/  IADD3 R48, P1, PT, R35, R20, RZ ;  /* 0x0000001423307210 */ /* 0x002fc40007f3e0ff */
[----:B------:R-:W-:Y:S02]  /*1db4b0*/  LOP3.LUT R38, R38, 0xffff, RZ, 0xc0, !PT ;  /* 0x0000ffff26267812 */ /* 0x000fe400078ec0ff */
[----:B------:R-:W-:Y:S01]  /*1db4c0*/  LOP3.LUT R36, R36, 0xffff, RZ, 0xc0, !PT ;  /* 0x0000ffff24247812 */ /* 0x000fe200078ec0ff */
[----:B------:R-:W-:Y:S01]  /*1db4d0*/  IMAD.X R49, R33, 0x1, R19, P1 ;  /* 0x0000000121317824 */ /* 0x000fe200008e0613 */
[----:B------:R1:W-:Y:S04]  /*1db4e0*/  STL [R1+0x3c0], R47 ;  /* 0x0003c02f01007387 */ /* 0x0003e80000100800 */
[----:B------:R-:W-:Y:S01]  /*1db4f0*/  STL.64 [R1+0x1380], R48 ;  /* 0x0013803001007387 */ /* 0x000fe20000100a00 */
[--C-:B-1----:R-:W-:Y:S02]  /*1db500*/  PRMT R47, R38, 0x3340, R0.reuse ;  /* 0x00003340262f7816 */ /* 0x102fe40000000000 */
[----:B------:R-:W-:-:S02]  /*1db510*/  PRMT R38, R36, 0x3340, R0 ;  /* 0x0000334024267816 */ /* 0x000fc40000000000 */
[----:B------:R-:W4:Y:S04]  /*1db520*/  LDL.LU R36, [R1+0x3ec] ;  /* 0x0003ec0001247983 */ /* 0x000f280000300800 */
[----:B------:R1:W-:Y:S04]  /*1db530*/  STL [R1+0x20], R47 ;  /* 0x0000202f01007387 */ /* 0x0003e80000100800 */
[----:B------:R0:W-:Y:S01]  /*1db540*/  STL [R1+0x1c], R38 ;  /* 0x00001c2601007387 */ /* 0x0001e20000100800 */
[----:B-1----:R-:W-:-:S04]  /*1db550*/  LOP3.LUT R47, R42, 0xffff, RZ, 0xc0, !PT ;  /* 0x0000ffff2a2f7812 */ /* 0x002fc800078ec0ff */
[----:B0-----:R-:W-:Y:S02]  /*1db560*/  PRMT R38, R47, 0x3340, R0 ;  /* 0x000033402f267816 */ /* 0x001fe40000000000 */
[----:B------:R-:W-:Y:S02]  /*1db570*/  LOP3.LUT R5, R5, 0xffff, RZ, 0xc0, !PT ;  /* 0x0000ffff05057812 */ /* 0x000fe400078ec0ff */
[----:B--2---:R-:W-:Y:S02]  /*1db580*/  LOP3.LUT R50, R44, 0xffff, RZ, 0xc0, !PT ;  /* 0x0000ffff2c327812 */ /* 0x004fe400078ec0ff */
[----:B------:R-:W2:Y:S04]  /*1db590*/  LDL.LU R44, [R1+0x2b8] ;  /* 0x0002b800012c7983 */ /* 0x000ea80000300800 */
[----:B------:R-:W2:Y:S01]  /*1db5a0*/  LDL.LU R42, [R1+0x8744] ;  /* 0x00874400012a7983 */ /* 0x000ea20000300800 */
[----:B---3--:R-:W-:-:S04]  /*1db5b0*/  LOP3.LUT R48, R34, 0xffff, RZ, 0xc0, !PT ;  /* 0x0000ffff22307812 */ /* 0x008fc800078ec0ff */
[----:B------:R-:W-:-:S04]  /*1db5c0*/  PRMT R34, R50, 0x3340, R48 ;  /* 0x0000334032227816 */ /* 0x000fc80000000030 */
[----:B------:R-:W-:Y:S02]  /*1db5d0*/  PRMT R34, R34, 0x5410, R38 ;  /* 0x0000541022227816 */ /* 0x000fe40000000026 */
[----:B------:R-:W-:Y:S01]  /*1db5e0*/  LOP3.LUT R49, R43, 0xffff, RZ, 0xc0, !PT ;  /* 0x0000ffff2b317812 */ /* 0x000fe200078ec0ff */
[----:B------:R-:W-:Y:S01]  /*1db5f0*/  STL [R1+0x85a8], R5 ;  /* 0x0085a80501007387 */ /* 0x000fe20000100800 */
[----:B------:R-:W-:-:S03]  /*1db600*/  PRMT R38, R5, 0x3340, R0 ;  /* 0x0000334005267816 */ /* 0x000fc60000000000 */
[----:B------:R0:W-:Y:S01]  /*1db610*/  STL [R1+0x26b8], R34 ;  /* 0x0026b82201007387 */ /* 0x0001e20000100800 */
[----:B----4-:R-:W-:-:S04]  /*1db620*/  LOP3.LUT R2, R2, 0xffff, RZ, 0xc0, !PT ;  /* 0x0000ffff02027812 */ /* 0x010fc800078ec0ff */
[----:B0-----:R-:W-:-:S04]  /*1db630*/  PRMT R34, R2, 0x3340, R49 ;  /* 0x0000334002227816 */ /* 0x001fc80000000031 */
[----:B------:R-:W-:-:S05]  /*1db640*/  PRMT R5, R34, 0x5410, R38 ;  /* 0x0000541022057816 */ /* 0x000fca0000000026 */
[----:B------:R0:W-:Y:S04]  /*1db650*/  STL [R1+0x2d14], R5 ;  /* 0x002d140501007387 */ /* 0x0001e80000100800 */
[----:B------:R-:W3:Y:S04]  /*1db660*/  LDL.LU R38, [R1+0x670] ;  /* 0x0006700001267983 */ /* 0x000ee80000300800 */
[----:B------:R-:W4:Y:S04]  /*1db670*/  LDL.LU R34, [R1+0x52c] ;  /* 0x00052c0001227983 */ /* 0x000f280000300800 */
[----:B------:R-:W3:Y:S01]  /*1db680*/  LDL.LU R43, [R1+0x62c] ;  /* 0x00062c00012b7983 */ /* 0x000ee20000300800 */
[----:B------:R-:W-:-:S02]  /*1db690*/  SHF.R.U32.HI R2, RZ, 0x8, R2 ;  /* 0x00000008ff027819 */ /* 0x000fc40000011602 */
[----:B------:R-:W-:Y:S02]  /*1db6a0*/  SHF.R.U32.HI R49, RZ, 0x8, R49 ;  /* 0x00000008ff317819 */ /* 0x000fe40000011631 */
[----:B------:R-:W-:Y:S02]  /*1db6b0*/  IADD3 R52, P1, PT, R35, R10, RZ ;  /* 0x0000000a23347210 */ /* 0x000fe40007f3e0ff */
[----:B0-----:R-:W-:Y:S02]  /*1db6c0*/  SHF.R.U32.HI R5, RZ, 0x8, R50 ;  /* 0x00000008ff057819 */ /* 0x001fe40000011632 */
[----:B------:R-:W-:Y:S02]  /*1db6d0*/  SHF.R.U32.HI R48, RZ, 0x8, R48 ;  /* 0x00000008ff307819 */ /* 0x000fe40000011630 */
[----:B------:R-:W-:Y:S02]  /*1db6e0*/  LOP3.LUT R2, R2, 0xffff, RZ, 0xc0, !PT ;  /* 0x0000ffff02027812 */ /* 0x000fe400078ec0ff */
[----:B------:R-:W-:Y:S01]  /*1db6f0*/  LOP3.LUT R49, R49, 0xffff, RZ, 0xc0, !PT ;  /* 0x0000ffff31317812 */ /* 0x000fe200078ec0ff */
[----:B------:R-:W-:Y:S01]  /*1db700*/  IMAD.X R53, R33, 0x1, R9, P1 ;  /* 0x0000000121357824 */ /* 0x000fe200008e0609 */
[----:B------:R-:W-:-:S02]  /*1db710*/  LOP3.LUT R5, R5, 0xffff, RZ, 0xc0, !PT ;  /* 0x0000ffff05057812 */ /* 0x000fc400078ec0ff */
[----:B------:R-:W-:Y:S02]  /*1db720*/  LOP3.LUT R48, R48, 0xffff, RZ, 0xc0, !PT ;  /* 0x0000ffff30307812 */ /* 0x000fe400078ec0ff */
[----:B------:R-:W-:Y:S02]  /*1db730*/  PRMT R2, R2, 0x3340, R49 ;  /* 0x0000334002027816 */ /* 0x000fe40000000031 */
[----:B------:R-:W-:Y:S01]  /*1db740*/  PRMT R5, R5, 0x3340, R48 ;  /* 0x0000334005057816 */ /* 0x000fe20000000030 */
[----:B------:R-:W-:Y:S04]  /*1db750*/  STL.64 [R1+0x1378], R52 ;  /* 0x0013783401007387 */ /* 0x000fe80000100a00 */
[----:B------:R0:W-:Y:S04]  /*1db760*/  STL [R1+0x8458], R2 ;  /* 0x0084580201007387 */ /* 0x0001e80000100800 */
[----:B------:R2:W-:Y:S01]  /*1db770*/  STL [R1+0x2388], R5 ;  /* 0x0023880501007387 */ /* 0x0005e20000100800 */
[----:B0-----:R-:W-:-:S02]  /*1db780*/  LOP3.LUT R2, R36, 0xffff, RZ, 0xc0, !PT ;  /* 0x0000ffff24027812 */ /* 0x001fc400078ec0ff */
[----:B------:R-:W-:Y:S02]  /*1db790*/  LOP3.LUT R36, R40, 0xffff, RZ, 0xc0, !PT ;  /* 0x0000ffff28247812 */ /* 0x000fe400078ec0ff */
[----:B------:R-:W3:Y:S02]  /*1db7a0*/  LDL.LU R40, [R1+0x8740] ;  /* 0x0087400001287983 */ /* 0x000ee40000300800 */
[----:B------:R-:W-:Y:S02]  /*1db7b0*/  PRMT R49, R36, 0x3340, R0 ;  /* 0x0000334024317816 */ /* 0x000fe40000000000 */
[----:B------:R-:W-:-:S04]  /*1db7c0*/  SHF.R.U32.HI R47, RZ, 0x8, R47 ;  /* 0x00000008ff2f7819 */ /* 0x000fc8000001162f */
[----:B------:R-:W-:Y:S02]  /*1db7d0*/  LOP3.LUT R47, R47, 0xffff, RZ, 0xc0, !PT ;  /* 0x0000ffff2f2f7812 */ /* 0x000fe400078ec0ff */
[----:B--2---:R-:W-:Y:S02]  /*1db7e0*/  LOP3.LUT R5, R44, 0xffff, RZ, 0xc0, !PT ;  /* 0x0000ffff2c057812 */ /* 0x004fe400078ec0ff */
[----:B------:R-:W2:Y:S02]  /*1db7f0*/  LDL.LU R44, [R1+0x33c] ;  /* 0x00033c00012c7983 */ /* 0x000ea40000300800 */
        /* <DEDUP_REMOVED lines=9> */
[----:B------:R0:W-:Y:S02]  /*1db890*/  STL.64 [R1+0x1368], R48 ;  /* 0x0013683001007387 */ /* 0x0001e40000100a00 */
[----:B0-----:R-:W-:Y:S02]  /*1db8a0*/  PRMT R48, R47, 0x3340, R0 ;  /* 0x000033402f307816 */ /* 0x001fe40000000000 */
[----:B------:R-:W-:-:S03]  /*1db8b0*/  PRMT R47, R2, 0x3340, R5 ;  /* 0x00003340022f7816 */ /* 0x000fc60000000005 */
[----:B------:R-:W-:Y:S04]  /*1db8c0*/  STL [R1+0x24], R48 ;  /* 0x0000243001007387 */ /* 0x000fe80000100800 */
[----:B------:R0:W-:Y:S01]  /*1db8d0*/  STL [R1+0x654], R47 ;  /* 0x0006542f01007387 */ /* 0x0001e20000100800 */
[----:B----4-:R-:W-:Y:S02]  /*1db8e0*/  LOP3.LUT R5, R34, 0xffff, RZ, 0xc0, !PT ;  /* 0x0000ffff22057812 */ /* 0x010fe400078ec0ff */
[----:B---3--:R-:W-:Y:S02]  /*1db8f0*/  LOP3.LUT R34, R43, 0xffff, RZ, 0xc0, !PT ;  /* 0x0000ffff2b227812 */ /* 0x008fe400078ec0ff */
[----:B------:R-:W3:Y:S01]  /*1db900*/  LDL.LU R43, [R1+0x340] ;  /* 0x00034000012b7983 */ /* 0x000ee20000300800 */
[----:B------:R-:W-:-:S02]  /*1db910*/  LOP3.LUT R2, R38, 0xffff, RZ, 0xc0, !PT ;  /* 0x0000ffff26027812 */ /* 0x000fc400078ec0ff */
[----:B0-----:R-:W-:Y:S02]  /*1db920*/  PRMT R47, R5, 0x3340, R0 ;  /* 0x00003340052f7816 */ /* 0x001fe40000000000 */
[----:B------:R-:W-:Y:S02]  /*1db930*/  PRMT R38, R2, 0x3340, R34 ;  /* 0x0000334002267816 */ /* 0x000fe40000000022 */
[----:B------:R-:W-:Y:S02]  /*1db940*/  SHF.R.U32.HI R36, RZ, 0x8, R36 ;  /* 0x00000008ff247819 */ /* 0x000fe40000011624 */
[----:B------:R-:W-:Y:S02]  /*1db950*/  SHF.R.U32.HI R2, RZ, 0x8, R2 ;  /* 0x00000008ff027819 */ /* 0x000fe40000011602 */
[----:B------:R-:W-:Y:S02]  /*1db960*/  SHF.R.U32.HI R34, RZ, 0x8, R34 ;  /* 0x00000008ff227819 */ /* 0x000fe40000011622 */
[----:B------:R-:W-:-:S02]  /*1db970*/  PRMT R38, R38, 0x5410, R47 ;  /* 0x0000541026267816 */ /* 0x000fc4000000002f */
[----:B------:R-:W-:Y:S02]  /*1db980*/  IADD3 R48, P1, PT, R35, R12, RZ ;  /* 0x0000000c23307210 */ /* 0x000fe40007f3e0ff */
[----:B------:R-:W-:Y:S02]  /*1db990*/  LOP3.LUT R36, R36, 0xffff, RZ, 0xc0, !PT ;  /* 0x0000ffff24247812 */ /* 0x000fe400078ec0ff */
[----:B------:R-:W-:Y:S02]  /*1db9a0*/  LOP3.LUT R2, R2, 0xffff, RZ, 0xc0, !PT ;  /* 0x0000ffff02027812 */ /* 0x000fe400078ec0ff */
[----:B------:R-:W-:Y:S01]  /*1db9b0*/  LOP3.LUT R34, R34, 0xffff, RZ, 0xc0, !PT ;  /* 0x0000ffff22227812 */ /* 0x000fe200078ec0ff */
[----:B------:R-:W-:Y:S01]  /*1db9c0*/  IMAD.X R49, R33, 0x1, R11, P1 ;  /* 0x0000000121317824 */ /* 0x000fe200008e060b */
[----:B------:R0:W-:Y:S04]  /*1db9d0*/  STL [R1+0x268c], R38 ;  /* 0x00268c2601007387 */ /* 0x0001e80000100800 */
[----:B------:R1:W-:Y:S01]  /*1db9e0*/  STL.64 [R1+0x1370], R48 ;  /* 0x0013703001007387 */ /* 0x0003e20000100a00 */
[----:B0-----:R-:W-:-:S02]  /*1db9f0*/  PRMT R38, R36, 0x3340, R0 ;  /* 0x0000334024267816 */ /* 0x001fc40000000000 */
[----:B------:R-:W-:Y:S02]  /*1dba00*/  PRMT R36, R2, 0x3340, R34 ;  /* 0x0000334002247816 */ /* 0x000fe40000000022 */
[----:B------:R-:W-:Y:S01]  /*1dba10*/  LOP3.LUT R2, R41, 0xffff, RZ, 0xc0, !PT ;  /* 0x0000ffff29027812 */ /* 0x000fe200078ec0ff */
[----:B------:R0:W-:Y:S01]  /*1dba20*/  STL [R1+0x28], R38 ;  /* 0x0000282601007387 */ /* 0x0001e20000100800 */
[----:B-1----:R-:W-:-:S03]  /*1dba30*/  IADD3 R48, P1, PT, R35, R22, RZ ;  /* 0x0000001623307210 */ /* 0x002fc60007f3e0ff */
[----:B------:R1:W-:Y:S01]  /*1dba40*/  STL [R1+0x4b8], R36 ;  /* 0x0004b82401007387 */ /* 0x0003e20000100800 */
[----:B0-----:R-:W-:Y:S01]  /*1dba50*/  PRMT R38, R2, 0x3340, R0 ;  /* 0x0000334002267816 */ /* 0x001fe20000000000 */
[----:B------:R-:W-:Y:S02]  /*1dba60*/  IMAD.X R49, R33, 0x1, R21, P1 ;  /* 0x0000000121317824 */ /* 0x000fe400008e0615 */
[----:B------:R-:W4:Y:S01]  /*1dba70*/  LDL.LU R41, [R1+0x873c] ;  /* 0x00873c0001297983 */ /* 0x000f220000300800 */
[----:B------:R-:W-:-:S04]  /*1dba80*/  SHF.R.U32.HI R2, RZ, 0x8, R2 ;  /* 0x00000008ff027819 */ /* 0x000fc80000011602 */
[----:B------:R-:W-:Y:S02]  /*1dba90*/  LOP3.LUT R2, R2, 0xffff, RZ, 0xc0, !PT ;  /* 0x0000ffff02027812 */ /* 0x000fe400078ec0ff */
[----:B--2---:R-:W-:Y:S02]  /*1dbaa0*/  LOP3.LUT R34, R44, 0xffff, RZ, 0xc0, !PT ;  /* 0x0000ffff2c227812 */ /* 0x004fe400078ec0ff */
[----:B------:R-:W-:-:S04]  /*1dbab0*/  LOP3.LUT R44, R42, 0xffff, RZ, 0xc0, !PT ;  /* 0x0000ffff2a2c7812 */ /* 0x000fc800078ec0ff */
[----:B-1----:R-:W-:-:S04]  /*1dbac0*/  PRMT R36, R34, 0x3340, R44 ;  /* 0x0000334022247816 */ /* 0x002fc8000000002c */
[----:B------:R-:W-:-:S05]  /*1dbad0*/  PRMT R36, R36, 0x5410, R38 ;  /* 0x0000541024247816 */ /* 0x000fca0000000026 */
[----:B------:R0:W-:Y:S04]  /*1dbae0*/  STL [R1+0x267c], R36 ;  /* 0x00267c2401007387 */ /* 0x0001e80000100800 */
[----:B------:R-:W2:Y:S01]  /*1dbaf0*/  LDL.LU R38, [R1+0x690] ;  /* 0x0006900001267983 */ /* 0x000ea20000300800 */
[----:B0-----:R-:W-:-:S03]  /*1dbb00*/  SHF.R.U32.HI R36, RZ, 0x8, R34 ;  /* 0x00000008ff247819 */ /* 0x001fc60000011622 */
[----:B------:R-:W4:Y:S04]  /*1dbb10*/  LDL.LU R34, [R1+0x53c] ;  /* 0x00053c0001227983 */ /* 0x000f280000300800 */
[----:B------:R-:W-:Y:S04]  /*1dbb20*/  STL.64 [R1+0x1360], R48 ;  /* 0x0013603001007387 */ /* 0x000fe80000100a00 */
[----:B------:R-:W4:Y:S01]  /*1dbb30*/  LDL.LU R42, [R1+0x63c] ;  /* 0x00063c00012a7983 */ /* 0x000f220000300800 */
[----:B------:R-:W-:Y:S02]  /*1dbb40*/  SHF.R.U32.HI R44, RZ, 0x8, R44 ;  /* 0x00000008ff2c7819 */ /* 0x000fe4000001162c */
[----:B------:R-:W-:-:S02]  /*1dbb50*/  LOP3.LUT R36, R36, 0xffff, RZ, 0xc0, !PT ;  /* 0x0000ffff24247812 */ /* 0x000fc400078ec0ff */
[----:B------:R-:W-:-:S04]  /*1dbb60*/  LOP3.LUT R44, R44, 0xffff, RZ, 0xc0, !PT ;  /* 0x0000ffff2c2c7812 */ /* 0x000fc800078ec0ff */
[----:B------:R-:W-:Y:S02]  /*1dbb70*/  PRMT R44, R36, 0x3340, R44 ;  /* 0x00003340242c7816 */ /* 0x000fe4000000002c */
[----:B------:R-:W-:-:S03]  /*1dbb80*/  PRMT R36, R2, 0x3340, R0 ;  /* 0x0000334002247816 */ /* 0x000fc60000000000 */
[----:B------:R-:W-:Y:S04]  /*1dbb90*/  STL [R1+0x4b4], R44 ;  /* 0x0004b42c01007387 */ /* 0x000fe80000100800 */
[----:B------:R0:W-:Y:S04]  /*1dbba0*/  STL [R1+0x2c], R36 ;  /* 0x00002c2401007387 */ /* 0x0001e80000100800 */
[----:B0-----:R-:W4:Y:S04]  /*1dbbb0*/  LDL.LU R36, [R1+0x6a4] ;  /* 0x0006a40001247983 */ /* 0x001f280000300800 */
[----:B------:R-:W4:Y:S01]  /*1dbbc0*/  LDL.LU R44, [R1+0x4e0] ;  /* 0x0004e000012c7983 */ /* 0x000f220000300800 */
[----:B---3--:R-:W-:-:S03]  /*1dbbd0*/  LOP3.LUT R2, R43, 0xffff, RZ, 0xc0, !PT ;  /* 0x0000ffff2b027812 */ /* 0x008fc600078ec0ff */
[----:B------:R-:W3:Y:S01]  /*1dbbe0*/  LDL.LU R43, [R1+0x5b0] ;  /* 0x0005b000012b7983 */ /* 0x000ee20000300800 */
[----:B------:R-:W-:Y:S02]  /*1dbbf0*/  LOP3.LUT R6, R6, 0xffff, RZ, 0xc0, !PT ;  /* 0x0000ffff06067812 */ /* 0x000fe400078ec0ff */
[----:B------:R-:W-:Y:S02]  /*1dbc00*/  LOP3.LUT R3, R3, 0xffff, RZ, 0xc0, !PT ;  /* 0x0000ffff03037812 */ /* 0x000fe400078ec0ff */
[----:B------:R-:W-:Y:S02]  /*1dbc10*/  PRMT R48, R6, 0x3340, R0 ;  /* 0x0000334006307816 */ /* 0x000fe40000000000 */
[--C-:B------:R-:W-:Y:S01]  /*1dbc20*/  PRMT R47, R2, 0x3340, R3.reuse ;  /* 0x00003340022f7816 */ /* 0x100fe20000000003 */
[----:B------:R0:W-:Y:S01]  /*1dbc30*/  STL [R1+0x85ac], R6 ;  /* 0x0085ac0601007387 */ /* 0x0001e20000100800 */
[----:B------:R-:W-:Y:S02]  /*1dbc40*/  SHF.R.U32.HI R2, RZ, 0x8, R2 ;  /* 0x00000008ff027819 */ /* 0x000fe40000011602 */
[----:B------:R-:W-:-:S02]  /*1dbc50*/  SHF.R.U32.HI R3, RZ, 0x8, R3 ;  /* 0x00000008ff037819 */ /* 0x000fc40000011603 */
[----:B------:R-:W-:Y:S02]  /*1dbc60*/  SHF.R.U32.HI R5, RZ, 0x8, R5 ;  /* 0x00000008ff057819 */ /* 0x000fe40000011605 */
[----:B------:R-:W-:Y:S02]  /*1dbc70*/  LOP3.LUT R2, R2, 0xffff, RZ, 0xc0, !PT ;  /* 0x0000ffff02027812 */ /* 0x000fe400078ec0ff */
[----:B0-----:R-:W-:Y:S02]  /*1dbc80*/  PRMT R6, R47, 0x5410, R48 ;  /* 0x000054102f067816 */ /* 0x001fe40000000030 */
[----:B------:R-:W-:Y:S02]  /*1dbc90*/  IADD3 R48, P1, PT, R35, R24, RZ ;  /* 0x0000001823307210 */ /* 0x000fe40007f3e0ff */
[----:B------:R-:W-:Y:S02]  /*1dbca0*/  LOP3.LUT R3, R3, 0xffff, RZ, 0xc0, !PT ;  /* 0x0000ffff03037812 */ /* 0x000fe400078ec0ff */
[----:B------:R-:W-:Y:S01]  /*1dbcb0*/  LOP3.LUT R5, R5, 0xffff, RZ, 0xc0, !PT ;  /* 0x0000ffff05057812 */ /* 0x000fe200078ec0ff */
[----:B------:R-:W-:Y:S01]  /*1dbcc0*/  IMAD.X R49, R33, 0x1, R23, P1 ;  /* 0x0000000121317824 */ /* 0x000fe200008e0617 */
[----:B------:R-:W-:-:S02]  /*1dbcd0*/  PRMT R3, R2, 0x3340, R3 ;  /* 0x0000334002037816 */ /* 0x000fc40000000003 */
[----:B------:R-:W-:Y:S01]  /*1dbce0*/  PRMT R5, R5, 0x3340, R0 ;  /* 0x0000334005057816 */ /* 0x000fe20000000000 */
[----:B------:R-:W-:Y:S04]  /*1dbcf0*/  STL [R1+0x2d08], R6 ;  /* 0x002d080601007387 */ /* 0x000fe80000100800 */
[----:B------:R0:W-:Y:S04]  /*1dbd00*/  STL.64 [R1+0x1358], R48 ;  /* 0x0013583001007387 */ /* 0x0001e80000100a00 */
[----:B------:R-:W-:Y:S04]  /*1dbd10*/  STL [R1+0x845c], R3 ;  /* 0x00845c0301007387 */ /* 0x000fe80000100800 */
[----:B------:R1:W-:Y:S01]  /*1dbd20*/  STL [R1+0x34], R5 ;  /* 0x0000340501007387 */ /* 0x0003e20000100800 */
[----:B0-----:R-:W-:-:S05]  /*1dbd30*/  IADD3 R48, P1, PT, R35, R16, RZ ;  /* 0x0000001023307210 */ /* 0x001fca0007f3e0ff */
[----:B------:R-:W-:Y:S01]  /*1dbd40*/  IMAD.X R49, R33, 0x1, R15, P1 ;  /* 0x0000000121317824 */ /* 0x000fe200008e060f */
[----:B--2---:R-:W-:Y:S02]  /*1dbd50*/  LOP3.LUT R6, R38, 0xffff, RZ, 0xc0, !PT ;  /* 0x0000ffff26067812 */ /* 0x004fe400078ec0ff */
[----:B----4-:R-:W-:-:S04]  /*1dbd60*/  LOP3.LUT R2, R34, 0xffff, RZ, 0xc0, !PT ;  /* 0x0000ffff22027812 */ /* 0x010fc800078ec0ff */
[----:B------:R-:W-:Y:S02]  /*1dbd70*/  PRMT R34, R2, 0x3340, R0 ;  /* 0x0000334002227816 */ /* 0x000fe40000000000 */
[----:B-1----:R-:W-:-:S04]  /*1dbd80*/  LOP3.LUT R5, R42, 0xffff, RZ, 0xc0, !PT ;  /* 0x0000ffff2a057812 */ /* 0x002fc800078ec0ff */
[----:B------:R-:W-:-:S04]  /*1dbd90*/  PRMT R3, R6, 0x3340, R5 ;  /* 0x0000334006037816 */ /* 0x000fc80000000005 */
[----:B------:R-:W-:Y:S02]  /*1dbda0*/  PRMT R3, R3, 0x5410, R34 ;  /* 0x0000541003037816 */ /* 0x000fe40000000022 */
[----:B------:R-:W2:Y:S01]  /*1dbdb0*/  LDL.LU R34, [R1+0x3fc] ;  /* 0x0003fc0001227983 */ /* 0x000ea20000300800 */
[----:B------:R-:W-:-:S03]  /*1dbdc0*/  SHF.R.U32.HI R5, RZ, 0x8, R5 ;  /* 0x00000008ff057819 */ /* 0x000fc60000011605 */
[----:B------:R0:W-:Y:S01]  /*1dbdd0*/  STL [R1+0x25cc], R3 ;  /* 0x0025cc0301007387 */ /* 0x0001e20000100800 */
[----:B------:R-:W-:Y:S02]  /*1dbde0*/  LOP3.LUT R5, R5, 0xffff, RZ, 0xc0, !PT ;  /* 0x0000ffff05057812 */ /* 0x000fe400078ec0ff */
[----:B0-----:R-:W-:-:S04]  /*1dbdf0*/  SHF.R.U32.HI R3, RZ, 0x8, R6 ;  /* 0x00000008ff037819 */ /* 0x001fc80000011606 */
[----:B------:R-:W-:-:S04]  /*1dbe00*/  LOP3.LUT R3, R3, 0xffff, RZ, 0xc0, !PT ;  /* 0x0000ffff03037812 */ /* 0x000fc800078ec0ff */
[----:B------:R-:W-:Y:S02]  /*1dbe10*/  PRMT R42, R3, 0x3340, R5 ;  /* 0x00003340032a7816 */ /* 0x000fe40000000005 */
[----:B------:R-:W-:Y:S02]  /*1dbe20*/  LOP3.LUT R5, R36, 0xffff, RZ, 0xc0, !PT ;  /* 0x0000ffff24057812 */ /* 0x000fe400078ec0ff */
[----:B------:R-:W-:Y:S01]  /*1dbe30*/  LOP3.LUT R3, R44, 0xffff, RZ, 0xc0, !PT ;  /* 0x0000ffff2c037812 */ /* 0x000fe200078ec0ff */
[----:B------:R0:W-:Y:S03]  /*1dbe40*/  STL.64 [R1+0x1348], R48 ;  /* 0x0013483001007387 */ /* 0x0001e60000100a00 */
[----:B------:R-:W-:Y:S02]  /*1dbe50*/  PRMT R38, R3, 0x3340, R0 ;  /* 0x0000334003267816 */ /* 0x000fe40000000000 */
[----:B------:R-:W-:-:S02]  /*1dbe60*/  SHF.R.U32.HI R3, RZ, 0x8, R3 ;  /* 0x00000008ff037819 */ /* 0x000fc40000011603 */
[----:B0-----:R-:W-:Y:S02]  /*1dbe70*/  IADD3 R48, P1, PT, R35, R14, RZ ;  /* 0x0000000e23307210 */ /* 0x001fe40007f3e0ff */
[----:B------:R-:W-:-:S03]  /*1dbe80*/  SHF.R.U32.HI R2, RZ, 0x8, R2 ;  /* 0x00000008ff027819 */ /* 0x000fc60000011602 */
[----:B------:R-:W-:Y:S01]  /*1dbe90*/  IMAD.X R49, R33, 0x1, R13, P1 ;  /* 0x0000000121317824 */ /* 0x000fe200008e060d */
[----:B------:R-:W-:Y:S02]  /*1dbea0*/  LOP3.LUT R3, R3, 0xffff, RZ, 0xc0, !PT ;  /* 0x0000ffff03037812 */ /* 0x000fe400078ec0ff */
[----:B------:R-:W-:Y:S02]  /*1dbeb0*/  LOP3.LUT R2, R2, 0xffff, RZ, 0xc0, !PT ;  /* 0x0000ffff02027812 */ /* 0x000fe400078ec0ff */
[----:B------:R-:W-:Y:S02]  /*1dbec0*/  LOP3.LUT R33, R41, 0xffff, RZ, 0xc0, !PT ;  /* 0x0000ffff29217812 */ /* 0x000fe400078ec0ff */
[----:B---3--:R-:W-:-:S04]  /*1dbed0*/  LOP3.LUT R6, R43, 0xffff, RZ, 0xc0, !PT ;  /* 0x0000ffff2b067812 */ /* 0x008fc800078ec0ff */
[--C-:B------:R-:W-:Y:S02]  /*1dbee0*/  PRMT R36, R5, 0x3340, R6.reuse ;  /* 0x0000334005247816 */ /* 0x100fe40000000006 */
[----:B------:R-:W-:Y:S02]  /*1dbef0*/  SHF.R.U32.HI R5, RZ, 0x8, R5 ;  /* 0x00000008ff057819 */ /* 0x000fe40000011605 */
[----:B------:R-:W-:Y:S02]  /*1dbf00*/  SHF.R.U32.HI R6, RZ, 0x8, R6 ;  /* 0x00000008ff067819 */ /* 0x000fe40000011606 */
[----:B------:R-:W-:Y:S02]  /*1dbf10*/  PRMT R36, R36, 0x5410, R38 ;  /* 0x0000541024247816 */ /* 0x000fe40000000026 */
[----:B------:R-:W-:Y:S02]  /*1dbf20*/  LOP3.LUT R5, R5, 0xffff, RZ, 0xc0, !PT ;  /* 0x0000ffff05057812 */ /* 0x000fe400078ec0ff */
[----:B------:R-:W-:Y:S01]  /*1dbf30*/  LOP3.LUT R6, R6, 0xffff, RZ, 0xc0, !PT ;  /* 0x0000ffff06067812 */ /* 0x000fe200078ec0ff */
[----:B------:R-:W-:Y:S03]  /*1dbf40*/  STL [R1+0x25ac], R36 ;  /* 0x0025ac2401007387 */ /* 0x000fe60000100800 */
[----:B------:R-:W-:Y:S01]  /*1dbf50*/  PRMT R5, R5, 0x3340, R6 ;  /* 0x0000334005057816 */ /* 0x000fe20000000006 */
[----:B------:R-:W3:Y:S04]  /*1dbf60*/  LDL.LU R44, [R1+0x400] ;  /* 0x00040000012c7983 */ /* 0x000ee80000300800 */
[----:B------:R-:W4:Y:S04]  /*1dbf70*/  LDL.LU R43, [R1+0x1c0] ;  /* 0x0001c000012b7983 */ /* 0x000f280000300800 */
[----:B------:R-:W-:Y:S04]  /*1dbf80*/  STL.64 [R1+0x1350], R48 ;  /* 0x0013503001007387 */ /* 0x000fe80000100a00 */
[----:B------:R0:W-:Y:S02]  /*1dbf90*/  STL [R1+0x1c4], R5 ;  /* 0x0001c40501007387 */ /* 0x0001e40000100800 */
[----:B0-----:R-:W-:-:S02]  /*1dbfa0*/  PRMT R5, R3, 0x3340, R0 ;  /* 0x0000334003057816 */ /* 0x001fc40000000000 */
[----:B------:R-:W-:Y:S02]  /*1dbfb0*/  PRMT R3, R2, 0x3340, R0 ;  /* 0x0000334002037816 */ /* 0x000fe40000000000 */
[----:B------:R-:W-:Y:S01]  /*1dbfc0*/  LOP3.LUT R2, R45, 0xffff, RZ, 0xc0, !PT ;  /* 0x0000ffff2d027812 */ /* 0x000fe200078ec0ff */
[----:B------:R-:W-:Y:S04]  /*1dbfd0*/  STL [R1+0x38], R5 ;  /* 0x0000380501007387 */ /* 0x000fe80000100800 */
[----:B------:R-:W4:Y:S04]  /*1dbfe0*/  LDL.LU R45, [R1+0x8738] ;  /* 0x00873800012d7983 */ /* 0x000f280000300800 */
[----:B------:R2:W-:Y:S04]  /*1dbff0*/  STL [R1+0x30], R3 ;  /* 0x0000300301007387 */ /* 0x0005e80000100800 */
[----:B------:R-:W4:Y:S01]  /*1dc000*/  LDL.LU R41, [R1+0x8734] ;  /* 0x0087340001297983 */ /* 0x000f220000300800 */
[----:B------:R-:W-:Y:S01]  /*1dc010*/  VIADD R6, R35, UR6 ;  /* 0x0000000623067c36 */ /* 0x000fe20008000000 */
[----:B------:R-:W-:Y:S01]  /*1dc020*/  LOP3.LUT R38, R40, 0xffff, RZ, 0xc0, !PT ;  /* 0x0000ffff28267812 */ /* 0x000fe200078ec0ff */
[----:B------:R-:W0:Y:S01]  /*1dc030*/  LDCU UR6, c[0x0][0x3b8] ;  /* 0x00007700ff0677ac */ /* 0x000e220008000800 */
[----:B--2---:R-:W-:-:S02]  /*1dc040*/  LOP3.LUT R3, R34, 0xffff, RZ, 0xc0, !PT ;  /* 0x0000ffff22037812 */ /* 0x004fc400078ec0ff */
[----:B------:R-:W-:Y:S02]  /*1dc050*/  PRMT R34, R2, 0x3340, R0 ;  /* 0x0000334002227816 */ /* 0x000fe40000000000 */
[----:B------:R-:W-:Y:S02]  /*1dc060*/  PRMT R5, R3, 0x3340, R33 ;  /* 0x0000334003057816 */ /* 0x000fe40000000021 */
[----:B------:R-:W-:Y:S02]  /*1dc070*/  SHF.R.U32.HI R3, RZ, 0x8, R3 ;  /* 0x00000008ff037819 */ /* 0x000fe40000011603 */
[----:B------:R-:W-:Y:S02]  /*1dc080*/  SHF.R.U32.HI R33, RZ, 0x8, R33 ;  /* 0x00000008ff217819 */ /* 0x000fe40000011621 */
[----:B------:R-:W-:Y:S02]  /*1dc090*/  PRMT R36, R5, 0x5410, R34 ;  /* 0x0000541005247816 */ /* 0x000fe40000000022 */
[----:B------:R-:W-:-:S02]  /*1dc0a0*/  SHF.R.S32.HI R5, RZ, 0x1f, R6 ;  /* 0x0000001fff057819 */ /* 0x000fc40000011406 */
[----:B------:R-:W-:Y:S02]  /*1dc0b0*/  IADD3 R34, P1, PT, R6, R20, RZ ;  /* 0x0000001406227210 */ /* 0x000fe40007f3e0ff */
[----:B------:R-:W-:Y:S02]  /*1dc0c0*/  SHF.R.U32.HI R2, RZ, 0x8, R2 ;  /* 0x00000008ff027819 */ /* 0x000fe40000011602 */
[----:B------:R-:W-:Y:S02]  /*1dc0d0*/  LOP3.LUT R3, R3, 0xffff, RZ, 0xc0, !PT ;  /* 0x0000ffff03037812 */ /* 0x000fe400078ec0ff */
[----:B------:R-:W-:Y:S01]  /*1dc0e0*/  LOP3.LUT R33, R33, 0xffff, RZ, 0xc0, !PT ;  /* 0x0000ffff21217812 */ /* 0x000fe200078ec0ff */
[----:B------:R-:W-:Y:S01]  /*1dc0f0*/  IMAD.X R35, R5, 0x1, R19, P1 ;  /* 0x0000000105237824 */ /* 0x000fe200008e0613 */
[----:B------:R-:W-:Y:S02]  /*1dc100*/  LOP3.LUT R2, R2, 0xffff, RZ, 0xc0, !PT ;  /* 0x0000ffff02027812 */ /* 0x000fe400078ec0ff */
[----:B------:R-:W-:Y:S01]  /*1dc110*/  PRMT R3, R3, 0x3340, R33 ;  /* 0x0000334003037816 */ /* 0x000fe20000000021 */
[----:B------:R-:W-:Y:S01]  /*1dc120*/  STL [R1+0x25a8], R36 ;  /* 0x0025a82401007387 */ /* 0x000fe20000100800 */
[----:B------:R-:W-:-:S03]  /*1dc130*/  PRMT R2, R2, 0x3340, R0 ;  /* 0x0000334002027816 */ /* 0x000fc60000000000 */
[----:B------:R-:W-:Y:S04]  /*1dc140*/  STL.64 [R1+0x1340], R34 ;  /* 0x0013402201007387 */ /* 0x000fe80000100a00 */
[----:B------:R-:W-:Y:S04]  /*1dc150*/  STL [R1+0x63c], R3 ;  /* 0x00063c0301007387 */ /* 0x000fe80000100800 */
[----:B------:R1:W-:Y:S02]  /*1dc160*/  STL [R1+0x3c], R2 ;  /* 0x00003c0201007387 */ /* 0x0003e40000100800 */
[----:B-1----:R-:W-:-:S02]  /*1dc170*/  LOP3.LUT R2, R39, 0xffff, RZ, 0xc0, !PT ;  /* 0x0000ffff27027812 */ /* 0x002fc400078ec0ff */
[----:B---3--:R-:W-:Y:S02]  /*1dc180*/  LOP3.LUT R33, R44, 0xffff, RZ, 0xc0, !PT ;  /* 0x0000ffff2c217812 */ /* 0x008fe400078ec0ff */
[----:B----4-:R-:W-:-:S04]  /*1dc190*/  LOP3.LUT R3, R43, 0xffff, RZ, 0xc0, !PT ;  /* 0x0000ffff2b037812 */ /* 0x010fc800078ec0ff */
[----:B------:R-:W-:Y:S02]  /*1dc1a0*/  PRMT R39, R3, 0x3340, R0 ;  /* 0x0000334003277816 */ /* 0x000fe40000000000 */
[----:B------:R-:W-:-:S04]  /*1dc1b0*/  LOP3.LUT R35, R45, 0xffff, RZ, 0xc0, !PT ;  /* 0x0000ffff2d237812 */ /* 0x000fc800078ec0ff */
[----:B------:R-:W-:-:S04]  /*1dc1c0*/  PRMT R34, R33, 0x3340, R35 ;  /* 0x0000334021227816 */ /* 0x000fc80000000023 */
[----:B------:R-:W-:Y:S02]  /*1dc1d0*/  PRMT R39, R34, 0x5410, R39 ;  /* 0x0000541022277816 */ /* 0x000fe40000000027 */
[----:B------:R-:W2:Y:S01]  /*1dc1e0*/  LDL.LU R34, [R1+0x6c4] ;  /* 0x0006c40001227983 */ /* 0x000ea20000300800 */
[----:B------:R-:W-:-:S03]  /*1dc1f0*/  LOP3.LUT R36, R41, 0xffff, RZ, 0xc0, !PT ;  /* 0x0000ffff29247812 */ /* 0x000fc600078ec0ff */
[----:B------:R-:W3:Y:S04]  /*1dc200*/  LDL.LU R43, [R1+0x550] ;  /* 0x00055000012b7983 */ /* 0x000ee80000300800 */
[----:B------:R1:W-:Y:S01]  /*1dc210*/  STL [R1+0x2588], R39 ;  /* 0x0025882701007387 */ /* 0x0003e20000100800 */
[----:B------:R-:W-:Y:S02]  /*1dc220*/  PRMT R41, R2, 0x3340, R0 ;  /* 0x0000334002297816 */ /* 0x000fe40000000000 */
[----:B------:R-:W-:Y:S01]  /*1dc230*/  PRMT R40, R36, 0x3340, R38 ;  /* 0x0000334024287816 */ /* 0x000fe20000000026 */
[----:B-1----:R-:W4:Y:S03]  /*1dc240*/  LDL.LU R39, [R1+0x66c] ;  /* 0x00066c0001277983 */ /* 0x002f260000300800 */
[----:B------:R-:W-:-:S02]  /*1dc250*/  PRMT R44, R40, 0x5410, R41 ;  /* 0x00005410282c7816 */ /* 0x000fc40000000029 */
[----:B------:R-:W-:-:S05]  /*1dc260*/  IADD3 R40, P1, PT, R6, R10, RZ ;  /* 0x0000000a06287210 */ /* 0x000fca0007f3e0ff */
[----:B------:R-:W-:Y:S01]  /*1dc270*/  IMAD.X R41, R5, 0x1, R9, P1 ;  /* 0x0000000105297824 */ /* 0x000fe200008e0609 */
[----:B------:R-:W-:Y:S04]  /*1dc280*/  STL [R1+0x258c], R44 ;  /* 0x00258c2c01007387 */ /* 0x000fe80000100800 */
[----:B------:R1:W-:Y:S04]  /*1dc290*/  STL.64 [R1+0x1338], R40 ;  /* 0x0013382801007387 */ /* 0x0003e80000100a00 */
[----:B-1----:R-:W4:Y:S01]  /*1dc2a0*/  LDL.LU R40, [R1+0x358] ;  /* 0x0003580001287983 */ /* 0x002f220000300800 */
[----:B------:R-:W-:-:S02]  /*1dc2b0*/  SHF.R.U32.HI R36, RZ, 0x8, R36 ;  /* 0x00000008ff247819 */ /* 0x000fc40000011624 */
[----:B------:R-:W-:Y:S02]  /*1dc2c0*/  SHF.R.U32.HI R38, RZ, 0x8, R38 ;  /* 0x00000008ff267819 */ /* 0x000fe40000011626 */
[----:B------:R-:W-:Y:S02]  /*1dc2d0*/  SHF.R.U32.HI R33, RZ, 0x8, R33 ;  /* 0x00000008ff217819 */ /* 0x000fe40000011621 */
[----:B------:R-:W-:Y:S02]  /*1dc2e0*/  SHF.R.U32.HI R35, RZ, 0x8, R35 ;  /* 0x00000008ff237819 */ /* 0x000fe40000011623 */
[----:B------:R-:W-:Y:S02]  /*1dc2f0*/  LOP3.LUT R36, R36, 0xffff, RZ, 0xc0, !PT ;  /* 0x0000ffff24247812 */ /* 0x000fe400078ec0ff */
[----:B------:R-:W-:Y:S02]  /*1dc300*/  LOP3.LUT R38, R38, 0xffff, RZ, 0xc0, !PT ;  /* 0x0000ffff26267812 */ /* 0x000fe400078ec0ff */
[----:B------:R-:W-:-:S02]  /*1dc310*/  LOP3.LUT R33, R33, 0xffff, RZ, 0xc0, !PT ;  /* 0x0000ffff21217812 */ /* 0x000fc400078ec0ff */
[----:B------:R-:W-:Y:S02]  /*1dc320*/  LOP3.LUT R35, R35, 0xffff, RZ, 0xc0, !PT ;  /* 0x0000ffff23237812 */ /* 0x000fe400078ec0ff */
[----:B------:R-:W-:Y:S02]  /*1dc330*/  IADD3 R44, P1, PT, R6, R18, RZ ;  /* 0x00000012062c7210 */ /* 0x000fe40007f3e0ff */
[----:B------:R-:W-:Y:S02]  /*1dc340*/  PRMT R36, R36, 0x3340, R38 ;  /* 0x0000334024247816 */ /* 0x000fe40000000026 */
[----:B------:R-:W-:Y:S02]  /*1dc350*/  PRMT R33, R33, 0x3340, R35 ;  /* 0x0000334021217816 */ /* 0x000fe40000000023 */
[----:B------:R-:W-:Y:S01]  /*1dc360*/  SHF.R.U32.HI R3, RZ, 0x8, R3 ;  /* 0x00000008ff037819 */ /* 0x000fe20000011603 */
[----:B------:R-:W-:Y:S01]  /*1dc370*/  IMAD.X R45, R5, 0x1, R17, P1 ;  /* 0x00000001052d7824 */ /* 0x000fe200008e0611 */
[----:B------:R-:W-:Y:S01]  /*1dc380*/  SHF.R.U32.HI R2, RZ, 0x8, R2 ;  /* 0x00000008ff027819 */ /* 0x000fe20000011602 */
[----:B------:R1:W-:Y:S01]  /*1dc390*/  STL [R1+0x638], R36 ;  /* 0x0006382401007387 */ /* 0x0003e20000100800 */
[----:B------:R-:W-:-:S02]  /*1dc3a0*/  LOP3.LUT R3, R3, 0xffff, RZ, 0xc0, !PT ;  /* 0x0000ffff03037812 */ /* 0x000fc400078ec0ff */
[----:B------:R-:W-:Y:S01]  /*1dc3b0*/  LOP3.LUT R2, R2, 0xffff, RZ, 0xc0, !PT ;  /* 0x0000ffff02027812 */ /* 0x000fe200078ec0ff */
[----:B------:R0:W-:Y:S03]  /*1dc3c0*/  STL [R1+0x630], R33 ;  /* 0x0006302101007387 */ /* 0x0001e60000100800 */
[--C-:B------:R-:W-:Y:S02]  /*1dc3d0*/  PRMT R35, R2, 0x3340, R0.reuse ;  /* 0x0000334002237816 */ /* 0x100fe40000000000 */
[----:B-1----:R-:W-:Y:S01]  /*1dc3e0*/  PRMT R36, R3, 0x3340, R0 ;  /* 0x0000334003247816 */ /* 0x002fe20000000000 */
[----:B0-----:R-:W4:Y:S04]  /*1dc3f0*/  LDL.LU R33, [R1+0x250] ;  /* 0x0002500001217983 */ /* 0x001f280000300800 */
[----:B------:R0:W-:Y:S01]  /*1dc400*/  STL.64 [R1+0x1330], R44 ;  /* 0x0013302c01007387 */ /* 0x0001e20000100a00 */
[----:B------:R-:W-:-:S03]  /*1dc410*/  IADD3 R38, P1, PT, R6, R12, RZ ;  /* 0x0000000c06267210 */ /* 0x000fc60007f3e0ff */
[----:B0-----:R-:W4:Y:S04]  /*1dc420*/  LDL.LU R44, [R1+0x6d0] ;  /* 0x0006d000012c7983 */ /* 0x001f280000300800 */
[----:B------:R-:W4:Y:S04]  /*1dc430*/  LDL.LU R45, [R1+0x554] ;  /* 0x00055400012d7983 */ /* 0x000f280000300800 */
[----:B------:R-:W4:Y:S04]  /*1dc440*/  LDL.LU R41, [R1+0x67c] ;  /* 0x00067c0001297983 */ /* 0x000f280000300800 */
[----:B------:R0:W-:Y:S04]  /*1dc450*/  STL [R1+0x40], R36 ;  /* 0x0000402401007387 */ /* 0x0001e80000100800 */
[----:B------:R1:W-:Y:S01]  /*1dc460*/  STL [R1+0x44], R35 ;  /* 0x0000442301007387 */ /* 0x0003e20000100800 */
[----:B--2---:R-:W-:-:S02]  /*1dc470*/  LOP3.LUT R3, R34, 0xffff, RZ, 0xc0, !PT ;  /* 0x0000ffff22037812 */ /* 0x004fc400078ec0ff */
[----:B---3--:R-:W-:-:S04]  /*1dc480*/  LOP3.LUT R2, R43, 0xffff, RZ, 0xc0, !PT ;  /* 0x0000ffff2b027812 */ /* 0x008fc800078ec0ff */
[----:B0-----:R-:W-:Y:S02]  /*1dc490*/  PRMT R36, R2, 0x3340, R0 ;  /* 0x0000334002247816 */ /* 0x001fe40000000000 */
[----:B------:R-:W-:Y:S02]  /*1dc4a0*/  SHF.R.U32.HI R2, RZ, 0x8, R2 ;  /* 0x00000008ff027819 */ /* 0x000fe40000011602 */
[----:B----4-:R-:W-:-:S04]  /*1dc4b0*/  LOP3.LUT R34, R39, 0xffff, RZ, 0xc0, !PT ;  /* 0x0000ffff27227812 */ /* 0x010fc800078ec0ff */
[--C-:B-1----:R-:W-:Y:S02]  /*1dc4c0*/  PRMT R35, R3, 0x3340, R34.reuse ;  /* 0x0000334003237816 */ /* 0x102fe40000000022 */
[----:B------:R-:W-:Y:S02]  /*1dc4d0*/  SHF.R.U32.HI R3, RZ, 0x8, R3 ;  /* 0x00000008ff037819 */ /* 0x000fe40000011603 */
[----:B------:R-:W-:Y:S02]  /*1dc4e0*/  SHF.R.U32.HI R34, RZ, 0x8, R34 ;  /* 0x00000008ff227819 */ /* 0x000fe40000011622 */
[----:B------:R-:W-:Y:S02]  /*1dc4f0*/  LOP3.LUT R3, R3, 0xffff, RZ, 0xc0, !PT ;  /* 0x0000ffff03037812 */ /* 0x000fe400078ec0ff */
[----:B------:R-:W-:Y:S01]  /*1dc500*/  LOP3.LUT R34, R34, 0xffff, RZ, 0xc0, !PT ;  /* 0x0000ffff22227812 */ /* 0x000fe200078ec0ff */
[----:B------:R-:W-:Y:S01]  /*1dc510*/  IMAD.X R39, R5, 0x1, R11, P1 ;  /* 0x0000000105277824 */ /* 0x000fe200008e060b */
[----:B------:R-:W-:-:S02]  /*1dc520*/  PRMT R35, R35, 0x5410, R36 ;  /* 0x0000541023237816 */ /* 0x000fc40000000024 */
[----:B------:R-:W-:Y:S02]  /*1dc530*/  LOP3.LUT R2, R2, 0xffff, RZ, 0xc0, !PT ;  /* 0x0000ffff02027812 */ /* 0x000fe400078ec0ff */
[----:B------:R-:W-:Y:S01]  /*1dc540*/  PRMT R3, R3, 0x3340, R34 ;  /* 0x0000334003037816 */ /* 0x000fe20000000022 */
[----:B------:R-:W-:Y:S01]  /*1dc550*/  STL [R1+0x2558], R35 ;  /* 0x0025582301007387 */ /* 0x000fe20000100800 */
[----:B------:R-:W-:-:S03]  /*1dc560*/  PRMT R2, R2, 0x3340, R0 ;  /* 0x0000334002027816 */ /* 0x000fc60000000000 */
[----:B------:R0:W-:Y:S04]  /*1dc570*/  STL.64 [R1+0x1328], R38 ;  /* 0x0013282601007387 */ /* 0x0001e80000100a00 */
[----:B------:R1:W-:Y:S01]  /*1dc580*/  STL [R1+0x4ac], R3 ;  /* 0x0004ac0301007387 */ /* 0x0003e20000100800 */
[----:B------:R-:W-:-:S03]  /*1dc590*/  LOP3.LUT R34, R40, 0xffff, RZ, 0xc0, !PT ;  /* 0x0000ffff28227812 */ /* 0x000fc600078ec0ff */
[----:B------:R-:W2:Y:S04]  /*1dc5a0*/  LDL.LU R43, [R1+0x6f8] ;  /* 0x0006f800012b7983 */ /* 0x000ea80000300800 */
[----:B------:R3:W-:Y:S04]  /*1dc5b0*/  STL [R1+0x4c], R2 ;  /* 0x00004c0201007387 */ /* 0x0007e80000100800 */
[----:B0-----:R-:W4:Y:S04]  /*1dc5c0*/  LDL.LU R39, [R1+0x4f0] ;  /* 0x0004f00001277983 */ /* 0x001f280000300800 */
[----:B------:R-:W4:Y:S01]  /*1dc5d0*/  LDL.LU R40, [R1+0x624] ;  /* 0x0006240001287983 */ /* 0x000f220000300800 */
[----:B------:R-:W-:-:S04]  /*1dc5e0*/  LOP3.LUT R8, R8, 0xffff, RZ, 0xc0, !PT ;  /* 0x0000ffff08087812 */ /* 0x000fc800078ec0ff */
[----:B------:R-:W-:Y:S01]  /*1dc5f0*/  PRMT R38, R8, 0x3340, R0 ;  /* 0x0000334008267816 */ /* 0x000fe20000000000 */
[----:B------:R0:W-:Y:S01]  /*1dc600*/  STL [R1+0x85b0], R8 ;  /* 0x0085b00801007387 */ /* 0x0001e20000100800 */
[----:B------:R-:W-:-:S04]  /*1dc610*/  LOP3.LUT R33, R33, 0xffff, RZ, 0xc0, !PT ;  /* 0x0000ffff21217812 */ /* 0x000fc800078ec0ff */
[----:B------:R-:W-:-:S04]  /*1dc620*/  PRMT R36, R34, 0x3340, R33 ;  /* 0x0000334022247816 */ /* 0x000fc80000000021 */
[----:B------:R-:W-:Y:S02]  /*1dc630*/  PRMT R38, R36, 0x5410, R38 ;  /* 0x0000541024267816 */ /* 0x000fe40000000026 */
[----:B-1----:R-:W-:Y:S02]  /*1dc640*/  LOP3.LUT R3, R44, 0xffff, RZ, 0xc0, !PT ;  /* 0x0000ffff2c037812 */ /* 0x002fe400078ec0ff */
[----:B---3--:R-:W-:Y:S02]  /*1dc650*/  LOP3.LUT R2, R45, 0xffff, RZ, 0xc0, !PT ;  /* 0x0000ffff2d027812 */ /* 0x008fe400078ec0ff */
[----:B------:R-:W-:Y:S02]  /*1dc660*/  LOP3.LUT R35, R41, 0xffff, RZ, 0xc0, !PT ;  /* 0x0000ffff29237812 */ /* 0x000fe400078ec0ff */
[----:B------:R-:W-:Y:S02]  /*1dc670*/  PRMT R36, R2, 0x3340, R0 ;  /* 0x0000334002247816 */ /* 0x000fe40000000000 */
[----:B0-----:R-:W-:-:S02]  /*1dc680*/  PRMT R8, R3, 0x3340, R35 ;  /* 0x0000334003087816 */ /* 0x001fc40000000023 */
[----:B------:R-:W-:Y:S02]  /*1dc690*/  IADD3 R44, P1, PT, R6, R22, RZ ;  /* 0x00000016062c7210 */ /* 0x000fe40007f3e0ff */
[----:B------:R-:W-:Y:S01]  /*1dc6a0*/  PRMT R8, R8, 0x5410, R36 ;  /* 0x0000541008087816 */ /* 0x000fe20000000024 */
[----:B------:R-:W-:Y:S01]  /*1dc6b0*/  STL [R1+0x2cfc], R38 ;  /* 0x002cfc2601007387 */ /* 0x000fe20000100800 */
[----:B------:R-:W-:Y:S01]  /*1dc6c0*/  SHF.R.U32.HI R33, RZ, 0x8, R33 ;  /* 0x00000008ff217819 */ /* 0x000fe20000011621 */
[----:B------:R-:W-:Y:S01]  /*1dc6d0*/  IMAD.X R45, R5, 0x1, R21, P1 ;  /* 0x00000001052d7824 */ /* 0x000fe200008e0615 */
[----:B------:R-:W-:Y:S01]  /*1dc6e0*/  SHF.R.U32.HI R34, RZ, 0x8, R34 ;  /* 0x00000008ff227819 */ /* 0x000fe20000011622 */
[----:B------:R0:W-:Y:S01]  /*1dc6f0*/  STL [R1+0x2538], R8 ;  /* 0x0025380801007387 */ /* 0x0001e20000100800 */
[----:B------:R-:W-:Y:S02]  /*1dc700*/  SHF.R.U32.HI R3, RZ, 0x8, R3 ;  /* 0x00000008ff037819 */ /* 0x000fe40000011603 */
[----:B------:R-:W-:Y:S01]  /*1dc710*/  LOP3.LUT R36, R33, 0xffff, RZ, 0xc0, !PT ;  /* 0x0000ffff21247812 */ /* 0x000fe200078ec0ff */
[----:B------:R1:W-:Y:S01]  /*1dc720*/  STL.64 [R1+0x1320], R44 ;  /* 0x0013202c01007387 */ /* 0x0003e20000100a00 */
[----:B------:R-:W-:-:S03]  /*1dc730*/  LOP3.LUT R3, R3, 0xffff, RZ, 0xc0, !PT ;  /* 0x0000ffff03037812 */ /* 0x000fc600078ec0ff */
[----:B------:R-:W3:Y:S01]  /*1dc740*/  LDL.LU R33, [R1+0x414] ;  /* 0x0004140001217983 */ /* 0x000ee20000300800 */
[----:B0-----:R-:W-:Y:S02]  /*1dc750*/  SHF.R.U32.HI R8, RZ, 0x8, R35 ;  /* 0x00000008ff087819 */ /* 0x001fe40000011623 */
[----:B------:R-:W-:Y:S02]  /*1dc760*/  LOP3.LUT R35, R34, 0xffff, RZ, 0xc0, !PT ;  /* 0x0000ffff22237812 */ /* 0x000fe400078ec0ff */
[----:B------:R-:W-:Y:S01]  /*1dc770*/  LOP3.LUT R8, R8, 0xffff, RZ, 0xc0, !PT ;  /* 0x0000ffff08087812 */ /* 0x000fe200078ec0ff */
[----:B------:R-:W3:Y:S01]  /*1dc780*/  LDL.LU R34, [R1+0x1e8] ;  /* 0x0001e80001227983 */ /* 0x000ee20000300800 */
[----:B-1----:R-:W-:Y:S02]  /*1dc790*/  PRMT R45, R35, 0x3340, R36 ;  /* 0x00003340232d7816 */ /* 0x002fe40000000024 */
[----:B------:R-:W-:Y:S01]  /*1dc7a0*/  PRMT R41, R3, 0x3340, R8 ;  /* 0x0000334003297816 */ /* 0x000fe20000000008 */
[----:B------:R-:W3:Y:S01]  /*1dc7b0*/  LDL.LU R38, [R1+0x2f4] ;  /* 0x0002f40001267983 */ /* 0x000ee20000300800 */
[----:B------:R-:W-:-:S03]  /*1dc7c0*/  IADD3 R44, P1, PT, R6, R24, RZ ;  /* 0x00000018062c7210 */ /* 0x000fc60007f3e0ff */
[----:B------:R0:W-:Y:S02]  /*1dc7d0*/  STL [R1+0x8460], R45 ;  /* 0x0084602d01007387 */ /* 0x0001e40000100800 */
[----:B0-----:R-:W-:Y:S01]  /*1dc7e0*/  IMAD.X R45, R5, 0x1, R23, P1 ;  /* 0x00000001052d7824 */ /* 0x001fe200008e0617 */
[----:B--2---:R-:W-:Y:S02]  /*1dc7f0*/  LOP3.LUT R8, R43, 0xffff, RZ, 0xc0, !PT ;  /* 0x0000ffff2b087812 */ /* 0x004fe400078ec0ff */
[----:B----4-:R-:W-:Y:S02]  /*1dc800*/  LOP3.LUT R3, R39, 0xffff, RZ, 0xc0, !PT ;  /* 0x0000ffff27037812 */ /* 0x010fe400078ec0ff */
[----:B------:R-:W-:Y:S02]  /*1dc810*/  LOP3.LUT R35, R40, 0xffff, RZ, 0xc0, !PT ;  /* 0x0000ffff28237812 */ /* 0x000fe400078ec0ff */
[----:B------:R-:W-:Y:S02]  /*1dc820*/  PRMT R39, R3, 0x3340, R0 ;  /* 0x0000334003277816 */ /* 0x000fe40000000000 */
[----:B------:R-:W-:-:S04]  /*1dc830*/  PRMT R36, R8, 0x3340, R35 ;  /* 0x0000334008247816 */ /* 0x000fc80000000023 */
[----:B------:R-:W-:-:S05]  /*1dc840*/  PRMT R36, R36, 0x5410, R39 ;  /* 0x0000541024247816 */ /* 0x000fca0000000027 */
[----:B------:R0:W-:Y:S04]  /*1dc850*/  STL [R1+0x24fc], R36 ;  /* 0x0024fc2401007387 */ /* 0x0001e80000100800 */
[----:B0-----:R-:W2:Y:S04]  /*1dc860*/  LDL.LU R36, [R1+0x418] ;  /* 0x0004180001247983 */ /* 0x001ea80000300800 */
[----:B------:R0:W-:Y:S04]  /*1dc870*/  STL.64 [R1+0x1310], R44 ;  /* 0x0013102c01007387 */ /* 0x0001e80000100a00 */
[----:B0-----:R-:W4:Y:S04]  /*1dc880*/  LDL.LU R44, [R1+0x1ec] ;  /* 0x0001ec00012c7983 */ /* 0x001f280000300800 */
[----:B------:R-:W4:Y:S01]  /*1dc890*/  LDL.LU R43, [R1+0x2f8] ;  /* 0x0002f800012b7983 */ /* 0x000f220000300800 */
[----:B------:R-:W-:-:S02]  /*1dc8a0*/  SHF.R.U32.HI R3, RZ, 0x8, R3 ;  /* 0x00000008ff037819 */ /* 0x000fc40000011603 */
[----:B------:R-:W-:Y:S02]  /*1dc8b0*/  IADD3 R48, P1, PT, R6, R16, RZ ;  /* 0x0000001006307210 */ /* 0x000fe40007f3e0ff */
[----:B------:R-:W-:Y:S02]  /*1dc8c0*/  LOP3.LUT R3, R3, 0xffff, RZ, 0xc0, !PT ;  /* 0x0000ffff03037812 */ /* 0x000fe400078ec0ff */
[----:B------:R-:W-:Y:S02]  /*1dc8d0*/  SHF.R.U32.HI R2, RZ, 0x8, R2 ;  /* 0x00000008ff027819 */ /* 0x000fe40000011602 */
[----:B------:R-:W-:Y:S02]  /*1dc8e0*/  SHF.R.U32.HI R35, RZ, 0x8, R35 ;  /* 0x00000008ff237819 */ /* 0x000fe40000011623 */
[----:B------:R-:W-:Y:S02]  /*1dc8f0*/  SHF.R.U32.HI R8, RZ, 0x8, R8 ;  /* 0x00000008ff087819 */ /* 0x000fe40000011608 */
[----:B------:R-:W-:Y:S01]  /*1dc900*/  PRMT R3, R3, 0x3340, R0 ;  /* 0x0000334003037816 */ /* 0x000fe20000000000 */
[----:B------:R-:W-:Y:S01]  /*1dc910*/  IMAD.X R49, R5, 0x1, R15, P1 ;  /* 0x0000000105317824 */ /* 0x000fe200008e060f */
[----:B------:R-:W-:-:S02]  /*1dc920*/  LOP3.LUT R2, R2, 0xffff, RZ, 0xc0, !PT ;  /* 0x0000ffff02027812 */ /* 0x000fc400078ec0ff */
[----:B------:R-:W-:Y:S02]  /*1dc930*/  LOP3.LUT R35, R35, 0xffff, RZ, 0xc0, !PT ;  /* 0x0000ffff23237812 */ /* 0x000fe400078ec0ff */
[----:B------:R-:W-:Y:S01]  /*1dc940*/  LOP3.LUT R8, R8, 0xffff, RZ, 0xc0, !PT ;  /* 0x0000ffff08087812 */ /* 0x000fe200078ec0ff */
[----:B------:R0:W-:Y:S01]  /*1dc950*/  STL [R1+0x50], R3 ;  /* 0x0000500301007387 */ /* 0x0001e20000100800 */
[----:B------:R-:W-:Y:S02]  /*1dc960*/  PRMT R40, R2, 0x3340, R0 ;  /* 0x0000334002287816 */ /* 0x000fe40000000000 */
[----:B------:R-:W-:Y:S01]  /*1dc970*/  PRMT R39, R8, 0x3340, R35 ;  /* 0x0000334008277816 */ /* 0x000fe20000000023 */
[----:B------:R1:W-:Y:S01]  /*1dc980*/  STL.64 [R1+0x1318], R48 ;  /* 0x0013183001007387 */ /* 0x0003e20000100a00 */
[----:B---3--:R-:W-:-:S03]  /*1dc990*/  LOP3.LUT R2, R33, 0xffff, RZ, 0xc0, !PT ;  /* 0x0000ffff21027812 */ /* 0x008fc600078ec0ff */
[----:B------:R-:W3:Y:S01]  /*1dc9a0*/  LDL.LU R35, [R1+0x560] ;  /* 0x0005600001237983 */ /* 0x000ee20000300800 */
[----:B------:R-:W-:-:S03]  /*1dc9b0*/  LOP3.LUT R8, R34, 0xffff, RZ, 0xc0, !PT ;  /* 0x0000ffff22087812 */ /* 0x000fc600078ec0ff */
[----:B------:R-:W3:Y:S01]  /*1dc9c0*/  LDL.LU R33, [R1+0x708] ;  /* 0x0007080001217983 */ /* 0x000ee20000300800 */
[----:B0-----:R-:W-:-:S03]  /*1dc9d0*/  LOP3.LUT R3, R38, 0xffff, RZ, 0xc0, !PT ;  /* 0x0000ffff26037812 */ /* 0x001fc600078ec0ff */
[----:B------:R-:W3:Y:S01]  /*1dc9e0*/  LDL.LU R34, [R1+0x6ac] ;  /* 0x0006ac0001227983 */ /* 0x000ee20000300800 */
[--C-:B------:R-:W-:Y:S02]  /*1dc9f0*/  PRMT R38, R2, 0x3340, R3.reuse ;  /* 0x0000334002267816 */ /* 0x100fe40000000003 */
[----:B------:R-:W-:Y:S02]  /*1dca00*/  SHF.R.U32.HI R2, RZ, 0x8, R2 ;  /* 0x00000008ff027819 */ /* 0x000fe40000011602 */
[----:B------:R-:W-:Y:S02]  /*1dca10*/  SHF.R.U32.HI R3, RZ, 0x8, R3 ;  /* 0x00000008ff037819 */ /* 0x000fe40000011603 */
[----:B------:R-:W-:Y:S02]  /*1dca20*/  PRMT R45, R8, 0x3340, R0 ;  /* 0x00003340082d7816 */ /* 0x000fe40000000000 */
[----:B-1----:R-:W-:Y:S02]  /*1dca30*/  IADD3 R48, P1, PT, R6, R14, RZ ;  /* 0x0000000e06307210 */ /* 0x002fe40007f3e0ff */
[----:B------:R-:W-:-:S02]  /*1dca40*/  LOP3.LUT R2, R2, 0xffff, RZ, 0xc0, !PT ;  /* 0x0000ffff02027812 */ /* 0x000fc400078ec0ff */
[----:B------:R-:W-:Y:S01]  /*1dca50*/  LOP3.LUT R3, R3, 0xffff, RZ, 0xc0, !PT ;  /* 0x0000ffff03037812 */ /* 0x000fe200078ec0ff */
[----:B------:R-:W-:Y:S01]  /*1dca60*/  IMAD.X R49, R5, 0x1, R13, P1 ;  /* 0x0000000105317824 */ /* 0x000fe200008e060d */
[----:B------:R-:W-:Y:S02]  /*1dca70*/  PRMT R38, R38, 0x5410, R45 ;  /* 0x0000541026267816 */ /* 0x000fe4000000002d */
[----:B------:R-:W-:-:S03]  /*1dca80*/  PRMT R3, R2, 0x3340, R3 ;  /* 0x0000334002037816 */ /* 0x000fc60000000003 */
[----:B------:R-:W-:Y:S04]  /*1dca90*/  STL [R1+0x24cc], R38 ;  /* 0x0024cc2601007387 */ /* 0x000fe80000100800 */
[----:B------:R-:W-:Y:S04]  /*1dcaa0*/  STL.64 [R1+0x1308], R48 ;  /* 0x0013083001007387 */ /* 0x000fe80000100a00 */
[----:B------:R0:W-:Y:S01]  /*1dcab0*/  STL [R1+0x618], R3 ;  /* 0x0006180301007387 */ /* 0x0001e20000100800 */
[----:B--2---:R-:W-:Y:S02]  /*1dcac0*/  LOP3.LUT R2, R36, 0xffff, RZ, 0xc0, !PT ;  /* 0x0000ffff24027812 */ /* 0x004fe400078ec0ff */
[----:B----4-:R-:W-:-:S02]  /*1dcad0*/  LOP3.LUT R5, R44, 0xffff, RZ, 0xc0, !PT ;  /* 0x0000ffff2c057812 */ /* 0x010fc400078ec0ff */
[----:B------:R-:W2:Y:S01]  /*1dcae0*/  LDL.LU R44, [R1+0x36c] ;  /* 0x00036c00012c7983 */ /* 0x000ea20000300800 */
[----:B0-----:R-:W-:Y:S02]  /*1dcaf0*/  LOP3.LUT R3, R43, 0xffff, RZ, 0xc0, !PT ;  /* 0x0000ffff2b037812 */ /* 0x001fe400078ec0ff */
[----:B------:R-:W-:Y:S02]  /*1dcb00*/  PRMT R38, R5, 0x3340, R0 ;  /* 0x0000334005267816 */ /* 0x000fe40000000000 */
[----:B------:R-:W-:-:S04]  /*1dcb10*/  PRMT R36, R2, 0x3340, R3 ;  /* 0x0000334002247816 */ /* 0x000fc80000000003 */
[----:B------:R-:W-:-:S05]  /*1dcb20*/  PRMT R36, R36, 0x5410, R38 ;  /* 0x0000541024247816 */ /* 0x000fca0000000026 */
[----:B------:R-:W-:Y:S04]  /*1dcb30*/  STL [R1+0x24b8], R36 ;  /* 0x0024b82401007387 */ /* 0x000fe80000100800 */
[----:B------:R-:W4:Y:S01]  /*1dcb40*/  LDL.LU R43, [R1+0x270] ;  /* 0x00027000012b7983 */ /* 0x000f220000300800 */
[----:B------:R-:W-:Y:S02]  /*1dcb50*/  SHF.R.U32.HI R8, RZ, 0x8, R8 ;  /* 0x00000008ff087819 */ /* 0x000fe40000011608 */
[----:B------:R-:W-:Y:S02]  /*1dcb60*/  SHF.R.U32.HI R2, RZ, 0x8, R2 ;  /* 0x00000008ff027819 */ /* 0x000fe40000011602 */
[----:B------:R-:W-:Y:S02]  /*1dcb70*/  SHF.R.U32.HI R3, RZ, 0x8, R3 ;  /* 0x00000008ff037819 */ /* 0x000fe40000011603 */
[----:B------:R-:W-:-:S02]  /*1dcb80*/  LOP3.LUT R8, R8, 0xffff, RZ, 0xc0, !PT ;  /* 0x0000ffff08087812 */ /* 0x000fc400078ec0ff */
[----:B------:R-:W-:Y:S02]  /*1dcb90*/  LOP3.LUT R2, R2, 0xffff, RZ, 0xc0, !PT ;  /* 0x0000ffff02027812 */ /* 0x000fe400078ec0ff */
[----:B------:R-:W-:Y:S02]  /*1dcba0*/  LOP3.LUT R3, R3, 0xffff, RZ, 0xc0, !PT ;  /* 0x0000ffff03037812 */ /* 0x000fe400078ec0ff */
[----:B------:R-:W-:Y:S02]  /*1dcbb0*/  PRMT R8, R8, 0x3340, R0 ;  /* 0x0000334008087816 */ /* 0x000fe40000000000 */
[----:B------:R-:W-:-:S03]  /*1dcbc0*/  PRMT R3, R2, 0x3340, R3 ;  /* 0x0000334002037816 */ /* 0x000fc60000000003 */
[----:B------:R-:W-:Y:S01]  /*1dcbd0*/  STL [R1+0x54], R8 ;  /* 0x0000540801007387 */ /* 0x000fe20000100800 */
[----:B---3--:R-:W-:-:S03]  /*1dcbe0*/  LOP3.LUT R35, R35, 0xffff, RZ, 0xc0, !PT ;  /* 0x0000ffff23237812 */ /* 0x008fc600078ec0ff */
[----:B------:R0:W-:Y:S01]  /*1dcbf0*/  STL [R1+0x610], R3 ;  /* 0x0006100301007387 */ /* 0x0001e20000100800 */
[----:B------:R-:W-:Y:S02]  /*1dcc00*/  LOP3.LUT R2, R33, 0xffff, RZ, 0xc0, !PT ;  /* 0x0000ffff21027812 */ /* 0x000fe400078ec0ff */
[----:B0-----:R-:W-:Y:S01]  /*1dcc10*/  LOP3.LUT R3, R34, 0xffff, RZ, 0xc0, !PT ;  /* 0x0000ffff22037812 */ /* 0x001fe200078ec0ff */
[----:B------:R-:W-:Y:S01]  /*1dcc20*/  VIADD R34, R6, UR6 ;  /* 0x0000000606227c36 */ /* 0x000fe20008000000 */
[----:B------:R-:W-:Y:S01]  /*1dcc30*/  PRMT R8, R35, 0x3340, R0 ;  /* 0x0000334023087816 */ /* 0x000fe20000000000 */
[----:B------:R-:W0:Y:S01]  /*1dcc40*/  LDCU UR6, c[0x0][0x3b8] ;  /* 0x00007700ff0677ac */ /* 0x000e220008000800 */
[----:B------:R-:W-:Y:S02]  /*1dcc50*/  PRMT R6, R2, 0x3340, R3 ;  /* 0x0000334002067816 */ /* 0x000fe40000000003 */
[----:B------:R-:W-:Y:S02]  /*1dcc60*/  SHF.R.S32.HI R50, RZ, 0x1f, R34 ;  /* 0x0000001fff327819 */ /* 0x000fe40000011422 */
[----:B------:R-:W-:-:S02]  /*1dcc70*/  IADD3 R48, P1, PT, R34, R20, RZ ;  /* 0x0000001422307210 */ /* 0x000fc40007f3e0ff */
[----:B------:R-:W-:-:S03]  /*1dcc80*/  PRMT R6, R6, 0x5410, R8 ;  /* 0x0000541006067816 */ /* 0x000fc60000000008 */
[----:B------:R-:W-:Y:S01]  /*1dcc90*/  IMAD.X R49, R50, 0x1, R19, P1 ;  /* 0x0000000132317824 */ /* 0x000fe200008e0613 */
[----:B------:R-:W-:Y:S01]  /*1dcca0*/  SHF.R.U32.HI R5, RZ, 0x8, R5 ;  /* 0x00000008ff057819 */ /* 0x000fe20000011605 */
[----:B------:R1:W-:Y:S04]  /*1dccb0*/  STL [R1+0x85b4], R6 ;  /* 0x0085b40601007387 */ /* 0x0003e80000100800 */
[----:B------:R-:W3:Y:S01]  /*1dccc0*/  LDL.LU R33, [R1+0x370] ;  /* 0x0003700001217983 */ /* 0x000ee20000300800 */
[----:B------:R-:W-:-:S03]  /*1dccd0*/  LOP3.LUT R5, R5, 0xffff, RZ, 0xc0, !PT ;  /* 0x0000ffff05057812 */ /* 0x000fc600078ec0ff */
[----:B------:R-:W-:Y:S01]  /*1dcce0*/  STL.64 [R1+0x1300], R48 ;  /* 0x0013003001007387 */ /* 0x000fe20000100a00 */
[----:B------:R-:W-:-:S03]  /*1dccf0*/  SHF.R.U32.HI R2, RZ, 0x8, R2 ;  /* 0x00000008ff027819 */ /* 0x000fc60000011602 */
[----:B------:R-:W3:Y:S01]  /*1dcd00*/  LDL.LU R51, [R1+0x274] ;  /* 0x0002740001337983 */ /* 0x000ee20000300800 */
[----:B------:R-:W-:Y:S02]  /*1dcd10*/  SHF.R.U32.HI R3, RZ, 0x8, R3 ;  /* 0x00000008ff037819 */ /* 0x000fe40000011603 */
[----:B-1----:R-:W-:Y:S02]  /*1dcd20*/  PRMT R6, R5, 0x3340, R0 ;  /* 0x0000334005067816 */ /* 0x002fe40000000000 */
[----:B------:R-:W-:Y:S02]  /*1dcd30*/  LOP3.LUT R2, R2, 0xffff, RZ, 0xc0, !PT ;  /* 0x0000ffff02027812 */ /* 0x000fe400078ec0ff */
[----:B------:R-:W-:Y:S01]  /*1dcd40*/  LOP3.LUT R3, R3, 0xffff, RZ, 0xc0, !PT ;  /* 0x0000ffff03037812 */ /* 0x000fe200078ec0ff */
[----:B------:R4:W-:Y:S03]  /*1dcd50*/  STL [R1+0x58], R6 ;  /* 0x0000580601007387 */ /* 0x0009e60000100800 */
[----:B------:R-:W-:-:S02]  /*1dcd60*/  PRMT R5, R2, 0x3340, R3 ;  /* 0x0000334002057816 */ /* 0x000fc40000000003 */
[----:B------:R-:W-:Y:S02]  /*1dcd70*/  LOP3.LUT R2, R32, 0xffff, RZ, 0xc0, !PT ;  /* 0x0000ffff20027812 */ /* 0x000fe400078ec0ff */
[----:B------:R-:W3:Y:S02]  /*1dcd80*/  LDL.LU R32, [R1+0x8730] ;  /* 0x0087300001207983 */ /* 0x000ee40000300800 */
[----:B------:R-:W-:Y:S02]  /*1dcd90*/  PRMT R36, R2, 0x3340, R0 ;  /* 0x0000334002247816 */ /* 0x000fe40000000000 */
[----:B--2---:R-:W-:Y:S02]  /*1dcda0*/  LOP3.LUT R3, R44, 0xffff, RZ, 0xc0, !PT ;  /* 0x0000ffff2c037812 */ /* 0x004fe400078ec0ff */
[----:B------:R-:W-:-:S05]  /*1dcdb0*/  IADD3 R44, P1, PT, R34, R10, RZ ;  /* 0x0000000a222c7210 */ /* 0x000fca0007f3e0ff */
[----:B------:R-:W-:Y:S01]  /*1dcdc0*/  IMAD.X R45, R50, 0x1, R9, P1 ;  /* 0x00000001322d7824 */ /* 0x000fe200008e0609 */
[----:B----4-:R-:W-:-:S04]  /*1dcdd0*/  LOP3.LUT R6, R43, 0xffff, RZ, 0xc0, !PT ;  /* 0x0000ffff2b067812 */ /* 0x010fc800078ec0ff */
[----:B------:R-:W-:-:S04]  /*1dcde0*/  PRMT R8, R3, 0x3340, R6 ;  /* 0x0000334003087816 */ /* 0x000fc80000000006 */
[----:B------:R-:W-:-:S05]  /*1dcdf0*/  PRMT R8, R8, 0x5410, R36 ;  /* 0x0000541008087816 */ /* 0x000fca0000000024 */
[----:B------:R-:W-:Y:S04]  /*1dce00*/  STL [R1+0x2488], R8 ;  /* 0x0024880801007387 */ /* 0x000fe80000100800 */
[----:B------:R-:W2:Y:S04]  /*1dce10*/  LDL.LU R47, [R1+0x724] ;  /* 0x00072400012f7983 */ /* 0x000ea80000300800 */
[----:B------:R-:W4:Y:S04]  /*1dce20*/  LDL.LU R48, [R1+0x56c] ;  /* 0x00056c0001307983 */ /* 0x000f280000300800 */
[----:B------:R1:W-:Y:S04]  /*1dce30*/  STL.64 [R1+0x12f0], R44 ;  /* 0x0012f02c01007387 */ /* 0x0003e80000100a00 */
[----:B------:R-:W4:Y:S04]  /*1dce40*/  LDL.LU R43, [R1+0x6c8] ;  /* 0x0006c800012b7983 */ /* 0x000f280000300800 */
[----:B------:R-:W4:Y:S04]  /*1dce50*/  LDL.LU R38, [R1+0x734] ;  /* 0x0007340001267983 */ /* 0x000f280000300800 */
[----:B------:R-:W4:Y:S04]  /*1dce60*/  LDL.LU R36, [R1+0x4f8] ;  /* 0x0004f80001247983 */ /* 0x000f280000300800 */
        /* <DEDUP_REMOVED lines=8> */
[--C-:B------:R-:W-:Y:S02]  /*1dcef0*/  PRMT R3, R2, 0x3340, R0.reuse ;  /* 0x0000334002037816 */ /* 0x100fe40000000000 */
[----:B---3--:R-:W-:Y:S02]  /*1dcf00*/  LOP3.LUT R2, R33, 0xffff, RZ, 0xc0, !PT ;  /* 0x0000ffff21027812 */ /* 0x008fe400078ec0ff */
[----:B------:R-:W-:Y:S01]  /*1dcf10*/  LOP3.LUT R33, R46, 0xffff, RZ, 0xc0, !PT ;  /* 0x0000ffff2e217812 */ /* 0x000fe200078ec0ff */
[----:B------:R1:W-:Y:S03]  /*1dcf20*/  STL [R1+0x5c], R3 ;  /* 0x00005c0301007387 */ /* 0x0003e60000100800 */
[----:B------:R-:W-:Y:S01]  /*1dcf30*/  PRMT R45, R33, 0x3340, R0 ;  /* 0x00003340212d7816 */ /* 0x000fe20000000000 */
[----:B------:R-:W3:Y:S01]  /*1dcf40*/  LDL.LU R46, [R1+0x872c] ;  /* 0x00872c00012e7983 */ /* 0x000ee20000300800 */
[----:B-1----:R-:W-:-:S04]  /*1dcf50*/  LOP3.LUT R3, R51, 0xffff, RZ, 0xc0, !PT ;  /* 0x0000ffff33037812 */ /* 0x002fc800078ec0ff */
[----:B------:R-:W-:-:S04]  /*1dcf60*/  PRMT R6, R2, 0x3340, R3 ;  /* 0x0000334002067816 */ /* 0x000fc80000000003 */
[----:B------:R-:W-:Y:S01]  /*1dcf70*/  PRMT R6, R6, 0x5410, R45 ;  /* 0x0000541006067816 */ /* 0x000fe2000000002d */
[----:B------:R-:W-:Y:S01]  /*1dcf80*/  STL [R1+0x85b8], R33 ;  /* 0x0085b82101007387 */ /* 0x000fe20000100800 */
[----:B------:R-:W-:Y:S02]  /*1dcf90*/  SHF.R.U32.HI R2, RZ, 0x8, R2 ;  /* 0x00000008ff027819 */ /* 0x000fe40000011602 */
[----:B------:R-:W-:Y:S01]  /*1dcfa0*/  SHF.R.U32.HI R3, RZ, 0x8, R3 ;  /* 0x00000008ff037819 */ /* 0x000fe20000011603 */
[----:B------:R1:W-:Y:S01]  /*1dcfb0*/  STL [R1+0x2cf4], R6 ;  /* 0x002cf40601007387 */ /* 0x0003e20000100800 */
[----:B------:R-:W-:Y:S02]  /*1dcfc0*/  IADD3 R52, P1, PT, R34, R18, RZ ;  /* 0x0000001222347210 */ /* 0x000fe40007f3e0ff */
[----:B------:R-:W-:Y:S02]  /*1dcfd0*/  LOP3.LUT R2, R2, 0xffff, RZ, 0xc0, !PT ;  /* 0x0000ffff02027812 */ /* 0x000fe400078ec0ff */
[----:B------:R-:W-:-:S02]  /*1dcfe0*/  LOP3.LUT R3, R3, 0xffff, RZ, 0xc0, !PT ;  /* 0x0000ffff03037812 */ /* 0x000fc400078ec0ff */
[----:B-1----:R-:W-:Y:S01]  /*1dcff0*/  SHF.R.U32.HI R6, RZ, 0x8, R35 ;  /* 0x00000008ff067819 */ /* 0x002fe20000011623 */
[----:B------:R-:W-:-:S03]  /*1dd000*/  IMAD.X R53, R50, 0x1, R17, P1 ;  /* 0x0000000132357824 */ /* 0x000fc600008e0611 */
[----:B------:R-:W-:Y:S02]  /*1dd010*/  LOP3.LUT R6, R6, 0xffff, RZ, 0xc0, !PT ;  /* 0x0000ffff06067812 */ /* 0x000fe400078ec0ff */
[----:B------:R-:W-:Y:S02]  /*1dd020*/  PRMT R35, R2, 0x3340, R3 ;  /* 0x0000334002237816 */ /* 0x000fe40000000003 */
[----:B------:R-:W-:Y:S01]  /*1dd030*/  PRMT R6, R6, 0x3340, R0 ;  /* 0x0000334006067816 */ /* 0x000fe20000000000 */
[----:B------:R1:W-:Y:S04]  /*1dd040*/  STL.64 [R1+0x12f8], R52 ;  /* 0x0012f83401007387 */ /* 0x0003e80000100a00 */
[----:B------:R-:W-:Y:S04]  /*1dd050*/  STL [R1+0x8464], R35 ;  /* 0x0084642301007387 */ /* 0x000fe80000100800 */
[----:B------:R4:W-:Y:S04]  /*1dd060*/  STL [R1+0x7c], R6 ;  /* 0x00007c0601007387 */ /* 0x0009e80000100800 */
[----:B-1----:R-:W3:Y:S04]  /*1dd070*/  LDL.LU R52, [R1+0x764] ;  /* 0x0007640001347983 */ /* 0x002ee80000300800 */
[----:B------:R-:W3:Y:S01]  /*1dd080*/  LDL.LU R49, [R1+0x508] ;  /* 0x0005080001317983 */ /* 0x000ee20000300800 */
[----:B--2---:R-:W-:-:S03]  /*1dd090*/  LOP3.LUT R45, R47, 0xffff, RZ, 0xc0, !PT ;  /* 0x0000ffff2f2d7812 */ /* 0x004fc600078ec0ff */
[----:B------:R-:W2:Y:S01]  /*1dd0a0*/  LDL.LU R47, [R1+0x678] ;  /* 0x00067800012f7983 */ /* 0x000ea20000300800 */
[----:B----4-:R-:W-:-:S03]  /*1dd0b0*/  LOP3.LUT R6, R38, 0xffff, RZ, 0xc0, !PT ;  /* 0x0000ffff26067812 */ /* 0x010fc600078ec0ff */
[----:B------:R-:W4:Y:S01]  /*1dd0c0*/  LDL.LU R38, [R1+0x428] ;  /* 0x0004280001267983 */ /* 0x000f220000300800 */
[----:B------:R-:W-:Y:S02]  /*1dd0d0*/  LOP3.LUT R2, R48, 0xffff, RZ, 0xc0, !PT ;  /* 0x0000ffff30027812 */ /* 0x000fe400078ec0ff */
[----:B------:R-:W-:Y:S02]  /*1dd0e0*/  LOP3.LUT R43, R43, 0xffff, RZ, 0xc0, !PT ;  /* 0x0000ffff2b2b7812 */ /* 0x000fe400078ec0ff */
[----:B------:R-:W-:Y:S02]  /*1dd0f0*/  LOP3.LUT R3, R36, 0xffff, RZ, 0xc0, !PT ;  /* 0x0000ffff24037812 */ /* 0x000fe400078ec0ff */
[----:B------:R-:W-:Y:S02]  /*1dd100*/  PRMT R36, R2, 0x3340, R0 ;  /* 0x0000334002247816 */ /* 0x000fe40000000000 */
[----:B------:R-:W-:Y:S02]  /*1dd110*/  PRMT R35, R45, 0x3340, R43 ;  /* 0x000033402d237816 */ /* 0x000fe4000000002b */
[----:B------:R-:W-:-:S02]  /*1dd120*/  LOP3.LUT R33, R44, 0xffff, RZ, 0xc0, !PT ;  /* 0x0000ffff2c217812 */ /* 0x000fc400078ec0ff */
[----:B------:R-:W-:Y:S02]  /*1dd130*/  PRMT R44, R35, 0x5410, R36 ;  /* 0x00005410232c7816 */ /* 0x000fe40000000024 */
[----:B------:R-:W-:Y:S01]  /*1dd140*/  PRMT R48, R3, 0x3340, R0 ;  /* 0x0000334003307816 */ /* 0x000fe20000000000 */
[----:B------:R-:W3:Y:S01]  /*1dd150*/  LDL.LU R36, [R1+0x200] ;  /* 0x0002000001247983 */ /* 0x000ee20000300800 */
[----:B------:R-:W-:-:S03]  /*1dd160*/  PRMT R35, R6, 0x3340, R33 ;  /* 0x0000334006237816 */ /* 0x000fc60000000021 */
[----:B------:R1:W-:Y:S01]  /*1dd170*/  STL [R1+0x85bc], R44 ;  /* 0x0085bc2c01007387 */ /* 0x0003e20000100800 */
[----:B------:R-:W-:-:S03]  /*1dd180*/  PRMT R51, R35, 0x5410, R48 ;  /* 0x0000541023337816 */ /* 0x000fc60000000030 */
[----:B------:R-:W3:Y:S01]  /*1dd190*/  LDL.LU R48, [R1+0x318] ;  /* 0x0003180001307983 */ /* 0x000ee20000300800 */
[----:B------:R-:W-:Y:S02]  /*1dd1a0*/  IADD3 R54, P1, PT, R34, R12, RZ ;  /* 0x0000000c22367210 */ /* 0x000fe40007f3e0ff */
[----:B------:R-:W-:Y:S02]  /*1dd1b0*/  SHF.R.U32.HI R6, RZ, 0x8, R6 ;  /* 0x00000008ff067819 */ /* 0x000fe40000011606 */
[----:B------:R-:W-:Y:S01]  /*1dd1c0*/  SHF.R.U32.HI R33, RZ, 0x8, R33 ;  /* 0x00000008ff217819 */ /* 0x000fe20000011621 */
[----:B------:R-:W-:Y:S01]  /*1dd1d0*/  IMAD.X R55, R50, 0x1, R11, P1 ;  /* 0x0000000132377824 */ /* 0x000fe200008e060b */
[----:B------:R-:W-:Y:S02]  /*1dd1e0*/  SHF.R.U32.HI R3, RZ, 0x8, R3 ;  /* 0x00000008ff037819 */ /* 0x000fe40000011603 */
[----:B------:R-:W-:Y:S02]  /*1dd1f0*/  SHF.R.U32.HI R2, RZ, 0x8, R2 ;  /* 0x00000008ff027819 */ /* 0x000fe40000011602 */
[----:B------:R-:W-:-:S02]  /*1dd200*/  LOP3.LUT R6, R6, 0xffff, RZ, 0xc0, !PT ;  /* 0x0000ffff06067812 */ /* 0x000fc400078ec0ff */
[----:B------:R-:W-:Y:S02]  /*1dd210*/  LOP3.LUT R33, R33, 0xffff, RZ, 0xc0, !PT ;  /* 0x0000ffff21217812 */ /* 0x000fe400078ec0ff */
[----:B-1----:R-:W-:Y:S02]  /*1dd220*/  IADD3 R44, P1, PT, R34, R22, RZ ;  /* 0x00000016222c7210 */ /* 0x002fe40007f3e0ff */
[----:B------:R-:W-:Y:S02]  /*1dd230*/  LOP3.LUT R3, R3, 0xffff, RZ, 0xc0, !PT ;  /* 0x0000ffff03037812 */ /* 0x000fe400078ec0ff */
[----:B------:R-:W-:Y:S02]  /*1dd240*/  SHF.R.U32.HI R35, RZ, 0x8, R45 ;  /* 0x00000008ff237819 */ /* 0x000fe4000001162d */
[----:B------:R-:W-:Y:S02]  /*1dd250*/  SHF.R.U32.HI R43, RZ, 0x8, R43 ;  /* 0x00000008ff2b7819 */ /* 0x000fe4000001162b */
[----:B------:R-:W-:Y:S01]  /*1dd260*/  LOP3.LUT R2, R2, 0xffff, RZ, 0xc0, !PT ;  /* 0x0000ffff02027812 */ /* 0x000fe200078ec0ff */
[----:B------:R-:W-:Y:S01]  /*1dd270*/  IMAD.X R45, R50, 0x1, R21, P1 ;  /* 0x00000001322d7824 */ /* 0x000fe200008e0615 */
[----:B------:R-:W-:Y:S01]  /*1dd280*/  PRMT R6, R6, 0x3340, R33 ;  /* 0x0000334006067816 */ /* 0x000fe20000000021 */
[----:B------:R-:W-:Y:S01]  /*1dd290*/  STL [R1+0x85c0], R51 ;  /* 0x0085c03301007387 */ /* 0x000fe20000100800 */
[----:B------:R-:W-:-:S02]  /*1dd2a0*/  PRMT R3, R3, 0x3340, R0 ;  /* 0x0000334003037816 */ /* 0x000fc40000000000 */
[----:B------:R-:W-:Y:S01]  /*1dd2b0*/  LOP3.LUT R35, R35, 0xffff, RZ, 0xc0, !PT ;  /* 0x0000ffff23237812 */ /* 0x000fe200078ec0ff */
[----:B------:R-:W-:Y:S01]  /*1dd2c0*/  STL.64 [R1+0x12e0], R54 ;  /* 0x0012e03601007387 */ /* 0x000fe20000100a00 */
[----:B------:R-:W-:Y:S02]  /*1dd2d0*/  LOP3.LUT R43, R43, 0xffff, RZ, 0xc0, !PT ;  /* 0x0000ffff2b2b7812 */ /* 0x000fe400078ec0ff */
[----:B------:R-:W-:Y:S01]  /*1dd2e0*/  PRMT R2, R2, 0x3340, R0 ;  /* 0x0000334002027816 */ /* 0x000fe20000000000 */
[----:B------:R-:W-:Y:S01]  /*1dd2f0*/  STL [R1+0x5fc], R6 ;  /* 0x0005fc0601007387 */ /* 0x000fe20000100800 */
[----:B------:R-:W-:-:S03]  /*1dd300*/  PRMT R43, R35, 0x3340, R43 ;  /* 0x00003340232b7816 */ /* 0x000fc6000000002b */
[----:B------:R-:W-:Y:S04]  /*1dd310*/  STL.64 [R1+0x12e8], R44 ;  /* 0x0012e82c01007387 */ /* 0x000fe80000100a00 */
[----:B------:R4:W-:Y:S04]  /*1dd320*/  STL [R1+0x8c], R3 ;  /* 0x00008c0301007387 */ /* 0x0009e80000100800 */
[----:B------:R1:W-:Y:S01]  /*1dd330*/  STL [R1+0x6c], R2 ;  /* 0x00006c0201007387 */ /* 0x0003e20000100800 */
[----:B--2---:R-:W-:-:S03]  /*1dd340*/  LOP3.LUT R35, R47, 0xffff, RZ, 0xc0, !PT ;  /* 0x0000ffff2f237812 */ /* 0x004fc600078ec0ff */
[----:B------:R-:W2:Y:S01]  /*1dd350*/  LDL.LU R47, [R1+0x430] ;  /* 0x00043000012f7983 */ /* 0x000ea20000300800 */
[----:B----4-:R-:W-:-:S03]  /*1dd360*/  LOP3.LUT R3, R38, 0xffff, RZ, 0xc0, !PT ;  /* 0x0000ffff26037812 */ /* 0x010fc600078ec0ff */
[----:B------:R-:W4:Y:S01]  /*1dd370*/  LDL.LU R38, [R1+0x31c] ;  /* 0x00031c0001267983 */ /* 0x000f220000300800 */
[----:B---3--:R-:W-:Y:S02]  /*1dd380*/  LOP3.LUT R33, R52, 0xffff, RZ, 0xc0, !PT ;  /* 0x0000ffff34217812 */ /* 0x008fe400078ec0ff */
[----:B------:R-:W-:-:S04]  /*1dd390*/  LOP3.LUT R53, R49, 0xffff, RZ, 0xc0, !PT ;  /* 0x0000ffff31357812 */ /* 0x000fc800078ec0ff */
[----:B------:R-:W-:Y:S02]  /*1dd3a0*/  PRMT R44, R53, 0x3340, R0 ;  /* 0x00003340352c7816 */ /* 0x000fe40000000000 */
[----:B-1----:R-:W-:Y:S02]  /*1dd3b0*/  LOP3.LUT R2, R36, 0xffff, RZ, 0xc0, !PT ;  /* 0x0000ffff24027812 */ /* 0x002fe400078ec0ff */
[----:B------:R-:W-:Y:S02]  /*1dd3c0*/  PRMT R36, R33, 0x3340, R35 ;  /* 0x0000334021247816 */ /* 0x000fe40000000023 */
[----:B------:R-:W-:Y:S02]  /*1dd3d0*/  LOP3.LUT R6, R48, 0xffff, RZ, 0xc0, !PT ;  /* 0x0000ffff30067812 */ /* 0x000fe400078ec0ff */
[----:B------:R-:W-:Y:S02]  /*1dd3e0*/  PRMT R45, R36, 0x5410, R44 ;  /* 0x00005410242d7816 */ /* 0x000fe4000000002c */
[----:B------:R-:W-:-:S02]  /*1dd3f0*/  PRMT R44, R2, 0x3340, R0 ;  /* 0x00003340022c7816 */ /* 0x000fc40000000000 */
[----:B------:R-:W-:-:S04]  /*1dd400*/  PRMT R36, R3, 0x3340, R6 ;  /* 0x0000334003247816 */ /* 0x000fc80000000006 */
[----:B------:R-:W-:Y:S02]  /*1dd410*/  PRMT R36, R36, 0x5410, R44 ;  /* 0x0000541024247816 */ /* 0x000fe4000000002c */
[----:B------:R-:W-:Y:S01]  /*1dd420*/  IADD3 R44, P1, PT, R34, R24, RZ ;  /* 0x00000018222c7210 */ /* 0x000fe20007f3e0ff */
[----:B------:R-:W-:Y:S01]  /*1dd430*/  STL [R1+0x85c4], R53 ;  /* 0x0085c43501007387 */ /* 0x000fe20000100800 */
[----:B------:R-:W-:Y:S02]  /*1dd440*/  SHF.R.U32.HI R33, RZ, 0x8, R33 ;  /* 0x00000008ff217819 */ /* 0x000fe40000011621 */
[----:B------:R-:W-:Y:S01]  /*1dd450*/  SHF.R.U32.HI R35, RZ, 0x8, R35 ;  /* 0x00000008ff237819 */ /* 0x000fe20000011623 */
[----:B------:R1:W-:Y:S01]  /*1dd460*/  STL [R1+0x2cf0], R45 ;  /* 0x002cf02d01007387 */ /* 0x0003e20000100800 */
[----:B------:R-:W-:Y:S02]  /*1dd470*/  SHF.R.U32.HI R3, RZ, 0x8, R3 ;  /* 0x00000008ff037819 */ /* 0x000fe40000011603 */
[----:B------:R-:W-:-:S02]  /*1dd480*/  SHF.R.U32.HI R6, RZ, 0x8, R6 ;  /* 0x00000008ff067819 */ /* 0x000fc40000011606 */
[----:B------:R-:W-:Y:S02]  /*1dd490*/  LOP3.LUT R33, R33, 0xffff, RZ, 0xc0, !PT ;  /* 0x0000ffff21217812 */ /* 0x000fe400078ec0ff */
[----:B------:R-:W-:Y:S01]  /*1dd4a0*/  LOP3.LUT R35, R35, 0xffff, RZ, 0xc0, !PT ;  /* 0x0000ffff23237812 */ /* 0x000fe200078ec0ff */
[----:B-1----:R-:W-:Y:S01]  /*1dd4b0*/  IMAD.X R45, R50, 0x1, R23, P1 ;  /* 0x00000001322d7824 */ /* 0x002fe200008e0617 */
[----:B------:R-:W-:Y:S01]  /*1dd4c0*/  LOP3.LUT R3, R3, 0xffff, RZ, 0xc0, !PT ;  /* 0x0000ffff03037812 */ /* 0x000fe200078ec0ff */
[----:B------:R-:W-:Y:S01]  /*1dd4d0*/  STL [R1+0x85c8], R36 ;  /* 0x0085c82401007387 */ /* 0x000fe20000100800 */
[----:B------:R-:W-:Y:S02]  /*1dd4e0*/  LOP3.LUT R6, R6, 0xffff, RZ, 0xc0, !PT ;  /* 0x0000ffff06067812 */ /* 0x000fe400078ec0ff */
[----:B------:R-:W-:Y:S01]  /*1dd4f0*/  SHF.R.U32.HI R2, RZ, 0x8, R2 ;  /* 0x00000008ff027819 */ /* 0x000fe20000011602 */
[----:B------:R-:W3:Y:S01]  /*1dd500*/  LDL.LU R49, [R1+0x3cc] ;  /* 0x0003cc0001317983 */ /* 0x000ee20000300800 */
[----:B------:R-:W-:-:S02]  /*1dd510*/  PRMT R48, R33, 0x3340, R35 ;  /* 0x0000334021307816 */ /* 0x000fc40000000023 */
[----:B------:R-:W-:Y:S01]  /*1dd520*/  PRMT R3, R3, 0x3340, R6 ;  /* 0x0000334003037816 */ /* 0x000fe20000000006 */
[----:B------:R1:W-:Y:S01]  /*1dd530*/  STL.64 [R1+0x12d0], R44 ;  /* 0x0012d02c01007387 */ /* 0x0003e20000100a00 */
[----:B------:R-:W-:-:S03]  /*1dd540*/  LOP3.LUT R2, R2, 0xffff, RZ, 0xc0, !PT ;  /* 0x0000ffff02027812 */ /* 0x000fc600078ec0ff */
[----:B------:R-:W-:Y:S01]  /*1dd550*/  STL [R1+0x8468], R48 ;  /* 0x0084683001007387 */ /* 0x000fe20000100800 */
[----:B-1----:R-:W-:-:S03]  /*1dd560*/  IADD3 R44, P1, PT, R34, R16, RZ ;  /* 0x00000010222c7210 */ /* 0x002fc60007f3e0ff */
[----:B------:R1:W-:Y:S02]  /*1dd570*/  STL [R1+0x52c], R3 ;  /* 0x00052c0301007387 */ /* 0x0003e40000100800 */
[----:B------:R-:W-:Y:S01]  /*1dd580*/  IMAD.X R45, R50, 0x1, R15, P1 ;  /* 0x00000001322d7824 */ /* 0x000fe200008e060f */
[----:B------:R-:W-:Y:S02]  /*1dd590*/  LOP3.LUT R33, R46, 0xffff, RZ, 0xc0, !PT ;  /* 0x0000ffff2e217812 */ /* 0x000fe400078ec0ff */
[----:B-1----:R-:W-:Y:S02]  /*1dd5a0*/  PRMT R3, R2, 0x3340, R0 ;  /* 0x0000334002037816 */ /* 0x002fe40000000000 */
[----:B------:R-:W-:Y:S04]  /*1dd5b0*/  STL.64 [R1+0x12d8], R44 ;  /* 0x0012d82c01007387 */ /* 0x000fe80000100a00 */
[----:B------:R4:W-:Y:S04]  /*1dd5c0*/  STL [R1+0x9c], R3 ;  /* 0x00009c0301007387 */ /* 0x0009e80000100800 */
[----:B------:R-:W3:Y:S01]  /*1dd5d0*/  LDL.LU R46, [R1+0x8728] ;  /* 0x00872800012e7983 */ /* 0x000ee20000300800 */
[----:B--2---:R-:W-:-:S03]  /*1dd5e0*/  LOP3.LUT R2, R47, 0xffff, RZ, 0xc0, !PT ;  /* 0x0000ffff2f027812 */ /* 0x004fc600078ec0ff */
[----:B------:R-:W2:Y:S01]  /*1dd5f0*/  LDL.LU R47, [R1+0x3c8] ;  /* 0x0003c800012f7983 */ /* 0x000ea20000300800 */
[----:B----4-:R-:W-:-:S03]  /*1dd600*/  LOP3.LUT R3, R38, 0xffff, RZ, 0xc0, !PT ;  /* 0x0000ffff26037812 */ /* 0x010fc600078ec0ff */
[----:B------:R-:W4:Y:S01]  /*1dd610*/  LDL.LU R38, [R1+0x294] ;  /* 0x0002940001267983 */ /* 0x000f220000300800 */
[--C-:B------:R-:W-:Y:S02]  /*1dd620*/  PRMT R6, R2, 0x3340, R3.reuse ;  /* 0x0000334002067816 */ /* 0x100fe40000000003 */
[----:B------:R-:W-:Y:S02]  /*1dd630*/  SHF.R.U32.HI R2, RZ, 0x8, R2 ;  /* 0x00000008ff027819 */ /* 0x000fe40000011602 */
[----:B------:R-:W-:Y:S02]  /*1dd640*/  SHF.R.U32.HI R3, RZ, 0x8, R3 ;  /* 0x00000008ff037819 */ /* 0x000fe40000011603 */
[----:B------:R-:W-:Y:S02]  /*1dd650*/  PRMT R35, R33, 0x3340, R0 ;  /* 0x0000334021237816 */ /* 0x000fe40000000000 */
[----:B------:R-:W-:Y:S02]  /*1dd660*/  IADD3 R44, P1, PT, R34, R14, RZ ;  /* 0x0000000e222c7210 */ /* 0x000fe40007f3e0ff */
[----:B------:R-:W-:-:S02]  /*1dd670*/  LOP3.LUT R2, R2, 0xffff, RZ, 0xc0, !PT ;  /* 0x0000ffff02027812 */ /* 0x000fc400078ec0ff */
[----:B------:R-:W-:Y:S01]  /*1dd680*/  LOP3.LUT R3, R3, 0xffff, RZ, 0xc0, !PT ;  /* 0x0000ffff03037812 */ /* 0x000fe200078ec0ff */
[----:B------:R-:W-:Y:S01]  /*1dd690*/  IMAD.X R45, R50, 0x1, R13, P1 ;  /* 0x00000001322d7824 */ /* 0x000fe200008e060d */
[----:B------:R-:W-:Y:S02]  /*1dd6a0*/  PRMT R59, R6, 0x5410, R35 ;  /* 0x00005410063b7816 */ /* 0x000fe40000000023 */
[----:B------:R-:W-:-:S03]  /*1dd6b0*/  PRMT R6, R2, 0x3340, R3 ;  /* 0x0000334002067816 */ /* 0x000fc60000000003 */
[----:B------:R-:W-:Y:S01]  /*1dd6c0*/  STL [R1+0x85cc], R59 ;  /* 0x0085cc3b01007387 */ /* 0x000fe20000100800 */
[----:B------:R-:W-:-:S03]  /*1dd6d0*/  LOP3.LUT R2, R30, 0xffff, RZ, 0xc0, !PT ;  /* 0x0000ffff1e027812 */ /* 0x000fc600078ec0ff */
[----:B------:R-:W-:Y:S04]  /*1dd6e0*/  STL.64 [R1+0x12c8], R44 ;  /* 0x0012c82c01007387 */ /* 0x000fe80000100a00 */
[----:B------:R1:W-:Y:S01]  /*1dd6f0*/  STL [R1+0x3d0], R6 ;  /* 0x0003d00601007387 */ /* 0x0003e20000100800 */
[----:B------:R-:W-:Y:S02]  /*1dd700*/  PRMT R36, R2, 0x3340, R0 ;  /* 0x0000334002247816 */ /* 0x000fe40000000000 */
[----:B------:R-:W-:Y:S01]  /*1dd710*/  SHF.R.U32.HI R2, RZ, 0x8, R2 ;  /* 0x00000008ff027819 */ /* 0x000fe20000011602 */
[----:B------:R-:W4:Y:S03]  /*1dd720*/  LDL.LU R30, [R1+0x8724] ;  /* 0x00872400011e7983 */ /* 0x000f260000300800 */
[----:B------:R-:W-:-:S02]  /*1dd730*/  LOP3.LUT R2, R2, 0xffff, RZ, 0xc0, !PT ;  /* 0x0000ffff02027812 */ /* 0x000fc400078ec0ff */
[----:B---3--:R-:W-:Y:S02]  /*1dd740*/  LOP3.LUT R3, R49, 0xffff, RZ, 0xc0, !PT ;  /* 0x0000ffff31037812 */ /* 0x008fe400078ec0ff */
[----:B------:R-:W-:Y:S02]  /*1dd750*/  PRMT R2, R2, 0x3340, R0 ;  /* 0x0000334002027816 */ /* 0x000fe40000000000 */
[----:B------:R-:W-:Y:S02]  /*1dd760*/  LOP3.LUT R56, R37, 0xffff, RZ, 0xc0, !PT ;  /* 0x0000ffff25387812 */ /* 0x000fe400078ec0ff */
[----:B-1----:R-:W-:-:S04]  /*1dd770*/  LOP3.LUT R6, R46, 0xffff, RZ, 0xc0, !PT ;  /* 0x0000ffff2e067812 */ /* 0x002fc800078ec0ff */
[--C-:B------:R-:W-:Y:S02]  /*1dd780*/  PRMT R35, R3, 0x3340, R6.reuse ;  /* 0x0000334003237816 */ /* 0x100fe40000000006 */
[----:B------:R-:W-:Y:S02]  /*1dd790*/  SHF.R.U32.HI R3, RZ, 0x8, R3 ;  /* 0x00000008ff037819 */ /* 0x000fe40000011603 */
[----:B------:R-:W-:Y:S02]  /*1dd7a0*/  SHF.R.U32.HI R6, RZ, 0x8, R6 ;  /* 0x00000008ff067819 */ /* 0x000fe40000011606 */
[----:B------:R-:W-:Y:S02]  /*1dd7b0*/  PRMT R46, R35, 0x5410, R36 ;  /* 0x00005410232e7816 */ /* 0x000fe40000000024 */
[----:B------:R-:W-:Y:S02]  /*1dd7c0*/  LOP3.LUT R3, R3, 0xffff, RZ, 0xc0, !PT ;  /* 0x0000ffff03037812 */ /* 0x000fe400078ec0ff */
[----:B------:R-:W-:Y:S01]  /*1dd7d0*/  LOP3.LUT R6, R6, 0xffff, RZ, 0xc0, !PT ;  /* 0x0000ffff06067812 */ /* 0x000fe200078ec0ff */
[----:B------:R1:W-:Y:S03]  /*1dd7e0*/  STL [R1+0x85d0], R46 ;  /* 0x0085d02e01007387 */ /* 0x0003e60000100800 */
[----:B------:R-:W-:Y:S01]  /*1dd7f0*/  PRMT R3, R3, 0x3340, R6 ;  /* 0x0000334003037816 */ /* 0x000fe20000000006 */
[----:B------:R-:W3:Y:S04]  /*1dd800*/  LDL.LU R58, [R1+0x7a0] ;  /* 0x0007a000013a7983 */ /* 0x000ee80000300800 */
[----:B------:R-:W3:Y:S04]  /*1dd810*/  LDL.LU R57, [R1+0x628] ;  /* 0x0006280001397983 */ /* 0x000ee80000300800 */
[----:B------:R-:W3:Y:S04]  /*1dd820*/  LDL.LU R54, [R1+0x710] ;  /* 0x0007100001367983 */ /* 0x000ee80000300800 */
[----:B------:R-:W-:Y:S04]  /*1dd830*/  STL [R1+0x21c], R3 ;  /* 0x00021c0301007387 */ /* 0x000fe80000100800 */
[----:B------:R-:W3:Y:S04]  /*1dd840*/  LDL.LU R37, [R1+0x8720] ;  /* 0x0087200001257983 */ /* 0x000ee80000300800 */
[----:B------:R2:W-:Y:S01]  /*1dd850*/  STL [R1+0xa8], R2 ;  /* 0x0000a80201007387 */ /* 0x0005e20000100800 */
[----:B0-----:R-:W-:Y:S01]  /*1dd860*/  VIADD R6, R34, UR6 ;  /* 0x0000000622067c36 */ /* 0x001fe20008000000 */
[----:B------:R-:W-:Y:S01]  /*1dd870*/  PRMT R35, R56, 0x3340, R0 ;  /* 0x0000334038237816 */ /* 0x000fe20000000000 */
[----:B------:R-:W0:Y:S03]  /*1dd880*/  LDCU UR6, c[0x0][0x3b8] ;  /* 0x00007700ff0677ac */ /* 0x000e260008000800 */
[----:B-1----:R-:W-:Y:S01]  /*1dd890*/  SHF.R.S32.HI R46, RZ, 0x1f, R6 ;  /* 0x0000001fff2e7819 */ /* 0x002fe20000011406 */
[----:B------:R-:W-:Y:S01]  /*1dd8a0*/  STL [R1+0x85d4], R56 ;  /* 0x0085d43801007387 */ /* 0x000fe20000100800 */
[----:B--2---:R-:W-:-:S02]  /*1dd8b0*/  LOP3.LUT R2, R47, 0xffff, RZ, 0xc0, !PT ;  /* 0x0000ffff2f027812 */ /* 0x004fc400078ec0ff */
[----:B----4-:R-:W-:-:S04]  /*1dd8c0*/  LOP3.LUT R3, R38, 0xffff, RZ, 0xc0, !PT ;  /* 0x0000ffff26037812 */ /* 0x010fc800078ec0ff */
[----:B------:R-:W-:-:S04]  /*1dd8d0*/  PRMT R34, R2, 0x3340, R3 ;  /* 0x0000334002227816 */ /* 0x000fc80000000003 */
[----:B------:R-:W-:Y:S02]  /*1dd8e0*/  PRMT R36, R34, 0x5410, R35 ;  /* 0x0000541022247816 */ /* 0x000fe40000000023 */
[----:B------:R-:W-:-:S03]  /*1dd8f0*/  IADD3 R34, P1, PT, R6, R20, RZ ;  /* 0x0000001406227210 */ /* 0x000fc60007f3e0ff */
[----:B------:R-:W-:Y:S02]  /*1dd900*/  STL [R1+0x2ce8], R36 ;  /* 0x002ce82401007387 */ /* 0x000fe40000100800 */
[----:B------:R-:W-:Y:S02]  /*1dd910*/  IMAD.X R35, R46, 0x1, R19, P1 ;  /* 0x000000012e237824 */ /* 0x000fe400008e0613 */
[----:B------:R-:W2:Y:S04]  /*1dd920*/  LDL.LU R55, [R1+0x7a8] ;  /* 0x0007a80001377983 */ /* 0x000ea80000300800 */
[----:B------:R-:W4:Y:S04]  /*1dd930*/  LDL.LU R50, [R1+0x634] ;  /* 0x0006340001327983 */ /* 0x000f280000300800 */
[----:B------:R1:W-:Y:S04]  /*1dd940*/  STL.64 [R1+0x12c0], R34 ;  /* 0x0012c02201007387 */ /* 0x0003e80000100a00 */
[----:B------:R-:W4:Y:S04]  /*1dd950*/  LDL.LU R49, [R1+0x71c] ;  /* 0x00071c0001317983 */ /* 0x000f280000300800 */
[----:B------:R-:W4:Y:S04]  /*1dd960*/  LDL.LU R38, [R1+0x7bc] ;  /* 0x0007bc0001267983 */ /* 0x000f280000300800 */
[----:B-1----:R-:W4:Y:S04]  /*1dd970*/  LDL.LU R34, [R1+0x51c] ;  /* 0x00051c0001227983 */ /* 0x002f280000300800 */
        /* <DEDUP_REMOVED lines=11> */
[----:B------:R-:W-:-:S05]  /*1dda30*/  IADD3 R44, P1, PT, R6, R10, RZ ;  /* 0x0000000a062c7210 */ /* 0x000fca0007f3e0ff */
[----:B------:R-:W-:Y:S01]  /*1dda40*/  IMAD.X R45, R46, 0x1, R9, P1 ;  /* 0x000000012e2d7824 */ /* 0x000fe200008e0609 */
[----:B---3--:R-:W-:Y:S02]  /*1dda50*/  LOP3.LUT R3, R58, 0xffff, RZ, 0xc0, !PT ;  /* 0x0000ffff3a037812 */ /* 0x008fe400078ec0ff */
[----:B------:R-:W-:Y:S02]  /*1dda60*/  LOP3.LUT R2, R57, 0xffff, RZ, 0xc0, !PT ;  /* 0x0000ffff39027812 */ /* 0x000fe400078ec0ff */
[----:B-1----:R-:W-:Y:S02]  /*1dda70*/  LOP3.LUT R33, R54, 0xffff, RZ, 0xc0, !PT ;  /* 0x0000ffff36217812 */ /* 0x002fe400078ec0ff */
[----:B------:R-:W-:Y:S02]  /*1dda80*/  PRMT R36, R2, 0x3340, R0 ;  /* 0x0000334002247816 */ /* 0x000fe40000000000 */
[----:B------:R-:W-:Y:S02]  /*1dda90*/  PRMT R35, R3, 0x3340, R33 ;  /* 0x0000334003237816 */ /* 0x000fe40000000021 */
[----:B------:R-:W-:-:S02]  /*1ddaa0*/  SHF.R.U32.HI R3, RZ, 0x8, R3 ;  /* 0x00000008ff037819 */ /* 0x000fc40000011603 */
[----:B------:R-:W-:Y:S02]  /*1ddab0*/  SHF.R.U32.HI R33, RZ, 0x8, R33 ;  /* 0x00000008ff217819 */ /* 0x000fe40000011621 */
[----:B------:R-:W-:Y:S02]  /*1ddac0*/  SHF.R.U32.HI R2, RZ, 0x8, R2 ;  /* 0x00000008ff027819 */ /* 0x000fe40000011602 */
[----:B------:R-:W-:Y:S02]  /*1ddad0*/  LOP3.LUT R3, R3, 0xffff, RZ, 0xc0, !PT ;  /* 0x0000ffff03037812 */ /* 0x000fe400078ec0ff */
[----:B------:R-:W-:Y:S02]  /*1ddae0*/  LOP3.LUT R33, R33, 0xffff, RZ, 0xc0, !PT ;  /* 0x0000ffff21217812 */ /* 0x000fe400078ec0ff */
[----:B------:R-:W-:Y:S02]  /*1ddaf0*/  PRMT R57, R35, 0x5410, R36 ;  /* 0x0000541023397816 */ /* 0x000fe40000000024 */
[----:B------:R-:W-:-:S02]  /*1ddb00*/  LOP3.LUT R2, R2, 0xffff, RZ, 0xc0, !PT ;  /* 0x0000ffff02027812 */ /* 0x000fc400078ec0ff */
[----:B------:R-:W-:Y:S01]  /*1ddb10*/  PRMT R33, R3, 0x3340, R33 ;  /* 0x0000334003217816 */ /* 0x000fe20000000021 */
[----:B------:R-:W-:Y:S01]  /*1ddb20*/  STL [R1+0x85d8], R57 ;  /* 0x0085d83901007387 */ /* 0x000fe20000100800 */
[----:B------:R-:W-:-:S03]  /*1ddb30*/  PRMT R3, R2, 0x3340, R0 ;  /* 0x0000334002037816 */ /* 0x000fc60000000000 */
[----:B------:R1:W-:Y:S04]  /*1ddb40*/  STL.64 [R1+0x12b8], R44 ;  /* 0x0012b82c01007387 */ /* 0x0003e80000100a00 */
[----:B------:R3:W-:Y:S04]  /*1ddb50*/  STL [R1+0x214], R33 ;  /* 0x0002142101007387 */ /* 0x0007e80000100800 */
[----:B------:R0:W-:Y:S04]  /*1ddb60*/  STL [R1+0xa0], R3 ;  /* 0x0000a00301007387 */ /* 0x0001e80000100800 */
[----:B------:R-:W4:Y:S04]  /*1ddb70*/  LDL.LU R60, [R1+0x438] ;  /* 0x00043800013c7983 */ /* 0x000f280000300800 */
[----:B------:R-:W4:Y:S04]  /*1ddb80*/  LDL.LU R58, [R1+0x330] ;  /* 0x00033000013a7983 */ /* 0x000f280000300800 */
[----:B------:R-:W4:Y:S01]  /*1ddb90*/  LDL.LU R54, [R1+0x7cc] ;  /* 0x0007cc0001367983 */ /* 0x000f220000300800 */
[----:B--2---:R-:W-:-:S02]  /*1ddba0*/  LOP3.LUT R36, R55, 0xffff, RZ, 0xc0, !PT ;  /* 0x0000ffff37247812 */ /* 0x004fc400078ec0ff */
[----:B----4-:R-:W-:Y:S02]  /*1ddbb0*/  LOP3.LUT R2, R50, 0xffff, RZ, 0xc0, !PT ;  /* 0x0000ffff32027812 */ /* 0x010fe400078ec0ff */
[----:B-1----:R-:W-:Y:S02]  /*1ddbc0*/  LOP3.LUT R44, R49, 0xffff, RZ, 0xc0, !PT ;  /* 0x0000ffff312c7812 */ /* 0x002fe400078ec0ff */
[----:B---3--:R-:W-:Y:S02]  /*1ddbd0*/  LOP3.LUT R33, R38, 0xffff, RZ, 0xc0, !PT ;  /* 0x0000ffff26217812 */ /* 0x008fe400078ec0ff */
[----:B------:R-:W-:Y:S02]  /*1ddbe0*/  PRMT R38, R2, 0x3340, R0 ;  /* 0x0000334002267816 */ /* 0x000fe40000000000 */
[----:B0-----:R-:W-:Y:S02]  /*1ddbf0*/  LOP3.LUT R3, R34, 0xffff, RZ, 0xc0, !PT ;  /* 0x0000ffff22037812 */ /* 0x001fe400078ec0ff */
[----:B------:R-:W-:-:S02]  /*1ddc00*/  PRMT R34, R36, 0x3340, R44 ;  /* 0x0000334024227816 */ /* 0x000fc4000000002c */
[----:B------:R-:W-:Y:S02]  /*1ddc10*/  LOP3.LUT R35, R47, 0xffff, RZ, 0xc0, !PT ;  /* 0x0000ffff2f237812 */ /* 0x000fe400078ec0ff */
[----:B------:R-:W-:Y:S02]  /*1ddc20*/  PRMT R55, R34, 0x5410, R38 ;  /* 0x0000541022377816 */ /* 0x000fe40000000026 */
[----:B------:R-:W-:Y:S01]  /*1ddc30*/  PRMT R34, R33, 0x3340, R35 ;  /* 0x0000334021227816 */ /* 0x000fe20000000023 */
[----:B------:R-:W2:Y:S01]  /*1ddc40*/  LDL.LU R38, [R1+0x528] ;  /* 0x0005280001267983 */ /* 0x000ea20000300800 */
[----:B------:R-:W-:-:S03]  /*1ddc50*/  PRMT R45, R3, 0x3340, R0 ;  /* 0x00003340032d7816 */ /* 0x000fc60000000000 */
[----:B------:R-:W-:Y:S01]  /*1ddc60*/  STL [R1+0x85dc], R55 ;  /* 0x0085dc3701007387 */ /* 0x000fe20000100800 */
[----:B------:R-:W-:-:S03]  /*1ddc70*/  PRMT R49, R34, 0x5410, R45 ;  /* 0x0000541022317816 */ /* 0x000fc6000000002d */
[----:B------:R-:W3:Y:S01]  /*1ddc80*/  LDL.LU R34, [R1+0x6cc] ;  /* 0x0006cc0001227983 */ /* 0x000ee20000300800 */
[----:B------:R-:W-:Y:S02]  /*1ddc90*/  IADD3 R50, P1, PT, R6, R18, RZ ;  /* 0x0000001206327210 */ /* 0x000fe40007f3e0ff */
[----:B------:R-:W-:Y:S02]  /*1ddca0*/  SHF.R.U32.HI R36, RZ, 0x8, R36 ;  /* 0x00000008ff247819 */ /* 0x000fe40000011624 */
[----:B------:R-:W-:Y:S01]  /*1ddcb0*/  SHF.R.U32.HI R44, RZ, 0x8, R44 ;  /* 0x00000008ff2c7819 */ /* 0x000fe2000001162c */
[----:B------:R-:W-:Y:S01]  /*1ddcc0*/  IMAD.X R51, R46, 0x1, R17, P1 ;  /* 0x000000012e337824 */ /* 0x000fe200008e0611 */
[----:B------:R-:W-:Y:S02]  /*1ddcd0*/  LOP3.LUT R36, R36, 0xffff, RZ, 0xc0, !PT ;  /* 0x0000ffff24247812 */ /* 0x000fe400078ec0ff */
[----:B------:R-:W-:Y:S01]  /*1ddce0*/  LOP3.LUT R44, R44, 0xffff, RZ, 0xc0, !PT ;  /* 0x0000ffff2c2c7812 */ /* 0x000fe200078ec0ff */
[----:B------:R-:W-:Y:S01]  /*1ddcf0*/  STL [R1+0x85e0], R49 ;  /* 0x0085e03101007387 */ /* 0x000fe20000100800 */
[----:B------:R-:W-:-:S03]  /*1ddd00*/  SHF.R.U32.HI R3, RZ, 0x8, R3 ;  /* 0x00000008ff037819 */ /* 0x000fc60000011603 */
[----:B------:R0:W-:Y:S01]  /*1ddd10*/  STL.64 [R1+0x12b0], R50 ;  /* 0x0012b03201007387 */ /* 0x0001e20000100a00 */
[----:B------:R-:W-:Y:S02]  /*1ddd20*/  SHF.R.U32.HI R2, RZ, 0x8, R2 ;  /* 0x00000008ff027819 */ /* 0x000fe40000011602 */
[----:B------:R-:W-:Y:S02]  /*1ddd30*/  LOP3.LUT R3, R3, 0xffff, RZ, 0xc0, !PT ;  /* 0x0000ffff03037812 */ /* 0x000fe400078ec0ff */
[----:B------:R-:W-:Y:S02]  /*1ddd40*/  LOP3.LUT R2, R2, 0xffff, RZ, 0xc0, !PT ;  /* 0x0000ffff02027812 */ /* 0x000fe400078ec0ff */
[----:B0-----:R-:W-:Y:S02]  /*1ddd50*/  PRMT R50, R36, 0x3340, R44 ;  /* 0x0000334024327816 */ /* 0x001fe4000000002c */
[----:B------:R-:W-:Y:S02]  /*1ddd60*/  IADD3 R44, P1, PT, R6, R12, RZ ;  /* 0x0000000c062c7210 */ /* 0x000fe40007f3e0ff */
[----:B------:R-:W-:-:S03]  /*1ddd70*/  PRMT R3, R3, 0x3340, R0 ;  /* 0x0000334003037816 */ /* 0x000fc60000000000 */
[----:B------:R-:W-:Y:S01]  /*1ddd80*/  IMAD.X R45, R46, 0x1, R11, P1 ;  /* 0x000000012e2d7824 */ /* 0x000fe200008e060b */
[----:B------:R-:W-:Y:S01]  /*1ddd90*/  PRMT R2, R2, 0x3340, R0 ;  /* 0x0000334002027816 */ /* 0x000fe20000000000 */
[----:B------:R-:W-:Y:S04]  /*1ddda0*/  STL [R1+0x8654], R50 ;  /* 0x0086543201007387 */ /* 0x000fe80000100800 */
[----:B------:R-:W-:Y:S04]  /*1dddb0*/  STL.64 [R1+0x12a8], R44 ;  /* 0x0012a82c01007387 */ /* 0x000fe80000100a00 */
[----:B------:R-:W4:Y:S04]  /*1dddc0*/  LDL.LU R61, [R1+0x3e0] ;  /* 0x0003e000013d7983 */ /* 0x000f280000300800 */
[----:B------:R-:W-:Y:S04]  /*1dddd0*/  STL [R1+0x98], R3 ;  /* 0x0000980301007387 */ /* 0x000fe80000100800 */
[----:B------:R0:W-:Y:S02]  /*1ddde0*/  STL [R1+0x94], R2 ;  /* 0x0000940201007387 */ /* 0x0001e40000100800 */
[----:B0-----:R-:W-:-:S02]  /*1dddf0*/  LOP3.LUT R2, R37, 0xffff, RZ, 0xc0, !PT ;  /* 0x0000ffff25027812 */ /* 0x001fc400078ec0ff */
[----:B------:R-:W4:Y:S01]  /*1dde00*/  LDL.LU R37, [R1+0x871c] ;  /* 0x00871c0001257983 */ /* 0x000f220000300800 */
[----:B------:R-:W-:Y:S02]  /*1dde10*/  SHF.R.U32.HI R33, RZ, 0x8, R33 ;  /* 0x00000008ff217819 */ /* 0x000fe40000011621 */
[----:B------:R-:W-:Y:S02]  /*1dde20*/  SHF.R.U32.HI R35, RZ, 0x8, R35 ;  /* 0x00000008ff237819 */ /* 0x000fe40000011623 */
[----:B------:R-:W-:Y:S02]  /*1dde30*/  LOP3.LUT R33, R33, 0xffff, RZ, 0xc0, !PT ;  /* 0x0000ffff21217812 */ /* 0x000fe400078ec0ff */
[----:B------:R-:W-:-:S04]  /*1dde40*/  LOP3.LUT R35, R35, 0xffff, RZ, 0xc0, !PT ;  /* 0x0000ffff23237812 */ /* 0x000fc800078ec0ff */
[----:B------:R-:W-:Y:S02]  /*1dde50*/  PRMT R47, R33, 0x3340, R35 ;  /* 0x00003340212f7816 */ /* 0x000fe40000000023 */
[----:B------:R-:W-:Y:S02]  /*1dde60*/  LOP3.LUT R3, R60, 0xffff, RZ, 0xc0, !PT ;  /* 0x0000ffff3c037812 */ /* 0x000fe400078ec0ff */
[----:B------:R-:W-:-:S04]  /*1dde70*/  LOP3.LUT R33, R58, 0xffff, RZ, 0xc0, !PT ;  /* 0x0000ffff3a217812 */ /* 0x000fc800078ec0ff */
[----:B------:R-:W-:Y:S02]  /*1dde80*/  PRMT R36, R3, 0x3340, R33 ;  /* 0x0000334003247816 */ /* 0x000fe40000000021 */
[----:B------:R-:W-:Y:S02]  /*1dde90*/  LOP3.LUT R35, R54, 0xffff, RZ, 0xc0, !PT ;  /* 0x0000ffff36237812 */ /* 0x000fe400078ec0ff */
[----:B------:R-:W-:Y:S02]  /*1ddea0*/  SHF.R.U32.HI R3, RZ, 0x8, R3 ;  /* 0x00000008ff037819 */ /* 0x000fe40000011603 */
[----:B------:R-:W-:Y:S02]  /*1ddeb0*/  SHF.R.U32.HI R33, RZ, 0x8, R33 ;  /* 0x00000008ff217819 */ /* 0x000fe40000011621 */
[----:B------:R-:W-:Y:S02]  /*1ddec0*/  LOP3.LUT R3, R3, 0xffff, RZ, 0xc0, !PT ;  /* 0x0000ffff03037812 */ /* 0x000fe400078ec0ff */
[----:B------:R-:W-:-:S04]  /*1dded0*/  LOP3.LUT R33, R33, 0xffff, RZ, 0xc0, !PT ;  /* 0x0000ffff21217812 */ /* 0x000fc800078ec0ff */
[----:B------:R-:W-:Y:S02]  /*1ddee0*/  PRMT R3, R3, 0x3340, R33 ;  /* 0x0000334003037816 */ /* 0x000fe40000000021 */
[----:B------:R-:W-:Y:S02]  /*1ddef0*/  LOP3.LUT R33, R31, 0xffff, RZ, 0xc0, !PT ;  /* 0x0000ffff1f217812 */ /* 0x000fe400078ec0ff */
[----:B--2---:R-:W-:Y:S02]  /*1ddf00*/  LOP3.LUT R60, R38, 0xffff, RZ, 0xc0, !PT ;  /* 0x0000ffff263c7812 */ /* 0x004fe400078ec0ff */
[--C-:B------:R-:W-:Y:S02]  /*1ddf10*/  PRMT R38, R2, 0x3340, R0.reuse ;  /* 0x0000334002267816 */ /* 0x100fe40000000000 */
[----:B------:R-:W-:Y:S02]  /*1ddf20*/  PRMT R44, R60, 0x3340, R0 ;  /* 0x000033403c2c7816 */ /* 0x000fe40000000000 */
[----:B---3--:R-:W-:-:S02]  /*1ddf30*/  LOP3.LUT R34, R34, 0xffff, RZ, 0xc0, !PT ;  /* 0x0000ffff22227812 */ /* 0x008fc400078ec0ff */
[----:B------:R-:W-:Y:S02]  /*1ddf40*/  PRMT R38, R36, 0x5410, R38 ;  /* 0x0000541024267816 */ /* 0x000fe40000000026 */
[----:B------:R-:W-:-:S04]  /*1ddf50*/  PRMT R36, R35, 0x3340, R34 ;  /* 0x0000334023247816 */ /* 0x000fc80000000022 */
[----:B------:R-:W-:Y:S02]  /*1ddf60*/  PRMT R36, R36, 0x5410, R44 ;  /* 0x0000541024247816 */ /* 0x000fe4000000002c */
[----:B------:R-:W-:Y:S01]  /*1ddf70*/  IADD3 R44, P1, PT, R6, R22, RZ ;  /* 0x00000016062c7210 */ /* 0x000fe20007f3e0ff */
[----:B------:R-:W-:Y:S01]  /*1ddf80*/  STL [R1+0x85e4], R38 ;  /* 0x0085e42601007387 */ /* 0x000fe20000100800 */
[----:B------:R-:W-:-:S03]  /*1ddf90*/  SHF.R.U32.HI R34, RZ, 0x8, R34 ;  /* 0x00000008ff227819 */ /* 0x000fc60000011622 */
[----:B------:R-:W-:Y:S01]  /*1ddfa0*/  IMAD.X R45, R46, 0x1, R21, P1 ;  /* 0x000000012e2d7824 */ /* 0x000fe200008e0615 */
[----:B------:R-:W-:Y:S01]  /*1ddfb0*/  STL [R1+0x85e8], R60 ;  /* 0x0085e83c01007387 */ /* 0x000fe20000100800 */
[----:B------:R-:W-:-:S03]  /*1ddfc0*/  SHF.R.U32.HI R35, RZ, 0x8, R35 ;  /* 0x00000008ff237819 */ /* 0x000fc60000011623 */
[----:B------:R0:W-:Y:S01]  /*1ddfd0*/  STL [R1+0x2ce4], R36 ;  /* 0x002ce42401007387 */ /* 0x0001e20000100800 */
[----:B------:R-:W-:-:S03]  /*1ddfe0*/  LOP3.LUT R35, R35, 0xffff, RZ, 0xc0, !PT ;  /* 0x0000ffff23237812 */ /* 0x000fc600078ec0ff */
[----:B------:R1:W-:Y:S01]  /*1ddff0*/  STL.64 [R1+0x1290], R44 ;  /* 0x0012902c01007387 */ /* 0x0003e20000100a00 */
[----:B0-----:R-:W-:-:S03]  /*1de000*/  LOP3.LUT R36, R34, 0xffff, RZ, 0xc0, !PT ;  /* 0x0000ffff22247812 */ /* 0x001fc600078ec0ff */
[----:B-1----:R-:W2:Y:S04]  /*1de010*/  LDL.LU R45, [R1+0x440] ;  /* 0x00044000012d7983 */ /* 0x002ea80000300800 */
[----:B------:R-:W3:Y:S04]  /*1de020*/  LDL.LU R58, [R1+0x224] ;  /* 0x00022400013a7983 */ /* 0x000ee80000300800 */
[----:B------:R-:W3:Y:S01]  /*1de030*/  LDL.LU R34, [R1+0x338] ;  /* 0x0003380001227983 */ /* 0x000ee20000300800 */
[----:B------:R-:W-:Y:S02]  /*1de040*/  PRMT R54, R35, 0x3340, R36 ;  /* 0x0000334023367816 */ /* 0x000fe40000000024 */
[----:B----4-:R-:W-:-:S03]  /*1de050*/  LOP3.LUT R35, R61, 0xffff, RZ, 0xc0, !PT ;  /* 0x0000ffff3d237812 */ /* 0x010fc600078ec0ff */
[----:B------:R-:W-:Y:S01]  /*1de060*/  STL [R1+0x8470], R54 ;  /* 0x0084703601007387 */ /* 0x000fe20000100800 */
[----:B------:R-:W-:-:S03]  /*1de070*/  IADD3 R48, P1, PT, R6, R24, RZ ;  /* 0x0000001806307210 */ /* 0x000fc60007f3e0ff */
[----:B------:R0:W-:Y:S01]  /*1de080*/  STL [R1+0x204], R3 ;  /* 0x0002040301007387 */ /* 0x0001e20000100800 */
[----:B------:R-:W-:Y:S01]  /*1de090*/  LOP3.LUT R36, R37, 0xffff, RZ, 0xc0, !PT ;  /* 0x0000ffff25247812 */ /* 0x000fe200078ec0ff */
[----:B------:R-:W-:Y:S01]  /*1de0a0*/  IMAD.X R49, R46, 0x1, R23, P1 ;  /* 0x000000012e317824 */ /* 0x000fe200008e0617 */
[----:B------:R-:W-:Y:S01]  /*1de0b0*/  PRMT R37, R33, 0x3340, R0 ;  /* 0x0000334021257816 */ /* 0x000fe20000000000 */
[----:B------:R-:W4:Y:S01]  /*1de0c0*/  LDL.LU R31, [R1+0x8718] ;  /* 0x00871800011f7983 */ /* 0x000f220000300800 */
[----:B0-----:R-:W-:-:S04]  /*1de0d0*/  PRMT R3, R35, 0x3340, R36 ;  /* 0x0000334023037816 */ /* 0x001fc80000000024 */
[----:B------:R-:W-:-:S05]  /*1de0e0*/  PRMT R37, R3, 0x5410, R37 ;  /* 0x0000541003257816 */ /* 0x000fca0000000025 */
[----:B------:R0:W-:Y:S04]  /*1de0f0*/  STL [R1+0x85ec], R37 ;  /* 0x0085ec2501007387 */ /* 0x0001e80000100800 */
[----:B------:R-:W4:Y:S01]  /*1de100*/  LDL.LU R3, [R1+0x7dc] ;  /* 0x0007dc0001037983 */ /* 0x000f220000300800 */
[----:B0-----:R-:W-:-:S03]  /*1de110*/  SHF.R.U32.HI R37, RZ, 0x8, R2 ;  /* 0x00000008ff257819 */ /* 0x001fc60000011602 */
[----:B------:R-:W4:Y:S04]  /*1de120*/  LDL.LU R2, [R1+0x68c] ;  /* 0x00068c0001027983 */ /* 0x000f280000300800 */
[----:B------:R-:W-:Y:S04]  /*1de130*/  STL.64 [R1+0x12a0], R48 ;  /* 0x0012a03001007387 */ /* 0x000fe80000100a00 */
[----:B------:R-:W4:Y:S01]  /*1de140*/  LDL.LU R61, [R1+0x780] ;  /* 0x00078000013d7983 */ /* 0x000f220000300800 */
[----:B------:R-:W-:Y:S02]  /*1de150*/  SHF.R.U32.HI R35, RZ, 0x8, R35 ;  /* 0x00000008ff237819 */ /* 0x000fe40000011623 */
[----:B------:R-:W-:-:S02]  /*1de160*/  SHF.R.U32.HI R36, RZ, 0x8, R36 ;  /* 0x00000008ff247819 */ /* 0x000fc40000011624 */
[----:B------:R-:W-:Y:S02]  /*1de170*/  LOP3.LUT R37, R37, 0xffff, RZ, 0xc0, !PT ;  /* 0x0000ffff25257812 */ /* 0x000fe400078ec0ff */
[----:B------:R-:W-:Y:S02]  /*1de180*/  LOP3.LUT R35, R35, 0xffff, RZ, 0xc0, !PT ;  /* 0x0000ffff23237812 */ /* 0x000fe400078ec0ff */
[----:B------:R-:W-:Y:S02]  /*1de190*/  LOP3.LUT R36, R36, 0xffff, RZ, 0xc0, !PT ;  /* 0x0000ffff24247812 */ /* 0x000fe400078ec0ff */
[----:B------:R-:W-:Y:S02]  /*1de1a0*/  SHF.R.U32.HI R33, RZ, 0x8, R33 ;  /* 0x00000008ff217819 */ /* 0x000fe40000011621 */
[----:B------:R-:W-:Y:S02]  /*1de1b0*/  PRMT R38, R37, 0x3340, R0 ;  /* 0x0000334025267816 */ /* 0x000fe40000000000 */
[----:B------:R-:W-:-:S02]  /*1de1c0*/  PRMT R35, R35, 0x3340, R36 ;  /* 0x0000334023237816 */ /* 0x000fc40000000024 */
[----:B------:R-:W-:Y:S02]  /*1de1d0*/  IADD3 R36, P1, PT, R6, R16, RZ ;  /* 0x0000001006247210 */ /* 0x000fe40007f3e0ff */
[----:B------:R-:W-:Y:S01]  /*1de1e0*/  LOP3.LUT R33, R33, 0xffff, RZ, 0xc0, !PT ;  /* 0x0000ffff21217812 */ /* 0x000fe200078ec0ff */
[----:B------:R-:W-:Y:S02]  /*1de1f0*/  STL [R1+0x90], R38 ;  /* 0x0000902601007387 */ /* 0x000fe40000100800 */
[----:B------:R-:W-:Y:S02]  /*1de200*/  IMAD.X R37, R46, 0x1, R15, P1 ;  /* 0x000000012e257824 */ /* 0x000fe400008e060f */
[----:B------:R0:W-:Y:S04]  /*1de210*/  STL [R1+0x1ec], R35 ;  /* 0x0001ec2301007387 */ /* 0x0001e80000100800 */
[----:B------:R2:W-:Y:S01]  /*1de220*/  STL.64 [R1+0x1288], R36 ;  /* 0x0012882401007387 */ /* 0x0005e20000100a00 */
[----:B0-----:R-:W-:-:S05]  /*1de230*/  PRMT R35, R33, 0x3340, R0 ;  /* 0x0000334021237816 */ /* 0x001fca0000000000 */
[----:B------:R0:W-:Y:S04]  /*1de240*/  STL [R1+0x88], R35 ;  /* 0x0000882301007387 */ /* 0x0001e80000100800 */
[----:B------:R-:W4:Y:S01]  /*1de250*/  LDL.LU R51, [R1+0x3f0] ;  /* 0x0003f00001337983 */ /* 0x000f220000300800 */
[----:B------:R-:W-:Y:S02]  /*1de260*/  IADD3 R44, P1, PT, R6, R14, RZ ;  /* 0x0000000e062c7210 */ /* 0x000fe40007f3e0ff */
[----:B--2---:R-:W-:Y:S02]  /*1de270*/  LOP3.LUT R36, R45, 0xffff, RZ, 0xc0, !PT ;  /* 0x0000ffff2d247812 */ /* 0x004fe400078ec0ff */
[----:B---3--:R-:W-:Y:S02]  /*1de280*/  LOP3.LUT R33, R58, 0xffff, RZ, 0xc0, !PT ;  /* 0x0000ffff3a217812 */ /* 0x008fe400078ec0ff */
[----:B------:R-:W2:Y:S01]  /*1de290*/  LDL.LU R58, [R1+0x2c4] ;  /* 0x0002c400013a7983 */ /* 0x000ea20000300800 */
[----:B0-----:R-:W-:-:S02]  /*1de2a0*/  LOP3.LUT R35, R34, 0xffff, RZ, 0xc0, !PT ;  /* 0x0000ffff22237812 */ /* 0x001fc400078ec0ff */
[----:B------:R-:W-:Y:S02]  /*1de2b0*/  PRMT R37, R33, 0x3340, R0 ;  /* 0x0000334021257816 */ /* 0x000fe40000000000 */
[----:B------:R-:W-:-:S04]  /*1de2c0*/  PRMT R34, R36, 0x3340, R35 ;  /* 0x0000334024227816 */ /* 0x000fc80000000023 */
[----:B------:R-:W-:Y:S02]  /*1de2d0*/  PRMT R34, R34, 0x5410, R37 ;  /* 0x0000541022227816 */ /* 0x000fe40000000025 */
[----:B------:R-:W-:-:S03]  /*1de2e0*/  SHF.R.U32.HI R35, RZ, 0x8, R35 ;  /* 0x00000008ff237819 */ /* 0x000fc60000011623 */
[----:B------:R0:W-:Y:S01]  /*1de2f0*/  STL [R1+0x85f0], R34 ;  /* 0x0085f02201007387 */ /* 0x0001e20000100800 */
[----:B------:R-:W-:Y:S01]  /*1de300*/  LOP3.LUT R35, R35, 0xffff, RZ, 0xc0, !PT ;  /* 0x0000ffff23237812 */ /* 0x000fe200078ec0ff */
[----:B------:R-:W-:Y:S01]  /*1de310*/  IMAD.X R45, R46, 0x1, R13, P1 ;  /* 0x000000012e2d7824 */ /* 0x000fe200008e060d */
[----:B0-----:R-:W-:-:S04]  /*1de320*/  SHF.R.U32.HI R34, RZ, 0x8, R36 ;  /* 0x00000008ff227819 */ /* 0x001fc80000011624 */
[----:B------:R-:W-:-:S04]  /*1de330*/  LOP3.LUT R34, R34, 0xffff, RZ, 0xc0, !PT ;  /* 0x0000ffff22227812 */ /* 0x000fc800078ec0ff */
[----:B------:R-:W-:Y:S01]  /*1de340*/  PRMT R34, R34, 0x3340, R35 ;  /* 0x0000334022227816 */ /* 0x000fe20000000023 */
[----:B------:R-:W-:Y:S01]  /*1de350*/  STL.64 [R1+0x1298], R44 ;  /* 0x0012982c01007387 */ /* 0x000fe20000100a00 */
[----:B----4-:R-:W-:-:S03]  /*1de360*/  LOP3.LUT R3, R3, 0xffff, RZ, 0xc0, !PT ;  /* 0x0000ffff03037812 */ /* 0x010fc600078ec0ff */
[----:B------:R0:W-:Y:S01]  /*1de370*/  STL [R1+0x200], R34 ;  /* 0x0002002201007387 */ /* 0x0001e20000100800 */
[----:B------:R-:W-:-:S04]  /*1de380*/  LOP3.LUT R38, R2, 0xffff, RZ, 0xc0, !PT ;  /* 0x0000ffff02267812 */ /* 0x000fc800078ec0ff */
[----:B------:R-:W-:Y:S02]  /*1de390*/  PRMT R35, R38, 0x3340, R0 ;  /* 0x0000334026237816 */ /* 0x000fe40000000000 */
[----:B------:R-:W-:-:S04]  /*1de3a0*/  LOP3.LUT R2, R61, 0xffff, RZ, 0xc0, !PT ;  /* 0x0000ffff3d027812 */ /* 0x000fc800078ec0ff */
[----:B0-----:R-:W-:-:S04]  /*1de3b0*/  PRMT R34, R3, 0x3340, R2 ;  /* 0x0000334003227816 */ /* 0x001fc80000000002 */
[----:B------:R-:W-:Y:S02]  /*1de3c0*/  PRMT R34, R34, 0x5410, R35 ;  /* 0x0000541022227816 */ /* 0x000fe40000000023 */
[----:B------:R-:W-:-:S03]  /*1de3d0*/  SHF.R.U32.HI R37, RZ, 0x8, R33 ;  /* 0x00000008ff257819 */ /* 0x000fc60000011621 */
[----:B------:R0:W-:Y:S04]  /*1de3e0*/  STL [R1+0x678], R34 ;  /* 0x0006782201007387 */ /* 0x0001e80000100800 */
[----:B------:R-:W3:Y:S04]  /*1de3f0*/  LDL.LU R44, [R1+0x7f0] ;  /* 0x0007f000012c7983 */ /* 0x000ee80000300800 */
[----:B------:R-:W4:Y:S04]  /*1de400*/  LDL.LU R35, [R1+0x69c] ;  /* 0x00069c0001237983 */ /* 0x000f280000300800 */
[----:B------:R-:W3:Y:S01]  /*1de410*/  LDL.LU R33, [R1+0x7ac] ;  /* 0x0007ac0001217983 */ /* 0x000ee20000300800 */
[----:B0-----:R-:W-:-:S02]  /*1de420*/  SHF.R.U32.HI R34, RZ, 0x8, R3 ;  /* 0x00000008ff227819 */ /* 0x001fc40000011603 */
[----:B------:R-:W-:Y:S01]  /*1de430*/  SHF.R.U32.HI R36, RZ, 0x8, R2 ;  /* 0x00000008ff247819 */ /* 0x000fe20000011602 */
[----:B------:R-:W4:Y:S04]  /*1de440*/  LDL.LU R3, [R1+0x29b8] ;  /* 0x0029b80001037983 */ /* 0x000f280000300800 */
[----:B------:R-:W4:Y:S04]  /*1de450*/  LDL.LU R2, [R1+0x538] ;  /* 0x0005380001027983 */ /* 0x000f280000300800 */
[----:B------:R-:W4:Y:S01]  /*1de460*/  LDL.LU R45, [R1+0x70c] ;  /* 0x00070c00012d7983 */ /* 0x000f220000300800 */
[----:B------:R-:W-:-:S02]  /*1de470*/  LOP3.LUT R37, R37, 0xffff, RZ, 0xc0, !PT ;  /* 0x0000ffff25257812 */ /* 0x000fc400078ec0ff */
[----:B------:R-:W-:Y:S02]  /*1de480*/  LOP3.LUT R34, R34, 0xffff, RZ, 0xc0, !PT ;  /* 0x0000ffff22227812 */ /* 0x000fe400078ec0ff */
[----:B------:R-:W-:Y:S02]  /*1de490*/  LOP3.LUT R36, R36, 0xffff, RZ, 0xc0, !PT ;  /* 0x0000ffff24247812 */ /* 0x000fe400078ec0ff */
[----:B------:R-:W-:Y:S02]  /*1de4a0*/  PRMT R37, R37, 0x3340, R0 ;  /* 0x0000334025257816 */ /* 0x000fe40000000000 */
[----:B------:R-:W-:Y:S02]  /*1de4b0*/  PRMT R34, R34, 0x3340, R36 ;  /* 0x0000334022227816 */ /* 0x000fe40000000024 */
[----:B------:R-:W-:Y:S01]  /*1de4c0*/  LOP3.LUT R61, R28, 0xffff, RZ, 0xc0, !PT ;  /* 0x0000ffff1c3d7812 */ /* 0x000fe200078ec0ff */
[----:B------:R-:W-:Y:S04]  /*1de4d0*/  STL [R1+0x84], R37 ;  /* 0x0000842501007387 */ /* 0x000fe80000100800 */
[----:B------:R-:W4:Y:S04]  /*1de4e0*/  LDL.LU R28, [R1+0x8714] ;  /* 0x00871400011c7983 */ /* 0x000f280000300800 */
[----:B------:R0:W-:Y:S01]  /*1de4f0*/  STL [R1+0x1e8], R34 ;  /* 0x0001e82201007387 */ /* 0x0001e20000100800 */
[----:B------:R-:W-:Y:S01]  /*1de500*/  PRMT R46, R61, 0x3340, R0 ;  /* 0x000033403d2e7816 */ /* 0x000fe20000000000 */
[----:B------:R-:W-:Y:S01]  /*1de510*/  VIADD R6, R6, UR6 ;  /* 0x0000000606067c36 */ /* 0x000fe20008000000 */
[----:B------:R-:W-:-:S02]  /*1de520*/  SHF.R.U32.HI R38, RZ, 0x8, R38 ;  /* 0x00000008ff267819 */ /* 0x000fc40000011626 */
[----:B0-----:R-:W-:Y:S01]  /*1de530*/  LOP3.LUT R34, R51, 0xffff, RZ, 0xc0, !PT ;  /* 0x0000ffff33227812 */ /* 0x001fe200078ec0ff */
[----:B------:R-:W-:Y:S01]  /*1de540*/  STL [R1+0x85f4], R61 ;  /* 0x0085f43d01007387 */ /* 0x000fe20000100800 */
[----:B------:R-:W-:Y:S01]  /*1de550*/  IADD3 R48, P1, PT, R6, R20, RZ ;  /* 0x0000001406307210 */ /* 0x000fe20007f3e0ff */
[----:B------:R-:W0:Y:S01]  /*1de560*/  LDCU UR6, c[0x0][0x3b8] ;  /* 0x00007700ff0677ac */ /* 0x000e220008000800 */
[----:B------:R-:W-:-:S04]  /*1de570*/  LOP3.LUT R38, R38, 0xffff, RZ, 0xc0, !PT ;  /* 0x0000ffff26267812 */ /* 0x000fc800078ec0ff */
[----:B------:R-:W-:Y:S02]  /*1de580*/  PRMT R38, R38, 0x3340, R0 ;  /* 0x0000334026267816 */ /* 0x000fe40000000000 */
[----:B--2---:R-:W-:-:S04]  /*1de590*/  LOP3.LUT R36, R58, 0xffff, RZ, 0xc0, !PT ;  /* 0x0000ffff3a247812 */ /* 0x004fc800078ec0ff */
[----:B------:R-:W-:Y:S02]  /*1de5a0*/  PRMT R37, R34, 0x3340, R36 ;  /* 0x0000334022257816 */ /* 0x000fe40000000024 */
[----:B------:R-:W-:Y:S02]  /*1de5b0*/  SHF.R.U32.HI R34, RZ, 0x8, R34 ;  /* 0x00000008ff227819 */ /* 0x000fe40000011622 */
[----:B------:R-:W-:Y:S02]  /*1de5c0*/  SHF.R.U32.HI R36, RZ, 0x8, R36 ;  /* 0x00000008ff247819 */ /* 0x000fe40000011624 */
[----:B------:R-:W-:Y:S02]  /*1de5d0*/  PRMT R46, R37, 0x5410, R46 ;  /* 0x00005410252e7816 */ /* 0x000fe4000000002e */
[----:B------:R-:W-:Y:S02]  /*1de5e0*/  SHF.R.S32.HI R37, RZ, 0x1f, R6 ;  /* 0x0000001fff257819 */ /* 0x000fe40000011406 */
[----:B------:R-:W-:-:S02]  /*1de5f0*/  LOP3.LUT R34, R34, 0xffff, RZ, 0xc0, !PT ;  /* 0x0000ffff22227812 */ /* 0x000fc400078ec0ff */
[----:B------:R-:W-:Y:S01]  /*1de600*/  LOP3.LUT R36, R36, 0xffff, RZ, 0xc0, !PT ;  /* 0x0000ffff24247812 */ /* 0x000fe200078ec0ff */
[----:B------:R-:W-:-:S03]  /*1de610*/  IMAD.X R49, R37, 0x1, R19, P1 ;  /* 0x0000000125317824 */ /* 0x000fc600008e0613 */
[----:B------:R-:W-:Y:S01]  /*1de620*/  PRMT R58, R34, 0x3340, R36 ;  /* 0x00003340223a7816 */ /* 0x000fe20000000024 */
[----:B------:R-:W-:Y:S04]  /*1de630*/  STL [R1+0x2cb8], R46 ;  /* 0x002cb82e01007387 */ /* 0x000fe80000100800 */
[----:B------:R3:W-:Y:S04]  /*1de640*/  STL.64 [R1+0x1278], R48 ;  /* 0x0012783001007387 */ /* 0x0007e80000100a00 */
[----:B------:R-:W-:Y:S04]  /*1de650*/  STL [R1+0x8474], R58 ;  /* 0x0084743a01007387 */ /* 0x000fe80000100800 */
[----:B------:R1:W-:Y:S01]  /*1de660*/  STL [R1+0x80], R38 ;  /* 0x0000802601007387 */ /* 0x0003e20000100800 */
[----:B---3--:R-:W-:-:S03]  /*1de670*/  LOP3.LUT R48, R33, 0xffff, RZ, 0xc0, !PT ;  /* 0x0000ffff21307812 */ /* 0x008fc600078ec0ff */
[----:B------:R-:W2:Y:S01]  /*1de680*/  LDL.LU R33, [R1+0x44c] ;  /* 0x00044c0001217983 */ /* 0x000ea20000300800 */
[----:B------:R-:W-:Y:S02]  /*1de690*/  LOP3.LUT R46, R44, 0xffff, RZ, 0xc0, !PT ;  /* 0x0000ffff2c2e7812 */ /* 0x000fe400078ec0ff */
[----:B----4-:R-:W-:Y:S01]  /*1de6a0*/  LOP3.LUT R34, R35, 0xffff, RZ, 0xc0, !PT ;  /* 0x0000ffff23227812 */ /* 0x010fe200078ec0ff */
[----:B------:R-:W3:Y:S01]  /*1de6b0*/  LDL.LU R44, [R1+0x234] ;  /* 0x00023400012c7983 */ /* 0x000ee20000300800 */
[----:B------:R-:W-:Y:S02]  /*1de6c0*/  LOP3.LUT R36, R3, 0xffff, RZ, 0xc0, !PT ;  /* 0x0000ffff03247812 */ /* 0x000fe400078ec0ff */
[----:B------:R-:W-:Y:S02]  /*1de6d0*/  LOP3.LUT R35, R2, 0xffff, RZ, 0xc0, !PT ;  /* 0x0000ffff02237812 */ /* 0x000fe400078ec0ff */
[----:B------:R-:W-:Y:S02]  /*1de6e0*/  PRMT R3, R34, 0x3340, R0 ;  /* 0x0000334022037816 */ /* 0x000fe40000000000 */
[----:B------:R-:W-:-:S02]  /*1de6f0*/  PRMT R2, R46, 0x3340, R48 ;  /* 0x000033402e027816 */ /* 0x000fc40000000030 */
[----:B-1----:R-:W-:Y:S02]  /*1de700*/  LOP3.LUT R38, R45, 0xffff, RZ, 0xc0, !PT ;  /* 0x0000ffff2d267812 */ /* 0x002fe400078ec0ff */
[----:B------:R-:W-:Y:S01]  /*1de710*/  PRMT R2, R2, 0x5410, R3 ;  /* 0x0000541002027816 */ /* 0x000fe20000000003 */
[----:B------:R-:W4:Y:S04]  /*1de720*/  LDL.LU R45, [R1+0x344] ;  /* 0x00034400012d7983 */ /* 0x000f280000300800 */
[----:B------:R1:W-:Y:S04]  /*1de730*/  STL [R1+0x66c], R2 ;  /* 0x00066c0201007387 */ /* 0x0003e80000100800 */
[----:B-1----:R-:W4:Y:S04]  /*1de740*/  LDL.LU R2, [R1+0x29a8] ;  /* 0x0029a80001027983 */ /* 0x002f280000300800 */
[----:B------:R-:W4:Y:S04]  /*1de750*/  LDL.LU R3, [R1+0x61c] ;  /* 0x00061c0001037983 */ /* 0x000f280000300800 */
[----:B------:R-:W4:Y:S01]  /*1de760*/  LDL.LU R53, [R1+0x720] ;  /* 0x0007200001357983 */ /* 0x000f220000300800 */
[----:B------:R-:W-:-:S02]  /*1de770*/  PRMT R50, R35, 0x3340, R0 ;  /* 0x0000334023327816 */ /* 0x000fc40000000000 */
[----:B------:R-:W-:Y:S02]  /*1de780*/  PRMT R49, R36, 0x3340, R38 ;  /* 0x0000334024317816 */ /* 0x000fe40000000026 */
[----:B------:R-:W-:Y:S02]  /*1de790*/  SHF.R.U32.HI R46, RZ, 0x8, R46 ;  /* 0x00000008ff2e7819 */ /* 0x000fe4000001162e */
[----:B------:R-:W-:Y:S02]  /*1de7a0*/  SHF.R.U32.HI R48, RZ, 0x8, R48 ;  /* 0x00000008ff307819 */ /* 0x000fe40000011630 */
[----:B------:R-:W-:Y:S02]  /*1de7b0*/  PRMT R49, R49, 0x5410, R50 ;  /* 0x0000541031317816 */ /* 0x000fe40000000032 */
[----:B------:R-:W-:Y:S02]  /*1de7c0*/  IADD3 R50, P1, PT, R6, R10, RZ ;  /* 0x0000000a06327210 */ /* 0x000fe40007f3e0ff */
[----:B------:R-:W-:-:S02]  /*1de7d0*/  LOP3.LUT R46, R46, 0xffff, RZ, 0xc0, !PT ;  /* 0x0000ffff2e2e7812 */ /* 0x000fc400078ec0ff */
[----:B------:R-:W-:Y:S02]  /*1de7e0*/  LOP3.LUT R48, R48, 0xffff, RZ, 0xc0, !PT ;  /* 0x0000ffff30307812 */ /* 0x000fe400078ec0ff */
[----:B------:R-:W-:Y:S02]  /*1de7f0*/  SHF.R.U32.HI R36, RZ, 0x8, R36 ;  /* 0x00000008ff247819 */ /* 0x000fe40000011624 */
[----:B------:R-:W-:Y:S01]  /*1de800*/  SHF.R.U32.HI R38, RZ, 0x8, R38 ;  /* 0x00000008ff267819 */ /* 0x000fe20000011626 */
[----:B------:R-:W-:Y:S01]  /*1de810*/  IMAD.X R51, R37, 0x1, R9, P1 ;  /* 0x0000000125337824 */ /* 0x000fe200008e0609 */
[----:B------:R-:W-:Y:S02]  /*1de820*/  SHF.R.U32.HI R35, RZ, 0x8, R35 ;  /* 0x00000008ff237819 */ /* 0x000fe40000011623 */
[----:B------:R-:W-:Y:S02]  /*1de830*/  PRMT R46, R46, 0x3340, R48 ;  /* 0x000033402e2e7816 */ /* 0x000fe40000000030 */
[----:B------:R-:W-:-:S02]  /*1de840*/  LOP3.LUT R36, R36, 0xffff, RZ, 0xc0, !PT ;  /* 0x0000ffff24247812 */ /* 0x000fc400078ec0ff */
[----:B------:R-:W-:Y:S02]  /*1de850*/  LOP3.LUT R38, R38, 0xffff, RZ, 0xc0, !PT ;  /* 0x0000ffff26267812 */ /* 0x000fe400078ec0ff */
[----:B------:R-:W-:Y:S02]  /*1de860*/  IADD3 R48, P1, PT, R6, R18, RZ ;  /* 0x0000001206307210 */ /* 0x000fe40007f3e0ff */
[----:B------:R-:W-:Y:S02]  /*1de870*/  SHF.R.U32.HI R34, RZ, 0x8, R34 ;  /* 0x00000008ff227819 */ /* 0x000fe40000011622 */
[----:B------:R-:W-:Y:S01]  /*1de880*/  LOP3.LUT R35, R35, 0xffff, RZ, 0xc0, !PT ;  /* 0x0000ffff23237812 */ /* 0x000fe200078ec0ff */
[----:B------:R1:W-:Y:S01]  /*1de890*/  STL [R1+0x664], R49 ;  /* 0x0006643101007387 */ /* 0x0003e20000100800 */
[----:B------:R-:W-:Y:S02]  /*1de8a0*/  PRMT R36, R36, 0x3340, R38 ;  /* 0x0000334024247816 */ /* 0x000fe40000000026 */
[----:B------:R-:W-:Y:S01]  /*1de8b0*/  LOP3.LUT R34, R34, 0xffff, RZ, 0xc0, !PT ;  /* 0x0000ffff22227812 */ /* 0x000fe200078ec0ff */
[----:B------:R0:W-:Y:S01]  /*1de8c0*/  STL.64 [R1+0x1268], R50 ;  /* 0x0012683201007387 */ /* 0x0001e20000100a00 */
[----:B------:R-:W-:-:S02]  /*1de8d0*/  PRMT R35, R35, 0x3340, R0 ;  /* 0x0000334023237816 */ /* 0x000fc40000000000 */
[----:B------:R-:W-:Y:S01]  /*1de8e0*/  PRMT R34, R34, 0x3340, R0 ;  /* 0x0000334022227816 */ /* 0x000fe20000000000 */
[----:B-1----:R-:W-:Y:S01]  /*1de8f0*/  IMAD.X R49, R37, 0x1, R17, P1 ;  /* 0x0000000125317824 */ /* 0x002fe200008e0611 */
[----:B------:R-:W-:Y:S04]  /*1de900*/  STL [R1+0x1a0], R46 ;  /* 0x0001a02e01007387 */ /* 0x000fe80000100800 */
[----:B------:R-:W-:Y:S04]  /*1de910*/  STL [R1+0x198], R36 ;  /* 0x0001982401007387 */ /* 0x000fe80000100800 */
[----:B------:R-:W-:Y:S04]  /*1de920*/  STL.64 [R1+0x1260], R48 ;  /* 0x0012603001007387 */ /* 0x000fe80000100a00 */
[----:B------:R1:W-:Y:S04]  /*1de930*/  STL [R1+0x78], R35 ;  /* 0x0000782301007387 */ /* 0x0003e80000100800 */
[----:B0-----:R-:W4:Y:S04]  /*1de940*/  LDL.LU R51, [R1+0x450] ;  /* 0x0004500001337983 */ /* 0x001f280000300800 */
[----:B------:R3:W-:Y:S04]  /*1de950*/  STL [R1+0x74], R34 ;  /* 0x0000742201007387 */ /* 0x0007e80000100800 */
[----:B-1----:R-:W4:Y:S01]  /*1de960*/  LDL.LU R35, [R1+0x23c] ;  /* 0x00023c0001237983 */ /* 0x002f220000300800 */
[----:B--2---:R-:W-:-:S03]  /*1de970*/  LOP3.LUT R46, R33, 0xffff, RZ, 0xc0, !PT ;  /* 0x0000ffff212e7812 */ /* 0x004fc600078ec0ff */
[----:B------:R-:W2:Y:S01]  /*1de980*/  LDL.LU R33, [R1+0x34c] ;  /* 0x00034c0001217983 */ /* 0x000ea20000300800 */
[----:B---3--:R-:W-:Y:S02]  /*1de990*/  LOP3.LUT R34, R44, 0xffff, RZ, 0xc0, !PT ;  /* 0x0000ffff2c227812 */ /* 0x008fe400078ec0ff */
[----:B----4-:R-:W-:Y:S02]  /*1de9a0*/  LOP3.LUT R36, R45, 0xffff, RZ, 0xc0, !PT ;  /* 0x0000ffff2d247812 */ /* 0x010fe400078ec0ff */
[----:B------:R-:W-:Y:S02]  /*1de9b0*/  PRMT R45, R34, 0x3340, R0 ;  /* 0x00003340222d7816 */ /* 0x000fe40000000000 */
[----:B------:R-:W-:-:S04]  /*1de9c0*/  PRMT R44, R46, 0x3340, R36 ;  /* 0x000033402e2c7816 */ /* 0x000fc80000000024 */
[----:B------:R-:W-:Y:S02]  /*1de9d0*/  PRMT R44, R44, 0x5410, R45 ;  /* 0x000054102c2c7816 */ /* 0x000fe4000000002d */
[----:B------:R-:W-:Y:S02]  /*1de9e0*/  LOP3.LUT R2, R2, 0xffff, RZ, 0xc0, !PT ;  /* 0x0000ffff02027812 */ /* 0x000fe400078ec0ff */
[----:B------:R-:W-:Y:S02]  /*1de9f0*/  LOP3.LUT R3, R3, 0xffff, RZ, 0xc0, !PT ;  /* 0x0000ffff03037812 */ /* 0x000fe400078ec0ff */
[----:B------:R-:W-:-:S03]  /*1dea00*/  LOP3.LUT R38, R53, 0xffff, RZ, 0xc0, !PT ;  /* 0x0000ffff35267812 */ /* 0x000fc600078ec0ff */
[----:B------:R-:W-:Y:S01]  /*1dea10*/  STL [R1+0x85f8], R3 ;  /* 0x0085f80301007387 */ /* 0x000fe20000100800 */
[----:B------:R-:W-:-:S03]  /*1dea20*/  PRMT R45, R3, 0x3340, R0 ;  /* 0x00003340032d7816 */ /* 0x000fc60000000000 */
[----:B------:R0:W-:Y:S02]  /*1dea30*/  STL [R1+0x2c8c], R44 ;  /* 0x002c8c2c01007387 */ /* 0x0001e40000100800 */
[----:B0-----:R-:W-:-:S04]  /*1dea40*/  PRMT R44, R2, 0x3340, R38 ;  /* 0x00003340022c7816 */ /* 0x001fc80000000026 */
[----:B------:R-:W-:Y:S02]  /*1dea50*/  PRMT R3, R44, 0x5410, R45 ;  /* 0x000054102c037816 */ /* 0x000fe4000000002d */
[----:B------:R-:W-:-:S05]  /*1dea60*/  IADD3 R44, P1, PT, R6, R12, RZ ;  /* 0x0000000c062c7210 */ /* 0x000fca0007f3e0ff */
[----:B------:R-:W-:Y:S01]  /*1dea70*/  IMAD.X R45, R37, 0x1, R11, P1 ;  /* 0x00000001252d7824 */ /* 0x000fe200008e060b */
[----:B------:R0:W-:Y:S04]  /*1dea80*/  STL [R1+0x2c9c], R3 ;  /* 0x002c9c0301007387 */ /* 0x0001e80000100800 */
[----:B------:R-:W3:Y:S04]  /*1dea90*/  LDL.LU R53, [R1+0x3754] ;  /* 0x0037540001357983 */ /* 0x000ee80000300800 */
[----:B------:R1:W-:Y:S01]  /*1deaa0*/  STL.64 [R1+0x1270], R44 ;  /* 0x0012702c01007387 */ /* 0x0003e20000100a00 */
[----:B------:R-:W-:-:S02]  /*1deab0*/  SHF.R.U32.HI R2, RZ, 0x8, R2 ;  /* 0x00000008ff027819 */ /* 0x000fc40000011602 */
[----:B------:R-:W-:Y:S02]  /*1deac0*/  SHF.R.U32.HI R38, RZ, 0x8, R38 ;  /* 0x00000008ff267819 */ /* 0x000fe40000011626 */
[----:B0-----:R-:W-:Y:S02]  /*1dead0*/  SHF.R.U32.HI R3, RZ, 0x8, R46 ;  /* 0x00000008ff037819 */ /* 0x001fe4000001162e */
[----:B------:R-:W-:Y:S01]  /*1deae0*/  SHF.R.U32.HI R36, RZ, 0x8, R36 ;  /* 0x00000008ff247819 */ /* 0x000fe20000011624 */
[----:B-1----:R-:W4:Y:S04]  /*1deaf0*/  LDL.LU R44, [R1+0x6d4] ;  /* 0x0006d400012c7983 */ /* 0x002f280000300800 */
[----:B------:R-:W4:Y:S01]  /*1deb00*/  LDL.LU R45, [R1+0x7d8] ;  /* 0x0007d800012d7983 */ /* 0x000f220000300800 */
[----:B------:R-:W-:-:S02]  /*1deb10*/  LOP3.LUT R2, R2, 0xffff, RZ, 0xc0, !PT ;  /* 0x0000ffff02027812 */ /* 0x000fc400078ec0ff */
[----:B------:R-:W-:Y:S02]  /*1deb20*/  LOP3.LUT R38, R38, 0xffff, RZ, 0xc0, !PT ;  /* 0x0000ffff26267812 */ /* 0x000fe400078ec0ff */
[----:B------:R-:W-:Y:S02]  /*1deb30*/  LOP3.LUT R3, R3, 0xffff, RZ, 0xc0, !PT ;  /* 0x0000ffff03037812 */ /* 0x000fe400078ec0ff */
[----:B------:R-:W-:Y:S02]  /*1deb40*/  LOP3.LUT R36, R36, 0xffff, RZ, 0xc0, !PT ;  /* 0x0000ffff24247812 */ /* 0x000fe400078ec0ff */
[----:B------:R-:W-:Y:S02]  /*1deb50*/  PRMT R2, R2, 0x3340, R38 ;  /* 0x0000334002027816 */ /* 0x000fe40000000026 */
[----:B------:R-:W-:-:S03]  /*1deb60*/  PRMT R3, R3, 0x3340, R36 ;  /* 0x0000334003037816 */ /* 0x000fc60000000024 */
[----:B------:R0:W-:Y:S04]  /*1deb70*/  STL [R1+0x8478], R2 ;  /* 0x0084780201007387 */ /* 0x0001e80000100800 */
[----:B------:R2:W-:Y:S01]  /*1deb80*/  STL [R1+0x190], R3 ;  /* 0x0001900301007387 */ /* 0x0005e20000100800 */
[----:B------:R-:W-:Y:S02]  /*1deb90*/  LOP3.LUT R35, R35, 0xffff, RZ, 0xc0, !PT ;  /* 0x0000ffff23237812 */ /* 0x000fe400078ec0ff */
[----:B0-----:R-:W-:Y:S02]  /*1deba0*/  LOP3.LUT R2, R51, 0xffff, RZ, 0xc0, !PT ;  /* 0x0000ffff33027812 */ /* 0x001fe400078ec0ff */
[----:B------:R-:W-:Y:S01]  /*1debb0*/  PRMT R36, R35, 0x3340, R0 ;  /* 0x0000334023247816 */ /* 0x000fe20000000000 */
[----:B------:R-:W4:Y:S01]  /*1debc0*/  LDL.LU R51, [R1+0x404] ;  /* 0x0004040001337983 */ /* 0x000f220000300800 */
[----:B--2---:R-:W-:-:S04]  /*1debd0*/  LOP3.LUT R3, R33, 0xffff, RZ, 0xc0, !PT ;  /* 0x0000ffff21037812 */ /* 0x004fc800078ec0ff */
[----:B------:R-:W-:-:S04]  /*1debe0*/  PRMT R33, R2, 0x3340, R3 ;  /* 0x0000334002217816 */ /* 0x000fc80000000003 */
[----:B------:R-:W-:Y:S02]  /*1debf0*/  PRMT R36, R33, 0x5410, R36 ;  /* 0x0000541021247816 */ /* 0x000fe40000000024 */
[----:B------:R-:W2:Y:S01]  /*1dec00*/  LDL.LU R33, [R1+0x2e0] ;  /* 0x0002e00001217983 */ /* 0x000ea20000300800 */
        /* <DEDUP_REMOVED lines=10> */
[----:B------:R-:W-:Y:S04]  /*1decb0*/  STL [R1+0x2c7c], R36 ;  /* 0x002c7c2401007387 */ /* 0x000fe80000100800 */
[----:B------:R-:W-:Y:S04]  /*1decc0*/  STL.64 [R1+0x1280], R48 ;  /* 0x0012803001007387 */ /* 0x000fe80000100a00 */
[----:B------:R4:W-:Y:S04]  /*1decd0*/  STL [R1+0x70], R34 ;  /* 0x0000702201007387 */ /* 0x0009e80000100800 */
[----:B------:R0:W-:Y:S01]  /*1dece0*/  STL [R1+0x164], R3 ;  /* 0x0001640301007387 */ /* 0x0001e20000100800 */
[----:B---3--:R-:W-:-:S02]  /*1decf0*/  LOP3.LUT R2, R53, 0xffff, RZ, 0xc0, !PT ;  /* 0x0000ffff35027812 */ /* 0x008fc400078ec0ff */
[----:B----4-:R-:W-:Y:S02]  /*1ded00*/  LOP3.LUT R34, R44, 0xffff, RZ, 0xc0, !PT ;  /* 0x0000ffff2c227812 */ /* 0x010fe400078ec0ff */
[----:B0-----:R-:W-:Y:S02]  /*1ded10*/  LOP3.LUT R3, R45, 0xffff, RZ, 0xc0, !PT ;  /* 0x0000ffff2d037812 */ /* 0x001fe400078ec0ff */
[----:B------:R-:W-:Y:S02]  /*1ded20*/  PRMT R38, R34, 0x3340, R0 ;  /* 0x0000334022267816 */ /* 0x000fe40000000000 */
[----:B------:R-:W-:Y:S02]  /*1ded30*/  PRMT R36, R2, 0x3340, R3 ;  /* 0x0000334002247816 */ /* 0x000fe40000000003 */
[----:B------:R-:W-:Y:S02]  /*1ded40*/  IADD3 R44, P1, PT, R6, R24, RZ ;  /* 0x00000018062c7210 */ /* 0x000fe40007f3e0ff */
[----:B------:R-:W-:-:S03]  /*1ded50*/  PRMT R36, R36, 0x5410, R38 ;  /* 0x0000541024247816 */ /* 0x000fc60000000026 */
[----:B------:R-:W-:Y:S02]  /*1ded60*/  IMAD.X R45, R37, 0x1, R23, P1 ;  /* 0x00000001252d7824 */ /* 0x000fe400008e0617 */
[----:B------:R0:W-:Y:S01]  /*1ded70*/  STL [R1+0x2c68], R36 ;  /* 0x002c682401007387 */ /* 0x0001e20000100800 */
[----:B------:R-:W-:Y:S02]  /*1ded80*/  SHF.R.U32.HI R2, RZ, 0x8, R2 ;  /* 0x00000008ff027819 */ /* 0x000fe40000011602 */
[----:B------:R-:W-:Y:S01]  /*1ded90*/  SHF.R.U32.HI R3, RZ, 0x8, R3 ;  /* 0x00000008ff037819 */ /* 0x000fe20000011603 */
[----:B------:R1:W-:Y:S01]  /*1deda0*/  STL.64 [R1+0x1258], R44 ;  /* 0x0012582c01007387 */ /* 0x0003e20000100a00 */
[----:B0-----:R-:W-:-:S04]  /*1dedb0*/  SHF.R.U32.HI R36, RZ, 0x8, R35 ;  /* 0x00000008ff247819 */ /* 0x001fc80000011623 */
[----:B------:R-:W-:Y:S01]  /*1dedc0*/  LOP3.LUT R36, R36, 0xffff, RZ, 0xc0, !PT ;  /* 0x0000ffff24247812 */ /* 0x000fe200078ec0ff */
[----:B-1----:R-:W3:Y:S01]  /*1dedd0*/  LDL.LU R44, [R1+0x5340] ;  /* 0x00534000012c7983 */ /* 0x002ee20000300800 */
[----:B------:R-:W-:-:S03]  /*1dede0*/  LOP3.LUT R2, R2, 0xffff, RZ, 0xc0, !PT ;  /* 0x0000ffff02027812 */ /* 0x000fc600078ec0ff */
[----:B------:R-:W4:Y:S01]  /*1dedf0*/  LDL.LU R35, [R1+0x6f0] ;  /* 0x0006f00001237983 */ /* 0x000f220000300800 */
[----:B------:R-:W-:Y:S02]  /*1dee00*/  LOP3.LUT R3, R3, 0xffff, RZ, 0xc0, !PT ;  /* 0x0000ffff03037812 */ /* 0x000fe400078ec0ff */
[----:B------:R-:W-:Y:S01]  /*1dee10*/  PRMT R38, R36, 0x3340, R0 ;  /* 0x0000334024267816 */ /* 0x000fe20000000000 */
[----:B------:R-:W4:Y:S01]  /*1dee20*/  LDL.LU R45, [R1+0x7ec] ;  /* 0x0007ec00012d7983 */ /* 0x000f220000300800 */
[----:B------:R-:W-:Y:S02]  /*1dee30*/  PRMT R36, R2, 0x3340, R3 ;  /* 0x0000334002247816 */ /* 0x000fe40000000003 */
[----:B------:R-:W-:Y:S01]  /*1dee40*/  LOP3.LUT R3, R51, 0xffff, RZ, 0xc0, !PT ;  /* 0x0000ffff33037812 */ /* 0x000fe200078ec0ff */
[----:B------:R-:W-:Y:S01]  /*1dee50*/  STL [R1+0x68], R38 ;  /* 0x0000682601007387 */ /* 0x000fe20000100800 */
[----:B------:R-:W-:-:S03]  /*1dee60*/  LOP3.LUT R2, R29, 0xffff, RZ, 0xc0, !PT ;  /* 0x0000ffff1d027812 */ /* 0x000fc600078ec0ff */
[----:B------:R0:W-:Y:S04]  /*1dee70*/  STL [R1+0x18c], R36 ;  /* 0x00018c2401007387 */ /* 0x0001e80000100800 */
[----:B------:R-:W4:Y:S01]  /*1dee80*/  LDL.LU R29, [R1+0x8710] ;  /* 0x00871000011d7983 */ /* 0x000f220000300800 */
[----:B0-----:R-:W-:Y:S02]  /*1dee90*/  PRMT R36, R2, 0x3340, R0 ;  /* 0x0000334002247816 */ /* 0x001fe40000000000 */
[----:B--2---:R-:W-:-:S04]  /*1deea0*/  LOP3.LUT R38, R33, 0xffff, RZ, 0xc0, !PT ;  /* 0x0000ffff21267812 */ /* 0x004fc800078ec0ff */
[----:B------:R-:W-:-:S04]  /*1deeb0*/  PRMT R33, R3, 0x3340, R38 ;  /* 0x0000334003217816 */ /* 0x000fc80000000026 */
[----:B------:R-:W-:-:S05]  /*1deec0*/  PRMT R33, R33, 0x5410, R36 ;  /* 0x0000541021217816 */ /* 0x000fca0000000024 */
[----:B------:R0:W-:Y:S04]  /*1deed0*/  STL [R1+0x2c64], R33 ;  /* 0x002c642101007387 */ /* 0x0001e80000100800 */
[----:B------:R-:W2:Y:S04]  /*1deee0*/  LDL.LU R36, [R1+0x688] ;  /* 0x0006880001247983 */ /* 0x000ea80000300800 */
[----:B------:R-:W2:Y:S04]  /*1deef0*/  LDL.LU R53, [R1+0x29c8] ;  /* 0x0029c80001357983 */ /* 0x000ea80000300800 */
[----:B0-----:R-:W2:Y:S01]  /*1def00*/  LDL.LU R33, [R1+0x784] ;  /* 0x0007840001217983 */ /* 0x001ea20000300800 */
[----:B------:R-:W-:-:S02]  /*1def10*/  IADD3 R48, P1, PT, R6, R16, RZ ;  /* 0x0000001006307210 */ /* 0x000fc40007f3e0ff */
[----:B------:R-:W-:Y:S02]  /*1def20*/  SHF.R.U32.HI R3, RZ, 0x8, R3 ;  /* 0x00000008ff037819 */ /* 0x000fe40000011603 */
[----:B------:R-:W-:Y:S01]  /*1def30*/  SHF.R.U32.HI R38, RZ, 0x8, R38 ;  /* 0x00000008ff267819 */ /* 0x000fe20000011626 */
[----:B------:R-:W-:Y:S01]  /*1def40*/  IMAD.X R49, R37, 0x1, R15, P1 ;  /* 0x0000000125317824 */ /* 0x000fe200008e060f */
[----:B------:R-:W-:Y:S02]  /*1def50*/  LOP3.LUT R3, R3, 0xffff, RZ, 0xc0, !PT ;  /* 0x0000ffff03037812 */ /* 0x000fe400078ec0ff */
[----:B------:R-:W-:Y:S02]  /*1def60*/  LOP3.LUT R38, R38, 0xffff, RZ, 0xc0, !PT ;  /* 0x0000ffff26267812 */ /* 0x000fe400078ec0ff */
[----:B------:R-:W-:Y:S01]  /*1def70*/  SHF.R.U32.HI R2, RZ, 0x8, R2 ;  /* 0x00000008ff027819 */ /* 0x000fe20000011602 */
[----:B------:R0:W-:Y:S01]  /*1def80*/  STL.64 [R1+0x1250], R48 ;  /* 0x0012503001007387 */ /* 0x0001e20000100a00 */
[----:B------:R-:W-:-:S02]  /*1def90*/  PRMT R3, R3, 0x3340, R38 ;  /* 0x0000334003037816 */ /* 0x000fc40000000026 */
[----:B------:R-:W-:-:S03]  /*1defa0*/  LOP3.LUT R2, R2, 0xffff, RZ, 0xc0, !PT ;  /* 0x0000ffff02027812 */ /* 0x000fc600078ec0ff */
[----:B------:R1:W-:Y:S01]  /*1defb0*/  STL [R1+0x160], R3 ;  /* 0x0001600301007387 */ /* 0x0003e20000100800 */
[----:B0-----:R-:W-:Y:S02]  /*1defc0*/  IADD3 R48, P1, PT, R6, R14, RZ ;  /* 0x0000000e06307210 */ /* 0x001fe40007f3e0ff */
[----:B-1----:R-:W-:-:S03]  /*1defd0*/  PRMT R3, R2, 0x3340, R0 ;  /* 0x0000334002037816 */ /* 0x002fc60000000000 */
[----:B------:R-:W-:-:S05]  /*1defe0*/  IMAD.X R49, R37, 0x1, R13, P1 ;  /* 0x0000000125317824 */ /* 0x000fca00008e060d */
[----:B------:R-:W-:Y:S04]  /*1deff0*/  STL.64 [R1+0x1248], R48 ;  /* 0x0012483001007387 */ /* 0x000fe80000100a00 */
[----:B------:R0:W-:Y:S01]  /*1df000*/  STL [R1+0x64], R3 ;  /* 0x0000640301007387 */ /* 0x0001e20000100800 */
[----:B------:R-:W-:-:S03]  /*1df010*/  SHF.R.U32.HI R34, RZ, 0x8, R34 ;  /* 0x00000008ff227819 */ /* 0x000fc60000011622 */
[----:B------:R-:W2:Y:S01]  /*1df020*/  LDL.LU R51, [R1+0x460] ;  /* 0x0004600001337983 */ /* 0x000ea20000300800 */
[----:B------:R-:W-:-:S04]  /*1df030*/  LOP3.LUT R34, R34, 0xffff, RZ, 0xc0, !PT ;  /* 0x0000ffff22227812 */ /* 0x000fc800078ec0ff */
[--C-:B------:R-:W-:Y:S02]  /*1df040*/  PRMT R34, R34, 0x3340, R0.reuse ;  /* 0x0000334022227816 */ /* 0x100fe40000000000 */
[----:B---3--:R-:W-:Y:S02]  /*1df050*/  LOP3.LUT R2, R44, 0xffff, RZ, 0xc0, !PT ;  /* 0x0000ffff2c027812 */ /* 0x008fe400078ec0ff */
[----:B------:R-:W3:Y:S01]  /*1df060*/  LDL.LU R44, [R1+0x254] ;  /* 0x00025400012c7983 */ /* 0x000ee20000300800 */
[----:B----4-:R-:W-:Y:S02]  /*1df070*/  LOP3.LUT R35, R35, 0xffff, RZ, 0xc0, !PT ;  /* 0x0000ffff23237812 */ /* 0x010fe400078ec0ff */
[----:B0-----:R-:W-:Y:S02]  /*1df080*/  LOP3.LUT R3, R45, 0xffff, RZ, 0xc0, !PT ;  /* 0x0000ffff2d037812 */ /* 0x001fe400078ec0ff */
[----:B------:R-:W-:Y:S02]  /*1df090*/  PRMT R38, R35, 0x3340, R0 ;  /* 0x0000334023267816 */ /* 0x000fe40000000000 */
[----:B------:R-:W-:-:S04]  /*1df0a0*/  PRMT R37, R2, 0x3340, R3 ;  /* 0x0000334002257816 */ /* 0x000fc80000000003 */
[----:B------:R-:W-:Y:S02]  /*1df0b0*/  PRMT R37, R37, 0x5410, R38 ;  /* 0x0000541025257816 */ /* 0x000fe40000000026 */
[----:B------:R-:W-:Y:S02]  /*1df0c0*/  SHF.R.U32.HI R2, RZ, 0x8, R2 ;  /* 0x00000008ff027819 */ /* 0x000fe40000011602 */
[----:B------:R-:W-:Y:S01]  /*1df0d0*/  SHF.R.U32.HI R3, RZ, 0x8, R3 ;  /* 0x00000008ff037819 */ /* 0x000fe20000011603 */
[----:B------:R-:W-:Y:S01]  /*1df0e0*/  STL [R1+0x2c40], R37 ;  /* 0x002c402501007387 */ /* 0x000fe20000100800 */
[----:B------:R-:W-:-:S03]  /*1df0f0*/  LOP3.LUT R2, R2, 0xffff, RZ, 0xc0, !PT ;  /* 0x0000ffff02027812 */ /* 0x000fc600078ec0ff */
[----:B------:R-:W4:Y:S01]  /*1df100*/  LDL.LU R45, [R1+0x35c] ;  /* 0x00035c00012d7983 */ /* 0x000f220000300800 */
[----:B------:R-:W-:-:S04]  /*1df110*/  LOP3.LUT R3, R3, 0xffff, RZ, 0xc0, !PT ;  /* 0x0000ffff03037812 */ /* 0x000fc800078ec0ff */
[----:B------:R-:W-:Y:S01]  /*1df120*/  PRMT R3, R2, 0x3340, R3 ;  /* 0x0000334002037816 */ /* 0x000fe20000000003 */
[----:B------:R-:W-:Y:S04]  /*1df130*/  STL [R1+0x60], R34 ;  /* 0x0000602201007387 */ /* 0x000fe80000100800 */
[----:B------:R0:W-:Y:S02]  /*1df140*/  STL [R1+0x628], R3 ;  /* 0x0006280301007387 */ /* 0x0001e40000100800 */
[----:B0-----:R-:W-:Y:S01]  /*1df150*/  VIADD R3, R6, UR6 ;  /* 0x0000000606037c36 */ /* 0x001fe20008000000 */
[----:B------:R-:W-:Y:S01]  /*1df160*/  SHF.R.U32.HI R35, RZ, 0x8, R35 ;  /* 0x00000008ff237819 */ /* 0x000fe20000011623 */
[----:B------:R-:W0:Y:S01]  /*1df170*/  LDCU UR6, c[0x0][0x3b8] ;  /* 0x00007700ff0677ac */ /* 0x000e220008000800 */
[----:B--2---:R-:W-:-:S02]  /*1df180*/  LOP3.LUT R2, R36, 0xffff, RZ, 0xc0, !PT ;  /* 0x0000ffff24027812 */ /* 0x004fc400078ec0ff */
[----:B------:R-:W-:Y:S02]  /*1df190*/  LOP3.LUT R34, R53, 0xffff, RZ, 0xc0, !PT ;  /* 0x0000ffff35227812 */ /* 0x000fe400078ec0ff */
[----:B------:R-:W-:Y:S02]  /*1df1a0*/  LOP3.LUT R36, R33, 0xffff, RZ, 0xc0, !PT ;  /* 0x0000ffff21247812 */ /* 0x000fe400078ec0ff */
[----:B------:R-:W-:Y:S02]  /*1df1b0*/  PRMT R33, R2, 0x3340, R0 ;  /* 0x0000334002217816 */ /* 0x000fe40000000000 */
[----:B------:R-:W-:-:S04]  /*1df1c0*/  PRMT R6, R34, 0x3340, R36 ;  /* 0x0000334022067816 */ /* 0x000fc80000000024 */
[----:B------:R-:W-:Y:S02]  /*1df1d0*/  PRMT R37, R6, 0x5410, R33 ;  /* 0x0000541006257816 */ /* 0x000fe40000000021 */
[----:B------:R-:W2:Y:S04]  /*1df1e0*/  LDL.LU R6, [R1+0x410] ;  /* 0x0004100001067983 */ /* 0x000ea80000300800 */
[----:B------:R-:W2:Y:S01]  /*1df1f0*/  LDL.LU R33, [R1+0x2f0] ;  /* 0x0002f00001217983 */ /* 0x000ea20000300800 */
[----:B------:R-:W-:Y:S02]  /*1df200*/  SHF.R.U32.HI R34, RZ, 0x8, R34 ;  /* 0x00000008ff227819 */ /* 0x000fe40000011622 */
[----:B------:R-:W-:Y:S02]  /*1df210*/  SHF.R.U32.HI R36, RZ, 0x8, R36 ;  /* 0x00000008ff247819 */ /* 0x000fe40000011624 */
[----:B------:R-:W-:-:S02]  /*1df220*/  SHF.R.U32.HI R2, RZ, 0x8, R2 ;  /* 0x00000008ff027819 */ /* 0x000fc40000011602 */
[----:B------:R-:W-:Y:S02]  /*1df230*/  SHF.R.S32.HI R38, RZ, 0x1f, R3 ;  /* 0x0000001fff267819 */ /* 0x000fe40000011403 */
[----:B------:R-:W-:Y:S02]  /*1df240*/  IADD3 R48, P1, PT, R3, R20, RZ ;  /* 0x0000001403307210 */ /* 0x000fe40007f3e0ff */
[----:B------:R-:W-:Y:S02]  /*1df250*/  LOP3.LUT R34, R34, 0xffff, RZ, 0xc0, !PT ;  /* 0x0000ffff22227812 */ /* 0x000fe400078ec0ff */
[----:B------:R-:W-:Y:S02]  /*1df260*/  LOP3.LUT R36, R36, 0xffff, RZ, 0xc0, !PT ;  /* 0x0000ffff24247812 */ /* 0x000fe400078ec0ff */
[----:B------:R-:W-:Y:S01]  /*1df270*/  LOP3.LUT R2, R2, 0xffff, RZ, 0xc0, !PT ;  /* 0x0000ffff02027812 */ /* 0x000fe200078ec0ff */
[----:B------:R-:W-:Y:S01]  /*1df280*/  IMAD.X R49, R38, 0x1, R19, P1 ;  /* 0x0000000126317824 */ /* 0x000fe200008e0613 */
[----:B------:R-:W-:-:S02]  /*1df290*/  PRMT R36, R34, 0x3340, R36 ;  /* 0x0000334022247816 */ /* 0x000fc40000000024 */
[----:B------:R-:W-:Y:S01]  /*1df2a0*/  PRMT R34, R2, 0x3340, R0 ;  /* 0x0000334002227816 */ /* 0x000fe20000000000 */
[----:B------:R-:W-:Y:S04]  /*1df2b0*/  STL [R1+0x2c30], R37 ;  /* 0x002c302501007387 */ /* 0x000fe80000100800 */
[----:B------:R1:W-:Y:S04]  /*1df2c0*/  STL.64 [R1+0x1240], R48 ;  /* 0x0012403001007387 */ /* 0x0003e80000100a00 */
[----:B------:R3:W-:Y:S01]  /*1df2d0*/  STL [R1+0x624], R36 ;  /* 0x0006242401007387 */ /* 0x0007e20000100800 */
[----:B------:R-:W-:-:S03]  /*1df2e0*/  LOP3.LUT R2, R51, 0xffff, RZ, 0xc0, !PT ;  /* 0x0000ffff33027812 */ /* 0x000fc600078ec0ff */
[----:B------:R4:W-:Y:S01]  /*1df2f0*/  STL [R1+0x370], R34 ;  /* 0x0003702201007387 */ /* 0x0009e20000100800 */
[----:B------:R-:W-:Y:S02]  /*1df300*/  LOP3.LUT R35, R35, 0xffff, RZ, 0xc0, !PT ;  /* 0x0000ffff23237812 */ /* 0x000fe400078ec0ff */
[----:B-1----:R-:W-:Y:S01]  /*1df310*/  IADD3 R48, P1, PT, R3, R10, RZ ;  /* 0x0000000a03307210 */ /* 0x002fe20007f3e0ff */
[----:B------:R-:W2:Y:S01]  /*1df320*/  LDL.LU R53, [R1+0x468] ;  /* 0x0004680001357983 */ /* 0x000ea20000300800 */
[----:B------:R-:W-:-:S03]  /*1df330*/  PRMT R35, R35, 0x3340, R0 ;  /* 0x0000334023237816 */ /* 0x000fc60000000000 */
[----:B------:R-:W-:Y:S01]  /*1df340*/  IMAD.X R49, R38, 0x1, R9, P1 ;  /* 0x0000000126317824 */ /* 0x000fe200008e0609 */
[----:B---3--:R-:W-:-:S04]  /*1df350*/  LOP3.LUT R36, R44, 0xffff, RZ, 0xc0, !PT ;  /* 0x0000ffff2c247812 */ /* 0x008fc800078ec0ff */
[----:B------:R-:W-:Y:S02]  /*1df360*/  PRMT R44, R36, 0x3340, R0 ;  /* 0x00003340242c7816 */ /* 0x000fe40000000000 */
[----:B----4-:R-:W-:-:S04]  /*1df370*/  LOP3.LUT R34, R45, 0xffff, RZ, 0xc0, !PT ;  /* 0x0000ffff2d227812 */ /* 0x010fc800078ec0ff */
[----:B------:R-:W-:Y:S02]  /*1df380*/  PRMT R37, R2, 0x3340, R34 ;  /* 0x0000334002257816 */ /* 0x000fe40000000022 */
[----:B------:R-:W-:Y:S02]  /*1df390*/  SHF.R.U32.HI R2, RZ, 0x8, R2 ;  /* 0x00000008ff027819 */ /* 0x000fe40000011602 */
[----:B------:R-:W-:Y:S02]  /*1df3a0*/  SHF.R.U32.HI R34, RZ, 0x8, R34 ;  /* 0x00000008ff227819 */ /* 0x000fe40000011622 */
[----:B------:R-:W-:Y:S02]  /*1df3b0*/  PRMT R37, R37, 0x5410, R44 ;  /* 0x0000541025257816 */ /* 0x000fe4000000002c */
[----:B------:R-:W-:Y:S01]  /*1df3c0*/  LOP3.LUT R2, R2, 0xffff, RZ, 0xc0, !PT ;  /* 0x0000ffff02027812 */ /* 0x000fe200078ec0ff */
[----:B------:R-:W3:Y:S01]  /*1df3d0*/  LDL.LU R44, [R1+0x25c] ;  /* 0x00025c00012c7983 */ /* 0x000ee20000300800 */
[----:B------:R-:W-:-:S03]  /*1df3e0*/  LOP3.LUT R34, R34, 0xffff, RZ, 0xc0, !PT ;  /* 0x0000ffff22227812 */ /* 0x000fc600078ec0ff */
[----:B------:R-:W-:Y:S01]  /*1df3f0*/  STL [R1+0x2bf8], R37 ;  /* 0x002bf82501007387 */ /* 0x000fe20000100800 */
[----:B------:R-:W-:-:S03]  /*1df400*/  PRMT R34, R2, 0x3340, R34 ;  /* 0x0000334002227816 */ /* 0x000fc60000000022 */
[----:B------:R-:W4:Y:S04]  /*1df410*/  LDL.LU R45, [R1+0x360] ;  /* 0x00036000012d7983 */ /* 0x000f280000300800 */
[----:B------:R-:W-:Y:S04]  /*1df420*/  STL.64 [R1+0x1238], R48 ;  /* 0x0012383001007387 */ /* 0x000fe80000100a00 */
[----:B------:R-:W-:Y:S04]  /*1df430*/  STL [R1+0x36c], R35 ;  /* 0x00036c2301007387 */ /* 0x000fe80000100800 */
[----:B------:R1:W-:Y:S01]  /*1df440*/  STL [R1+0x620], R34 ;  /* 0x0006202201007387 */ /* 0x0003e20000100800 */
[----:B--2---:R-:W-:-:S02]  /*1df450*/  LOP3.LUT R2, R6, 0xffff, RZ, 0xc0, !PT ;  /* 0x0000ffff06027812 */ /* 0x004fc400078ec0ff */
[----:B------:R-:W-:Y:S02]  /*1df460*/  LOP3.LUT R6, R4, 0xffff, RZ, 0xc0, !PT ;  /* 0x0000ffff04067812 */ /* 0x000fe400078ec0ff */
[----:B-1----:R-:W-:Y:S01]  /*1df470*/  LOP3.LUT R34, R33, 0xffff, RZ, 0xc0, !PT ;  /* 0x0000ffff21227812 */ /* 0x002fe200078ec0ff */
[----:B------:R-:W2:Y:S01]  /*1df480*/  LDL.LU R4, [R1+0x870c] ;  /* 0x00870c0001047983 */ /* 0x000ea20000300800 */
[----:B------:R-:W-:Y:S02]  /*1df490*/  PRMT R35, R6, 0x3340, R0 ;  /* 0x0000334006237816 */ /* 0x000fe40000000000 */
[----:B------:R-:W-:Y:S01]  /*1df4a0*/  PRMT R33, R2, 0x3340, R34 ;  /* 0x0000334002217816 */ /* 0x000fe20000000022 */
[----:B------:R-:W2:Y:S03]  /*1df4b0*/  LDL.LU R51, [R1+0x5344] ;  /* 0x0053440001337983 */ /* 0x000ea60000300800 */
[----:B------:R-:W-:-:S02]  /*1df4c0*/  PRMT R33, R33, 0x5410, R35 ;  /* 0x0000541021217816 */ /* 0x000fc40000000023 */
[----:B------:R-:W2:Y:S04]  /*1df4d0*/  LDL.LU R35, [R1+0x72c] ;  /* 0x00072c0001237983 */ /* 0x000ea80000300800 */
[----:B------:R1:W-:Y:S04]  /*1df4e0*/  STL [R1+0x2be8], R33 ;  /* 0x002be82101007387 */ /* 0x0003e80000100800 */
[----:B-1----:R-:W2:Y:S01]  /*1df4f0*/  LDL.LU R33, [R1+0x25e8] ;  /* 0x0025e80001217983 */ /* 0x002ea20000300800 */
[----:B------:R-:W-:Y:S02]  /*1df500*/  SHF.R.U32.HI R36, RZ, 0x8, R36 ;  /* 0x00000008ff247819 */ /* 0x000fe40000011624 */
[----:B------:R-:W-:-:S02]  /*1df510*/  SHF.R.U32.HI R2, RZ, 0x8, R2 ;  /* 0x00000008ff027819 */ /* 0x000fc40000011602 */
[----:B------:R-:W-:Y:S02]  /*1df520*/  SHF.R.U32.HI R34, RZ, 0x8, R34 ;  /* 0x00000008ff227819 */ /* 0x000fe40000011622 */
[----:B------:R-:W-:Y:S02]  /*1df530*/  IADD3 R48, P1, PT, R3, R18, RZ ;  /* 0x0000001203307210 */ /* 0x000fe40007f3e0ff */
[----:B------:R-:W-:Y:S02]  /*1df540*/  LOP3.LUT R36, R36, 0xffff, RZ, 0xc0, !PT ;  /* 0x0000ffff24247812 */ /* 0x000fe400078ec0ff */
[----:B------:R-:W-:Y:S02]  /*1df550*/  LOP3.LUT R2, R2, 0xffff, RZ, 0xc0, !PT ;  /* 0x0000ffff02027812 */ /* 0x000fe400078ec0ff */
[----:B------:R-:W-:Y:S01]  /*1df560*/  LOP3.LUT R34, R34, 0xffff, RZ, 0xc0, !PT ;  /* 0x0000ffff22227812 */ /* 0x000fe200078ec0ff */
[----:B------:R-:W-:Y:S01]  /*1df570*/  IMAD.X R49, R38, 0x1, R17, P1 ;  /* 0x0000000126317824 */ /* 0x000fe200008e0611 */
[----:B------:R-:W-:-:S02]  /*1df580*/  PRMT R37, R36, 0x3340, R0 ;  /* 0x0000334024257816 */ /* 0x000fc40000000000 */
[----:B------:R-:W-:Y:S02]  /*1df590*/  PRMT R36, R2, 0x3340, R34 ;  /* 0x0000334002247816 */ /* 0x000fe40000000022 */
[----:B------:R1:W-:Y:S01]  /*1df5a0*/  STL.64 [R1+0x1230], R48 ;  /* 0x0012303001007387 */ /* 0x0003e20000100a00 */
[----:B------:R-:W-:-:S03]  /*1df5b0*/  LOP3.LUT R34, R53, 0xffff, RZ, 0xc0, !PT ;  /* 0x0000ffff35227812 */ /* 0x000fc600078ec0ff */
[----:B------:R-:W-:Y:S04]  /*1df5c0*/  STL [R1+0x368], R37 ;  /* 0x0003682501007387 */ /* 0x000fe80000100800 */
[----:B------:R4:W-:Y:S01]  /*1df5d0*/  STL [R1+0x61c], R36 ;  /* 0x00061c2401007387 */ /* 0x0009e20000100800 */
[----:B-1----:R-:W-:-:S05]  /*1df5e0*/  IADD3 R48, P1, PT, R3, R12, RZ ;  /* 0x0000000c03307210 */ /* 0x002fca0007f3e0ff */
[----:B------:R-:W-:Y:S01]  /*1df5f0*/  IMAD.X R49, R38, 0x1, R11, P1 ;  /* 0x0000000126317824 */ /* 0x000fe200008e060b */
[----:B---3--:R-:W-:Y:S02]  /*1df600*/  LOP3.LUT R2, R44, 0xffff, RZ, 0xc0, !PT ;  /* 0x0000ffff2c027812 */ /* 0x008fe400078ec0ff */
[----:B----4-:R-:W-:Y:S02]  /*1df610*/  LOP3.LUT R36, R45, 0xffff, RZ, 0xc0, !PT ;  /* 0x0000ffff2d247812 */ /* 0x010fe400078ec0ff */
[----:B------:R-:W-:Y:S02]  /*1df620*/  PRMT R44, R2, 0x3340, R0 ;  /* 0x00003340022c7816 */ /* 0x000fe40000000000 */
[----:B------:R-:W-:Y:S02]  /*1df630*/  PRMT R37, R34, 0x3340, R36 ;  /* 0x0000334022257816 */ /* 0x000fe40000000024 */
[----:B------:R-:W-:Y:S02]  /*1df640*/  SHF.R.U32.HI R34, RZ, 0x8, R34 ;  /* 0x00000008ff227819 */ /* 0x000fe40000011622 */
[----:B------:R-:W-:-:S02]  /*1df650*/  SHF.R.U32.HI R36, RZ, 0x8, R36 ;  /* 0x00000008ff247819 */ /* 0x000fc40000011624 */
[----:B------:R-:W-:Y:S02]  /*1df660*/  SHF.R.U32.HI R2, RZ, 0x8, R2 ;  /* 0x00000008ff027819 */ /* 0x000fe40000011602 */
[----:B------:R-:W-:Y:S02]  /*1df670*/  LOP3.LUT R34, R34, 0xffff, RZ, 0xc0, !PT ;  /* 0x0000ffff22227812 */ /* 0x000fe400078ec0ff */
[----:B------:R-:W-:Y:S02]  /*1df680*/  LOP3.LUT R36, R36, 0xffff, RZ, 0xc0, !PT ;  /* 0x0000ffff24247812 */ /* 0x000fe400078ec0ff */
[----:B------:R-:W-:Y:S02]  /*1df690*/  LOP3.LUT R2, R2, 0xffff, RZ, 0xc0, !PT ;  /* 0x0000ffff02027812 */ /* 0x000fe400078ec0ff */
[----:B------:R-:W-:Y:S02]  /*1df6a0*/  PRMT R37, R37, 0x5410, R44 ;  /* 0x0000541025257816 */ /* 0x000fe4000000002c */
[----:B------:R-:W3:Y:S01]  /*1df6b0*/  LDL.LU R44, [R1+0x41c] ;  /* 0x00041c00012c7983 */ /* 0x000ee20000300800 */
[----:B------:R-:W-:-:S02]  /*1df6c0*/  PRMT R36, R34, 0x3340, R36 ;  /* 0x0000334022247816 */ /* 0x000fc40000000024 */
[----:B------:R-:W-:Y:S01]  /*1df6d0*/  PRMT R34, R2, 0x3340, R0 ;  /* 0x0000334002227816 */ /* 0x000fe20000000000 */
[----:B------:R-:W4:Y:S04]  /*1df6e0*/  LDL.LU R45, [R1+0x300] ;  /* 0x00030000012d7983 */ /* 0x000f280000300800 */
[----:B------:R-:W-:Y:S04]  /*1df6f0*/  STL [R1+0x2bd8], R37 ;  /* 0x002bd82501007387 */ /* 0x000fe80000100800 */
[----:B------:R1:W-:Y:S04]  /*1df700*/  STL.64 [R1+0x1228], R48 ;  /* 0x0012283001007387 */ /* 0x0003e80000100a00 */
[----:B------:R0:W-:Y:S04]  /*1df710*/  STL [R1+0x614], R36 ;  /* 0x0006142401007387 */ /* 0x0001e80000100800 */
[----:B------:R0:W-:Y:S01]  /*1df720*/  STL [R1+0x364], R34 ;  /* 0x0003642201007387 */ /* 0x0001e20000100800 */
[----:B-1----:R-:W-:-:S05]  /*1df730*/  IADD3 R48, P1, PT, R3, R22, RZ ;  /* 0x0000001603307210 */ /* 0x002fca0007f3e0ff */
[----:B------:R-:W-:Y:S01]  /*1df740*/  IMAD.X R49, R38, 0x1, R21, P1 ;  /* 0x0000000126317824 */ /* 0x000fe200008e0615 */
[----:B------:R-:W-:Y:S02]  /*1df750*/  SHF.R.U32.HI R37, RZ, 0x8, R6 ;  /* 0x00000008ff257819 */ /* 0x000fe40000011606 */
[----:B--2---:R-:W-:Y:S02]  /*1df760*/  LOP3.LUT R2, R51, 0xffff, RZ, 0xc0, !PT ;  /* 0x0000ffff33027812 */ /* 0x004fe400078ec0ff */
[----:B0-----:R-:W-:-:S04]  /*1df770*/  LOP3.LUT R36, R35, 0xffff, RZ, 0xc0, !PT ;  /* 0x0000ffff23247812 */ /* 0x001fc800078ec0ff */
[----:B------:R-:W-:Y:S02]  /*1df780*/  PRMT R35, R36, 0x3340, R0 ;  /* 0x0000334024237816 */ /* 0x000fe40000000000 */
[----:B------:R-:W-:-:S04]  /*1df790*/  LOP3.LUT R34, R33, 0xffff, RZ, 0xc0, !PT ;  /* 0x0000ffff21227812 */ /* 0x000fc800078ec0ff */
[----:B------:R-:W-:-:S04]  /*1df7a0*/  PRMT R33, R2, 0x3340, R34 ;  /* 0x0000334002217816 */ /* 0x000fc80000000022 */
[----:B------:R-:W-:-:S05]  /*1df7b0*/  PRMT R33, R33, 0x5410, R35 ;  /* 0x0000541021217816 */ /* 0x000fca0000000023 */
[----:B------:R0:W-:Y:S04]  /*1df7c0*/  STL [R1+0x2bb8], R33 ;  /* 0x002bb82101007387 */ /* 0x0001e80000100800 */
[----:B------:R-:W2:Y:S04]  /*1df7d0*/  LDL.LU R35, [R1+0x5348] ;  /* 0x0053480001237983 */ /* 0x000ea80000300800 */
[----:B0-----:R-:W2:Y:S04]  /*1df7e0*/  LDL.LU R33, [R1+0x740] ;  /* 0x0007400001217983 */ /* 0x001ea80000300800 */
[----:B------:R0:W-:Y:S04]  /*1df7f0*/  STL.64 [R1+0x1220], R48 ;  /* 0x0012203001007387 */ /* 0x0001e80000100a00 */
[----:B------:R-:W2:Y:S01]  /*1df800*/  LDL.LU R6, [R1+0x25d8] ;  /* 0x0025d80001067983 */ /* 0x000ea20000300800 */
        /* <DEDUP_REMOVED lines=9> */
[----:B------:R4:W-:Y:S01]  /*1df8a0*/  STL [R1+0x608], R34 ;  /* 0x0006082201007387 */ /* 0x0009e20000100800 */
[----:B0-----:R-:W-:-:S03]  /*1df8b0*/  IADD3 R48, P1, PT, R3, R24, RZ ;  /* 0x0000001803307210 */ /* 0x001fc60007f3e0ff */
[----:B------:R-:W2:Y:S01]  /*1df8c0*/  LDL.LU R27, [R1+0x8708] ;  /* 0x00870800011b7983 */ /* 0x000ea20000300800 */
[----:B------:R-:W-:Y:S01]  /*1df8d0*/  SHF.R.U32.HI R36, RZ, 0x8, R36 ;  /* 0x00000008ff247819 */ /* 0x000fe20000011624 */
[----:B------:R-:W-:-:S03]  /*1df8e0*/  IMAD.X R49, R38, 0x1, R23, P1 ;  /* 0x0000000126317824 */ /* 0x000fc600008e0617 */
[----:B------:R-:W-:-:S04]  /*1df8f0*/  LOP3.LUT R36, R36, 0xffff, RZ, 0xc0, !PT ;  /* 0x0000ffff24247812 */ /* 0x000fc800078ec0ff */
[--C-:B------:R-:W-:Y:S02]  /*1df900*/  PRMT R36, R36, 0x3340, R0.reuse ;  /* 0x0000334024247816 */ /* 0x100fe40000000000 */
[----:B---3--:R-:W-:Y:S02]  /*1df910*/  LOP3.LUT R2, R44, 0xffff, RZ, 0xc0, !PT ;  /* 0x0000ffff2c027812 */ /* 0x008fe400078ec0ff */
[----:B----4-:R-:W-:Y:S02]  /*1df920*/  LOP3.LUT R34, R45, 0xffff, RZ, 0xc0, !PT ;  /* 0x0000ffff2d227812 */ /* 0x010fe400078ec0ff */
[----:B------:R-:W-:Y:S01]  /*1df930*/  PRMT R44, R58, 0x3340, R0 ;  /* 0x000033403a2c7816 */ /* 0x000fe20000000000 */
[----:B------:R-:W3:Y:S01]  /*1df940*/  LDL.LU R45, [R1+0x29d8] ;  /* 0x0029d800012d7983 */ /* 0x000ee20000300800 */
[----:B------:R-:W-:Y:S02]  /*1df950*/  PRMT R37, R2, 0x3340, R34 ;  /* 0x0000334002257816 */ /* 0x000fe40000000022 */
[----:B------:R-:W-:-:S02]  /*1df960*/  SHF.R.U32.HI R2, RZ, 0x8, R2 ;  /* 0x00000008ff027819 */ /* 0x000fc40000011602 */
[----:B------:R-:W-:Y:S02]  /*1df970*/  PRMT R37, R37, 0x5410, R44 ;  /* 0x0000541025257816 */ /* 0x000fe4000000002c */
[----:B------:R-:W-:Y:S01]  /*1df980*/  SHF.R.U32.HI R34, RZ, 0x8, R34 ;  /* 0x00000008ff227819 */ /* 0x000fe20000011622 */
[----:B------:R-:W-:Y:S01]  /*1df990*/  STL [R1+0x85fc], R58 ;  /* 0x0085fc3a01007387 */ /* 0x000fe20000100800 */
[----:B------:R-:W-:Y:S02]  /*1df9a0*/  LOP3.LUT R2, R2, 0xffff, RZ, 0xc0, !PT ;  /* 0x0000ffff02027812 */ /* 0x000fe400078ec0ff */
[----:B------:R-:W-:Y:S01]  /*1df9b0*/  LOP3.LUT R34, R34, 0xffff, RZ, 0xc0, !PT ;  /* 0x0000ffff22227812 */ /* 0x000fe200078ec0ff */
[----:B------:R-:W-:Y:S04]  /*1df9c0*/  STL [R1+0x2bb4], R37 ;  /* 0x002bb42501007387 */ /* 0x000fe80000100800 */
[----:B------:R-:W4:Y:S04]  /*1df9d0*/  LDL.LU R59, [R1+0x6d8] ;  /* 0x0006d800013b7983 */ /* 0x000f280000300800 */
[----:B------:R-:W4:Y:S04]  /*1df9e0*/  LDL.LU R53, [R1+0x7e0] ;  /* 0x0007e00001357983 */ /* 0x000f280000300800 */
[----:B------:R0:W-:Y:S02]  /*1df9f0*/  STL.64 [R1+0x1208], R48 ;  /* 0x0012083001007387 */ /* 0x0001e40000100a00 */
[----:B0-----:R-:W-:-:S05]  /*1dfa00*/  PRMT R48, R2, 0x3340, R34 ;  /* 0x0000334002307816 */ /* 0x001fca0000000022 */
[----:B------:R0:W-:Y:S04]  /*1dfa10*/  STL [R1+0x847c], R48 ;  /* 0x00847c3001007387 */ /* 0x0001e80000100800 */
[----:B------:R1:W-:Y:S01]  /*1dfa20*/  STL [R1+0x35c], R36 ;  /* 0x00035c2401007387 */ /* 0x0003e20000100800 */
[----:B0-----:R-:W-:-:S05]  /*1dfa30*/  IADD3 R48, P1, PT, R3, R16, RZ ;  /* 0x0000001003307210 */ /* 0x001fca0007f3e0ff */
[----:B------:R-:W-:Y:S01]  /*1dfa40*/  IMAD.X R49, R38, 0x1, R15, P1 ;  /* 0x0000000126317824 */ /* 0x000fe200008e060f */
[----:B--2---:R-:W-:Y:S02]  /*1dfa50*/  LOP3.LUT R34, R35, 0xffff, RZ, 0xc0, !PT ;  /* 0x0000ffff23227812 */ /* 0x004fe400078ec0ff */
[----:B------:R-:W-:-:S04]  /*1dfa60*/  LOP3.LUT R2, R33, 0xffff, RZ, 0xc0, !PT ;  /* 0x0000ffff21027812 */ /* 0x000fc800078ec0ff */
[----:B------:R-:W-:Y:S02]  /*1dfa70*/  PRMT R33, R2, 0x3340, R0 ;  /* 0x0000334002217816 */ /* 0x000fe40000000000 */
[----:B-1----:R-:W-:-:S04]  /*1dfa80*/  LOP3.LUT R36, R6, 0xffff, RZ, 0xc0, !PT ;  /* 0x0000ffff06247812 */ /* 0x002fc800078ec0ff */
[----:B------:R-:W-:-:S04]  /*1dfa90*/  PRMT R6, R34, 0x3340, R36 ;  /* 0x0000334022067816 */ /* 0x000fc80000000024 */
[----:B------:R-:W-:-:S05]  /*1dfaa0*/  PRMT R6, R6, 0x5410, R33 ;  /* 0x0000541006067816 */ /* 0x000fca0000000021 */
[----:B------:R0:W-:Y:S04]  /*1dfab0*/  STL [R1+0x2b8c], R6 ;  /* 0x002b8c0601007387 */ /* 0x0001e80000100800 */
[----:B------:R-:W2:Y:S04]  /*1dfac0*/  LDL.LU R33, [R1+0x29cc] ;  /* 0x0029cc0001217983 */ /* 0x000ea80000300800 */
[----:B0-----:R-:W2:Y:S04]  /*1dfad0*/  LDL.LU R6, [R1+0x6e4] ;  /* 0x0006e40001067983 */ /* 0x001ea80000300800 */
[----:B------:R-:W-:Y:S04]  /*1dfae0*/  STL.64 [R1+0x1218], R48 ;  /* 0x0012183001007387 */ /* 0x000fe80000100a00 */
[----:B------:R-:W2:Y:S01]  /*1dfaf0*/  LDL.LU R35, [R1+0x7e8] ;  /* 0x0007e80001237983 */ /* 0x000ea20000300800 */
[----:B------:R-:W-:-:S02]  /*1dfb00*/  SHF.R.U32.HI R34, RZ, 0x8, R34 ;  /* 0x00000008ff227819 */ /* 0x000fc40000011622 */
[----:B------:R-:W-:Y:S01]  /*1dfb10*/  SHF.R.U32.HI R36, RZ, 0x8, R36 ;  /* 0x00000008ff247819 */ /* 0x000fe20000011624 */
[----:B------:R-:W2:Y:S01]  /*1dfb20*/  LDL.LU R51, [R1+0x278] ;  /* 0x0002780001337983 */ /* 0x000ea20000300800 */
[----:B------:R-:W-:Y:S02]  /*1dfb30*/  LOP3.LUT R34, R34, 0xffff, RZ, 0xc0, !PT ;  /* 0x0000ffff22227812 */ /* 0x000fe400078ec0ff */
[----:B------:R-:W-:-:S04]  /*1dfb40*/  LOP3.LUT R36, R36, 0xffff, RZ, 0xc0, !PT ;  /* 0x0000ffff24247812 */ /* 0x000fc800078ec0ff */
[----:B------:R-:W-:-:S05]  /*1dfb50*/  PRMT R34, R34, 0x3340, R36 ;  /* 0x0000334022227816 */ /* 0x000fca0000000024 */
[----:B------:R4:W-:Y:S04]  /*1dfb60*/  STL [R1+0x604], R34 ;  /* 0x0006042201007387 */ /* 0x0009e80000100800 */
[----:B------:R-:W2:Y:S01]  /*1dfb70*/  LDL.LU R44, [R1+0x474] ;  /* 0x00047400012c7983 */ /* 0x000ea20000300800 */
[----:B------:R-:W-:-:S04]  /*1dfb80*/  SHF.R.U32.HI R2, RZ, 0x8, R2 ;  /* 0x00000008ff027819 */ /* 0x000fc80000011602 */
[----:B------:R-:W-:Y:S02]  /*1dfb90*/  LOP3.LUT R2, R2, 0xffff, RZ, 0xc0, !PT ;  /* 0x0000ffff02027812 */ /* 0x000fe400078ec0ff */
[----:B---3--:R-:W-:Y:S02]  /*1dfba0*/  LOP3.LUT R36, R45, 0xffff, RZ, 0xc0, !PT ;  /* 0x0000ffff2d247812 */ /* 0x008fe400078ec0ff */
[----:B------:R-:W3:Y:S01]  /*1dfbb0*/  LDL.LU R45, [R1+0x3b4] ;  /* 0x0003b400012d7983 */ /* 0x000ee20000300800 */
[----:B----4-:R-:W-:Y:S02]  /*1dfbc0*/  LOP3.LUT R34, R59, 0xffff, RZ, 0xc0, !PT ;  /* 0x0000ffff3b227812 */ /* 0x010fe400078ec0ff */
[----:B------:R-:W-:Y:S02]  /*1dfbd0*/  LOP3.LUT R37, R53, 0xffff, RZ, 0xc0, !PT ;  /* 0x0000ffff35257812 */ /* 0x000fe400078ec0ff */
[----:B------:R-:W-:Y:S02]  /*1dfbe0*/  PRMT R48, R34, 0x3340, R0 ;  /* 0x0000334022307816 */ /* 0x000fe40000000000 */
[----:B------:R-:W-:-:S02]  /*1dfbf0*/  PRMT R46, R36, 0x3340, R37 ;  /* 0x00003340242e7816 */ /* 0x000fc40000000025 */
[----:B------:R-:W-:Y:S02]  /*1dfc00*/  SHF.R.U32.HI R36, RZ, 0x8, R36 ;  /* 0x00000008ff247819 */ /* 0x000fe40000011624 */
        /* <DEDUP_REMOVED lines=8> */
[----:B------:R-:W-:Y:S02]  /*1dfc90*/  PRMT R36, R36, 0x3340, R37 ;  /* 0x0000334024247816 */ /* 0x000fe40000000025 */
[--C-:B------:R-:W-:Y:S01]  /*1dfca0*/  PRMT R34, R34, 0x3340, R0.reuse ;  /* 0x0000334022227816 */ /* 0x100fe20000000000 */
[----:B------:R-:W-:Y:S01]  /*1dfcb0*/  STL [R1+0x2b80], R46 ;  /* 0x002b802e01007387 */ /* 0x000fe20000100800 */
[----:B------:R-:W-:-:S03]  /*1dfcc0*/  PRMT R2, R2, 0x3340, R0 ;  /* 0x0000334002027816 */ /* 0x000fc60000000000 */
[----:B------:R-:W-:Y:S04]  /*1dfcd0*/  STL.64 [R1+0x1210], R48 ;  /* 0x0012103001007387 */ /* 0x000fe80000100a00 */
[----:B------:R0:W-:Y:S04]  /*1dfce0*/  STL [R1+0x5f4], R36 ;  /* 0x0005f42401007387 */ /* 0x0001e80000100800 */
[----:B------:R-:W-:Y:S04]  /*1dfcf0*/  STL [R1+0x358], R34 ;  /* 0x0003582201007387 */ /* 0x000fe80000100800 */
[----:B------:R1:W-:Y:S01]  /*1dfd00*/  STL [R1+0x354], R2 ;  /* 0x0003540201007387 */ /* 0x0003e20000100800 */
[----:B--2---:R-:W-:-:S03]  /*1dfd10*/  LOP3.LUT R38, R33, 0xffff, RZ, 0xc0, !PT ;  /* 0x0000ffff21267812 */ /* 0x004fc600078ec0ff */
[----:B------:R-:W2:Y:S01]  /*1dfd20*/  LDL.LU R33, [R1+0x424] ;  /* 0x0004240001217983 */ /* 0x000ea20000300800 */
[----:B0-----:R-:W-:-:S03]  /*1dfd30*/  LOP3.LUT R36, R35, 0xffff, RZ, 0xc0, !PT ;  /* 0x0000ffff23247812 */ /* 0x001fc600078ec0ff */
[----:B------:R-:W4:Y:S01]  /*1dfd40*/  LDL.LU R35, [R1+0x310] ;  /* 0x0003100001237983 */ /* 0x000f220000300800 */
[----:B------:R-:W-:Y:S02]  /*1dfd50*/  LOP3.LUT R6, R6, 0xffff, RZ, 0xc0, !PT ;  /* 0x0000ffff06067812 */ /* 0x000fe400078ec0ff */
[----:B-1----:R-:W-:Y:S02]  /*1dfd60*/  PRMT R2, R38, 0x3340, R36 ;  /* 0x0000334026027816 */ /* 0x002fe40000000024 */
[----:B------:R-:W-:Y:S01]  /*1dfd70*/  PRMT R34, R6, 0x3340, R0 ;  /* 0x0000334006227816 */ /* 0x000fe20000000000 */
[----:B------:R0:W-:Y:S01]  /*1dfd80*/  STL [R1+0x8600], R6 ;  /* 0x0086000601007387 */ /* 0x0001e20000100800 */
[----:B------:R-:W-:Y:S01]  /*1dfd90*/  LOP3.LUT R37, R51, 0xffff, RZ, 0xc0, !PT ;  /* 0x0000ffff33257812 */ /* 0x000fe200078ec0ff */
[----:B------:R-:W-:Y:S01]  /*1dfda0*/  VIADD R3, R3, UR6 ;  /* 0x0000000603037c36 */ /* 0x000fe20008000000 */
[----:B------:R-:W-:Y:S01]  /*1dfdb0*/  SHF.R.U32.HI R38, RZ, 0x8, R38 ;  /* 0x00000008ff267819 */ /* 0x000fe20000011626 */
[----:B------:R-:W1:Y:S01]  /*1dfdc0*/  LDCU UR6, c[0x0][0x3b8] ;  /* 0x00007700ff0677ac */ /* 0x000e620008000800 */
[----:B0-----:R-:W-:-:S02]  /*1dfdd0*/  PRMT R6, R2, 0x5410, R34 ;  /* 0x0000541002067816 */ /* 0x001fc40000000022 */
[----:B------:R-:W-:Y:S02]  /*1dfde0*/  LOP3.LUT R2, R44, 0xffff, RZ, 0xc0, !PT ;  /* 0x0000ffff2c027812 */ /* 0x000fe400078ec0ff */
[----:B------:R-:W-:Y:S01]  /*1dfdf0*/  PRMT R44, R37, 0x3340, R0 ;  /* 0x00003340252c7816 */ /* 0x000fe20000000000 */
[----:B------:R0:W-:Y:S01]  /*1dfe00*/  STL [R1+0x2b64], R6 ;  /* 0x002b640601007387 */ /* 0x0001e20000100800 */
[----:B------:R-:W-:Y:S02]  /*1dfe10*/  LOP3.LUT R38, R38, 0xffff, RZ, 0xc0, !PT ;  /* 0x0000ffff26267812 */ /* 0x000fe400078ec0ff */
[----:B---3--:R-:W-:-:S04]  /*1dfe20*/  LOP3.LUT R34, R45, 0xffff, RZ, 0xc0, !PT ;  /* 0x0000ffff2d227812 */ /* 0x008fc800078ec0ff */
[----:B0-----:R-:W-:-:S04]  /*1dfe30*/  PRMT R6, R2, 0x3340, R34 ;  /* 0x0000334002067816 */ /* 0x001fc80000000022 */
[----:B------:R-:W-:Y:S02]  /*1dfe40*/  PRMT R46, R6, 0x5410, R44 ;  /* 0x00005410062e7816 */ /* 0x000fe4000000002c */
[----:B------:R-:W-:Y:S02]  /*1dfe50*/  SHF.R.S32.HI R6, RZ, 0x1f, R3 ;  /* 0x0000001fff067819 */ /* 0x000fe40000011403 */
[----:B------:R-:W-:Y:S01]  /*1dfe60*/  IADD3 R44, P1, PT, R3, R20, RZ ;  /* 0x00000014032c7210 */ /* 0x000fe20007f3e0ff */
[----:B------:R-:W-:Y:S04]  /*1dfe70*/  STL [R1+0x2b44], R46 ;  /* 0x002b442e01007387 */ /* 0x000fe80000100800 */
[----:B------:R-:W-:Y:S01]  /*1dfe80*/  IMAD.X R45, R6, 0x1, R19, P1 ;  /* 0x00000001062d7824 */ /* 0x000fe200008e0613 */
[----:B------:R-:W-:-:S02]  /*1dfe90*/  SHF.R.U32.HI R2, RZ, 0x8, R2 ;  /* 0x00000008ff027819 */ /* 0x000fc40000011602 */
[----:B------:R-:W-:Y:S02]  /*1dfea0*/  SHF.R.U32.HI R34, RZ, 0x8, R34 ;  /* 0x00000008ff227819 */ /* 0x000fe40000011622 */
[----:B------:R0:W-:Y:S01]  /*1dfeb0*/  STL.64 [R1+0x11f8], R44 ;  /* 0x0011f82c01007387 */ /* 0x0001e20000100a00 */
[----:B------:R-:W-:Y:S02]  /*1dfec0*/  LOP3.LUT R2, R2, 0xffff, RZ, 0xc0, !PT ;  /* 0x0000ffff02027812 */ /* 0x000fe400078ec0ff */
[----:B------:R-:W-:Y:S02]  /*1dfed0*/  LOP3.LUT R34, R34, 0xffff, RZ, 0xc0, !PT ;  /* 0x0000ffff22227812 */ /* 0x000fe400078ec0ff */
[----:B0-----:R-:W-:Y:S02]  /*1dfee0*/  SHF.R.U32.HI R44, RZ, 0x8, R36 ;  /* 0x00000008ff2c7819 */ /* 0x001fe40000011624 */
[----:B------:R-:W3:Y:S02]  /*1dfef0*/  LDL.LU R36, [R1+0x478] ;  /* 0x0004780001247983 */ /* 0x000ee40000300800 */
[----:B------:R-:W-:-:S02]  /*1dff00*/  LOP3.LUT R44, R44, 0xffff, RZ, 0xc0, !PT ;  /* 0x0000ffff2c2c7812 */ /* 0x000fc400078ec0ff */
[----:B------:R-:W3:Y:S01]  /*1dff10*/  LDL.LU R53, [R1+0x280] ;  /* 0x0002800001357983 */ /* 0x000ee20000300800 */
[----:B------:R-:W-:Y:S02]  /*1dff20*/  PRMT R34, R2, 0x3340, R34 ;  /* 0x0000334002227816 */ /* 0x000fe40000000022 */
[----:B------:R-:W-:Y:S01]  /*1dff30*/  PRMT R54, R38, 0x3340, R44 ;  /* 0x0000334026367816 */ /* 0x000fe2000000002c */
[----:B------:R-:W3:Y:S04]  /*1dff40*/  LDL.LU R45, [R1+0x3bc] ;  /* 0x0003bc00012d7983 */ /* 0x000ee80000300800 */
[----:B------:R-:W-:Y:S04]  /*1dff50*/  STL [R1+0x8480], R54 ;  /* 0x0084803601007387 */ /* 0x000fe80000100800 */
[----:B------:R4:W-:Y:S01]  /*1dff60*/  STL [R1+0x5f0], R34 ;  /* 0x0005f02201007387 */ /* 0x0009e20000100800 */
[----:B--2---:R-:W-:-:S02]  /*1dff70*/  LOP3.LUT R2, R33, 0xffff, RZ, 0xc0, !PT ;  /* 0x0000ffff21027812 */ /* 0x004fc400078ec0ff */
[----:B------:R-:W-:Y:S02]  /*1dff80*/  LOP3.LUT R33, R32, 0xffff, RZ, 0xc0, !PT ;  /* 0x0000ffff20217812 */ /* 0x000fe400078ec0ff */
[----:B------:R-:W2:Y:S02]  /*1dff90*/  LDL.LU R32, [R1+0x8704] ;  /* 0x0087040001207983 */ /* 0x000ea40000300800 */
[----:B------:R-:W-:Y:S02]  /*1dffa0*/  PRMT R38, R33, 0x3340, R0 ;  /* 0x0000334021267816 */ /* 0x000fe40000000000 */
[----:B------:R-:W2:Y:S04]  /*1dffb0*/  LDL.LU R51, [R1+0x534c] ;  /* 0x00534c0001337983 */ /* 0x000ea80000300800 */
[----:B------:R-:W2:Y:S01]  /*1dffc0*/  LDL.LU R44, [R1+0x7b4] ;  /* 0x0007b400012c7983 */ /* 0x000ea20000300800 */
[----:B----4-:R-:W-:-:S04]  /*1dffd0*/  LOP3.LUT R34, R35, 0xffff, RZ, 0xc0, !PT ;  /* 0x0000ffff23227812 */ /* 0x010fc800078ec0ff */
[----:B------:R-:W-:-:S04]  /*1dffe0*/  PRMT R35, R2, 0x3340, R34 ;  /* 0x0000334002237816 */ /* 0x000fc80000000022 */
[----:B------:R-:W-:-:S05]  /*1dfff0*/  PRMT R35, R35, 0x5410, R38 ;  /* 0x0000541023237816 */ /* 0x000fca0000000026 */
[----:B------:R0:W-:Y:S04]  /*1e0000*/  STL [R1+0x2b24], R35 ;  /* 0x002b242301007387 */ /* 0x0001e80000100800 */
[----:B0-----:R-:W4:Y:S01]  /*1e0010*/  LDL.LU R35, [R1+0x25f8] ;  /* 0x0025f80001237983 */ /* 0x001f220000300800 */
[----:B------:R-:W-:Y:S02]  /*1e0020*/  SHF.R.U32.HI R37, RZ, 0x8, R37 ;  /* 0x00000008ff257819 */ /* 0x000fe40000011625 */
[----:B------:R-:W-:Y:S02]  /*1e0030*/  SHF.R.U32.HI R2, RZ, 0x8, R2 ;  /* 0x00000008ff027819 */ /* 0x000fe40000011602 */
[----:B------:R-:W-:Y:S02]  /*1e0040*/  SHF.R.U32.HI R34, RZ, 0x8, R34 ;  /* 0x00000008ff227819 */ /* 0x000fe40000011622 */
[----:B------:R-:W-:-:S02]  /*1e0050*/  IADD3 R48, P1, PT, R3, R10, RZ ;  /* 0x0000000a03307210 */ /* 0x000fc40007f3e0ff */
[----:B------:R-:W-:Y:S02]  /*1e0060*/  LOP3.LUT R37, R37, 0xffff, RZ, 0xc0, !PT ;  /* 0x0000ffff25257812 */ /* 0x000fe400078ec0ff */
[----:B------:R-:W-:Y:S02]  /*1e0070*/  LOP3.LUT R2, R2, 0xffff, RZ, 0xc0, !PT ;  /* 0x0000ffff02027812 */ /* 0x000fe400078ec0ff */
[----:B------:R-:W-:Y:S01]  /*1e0080*/  LOP3.LUT R34, R34, 0xffff, RZ, 0xc0, !PT ;  /* 0x0000ffff22227812 */ /* 0x000fe200078ec0ff */
[----:B------:R-:W-:Y:S01]  /*1e0090*/  IMAD.X R49, R6, 0x1, R9, P1 ;  /* 0x0000000106317824 */ /* 0x000fe200008e0609 */
[----:B------:R-:W-:Y:S02]  /*1e00a0*/  PRMT R38, R37, 0x3340, R0 ;  /* 0x0000334025267816 */ /* 0x000fe40000000000 */
[----:B------:R-:W-:Y:S02]  /*1e00b0*/  PRMT R37, R2, 0x3340, R34 ;  /* 0x0000334002257816 */ /* 0x000fe40000000022 */
[----:B------:R0:W-:Y:S04]  /*1e00c0*/  STL.64 [R1+0x1200], R48 ;  /* 0x0012003001007387 */ /* 0x0001e80000100a00 */
[----:B------:R1:W-:Y:S04]  /*1e00d0*/  STL [R1+0x350], R38 ;  /* 0x0003502601007387 */ /* 0x0003e80000100800 */
[----:B------:R1:W-:Y:S01]  /*1e00e0*/  STL [R1+0x5ec], R37 ;  /* 0x0005ec2501007387 */ /* 0x0003e20000100800 */
[----:B0-----:R-:W-:-:S05]  /*1e00f0*/  IADD3 R48, P1, PT, R3, R18, RZ ;  /* 0x0000001203307210 */ /* 0x001fca0007f3e0ff */
[----:B------:R-:W-:Y:S01]  /*1e0100*/  IMAD.X R49, R6, 0x1, R17, P1 ;  /* 0x0000000106317824 */ /* 0x000fe200008e0611 */
[----:B---3--:R-:W-:Y:S02]  /*1e0110*/  LOP3.LUT R34, R36, 0xffff, RZ, 0xc0, !PT ;  /* 0x0000ffff24227812 */ /* 0x008fe400078ec0ff */
[----:B------:R-:W-:Y:S02]  /*1e0120*/  LOP3.LUT R2, R53, 0xffff, RZ, 0xc0, !PT ;  /* 0x0000ffff35027812 */ /* 0x000fe400078ec0ff */
[----:B------:R-:W-:Y:S02]  /*1e0130*/  LOP3.LUT R36, R45, 0xffff, RZ, 0xc0, !PT ;  /* 0x0000ffff2d247812 */ /* 0x000fe400078ec0ff */
[----:B-1----:R-:W-:Y:S02]  /*1e0140*/  PRMT R38, R2, 0x3340, R0 ;  /* 0x0000334002267816 */ /* 0x002fe40000000000 */
[----:B------:R-:W-:Y:S02]  /*1e0150*/  PRMT R37, R34, 0x3340, R36 ;  /* 0x0000334022257816 */ /* 0x000fe40000000024 */
[----:B------:R-:W-:-:S02]  /*1e0160*/  SHF.R.U32.HI R34, RZ, 0x8, R34 ;  /* 0x00000008ff227819 */ /* 0x000fc40000011622 */
[----:B------:R-:W-:Y:S02]  /*1e0170*/  SHF.R.U32.HI R36, RZ, 0x8, R36 ;  /* 0x00000008ff247819 */ /* 0x000fe40000011624 */
[----:B------:R-:W-:Y:S02]  /*1e0180*/  SHF.R.U32.HI R2, RZ, 0x8, R2 ;  /* 0x00000008ff027819 */ /* 0x000fe40000011602 */
[----:B------:R-:W-:Y:S02]  /*1e0190*/  PRMT R37, R37, 0x5410, R38 ;  /* 0x0000541025257816 */ /* 0x000fe40000000026 */
[----:B------:R-:W-:Y:S02]  /*1e01a0*/  LOP3.LUT R34, R34, 0xffff, RZ, 0xc0, !PT ;  /* 0x0000ffff22227812 */ /* 0x000fe400078ec0ff */
[----:B------:R-:W-:Y:S02]  /*1e01b0*/  LOP3.LUT R36, R36, 0xffff, RZ, 0xc0, !PT ;  /* 0x0000ffff24247812 */ /* 0x000fe400078ec0ff */
[----:B------:R-:W-:Y:S01]  /*1e01c0*/  LOP3.LUT R2, R2, 0xffff, RZ, 0xc0, !PT ;  /* 0x0000ffff02027812 */ /* 0x000fe200078ec0ff */
[----:B------:R-:W-:Y:S01]  /*1e01d0*/  STL [R1+0x2b14], R37 ;  /* 0x002b142501007387 */ /* 0x000fe20000100800 */
[----:B------:R-:W-:-:S02]  /*1e01e0*/  PRMT R36, R34, 0x3340, R36 ;  /* 0x0000334022247816 */ /* 0x000fc40000000024 */
[----:B------:R-:W-:Y:S01]  /*1e01f0*/  PRMT R34, R2, 0x3340, R0 ;  /* 0x0000334002227816 */ /* 0x000fe20000000000 */
[----:B------:R-:W3:Y:S04]  /*1e0200*/  LDL.LU R45, [R1+0x434] ;  /* 0x00043400012d7983 */ /* 0x000ee80000300800 */
[----:B------:R0:W-:Y:S04]  /*1e0210*/  STL.64 [R1+0x11f0], R48 ;  /* 0x0011f03001007387 */ /* 0x0001e80000100a00 */
[----:B------:R-:W3:Y:S04]  /*1e0220*/  LDL.LU R59, [R1+0x324] ;  /* 0x00032400013b7983 */ /* 0x000ee80000300800 */
[----:B------:R1:W-:Y:S04]  /*1e0230*/  STL [R1+0x5e8], R36 ;  /* 0x0005e82401007387 */ /* 0x0003e80000100800 */
[----:B------:R4:W-:Y:S01]  /*1e0240*/  STL [R1+0x34c], R34 ;  /* 0x00034c2201007387 */ /* 0x0009e20000100800 */
[----:B0-----:R-:W-:-:S05]  /*1e0250*/  IADD3 R48, P1, PT, R3, R12, RZ ;  /* 0x0000000c03307210 */ /* 0x001fca0007f3e0ff */
[----:B------:R-:W-:Y:S01]  /*1e0260*/  IMAD.X R49, R6, 0x1, R11, P1 ;  /* 0x0000000106317824 */ /* 0x000fe200008e060b */
[----:B------:R-:W-:Y:S02]  /*1e0270*/  SHF.R.U32.HI R38, RZ, 0x8, R33 ;  /* 0x00000008ff267819 */ /* 0x000fe40000011621 */
[----:B--2---:R-:W-:Y:S02]  /*1e0280*/  LOP3.LUT R2, R51, 0xffff, RZ, 0xc0, !PT ;  /* 0x0000ffff33027812 */ /* 0x004fe400078ec0ff */
[----:B------:R-:W-:-:S04]  /*1e0290*/  LOP3.LUT R37, R44, 0xffff, RZ, 0xc0, !PT ;  /* 0x0000ffff2c257812 */ /* 0x000fc800078ec0ff */
[----:B-1----:R-:W-:Y:S02]  /*1e02a0*/  PRMT R36, R37, 0x3340, R0 ;  /* 0x0000334025247816 */ /* 0x002fe40000000000 */
[----:B----4-:R-:W-:-:S04]  /*1e02b0*/  LOP3.LUT R34, R35, 0xffff, RZ, 0xc0, !PT ;  /* 0x0000ffff23227812 */ /* 0x010fc800078ec0ff */
[----:B------:R-:W-:-:S04]  /*1e02c0*/  PRMT R35, R2, 0x3340, R34 ;  /* 0x0000334002237816 */ /* 0x000fc80000000022 */
[----:B------:R-:W-:-:S05]  /*1e02d0*/  PRMT R35, R35, 0x5410, R36 ;  /* 0x0000541023237816 */ /* 0x000fca0000000024 */
[----:B------:R0:W-:Y:S04]  /*1e02e0*/  STL [R1+0x2af4], R35 ;  /* 0x002af42301007387 */ /* 0x0001e80000100800 */
[----:B------:R-:W2:Y:S04]  /*1e02f0*/  LDL.LU R36, [R1+0x5350] ;  /* 0x0053500001247983 */ /* 0x000ea80000300800 */
[----:B------:R-:W4:Y:S04]  /*1e0300*/  LDL.LU R53, [R1+0x7c0] ;  /* 0x0007c00001357983 */ /* 0x000f280000300800 */
[----:B------:R1:W-:Y:S04]  /*1e0310*/  STL.64 [R1+0x11e0], R48 ;  /* 0x0011e03001007387 */ /* 0x0003e80000100a00 */
[----:B------:R-:W4:Y:S04]  /*1e0320*/  LDL.LU R51, [R1+0x25ec] ;  /* 0x0025ec0001337983 */ /* 0x000f280000300800 */
[----:B------:R-:W4:Y:S04]  /*1e0330*/  LDL.LU R44, [R1+0x29e8] ;  /* 0x0029e800012c7983 */ /* 0x000f280000300800 */
[----:B------:R-:W4:Y:S04]  /*1e0340*/  LDL.LU R33, [R1+0x730] ;  /* 0x0007300001217983 */ /* 0x000f280000300800 */
[----:B0-----:R-:W4:Y:S01]  /*1e0350*/  LDL.LU R35, [R1+0x2408] ;  /* 0x0024080001237983 */ /* 0x001f220000300800 */
        /* <DEDUP_REMOVED lines=9> */
[----:B------:R-:W-:Y:S02]  /*1e03f0*/  SHF.R.U32.HI R37, RZ, 0x8, R37 ;  /* 0x00000008ff257819 */ /* 0x000fe40000011625 */
[----:B-1----:R-:W-:Y:S02]  /*1e0400*/  IADD3 R48, P1, PT, R3, R22, RZ ;  /* 0x0000001603307210 */ /* 0x002fe40007f3e0ff */
[----:B------:R-:W-:-:S03]  /*1e0410*/  LOP3.LUT R37, R37, 0xffff, RZ, 0xc0, !PT ;  /* 0x0000ffff25257812 */ /* 0x000fc600078ec0ff */
[----:B------:R-:W-:Y:S01]  /*1e0420*/  IMAD.X R49, R6, 0x1, R21, P1 ;  /* 0x0000000106317824 */ /* 0x000fe200008e0615 */
[----:B------:R-:W-:Y:S02]  /*1e0430*/  PRMT R37, R37, 0x3340, R0 ;  /* 0x0000334025257816 */ /* 0x000fe40000000000 */
[----:B---3--:R-:W-:Y:S02]  /*1e0440*/  LOP3.LUT R2, R45, 0xffff, RZ, 0xc0, !PT ;  /* 0x0000ffff2d027812 */ /* 0x008fe400078ec0ff */
[----:B------:R-:W-:Y:S02]  /*1e0450*/  LOP3.LUT R45, R26, 0xffff, RZ, 0xc0, !PT ;  /* 0x0000ffff1a2d7812 */ /* 0x000fe400078ec0ff */
[----:B------:R-:W3:Y:S01]  /*1e0460*/  LDL.LU R26, [R1+0x8700] ;  /* 0x00870000011a7983 */ /* 0x000ee20000300800 */
[----:B0-----:R-:W-:-:S04]  /*1e0470*/  LOP3.LUT R34, R59, 0xffff, RZ, 0xc0, !PT ;  /* 0x0000ffff3b227812 */ /* 0x001fc800078ec0ff */
[----:B------:R-:W-:Y:S02]  /*1e0480*/  PRMT R38, R2, 0x3340, R34 ;  /* 0x0000334002267816 */ /* 0x000fe40000000022 */
[----:B------:R-:W-:Y:S02]  /*1e0490*/  SHF.R.U32.HI R2, RZ, 0x8, R2 ;  /* 0x00000008ff027819 */ /* 0x000fe40000011602 */
[----:B------:R-:W-:Y:S02]  /*1e04a0*/  SHF.R.U32.HI R34, RZ, 0x8, R34 ;  /* 0x00000008ff227819 */ /* 0x000fe40000011622 */
[----:B------:R-:W-:Y:S02]  /*1e04b0*/  PRMT R46, R45, 0x3340, R0 ;  /* 0x000033402d2e7816 */ /* 0x000fe40000000000 */
[----:B------:R-:W-:Y:S02]  /*1e04c0*/  LOP3.LUT R2, R2, 0xffff, RZ, 0xc0, !PT ;  /* 0x0000ffff02027812 */ /* 0x000fe400078ec0ff */
[----:B------:R-:W-:-:S02]  /*1e04d0*/  LOP3.LUT R34, R34, 0xffff, RZ, 0xc0, !PT ;  /* 0x0000ffff22227812 */ /* 0x000fc400078ec0ff */
[----:B------:R-:W-:Y:S02]  /*1e04e0*/  PRMT R38, R38, 0x5410, R46 ;  /* 0x0000541026267816 */ /* 0x000fe4000000002e */
[----:B------:R-:W-:Y:S01]  /*1e04f0*/  PRMT R2, R2, 0x3340, R34 ;  /* 0x0000334002027816 */ /* 0x000fe20000000022 */
[----:B------:R-:W-:Y:S04]  /*1e0500*/  STL [R1+0x8604], R45 ;  /* 0x0086042d01007387 */ /* 0x000fe80000100800 */
[----:B------:R-:W-:Y:S04]  /*1e0510*/  STL [R1+0x2af0], R38 ;  /* 0x002af02601007387 */ /* 0x000fe80000100800 */
[----:B------:R0:W-:Y:S04]  /*1e0520*/  STL.64 [R1+0x11e8], R48 ;  /* 0x0011e83001007387 */ /* 0x0001e80000100a00 */
[----:B------:R4:W-:Y:S04]  /*1e0530*/  STL [R1+0x8488], R2 ;  /* 0x0084880201007387 */ /* 0x0009e80000100800 */
[----:B------:R1:W-:Y:S01]  /*1e0540*/  STL [R1+0x344], R37 ;  /* 0x0003442501007387 */ /* 0x0003e20000100800 */
[----:B0-----:R-:W-:-:S05]  /*1e0550*/  IADD3 R48, P1, PT, R3, R24, RZ ;  /* 0x0000001803307210 */ /* 0x001fca0007f3e0ff */
[----:B------:R-:W-:Y:S01]  /*1e0560*/  IMAD.X R49, R6, 0x1, R23, P1 ;  /* 0x0000000106317824 */ /* 0x000fe200008e0617 */
[----:B--2---:R-:W-:Y:S02]  /*1e0570*/  LOP3.LUT R36, R36, 0xffff, RZ, 0xc0, !PT ;  /* 0x0000ffff24247812 */ /* 0x004fe400078ec0ff */
[----:B----4-:R-:W-:Y:S02]  /*1e0580*/  LOP3.LUT R2, R53, 0xffff, RZ, 0xc0, !PT ;  /* 0x0000ffff35027812 */ /* 0x010fe400078ec0ff */
[----:B-1----:R-:W-:Y:S02]  /*1e0590*/  LOP3.LUT R37, R51, 0xffff, RZ, 0xc0, !PT ;  /* 0x0000ffff33257812 */ /* 0x002fe400078ec0ff */
[----:B------:R-:W-:Y:S02]  /*1e05a0*/  LOP3.LUT R34, R44, 0xffff, RZ, 0xc0, !PT ;  /* 0x0000ffff2c227812 */ /* 0x000fe400078ec0ff */
[----:B------:R-:W-:Y:S02]  /*1e05b0*/  PRMT R44, R2, 0x3340, R0 ;  /* 0x00003340022c7816 */ /* 0x000fe40000000000 */
[----:B------:R-:W-:-:S02]  /*1e05c0*/  PRMT R38, R36, 0x3340, R37 ;  /* 0x0000334024267816 */ /* 0x000fc40000000025 */
[----:B------:R-:W-:Y:S02]  /*1e05d0*/  LOP3.LUT R33, R33, 0xffff, RZ, 0xc0, !PT ;  /* 0x0000ffff21217812 */ /* 0x000fe400078ec0ff */
[----:B------:R-:W-:Y:S02]  /*1e05e0*/  LOP3.LUT R35, R35, 0xffff, RZ, 0xc0, !PT ;  /* 0x0000ffff23237812 */ /* 0x000fe400078ec0ff */
[----:B------:R-:W-:Y:S02]  /*1e05f0*/  PRMT R45, R38, 0x5410, R44 ;  /* 0x00005410262d7816 */ /* 0x000fe4000000002c */
[----:B------:R-:W-:Y:S02]  /*1e0600*/  PRMT R44, R33, 0x3340, R0 ;  /* 0x00003340212c7816 */ /* 0x000fe40000000000 */
[----:B------:R-:W-:Y:S01]  /*1e0610*/  PRMT R38, R34, 0x3340, R35 ;  /* 0x0000334022267816 */ /* 0x000fe20000000023 */
[----:B------:R-:W-:Y:S03]  /*1e0620*/  STL [R1+0x29d8], R45 ;  /* 0x0029d82d01007387 */ /* 0x000fe60000100800 */
[----:B------:R-:W-:Y:S01]  /*1e0630*/  PRMT R38, R38, 0x5410, R44 ;  /* 0x0000541026267816 */ /* 0x000fe2000000002c */
[----:B------:R-:W2:Y:S04]  /*1e0640*/  LDL.LU R56, [R1+0x488] ;  /* 0x0004880001387983 */ /* 0x000ea80000300800 */
[----:B------:R-:W4:Y:S04]  /*1e0650*/  LDL.LU R46, [R1+0x2a4] ;  /* 0x0002a400012e7983 */ /* 0x000f280000300800 */
[----:B------:R-:W-:Y:S01]  /*1e0660*/  STL [R1+0x29cc], R38 ;  /* 0x0029cc2601007387 */ /* 0x000fe20000100800 */
[----:B------:R-:W-:-:S03]  /*1e0670*/  SHF.R.U32.HI R36, RZ, 0x8, R36 ;  /* 0x00000008ff247819 */ /* 0x000fc60000011624 */
[----:B------:R-:W3:Y:S01]  /*1e0680*/  LDL.LU R59, [R1+0x3d8] ;  /* 0x0003d800013b7983 */ /* 0x000ee20000300800 */
[----:B------:R-:W-:Y:S02]  /*1e0690*/  SHF.R.U32.HI R37, RZ, 0x8, R37 ;  /* 0x00000008ff257819 */ /* 0x000fe40000011625 */
[----:B------:R-:W-:Y:S01]  /*1e06a0*/  SHF.R.U32.HI R34, RZ, 0x8, R34 ;  /* 0x00000008ff227819 */ /* 0x000fe20000011622 */
[----:B------:R-:W3:Y:S01]  /*1e06b0*/  LDL.LU R53, [R1+0x29dc] ;  /* 0x0029dc0001357983 */ /* 0x000ee20000300800 */
[----:B------:R-:W-:Y:S02]  /*1e06c0*/  SHF.R.U32.HI R35, RZ, 0x8, R35 ;  /* 0x00000008ff237819 */ /* 0x000fe40000011623 */
[----:B------:R-:W-:Y:S01]  /*1e06d0*/  LOP3.LUT R36, R36, 0xffff, RZ, 0xc0, !PT ;  /* 0x0000ffff24247812 */ /* 0x000fe200078ec0ff */
[----:B------:R-:W3:Y:S01]  /*1e06e0*/  LDL.LU R44, [R1+0x744] ;  /* 0x00074400012c7983 */ /* 0x000ee20000300800 */
[----:B------:R-:W-:Y:S02]  /*1e06f0*/  LOP3.LUT R37, R37, 0xffff, RZ, 0xc0, !PT ;  /* 0x0000ffff25257812 */ /* 0x000fe400078ec0ff */
[----:B------:R-:W-:Y:S01]  /*1e0700*/  LOP3.LUT R34, R34, 0xffff, RZ, 0xc0, !PT ;  /* 0x0000ffff22227812 */ /* 0x000fe200078ec0ff */
[----:B------:R-:W3:Y:S01]  /*1e0710*/  LDL.LU R51, [R1+0x23f8] ;  /* 0x0023f80001337983 */ /* 0x000ee20000300800 */
[----:B------:R-:W-:-:S02]  /*1e0720*/  LOP3.LUT R35, R35, 0xffff, RZ, 0xc0, !PT ;  /* 0x0000ffff23237812 */ /* 0x000fc400078ec0ff */
[----:B------:R-:W-:Y:S02]  /*1e0730*/  PRMT R37, R36, 0x3340, R37 ;  /* 0x0000334024257816 */ /* 0x000fe40000000025 */
[----:B------:R-:W-:Y:S02]  /*1e0740*/  PRMT R36, R34, 0x3340, R35 ;  /* 0x0000334022247816 */ /* 0x000fe40000000023 */
[----:B------:R-:W-:Y:S01]  /*1e0750*/  IADD3 R34, P1, PT, R3, R16, RZ ;  /* 0x0000001003227210 */ /* 0x000fe20007f3e0ff */
[----:B------:R-:W-:Y:S01]  /*1e0760*/  STL.64 [R1+0x11d8], R48 ;  /* 0x0011d83001007387 */ /* 0x000fe20000100a00 */
[----:B------:R-:W-:-:S03]  /*1e0770*/  SHF.R.U32.HI R33, RZ, 0x8, R33 ;  /* 0x00000008ff217819 */ /* 0x000fc60000011621 */
[----:B------:R-:W-:Y:S01]  /*1e0780*/  IMAD.X R35, R6, 0x1, R15, P1 ;  /* 0x0000000106237824 */ /* 0x000fe200008e060f */
[----:B------:R-:W-:Y:S01]  /*1e0790*/  STL [R1+0x5d8], R37 ;  /* 0x0005d82501007387 */ /* 0x000fe20000100800 */
[----:B------:R-:W-:-:S03]  /*1e07a0*/  LOP3.LUT R33, R33, 0xffff, RZ, 0xc0, !PT ;  /* 0x0000ffff21217812 */ /* 0x000fc600078ec0ff */
[----:B------:R-:W-:Y:S04]  /*1e07b0*/  STL [R1+0x5d4], R36 ;  /* 0x0005d42401007387 */ /* 0x000fe80000100800 */
[----:B------:R0:W-:Y:S01]  /*1e07c0*/  STL.64 [R1+0x11d0], R34 ;  /* 0x0011d02201007387 */ /* 0x0001e20000100a00 */
[----:B------:R-:W-:Y:S02]  /*1e07d0*/  PRMT R33, R33, 0x3340, R0 ;  /* 0x0000334021217816 */ /* 0x000fe40000000000 */
[----:B0-----:R-:W-:-:S03]  /*1e07e0*/  IADD3 R34, P1, PT, R3, R14, RZ ;  /* 0x0000000e03227210 */ /* 0x001fc60007f3e0ff */
[----:B------:R0:W-:Y:S02]  /*1e07f0*/  STL [R1+0x340], R33 ;  /* 0x0003402101007387 */ /* 0x0001e40000100800 */
[----:B------:R-:W-:Y:S02]  /*1e0800*/  IMAD.X R35, R6, 0x1, R13, P1 ;  /* 0x0000000106237824 */ /* 0x000fe400008e060d */
[----:B0-----:R-:W3:Y:S04]  /*1e0810*/  LDL.LU R33, [R1+0x2a0] ;  /* 0x0002a00001217983 */ /* 0x001ee80000300800 */
[----:B------:R0:W-:Y:S04]  /*1e0820*/  STL.64 [R1+0x11c8], R34 ;  /* 0x0011c82201007387 */ /* 0x0001e80000100a00 */
[----:B------:R-:W3:Y:S04]  /*1e0830*/  LDL.LU R36, [R1+0x484] ;  /* 0x0004840001247983 */ /* 0x000ee80000300800 */
[----:B0-----:R-:W3:Y:S01]  /*1e0840*/  LDL.LU R35, [R1+0x3d4] ;  /* 0x0003d40001237983 */ /* 0x001ee20000300800 */
[----:B------:R-:W-:-:S04]  /*1e0850*/  SHF.R.U32.HI R2, RZ, 0x8, R2 ;  /* 0x00000008ff027819 */ /* 0x000fc80000011602 */
[----:B------:R-:W-:-:S04]  /*1e0860*/  LOP3.LUT R2, R2, 0xffff, RZ, 0xc0, !PT ;  /* 0x0000ffff02027812 */ /* 0x000fc800078ec0ff */
[----:B------:R-:W-:-:S05]  /*1e0870*/  PRMT R6, R2, 0x3340, R0 ;  /* 0x0000334002067816 */ /* 0x000fca0000000000 */
[----:B------:R3:W-:Y:S01]  /*1e0880*/  STL [R1+0x33c], R6 ;  /* 0x00033c0601007387 */ /* 0x0007e20000100800 */
[----:B--2---:R-:W-:Y:S02]  /*1e0890*/  LOP3.LUT R2, R56, 0xffff, RZ, 0xc0, !PT ;  /* 0x0000ffff38027812 */ /* 0x004fe400078ec0ff */
[----:B----4-:R-:W-:-:S04]  /*1e08a0*/  LOP3.LUT R34, R46, 0xffff, RZ, 0xc0, !PT ;  /* 0x0000ffff2e227812 */ /* 0x010fc800078ec0ff */
[----:B------:R-:W-:Y:S02]  /*1e08b0*/  PRMT R46, R34, 0x3340, R0 ;  /* 0x00003340222e7816 */ /* 0x000fe40000000000 */
[----:B---3--:R-:W-:-:S04]  /*1e08c0*/  LOP3.LUT R6, R59, 0xffff, RZ, 0xc0, !PT ;  /* 0x0000ffff3b067812 */ /* 0x008fc800078ec0ff */
[----:B------:R-:W-:Y:S02]  /*1e08d0*/  PRMT R45, R2, 0x3340, R6 ;  /* 0x00003340022d7816 */ /* 0x000fe40000000006 */
[----:B------:R-:W-:Y:S02]  /*1e08e0*/  LOP3.LUT R44, R44, 0xffff, RZ, 0xc0, !PT ;  /* 0x0000ffff2c2c7812 */ /* 0x000fe400078ec0ff */
[----:B------:R-:W-:Y:S02]  /*1e08f0*/  PRMT R45, R45, 0x5410, R46 ;  /* 0x000054102d2d7816 */ /* 0x000fe4000000002e */
[----:B------:R-:W-:Y:S02]  /*1e0900*/  LOP3.LUT R37, R53, 0xffff, RZ, 0xc0, !PT ;  /* 0x0000ffff35257812 */ /* 0x000fe400078ec0ff */
[----:B------:R-:W-:Y:S01]  /*1e0910*/  LOP3.LUT R38, R51, 0xffff, RZ, 0xc0, !PT ;  /* 0x0000ffff33267812 */ /* 0x000fe200078ec0ff */
[----:B------:R-:W-:Y:S01]  /*1e0920*/  STL [R1+0x8608], R44 ;  /* 0x0086082c01007387 */ /* 0x000fe20000100800 */
[----:B------:R-:W-:-:S03]  /*1e0930*/  PRMT R46, R44, 0x3340, R0 ;  /* 0x000033402c2e7816 */ /* 0x000fc60000000000 */
[----:B------:R0:W-:Y:S01]  /*1e0940*/  STL [R1+0x29b8], R45 ;  /* 0x0029b82d01007387 */ /* 0x0001e20000100800 */
[----:B------:R-:W-:Y:S02]  /*1e0950*/  SHF.R.U32.HI R2, RZ, 0x8, R2 ;  /* 0x00000008ff027819 */ /* 0x000fe40000011602 */
[----:B0-----:R-:W-:-:S04]  /*1e0960*/  PRMT R45, R37, 0x3340, R38 ;  /* 0x00003340252d7816 */ /* 0x001fc80000000026 */
[----:B------:R-:W-:Y:S02]  /*1e0970*/  PRMT R44, R45, 0x5410, R46 ;  /* 0x000054102d2c7816 */ /* 0x000fe4000000002e */
[----:B------:R-:W-:Y:S02]  /*1e0980*/  SHF.R.U32.HI R37, RZ, 0x8, R37 ;  /* 0x00000008ff257819 */ /* 0x000fe40000011625 */
[----:B------:R-:W-:Y:S01]  /*1e0990*/  SHF.R.U32.HI R38, RZ, 0x8, R38 ;  /* 0x00000008ff267819 */ /* 0x000fe20000011626 */
[----:B------:R-:W-:Y:S01]  /*1e09a0*/  STL [R1+0x29c8], R44 ;  /* 0x0029c82c01007387 */ /* 0x000fe20000100800 */
[----:B------:R-:W-:Y:S02]  /*1e09b0*/  SHF.R.U32.HI R6, RZ, 0x8, R6 ;  /* 0x00000008ff067819 */ /* 0x000fe40000011606 */
[----:B------:R-:W-:Y:S01]  /*1e09c0*/  LOP3.LUT R37, R37, 0xffff, RZ, 0xc0, !PT ;  /* 0x0000ffff25257812 */ /* 0x000fe200078ec0ff */
[----:B------:R-:W2:Y:S01]  /*1e09d0*/  LDL.LU R53, [R1+0x43c] ;  /* 0x00043c0001357983 */ /* 0x000ea20000300800 */
[----:B------:R-:W-:-:S02]  /*1e09e0*/  LOP3.LUT R38, R38, 0xffff, RZ, 0xc0, !PT ;  /* 0x0000ffff26267812 */ /* 0x000fc400078ec0ff */
[----:B------:R-:W-:Y:S01]  /*1e09f0*/  LOP3.LUT R2, R2, 0xffff, RZ, 0xc0, !PT ;  /* 0x0000ffff02027812 */ /* 0x000fe200078ec0ff */
[----:B------:R-:W3:Y:S01]  /*1e0a00*/  LDL.LU R51, [R1+0x394] ;  /* 0x0003940001337983 */ /* 0x000ee20000300800 */
[----:B------:R-:W-:Y:S02]  /*1e0a10*/  LOP3.LUT R6, R6, 0xffff, RZ, 0xc0, !PT ;  /* 0x0000ffff06067812 */ /* 0x000fe400078ec0ff */
[----:B------:R-:W-:Y:S02]  /*1e0a20*/  PRMT R54, R37, 0x3340, R38 ;  /* 0x0000334025367816 */ /* 0x000fe40000000026 */
[----:B------:R-:W-:-:S03]  /*1e0a30*/  PRMT R6, R2, 0x3340, R6 ;  /* 0x0000334002067816 */ /* 0x000fc60000000006 */
[----:B------:R-:W-:Y:S01]  /*1e0a40*/  STL [R1+0x848c], R54 ;  /* 0x00848c3601007387 */ /* 0x000fe20000100800 */
[----:B------:R-:W-:-:S03]  /*1e0a50*/  LOP3.LUT R33, R33, 0xffff, RZ, 0xc0, !PT ;  /* 0x0000ffff21217812 */ /* 0x000fc600078ec0ff */
[----:B------:R0:W-:Y:S04]  /*1e0a60*/  STL [R1+0x5d0], R6 ;  /* 0x0005d00601007387 */ /* 0x0001e80000100800 */
[----:B------:R-:W4:Y:S01]  /*1e0a70*/  LDL.LU R59, [R1+0x5354] ;  /* 0x00535400013b7983 */ /* 0x000f220000300800 */
[----:B------:R-:W-:Y:S02]  /*1e0a80*/  LOP3.LUT R2, R36, 0xffff, RZ, 0xc0, !PT ;  /* 0x0000ffff24027812 */ /* 0x000fe400078ec0ff */
[----:B------:R-:W-:Y:S02]  /*1e0a90*/  PRMT R36, R33, 0x3340, R0 ;  /* 0x0000334021247816 */ /* 0x000fe40000000000 */
[----:B0-----:R-:W-:-:S04]  /*1e0aa0*/  LOP3.LUT R6, R35, 0xffff, RZ, 0xc0, !PT ;  /* 0x0000ffff23067812 */ /* 0x001fc800078ec0ff */
[----:B------:R-:W-:-:S04]  /*1e0ab0*/  PRMT R35, R2, 0x3340, R6 ;  /* 0x0000334002237816 */ /* 0x000fc80000000006 */
[----:B------:R-:W-:Y:S02]  /*1e0ac0*/  PRMT R35, R35, 0x5410, R36 ;  /* 0x0000541023237816 */ /* 0x000fe40000000024 */
[----:B------:R-:W4:Y:S04]  /*1e0ad0*/  LDL.LU R36, [R1+0x2228] ;  /* 0x0022280001247983 */ /* 0x000f280000300800 */
[----:B------:R0:W-:Y:S04]  /*1e0ae0*/  STL [R1+0x29a8], R35 ;  /* 0x0029a82301007387 */ /* 0x0001e80000100800 */
[----:B0-----:R-:W4:Y:S01]  /*1e0af0*/  LDL.LU R35, [R1+0x2608] ;  /* 0x0026080001237983 */ /* 0x001f220000300800 */
[----:B------:R-:W-:Y:S01]  /*1e0b00*/  VIADD R3, R3, UR6 ;  /* 0x0000000603037c36 */ /* 0x000fe20008000000 */
[----:B------:R-:W-:Y:S01]  /*1e0b10*/  SHF.R.U32.HI R34, RZ, 0x8, R34 ;  /* 0x00000008ff227819 */ /* 0x000fe20000011622 */
[----:B------:R-:W0:Y:S01]  /*1e0b20*/  LDCU UR6, c[0x0][0x3b8] ;  /* 0x00007700ff0677ac */ /* 0x000e220008000800 */
[----:B------:R-:W-:-:S02]  /*1e0b30*/  SHF.R.U32.HI R2, RZ, 0x8, R2 ;  /* 0x00000008ff027819 */ /* 0x000fc40000011602 */
[----:B------:R-:W-:Y:S02]  /*1e0b40*/  SHF.R.U32.HI R6, RZ, 0x8, R6 ;  /* 0x00000008ff067819 */ /* 0x000fe40000011606 */
[----:B------:R-:W-:Y:S02]  /*1e0b50*/  SHF.R.S32.HI R37, RZ, 0x1f, R3 ;  /* 0x0000001fff257819 */ /* 0x000fe40000011403 */
        /* <DEDUP_REMOVED lines=10> */
[----:B------:R3:W-:Y:S04]  /*1e0c00*/  STL [R1+0x5cc], R34 ;  /* 0x0005cc2201007387 */ /* 0x0007e80000100800 */
[----:B------:R-:W4:Y:S01]  /*1e0c10*/  LDL.LU R31, [R1+0x86fc] ;  /* 0x0086fc00011f7983 */ /* 0x000f220000300800 */
[----:B-1----:R-:W-:Y:S02]  /*1e0c20*/  PRMT R44, R2, 0x3340, R0 ;  /* 0x00003340022c7816 */ /* 0x002fe40000000000 */
[----:B------:R-:W-:-:S04]  /*1e0c30*/  SHF.R.U32.HI R2, RZ, 0x8, R2 ;  /* 0x00000008ff027819 */ /* 0x000fc80000011602 */
[----:B------:R-:W-:Y:S02]  /*1e0c40*/  LOP3.LUT R2, R2, 0xffff, RZ, 0xc0, !PT ;  /* 0x0000ffff02027812 */ /* 0x000fe400078ec0ff */
[----:B--2---:R-:W-:Y:S02]  /*1e0c50*/  LOP3.LUT R6, R53, 0xffff, RZ, 0xc0, !PT ;  /* 0x0000ffff35067812 */ /* 0x004fe400078ec0ff */
[----:B---3--:R-:W-:Y:S02]  /*1e0c60*/  LOP3.LUT R34, R51, 0xffff, RZ, 0xc0, !PT ;  /* 0x0000ffff33227812 */ /* 0x008fe400078ec0ff */
[----:B------:R-:W2:Y:S04]  /*1e0c70*/  LDL.LU R51, [R1+0x444] ;  /* 0x0004440001337983 */ /* 0x000ea80000300800 */
[----:B------:R-:W3:Y:S01]  /*1e0c80*/  LDL.LU R53, [R1+0x398] ;  /* 0x0003980001357983 */ /* 0x000ee20000300800 */
[----:B------:R-:W-:-:S02]  /*1e0c90*/  PRMT R38, R6, 0x3340, R34 ;  /* 0x0000334006267816 */ /* 0x000fc40000000022 */
[----:B------:R-:W-:Y:S02]  /*1e0ca0*/  SHF.R.U32.HI R6, RZ, 0x8, R6 ;  /* 0x00000008ff067819 */ /* 0x000fe40000011606 */
[----:B------:R-:W-:Y:S02]  /*1e0cb0*/  SHF.R.U32.HI R34, RZ, 0x8, R34 ;  /* 0x00000008ff227819 */ /* 0x000fe40000011622 */
[----:B------:R-:W-:Y:S02]  /*1e0cc0*/  PRMT R38, R38, 0x5410, R44 ;  /* 0x0000541026267816 */ /* 0x000fe4000000002c */
[----:B------:R-:W-:Y:S02]  /*1e0cd0*/  IADD3 R44, P1, PT, R3, R10, RZ ;  /* 0x0000000a032c7210 */ /* 0x000fe40007f3e0ff */
[----:B------:R-:W-:Y:S02]  /*1e0ce0*/  LOP3.LUT R6, R6, 0xffff, RZ, 0xc0, !PT ;  /* 0x0000ffff06067812 */ /* 0x000fe400078ec0ff */
[----:B------:R-:W-:Y:S01]  /*1e0cf0*/  LOP3.LUT R34, R34, 0xffff, RZ, 0xc0, !PT ;  /* 0x0000ffff22227812 */ /* 0x000fe200078ec0ff */
[----:B------:R-:W-:-:S03]  /*1e0d00*/  IMAD.X R45, R37, 0x1, R9, P1 ;  /* 0x00000001252d7824 */ /* 0x000fc600008e0609 */
[----:B------:R-:W-:Y:S02]  /*1e0d10*/  PRMT R34, R6, 0x3340, R34 ;  /* 0x0000334006227816 */ /* 0x000fe40000000022 */
[----:B------:R-:W-:Y:S01]  /*1e0d20*/  PRMT R6, R2, 0x3340, R0 ;  /* 0x0000334002067816 */ /* 0x000fe20000000000 */
[----:B------:R-:W-:Y:S01]  /*1e0d30*/  STL [R1+0x2788], R38 ;  /* 0x0027882601007387 */ /* 0x000fe20000100800 */
[----:B----4-:R-:W-:-:S03]  /*1e0d40*/  LOP3.LUT R2, R59, 0xffff, RZ, 0xc0, !PT ;  /* 0x0000ffff3b027812 */ /* 0x010fc600078ec0ff */
[----:B------:R-:W-:Y:S04]  /*1e0d50*/  STL.64 [R1+0x11b8], R44 ;  /* 0x0011b82c01007387 */ /* 0x000fe80000100a00 */
[----:B------:R1:W-:Y:S04]  /*1e0d60*/  STL [R1+0x5c8], R34 ;  /* 0x0005c82201007387 */ /* 0x0003e80000100800 */
[----:B------:R4:W-:Y:S01]  /*1e0d70*/  STL [R1+0x334], R6 ;  /* 0x0003340601007387 */ /* 0x0009e20000100800 */
[----:B-1----:R-:W-:Y:S02]  /*1e0d80*/  LOP3.LUT R34, R36, 0xffff, RZ, 0xc0, !PT ;  /* 0x0000ffff24227812 */ /* 0x002fe400078ec0ff */
[----:B----4-:R-:W-:-:S02]  /*1e0d90*/  LOP3.LUT R6, R35, 0xffff, RZ, 0xc0, !PT ;  /* 0x0000ffff23067812 */ /* 0x010fc400078ec0ff */
[----:B------:R-:W-:Y:S02]  /*1e0da0*/  PRMT R36, R34, 0x3340, R0 ;  /* 0x0000334022247816 */ /* 0x000fe40000000000 */
[----:B------:R-:W-:Y:S02]  /*1e0db0*/  PRMT R35, R2, 0x3340, R6 ;  /* 0x0000334002237816 */ /* 0x000fe40000000006 */
[----:B------:R-:W-:Y:S02]  /*1e0dc0*/  IADD3 R44, P1, PT, R3, R18, RZ ;  /* 0x00000012032c7210 */ /* 0x000fe40007f3e0ff */
[----:B------:R-:W-:-:S03]  /*1e0dd0*/  PRMT R35, R35, 0x5410, R36 ;  /* 0x0000541023237816 */ /* 0x000fc60000000024 */
[----:B------:R-:W-:Y:S02]  /*1e0de0*/  IMAD.X R45, R37, 0x1, R17, P1 ;  /* 0x00000001252d7824 */ /* 0x000fe400008e0611 */
[----:B------:R1:W-:Y:S01]  /*1e0df0*/  STL [R1+0x2608], R35 ;  /* 0x0026082301007387 */ /* 0x0003e20000100800 */
[----:B------:R-:W-:-:S03]  /*1e0e00*/  SHF.R.U32.HI R36, RZ, 0x8, R33 ;  /* 0x00000008ff247819 */ /* 0x000fc60000011621 */
[----:B------:R-:W4:Y:S04]  /*1e0e10*/  LDL.LU R46, [R1+0x29f8] ;  /* 0x0029f800012e7983 */ /* 0x000f280000300800 */
[----:B-1----:R-:W4:Y:S04]  /*1e0e20*/  LDL.LU R35, [R1+0x7b8] ;  /* 0x0007b80001237983 */ /* 0x002f280000300800 */
[----:B------:R1:W-:Y:S04]  /*1e0e30*/  STL.64 [R1+0x11b0], R44 ;  /* 0x0011b02c01007387 */ /* 0x0003e80000100a00 */
        /* <DEDUP_REMOVED lines=14> */
[--C-:B------:R-:W-:Y:S02]  /*1e0f20*/  PRMT R34, R34, 0x3340, R0.reuse ;  /* 0x0000334022227816 */ /* 0x100fe40000000000 */
[----:B--2---:R-:W-:Y:S02]  /*1e0f30*/  LOP3.LUT R2, R51, 0xffff, RZ, 0xc0, !PT ;  /* 0x0000ffff33027812 */ /* 0x004fe400078ec0ff */
[----:B------:R-:W-:Y:S02]  /*1e0f40*/  LOP3.LUT R51, R30, 0xffff, RZ, 0xc0, !PT ;  /* 0x0000ffff1e337812 */ /* 0x000fe400078ec0ff */
[----:B---3--:R-:W-:Y:S01]  /*1e0f50*/  LOP3.LUT R6, R53, 0xffff, RZ, 0xc0, !PT ;  /* 0x0000ffff35067812 */ /* 0x008fe200078ec0ff */
[----:B------:R-:W2:Y:S01]  /*1e0f60*/  LDL.LU R30, [R1+0x86f8] ;  /* 0x0086f800011e7983 */ /* 0x000ea20000300800 */
[----:B------:R-:W-:Y:S02]  /*1e0f70*/  PRMT R38, R51, 0x3340, R0 ;  /* 0x0000334033267816 */ /* 0x000fe40000000000 */
[----:B------:R-:W-:-:S04]  /*1e0f80*/  PRMT R36, R2, 0x3340, R6 ;  /* 0x0000334002247816 */ /* 0x000fc80000000006 */
[----:B------:R-:W-:Y:S01]  /*1e0f90*/  PRMT R36, R36, 0x5410, R38 ;  /* 0x0000541024247816 */ /* 0x000fe20000000026 */
[----:B------:R-:W-:Y:S04]  /*1e0fa0*/  STL [R1+0x860c], R51 ;  /* 0x00860c3301007387 */ /* 0x000fe80000100800 */
[----:B------:R1:W-:Y:S04]  /*1e0fb0*/  STL [R1+0x25f8], R36 ;  /* 0x0025f82401007387 */ /* 0x0003e80000100800 */
[----:B------:R-:W3:Y:S04]  /*1e0fc0*/  LDL.LU R59, [R1+0x5358] ;  /* 0x00535800013b7983 */ /* 0x000ee80000300800 */
[----:B-1----:R-:W2:Y:S04]  /*1e0fd0*/  LDL.LU R36, [R1+0x2218] ;  /* 0x0022180001247983 */ /* 0x002ea80000300800 */
[----:B------:R-:W2:Y:S01]  /*1e0fe0*/  LDL.LU R53, [R1+0x25fc] ;  /* 0x0025fc0001357983 */ /* 0x000ea20000300800 */
[----:B------:R-:W-:-:S02]  /*1e0ff0*/  SHF.R.U32.HI R2, RZ, 0x8, R2 ;  /* 0x00000008ff027819 */ /* 0x000fc40000011602 */
[----:B------:R-:W-:Y:S02]  /*1e1000*/  SHF.R.U32.HI R6, RZ, 0x8, R6 ;  /* 0x00000008ff067819 */ /* 0x000fe40000011606 */
[----:B------:R-:W-:Y:S02]  /*1e1010*/  LOP3.LUT R2, R2, 0xffff, RZ, 0xc0, !PT ;  /* 0x0000ffff02027812 */ /* 0x000fe400078ec0ff */
[----:B------:R-:W-:-:S04]  /*1e1020*/  LOP3.LUT R6, R6, 0xffff, RZ, 0xc0, !PT ;  /* 0x0000ffff06067812 */ /* 0x000fc800078ec0ff */
[----:B------:R-:W-:Y:S01]  /*1e1030*/  PRMT R2, R2, 0x3340, R6 ;  /* 0x0000334002027816 */ /* 0x000fe20000000006 */
[----:B------:R-:W-:Y:S04]  /*1e1040*/  STL.64 [R1+0x1190], R44 ;  /* 0x0011902c01007387 */ /* 0x000fe80000100a00 */
[----:B------:R1:W-:Y:S04]  /*1e1050*/  STL [R1+0x8494], R2 ;  /* 0x0084940201007387 */ /* 0x0003e80000100800 */
[----:B------:R0:W-:Y:S01]  /*1e1060*/  STL [R1+0x32c], R34 ;  /* 0x00032c2201007387 */ /* 0x0001e20000100800 */
[----:B----4-:R-:W-:-:S02]  /*1e1070*/  LOP3.LUT R6, R46, 0xffff, RZ, 0xc0, !PT ;  /* 0x0000ffff2e067812 */ /* 0x010fc400078ec0ff */
[----:B-1----:R-:W-:-:S04]  /*1e1080*/  LOP3.LUT R2, R35, 0xffff, RZ, 0xc0, !PT ;  /* 0x0000ffff23027812 */ /* 0x002fc800078ec0ff */
[----:B------:R-:W-:Y:S02]  /*1e1090*/  PRMT R35, R2, 0x3340, R0 ;  /* 0x0000334002237816 */ /* 0x000fe40000000000 */
[----:B0-----:R-:W-:-:S04]  /*1e10a0*/  LOP3.LUT R34, R33, 0xffff, RZ, 0xc0, !PT ;  /* 0x0000ffff21227812 */ /* 0x001fc800078ec0ff */
[----:B------:R-:W-:-:S04]  /*1e10b0*/  PRMT R33, R6, 0x3340, R34 ;  /* 0x0000334006217816 */ /* 0x000fc80000000022 */
[----:B------:R-:W-:Y:S02]  /*1e10c0*/  PRMT R38, R33, 0x5410, R35 ;  /* 0x0000541021267816 */ /* 0x000fe40000000023 */
[----:B------:R-:W4:Y:S04]  /*1e10d0*/  LDL.LU R35, [R1+0x29ec] ;  /* 0x0029ec0001237983 */ /* 0x000f280000300800 */
[----:B------:R-:W4:Y:S01]  /*1e10e0*/  LDL.LU R33, [R1+0x7c8] ;  /* 0x0007c80001217983 */ /* 0x000f220000300800 */
[----:B------:R-:W-:Y:S02]  /*1e10f0*/  SHF.R.U32.HI R6, RZ, 0x8, R6 ;  /* 0x00000008ff067819 */ /* 0x000fe40000011606 */
[----:B------:R-:W-:Y:S02]  /*1e1100*/  SHF.R.U32.HI R34, RZ, 0x8, R34 ;  /* 0x00000008ff227819 */ /* 0x000fe40000011622 */
[----:B------:R-:W-:-:S02]  /*1e1110*/  SHF.R.U32.HI R2, RZ, 0x8, R2 ;  /* 0x00000008ff027819 */ /* 0x000fc40000011602 */
[----:B------:R-:W-:Y:S02]  /*1e1120*/  IADD3 R44, P1, PT, R3, R22, RZ ;  /* 0x00000016032c7210 */ /* 0x000fe40007f3e0ff */
[----:B------:R-:W-:Y:S02]  /*1e1130*/  LOP3.LUT R6, R6, 0xffff, RZ, 0xc0, !PT ;  /* 0x0000ffff06067812 */ /* 0x000fe400078ec0ff */
[----:B------:R-:W-:Y:S02]  /*1e1140*/  LOP3.LUT R34, R34, 0xffff, RZ, 0xc0, !PT ;  /* 0x0000ffff22227812 */ /* 0x000fe400078ec0ff */
[----:B------:R-:W-:Y:S01]  /*1e1150*/  LOP3.LUT R2, R2, 0xffff, RZ, 0xc0, !PT ;  /* 0x0000ffff02027812 */ /* 0x000fe200078ec0ff */
[----:B------:R0:W-:Y:S01]  /*1e1160*/  STL [R1+0x25ec], R38 ;  /* 0x0025ec2601007387 */ /* 0x0001e20000100800 */
[----:B------:R-:W-:-:S03]  /*1e1170*/  IMAD.X R45, R37, 0x1, R21, P1 ;  /* 0x00000001252d7824 */ /* 0x000fc600008e0615 */
[----:B------:R-:W4:Y:S01]  /*1e1180*/  LDL.LU R56, [R1+0x240c] ;  /* 0x00240c0001387983 */ /* 0x000f220000300800 */
[----:B0-----:R-:W-:Y:S02]  /*1e1190*/  PRMT R38, R6, 0x3340, R34 ;  /* 0x0000334006267816 */ /* 0x001fe40000000022 */
[----:B------:R-:W-:Y:S01]  /*1e11a0*/  PRMT R34, R2, 0x3340, R0 ;  /* 0x0000334002227816 */ /* 0x000fe20000000000 */
[----:B------:R0:W-:Y:S04]  /*1e11b0*/  STL.64 [R1+0x11a8], R44 ;  /* 0x0011a82c01007387 */ /* 0x0001e80000100a00 */
[----:B------:R-:W-:Y:S04]  /*1e11c0*/  STL [R1+0x5bc], R38 ;  /* 0x0005bc2601007387 */ /* 0x000fe80000100800 */
[----:B------:R1:W-:Y:S04]  /*1e11d0*/  STL [R1+0x328], R34 ;  /* 0x0003282201007387 */ /* 0x0003e80000100800 */
[----:B------:R-:W4:Y:S01]  /*1e11e0*/  LDL.LU R46, [R1+0x650] ;  /* 0x00065000012e7983 */ /* 0x000f220000300800 */
[----:B0-----:R-:W-:-:S05]  /*1e11f0*/  IADD3 R44, P1, PT, R3, R24, RZ ;  /* 0x00000018032c7210 */ /* 0x001fca0007f3e0ff */
[----:B------:R-:W-:Y:S01]  /*1e1200*/  IMAD.X R45, R37, 0x1, R23, P1 ;  /* 0x00000001252d7824 */ /* 0x000fe200008e0617 */
[----:B---3--:R-:W-:Y:S02]  /*1e1210*/  LOP3.LUT R6, R59, 0xffff, RZ, 0xc0, !PT ;  /* 0x0000ffff3b067812 */ /* 0x008fe400078ec0ff */
[----:B------:R-:W3:Y:S01]  /*1e1220*/  LDL.LU R59, [R1+0x2c8] ;  /* 0x0002c800013b7983 */ /* 0x000ee20000300800 */
[----:B--2---:R-:W-:Y:S02]  /*1e1230*/  LOP3.LUT R2, R36, 0xffff, RZ, 0xc0, !PT ;  /* 0x0000ffff24027812 */ /* 0x004fe400078ec0ff */
[----:B-1----:R-:W-:Y:S02]  /*1e1240*/  LOP3.LUT R34, R53, 0xffff, RZ, 0xc0, !PT ;  /* 0x0000ffff35227812 */ /* 0x002fe400078ec0ff */
[----:B------:R-:W-:Y:S02]  /*1e1250*/  PRMT R38, R2, 0x3340, R0 ;  /* 0x0000334002267816 */ /* 0x000fe40000000000 */
[----:B------:R-:W-:-:S04]  /*1e1260*/  PRMT R36, R6, 0x3340, R34 ;  /* 0x0000334006247816 */ /* 0x000fc80000000022 */
[----:B------:R-:W-:-:S05]  /*1e1270*/  PRMT R36, R36, 0x5410, R38 ;  /* 0x0000541024247816 */ /* 0x000fca0000000026 */
[----:B------:R0:W-:Y:S04]  /*1e1280*/  STL [R1+0x25e8], R36 ;  /* 0x0025e82401007387 */ /* 0x0001e80000100800 */
[----:B------:R-:W2:Y:S01]  /*1e1290*/  LDL.LU R52, [R1+0x3f4] ;  /* 0x0003f40001347983 */ /* 0x000ea20000300800 */
[----:B------:R-:W-:Y:S02]  /*1e12a0*/  SHF.R.U32.HI R6, RZ, 0x8, R6 ;  /* 0x00000008ff067819 */ /* 0x000fe40000011606 */
[----:B------:R-:W-:Y:S02]  /*1e12b0*/  SHF.R.U32.HI R34, RZ, 0x8, R34 ;  /* 0x00000008ff227819 */ /* 0x000fe40000011622 */
[----:B------:R-:W-:Y:S02]  /*1e12c0*/  SHF.R.U32.HI R2, RZ, 0x8, R2 ;  /* 0x00000008ff027819 */ /* 0x000fe40000011602 */
[----:B------:R-:W-:-:S02]  /*1e12d0*/  LOP3.LUT R6, R6, 0xffff, RZ, 0xc0, !PT ;  /* 0x0000ffff06067812 */ /* 0x000fc400078ec0ff */
[----:B------:R-:W-:Y:S02]  /*1e12e0*/  LOP3.LUT R34, R34, 0xffff, RZ, 0xc0, !PT ;  /* 0x0000ffff22227812 */ /* 0x000fe400078ec0ff */
[----:B------:R-:W-:Y:S02]  /*1e12f0*/  LOP3.LUT R2, R2, 0xffff, RZ, 0xc0, !PT ;  /* 0x0000ffff02027812 */ /* 0x000fe400078ec0ff */
[----:B------:R-:W-:Y:S02]  /*1e1300*/  PRMT R34, R6, 0x3340, R34 ;  /* 0x0000334006227816 */ /* 0x000fe40000000022 */
[----:B------:R-:W-:Y:S01]  /*1e1310*/  PRMT R6, R2, 0x3340, R0 ;  /* 0x0000334002067816 */ /* 0x000fe20000000000 */
[----:B------:R1:W-:Y:S04]  /*1e1320*/  STL.64 [R1+0x11a0], R44 ;  /* 0x0011a02c01007387 */ /* 0x0003e80000100a00 */
[----:B------:R-:W-:Y:S04]  /*1e1330*/  STL [R1+0x5b8], R34 ;  /* 0x0005b82201007387 */ /* 0x000fe80000100800 */
[----:B------:R1:W-:Y:S04]  /*1e1340*/  STL [R1+0x324], R6 ;  /* 0x0003240601007387 */ /* 0x0003e80000100800 */
[----:B0-----:R-:W2:Y:S01]  /*1e1350*/  LDL.LU R36, [R1+0x658] ;  /* 0x0006580001247983 */ /* 0x001ea20000300800 */
[----:B----4-:R-:W-:-:S03]  /*1e1360*/  LOP3.LUT R2, R35, 0xffff, RZ, 0xc0, !PT ;  /* 0x0000ffff23027812 */ /* 0x010fc600078ec0ff */
[----:B------:R-:W4:Y:S01]  /*1e1370*/  LDL.LU R35, [R1+0x2cc] ;  /* 0x0002cc0001237983 */ /* 0x000f220000300800 */
[----:B------:R-:W-:-:S03]  /*1e1380*/  LOP3.LUT R53, R33, 0xffff, RZ, 0xc0, !PT ;  /* 0x0000ffff21357812 */ /* 0x000fc600078ec0ff */
[----:B------:R-:W4:Y:S01]  /*1e1390*/  LDL.LU R33, [R1+0x3f8] ;  /* 0x0003f80001217983 */ /* 0x000f220000300800 */
[----:B-1----:R-:W-:Y:S02]  /*1e13a0*/  IADD3 R44, P1, PT, R3, R16, RZ ;  /* 0x00000010032c7210 */ /* 0x002fe40007f3e0ff */
[----:B------:R-:W-:Y:S02]  /*1e13b0*/  PRMT R38, R53, 0x3340, R0 ;  /* 0x0000334035267816 */ /* 0x000fe40000000000 */
[----:B------:R-:W-:-:S04]  /*1e13c0*/  LOP3.LUT R6, R56, 0xffff, RZ, 0xc0, !PT ;  /* 0x0000ffff38067812 */ /* 0x000fc800078ec0ff */
[----:B------:R-:W-:Y:S02]  /*1e13d0*/  PRMT R34, R2, 0x3340, R6 ;  /* 0x0000334002227816 */ /* 0x000fe40000000006 */
[----:B------:R-:W-:Y:S02]  /*1e13e0*/  SHF.R.U32.HI R2, RZ, 0x8, R2 ;  /* 0x00000008ff027819 */ /* 0x000fe40000011602 */
[----:B------:R-:W-:Y:S02]  /*1e13f0*/  SHF.R.U32.HI R6, RZ, 0x8, R6 ;  /* 0x00000008ff067819 */ /* 0x000fe40000011606 */
[----:B------:R-:W-:Y:S02]  /*1e1400*/  LOP3.LUT R2, R2, 0xffff, RZ, 0xc0, !PT ;  /* 0x0000ffff02027812 */ /* 0x000fe400078ec0ff */
[----:B------:R-:W-:Y:S01]  /*1e1410*/  LOP3.LUT R6, R6, 0xffff, RZ, 0xc0, !PT ;  /* 0x0000ffff06067812 */ /* 0x000fe200078ec0ff */
[----:B------:R-:W-:Y:S01]  /*1e1420*/  IMAD.X R45, R37, 0x1, R15, P1 ;  /* 0x00000001252d7824 */ /* 0x000fe200008e060f */
[----:B------:R-:W-:-:S02]  /*1e1430*/  PRMT R34, R34, 0x5410, R38 ;  /* 0x0000541022227816 */ /* 0x000fc40000000026 */
[----:B------:R-:W-:Y:S01]  /*1e1440*/  PRMT R6, R2, 0x3340, R6 ;  /* 0x0000334002067816 */ /* 0x000fe20000000006 */
[----:B------:R-:W-:Y:S04]  /*1e1450*/  STL [R1+0x8610], R53 ;  /* 0x0086103501007387 */ /* 0x000fe80000100800 */
[----:B------:R3:W-:Y:S01]  /*1e1460*/  STL [R1+0x25d8], R34 ;  /* 0x0025d82201007387 */ /* 0x0007e20000100800 */
[----:B------:R-:W-:-:S03]  /*1e1470*/  LOP3.LUT R2, R46, 0xffff, RZ, 0xc0, !PT ;  /* 0x0000ffff2e027812 */ /* 0x000fc600078ec0ff */
[----:B------:R0:W-:Y:S04]  /*1e1480*/  STL.64 [R1+0x1188], R44 ;  /* 0x0011882c01007387 */ /* 0x0001e80000100a00 */
[----:B------:R2:W-:Y:S04]  /*1e1490*/  STL [R1+0x5dc], R6 ;  /* 0x0005dc0601007387 */ /* 0x0005e80000100800 */
[----:B------:R-:W4:Y:S04]  /*1e14a0*/  LDL.LU R56, [R1+0x2238] ;  /* 0x0022380001387983 */ /* 0x000f280000300800 */
[----:B------:R-:W4:Y:S01]  /*1e14b0*/  LDL.LU R46, [R1+0x535c] ;  /* 0x00535c00012e7983 */ /* 0x000f220000300800 */
[----:B---3--:R-:W-:-:S03]  /*1e14c0*/  LOP3.LUT R34, R59, 0xffff, RZ, 0xc0, !PT ;  /* 0x0000ffff3b227812 */ /* 0x008fc600078ec0ff */
[----:B------:R-:W3:Y:S01]  /*1e14d0*/  LDL.LU R59, [R1+0x2618] ;  /* 0x00261800013b7983 */ /* 0x000ee20000300800 */
[----:B0-----:R-:W-:Y:S02]  /*1e14e0*/  PRMT R44, R34, 0x3340, R0 ;  /* 0x00003340222c7816 */ /* 0x001fe40000000000 */
[----:B--2---:R-:W-:-:S04]  /*1e14f0*/  LOP3.LUT R6, R52, 0xffff, RZ, 0xc0, !PT ;  /* 0x0000ffff34067812 */ /* 0x004fc800078ec0ff */
[----:B------:R-:W-:Y:S02]  /*1e1500*/  PRMT R38, R2, 0x3340, R6 ;  /* 0x0000334002267816 */ /* 0x000fe40000000006 */
        /* <DEDUP_REMOVED lines=9> */
[----:B------:R-:W-:Y:S01]  /*1e15a0*/  STL.64 [R1+0x1198], R44 ;  /* 0x0011982c01007387 */ /* 0x000fe20000100a00 */
[----:B------:R-:W-:-:S03]  /*1e15b0*/  LOP3.LUT R2, R36, 0xffff, RZ, 0xc0, !PT ;  /* 0x0000ffff24027812 */ /* 0x000fc600078ec0ff */
[----:B------:R0:W-:Y:S01]  /*1e15c0*/  STL [R1+0x5b4], R6 ;  /* 0x0005b40601007387 */ /* 0x0001e20000100800 */
[----:B----4-:R-:W-:Y:S02]  /*1e15d0*/  LOP3.LUT R36, R35, 0xffff, RZ, 0xc0, !PT ;  /* 0x0000ffff23247812 */ /* 0x010fe400078ec0ff */
[----:B0-----:R-:W-:Y:S02]  /*1e15e0*/  LOP3.LUT R6, R33, 0xffff, RZ, 0xc0, !PT ;  /* 0x0000ffff21067812 */ /* 0x001fe400078ec0ff */
[----:B------:R-:W-:Y:S02]  /*1e15f0*/  PRMT R35, R36, 0x3340, R0 ;  /* 0x0000334024237816 */ /* 0x000fe40000000000 */
[----:B------:R-:W-:-:S04]  /*1e1600*/  PRMT R33, R2, 0x3340, R6 ;  /* 0x0000334002217816 */ /* 0x000fc80000000006 */
[----:B------:R-:W-:Y:S02]  /*1e1610*/  PRMT R37, R33, 0x5410, R35 ;  /* 0x0000541021257816 */ /* 0x000fe40000000023 */
[----:B------:R-:W2:Y:S04]  /*1e1620*/  LDL.LU R35, [R1+0x454] ;  /* 0x0004540001237983 */ /* 0x000ea80000300800 */
[----:B------:R-:W4:Y:S01]  /*1e1630*/  LDL.LU R33, [R1+0x3a4] ;  /* 0x0003a40001217983 */ /* 0x000f220000300800 */
[----:B------:R-:W-:Y:S02]  /*1e1640*/  SHF.R.U32.HI R34, RZ, 0x8, R34 ;  /* 0x00000008ff227819 */ /* 0x000fe40000011622 */
[----:B------:R-:W-:Y:S02]  /*1e1650*/  SHF.R.U32.HI R2, RZ, 0x8, R2 ;  /* 0x00000008ff027819 */ /* 0x000fe40000011602 */
[----:B------:R-:W-:-:S02]  /*1e1660*/  SHF.R.U32.HI R6, RZ, 0x8, R6 ;  /* 0x00000008ff067819 */ /* 0x000fc40000011606 */
[----:B------:R-:W-:Y:S02]  /*1e1670*/  LOP3.LUT R34, R34, 0xffff, RZ, 0xc0, !PT ;  /* 0x0000ffff22227812 */ /* 0x000fe400078ec0ff */
[----:B------:R-:W-:Y:S02]  /*1e1680*/  LOP3.LUT R2, R2, 0xffff, RZ, 0xc0, !PT ;  /* 0x0000ffff02027812 */ /* 0x000fe400078ec0ff */
[----:B------:R-:W-:Y:S01]  /*1e1690*/  LOP3.LUT R6, R6, 0xffff, RZ, 0xc0, !PT ;  /* 0x0000ffff06067812 */ /* 0x000fe200078ec0ff */
[----:B------:R0:W-:Y:S03]  /*1e16a0*/  STL [R1+0x259c], R37 ;  /* 0x00259c2501007387 */ /* 0x0001e60000100800 */
[----:B------:R-:W-:Y:S02]  /*1e16b0*/  PRMT R6, R2, 0x3340, R6 ;  /* 0x0000334002067816 */ /* 0x000fe40000000006 */
[----:B0-----:R-:W-:-:S05]  /*1e16c0*/  PRMT R37, R34, 0x3340, R0 ;  /* 0x0000334022257816 */ /* 0x001fca0000000000 */
[----:B------:R-:W-:Y:S04]  /*1e16d0*/  STL [R1+0x320], R37 ;  /* 0x0003202501007387 */ /* 0x000fe80000100800 */
[----:B------:R3:W-:Y:S01]  /*1e16e0*/  STL [R1+0x5b0], R6 ;  /* 0x0005b00601007387 */ /* 0x0007e20000100800 */
[----:B------:R-:W-:Y:S02]  /*1e16f0*/  LOP3.LUT R34, R56, 0xffff, RZ, 0xc0, !PT ;  /* 0x0000ffff38227812 */ /* 0x000fe400078ec0ff */
[----:B------:R-:W-:Y:S01]  /*1e1700*/  LOP3.LUT R2, R46, 0xffff, RZ, 0xc0, !PT ;  /* 0x0000ffff2e027812 */ /* 0x000fe200078ec0ff */
[----:B------:R-:W-:Y:S01]  /*1e1710*/  VIADD R3, R3, UR6 ;  /* 0x0000000603037c36 */ /* 0x000fe20008000000 */
[----:B------:R-:W-:Y:S01]  /*1e1720*/  PRMT R38, R34, 0x3340, R0 ;  /* 0x0000334022267816 */ /* 0x000fe20000000000 */
[----:B------:R-:W0:Y:S01]  /*1e1730*/  LDCU UR6, c[0x0][0x3b8] ;  /* 0x00007700ff0677ac */ /* 0x000e220008000800 */
[----:B------:R-:W-:-:S02]  /*1e1740*/  SHF.R.U32.HI R36, RZ, 0x8, R36 ;  /* 0x00000008ff247819 */ /* 0x000fc40000011624 */
[----:B------:R-:W-:Y:S02]  /*1e1750*/  IADD3 R44, P1, PT, R3, R20, RZ ;  /* 0x00000014032c7210 */ /* 0x000fe40007f3e0ff */
[----:B------:R-:W-:Y:S02]  /*1e1760*/  LOP3.LUT R36, R36, 0xffff, RZ, 0xc0, !PT ;  /* 0x0000ffff24247812 */ /* 0x000fe400078ec0ff */
[----:B---3--:R-:W-:-:S04]  /*1e1770*/  LOP3.LUT R6, R59, 0xffff, RZ, 0xc0, !PT ;  /* 0x0000ffff3b067812 */ /* 0x008fc800078ec0ff */
[----:B------:R-:W-:Y:S02]  /*1e1780*/  PRMT R37, R2, 0x3340, R6 ;  /* 0x0000334002257816 */ /* 0x000fe40000000006 */
[----:B------:R-:W-:Y:S02]  /*1e1790*/  SHF.R.U32.HI R2, RZ, 0x8, R2 ;  /* 0x00000008ff027819 */ /* 0x000fe40000011602 */
[----:B------:R-:W-:Y:S02]  /*1e17a0*/  PRMT R38, R37, 0x5410, R38 ;  /* 0x0000541025267816 */ /* 0x000fe40000000026 */
[----:B------:R-:W-:Y:S02]  /*1e17b0*/  SHF.R.S32.HI R37, RZ, 0x1f, R3 ;  /* 0x0000001fff257819 */ /* 0x000fe40000011403 */
[----:B------:R-:W-:Y:S02]  /*1e17c0*/  SHF.R.U32.HI R6, RZ, 0x8, R6 ;  /* 0x00000008ff067819 */ /* 0x000fe40000011606 */
[----:B------:R-:W-:Y:S01]  /*1e17d0*/  LOP3.LUT R2, R2, 0xffff, RZ, 0xc0, !PT ;  /* 0x0000ffff02027812 */ /* 0x000fe200078ec0ff */
[----:B------:R-:W-:Y:S01]  /*1e17e0*/  IMAD.X R45, R37, 0x1, R19, P1 ;  /* 0x00000001252d7824 */ /* 0x000fe200008e0613 */
[----:B------:R-:W-:Y:S01]  /*1e17f0*/  LOP3.LUT R6, R6, 0xffff, RZ, 0xc0, !PT ;  /* 0x0000ffff06067812 */ /* 0x000fe200078ec0ff */
[----:B------:R1:W-:Y:S04]  /*1e1800*/  STL [R1+0x2568], R38 ;  /* 0x0025682601007387 */ /* 0x0003e80000100800 */
[----:B------:R-:W3:Y:S04]  /*1e1810*/  LDL.LU R59, [R1+0x458] ;  /* 0x00045800013b7983 */ /* 0x000ee80000300800 */
[----:B------:R0:W-:Y:S01]  /*1e1820*/  STL.64 [R1+0x1180], R44 ;  /* 0x0011802c01007387 */ /* 0x0001e20000100a00 */
[----:B-1----:R-:W-:-:S02]  /*1e1830*/  PRMT R38, R36, 0x3340, R0 ;  /* 0x0000334024267816 */ /* 0x002fc40000000000 */
[----:B------:R-:W-:Y:S01]  /*1e1840*/  PRMT R36, R2, 0x3340, R6 ;  /* 0x0000334002247816 */ /* 0x000fe20000000006 */
[----:B------:R-:W3:Y:S01]  /*1e1850*/  LDL.LU R57, [R1+0x3a8] ;  /* 0x0003a80001397983 */ /* 0x000ee20000300800 */
[----:B------:R-:W-:-:S03]  /*1e1860*/  LOP3.LUT R2, R29, 0xffff, RZ, 0xc0, !PT ;  /* 0x0000ffff1d027812 */ /* 0x000fc600078ec0ff */
[----:B------:R-:W-:Y:S04]  /*1e1870*/  STL [R1+0x31c], R38 ;  /* 0x00031c2601007387 */ /* 0x000fe80000100800 */
[----:B------:R4:W-:Y:S01]  /*1e1880*/  STL [R1+0x5ac], R36 ;  /* 0x0005ac2401007387 */ /* 0x0009e20000100800 */
[----:B0-----:R-:W-:-:S03]  /*1e1890*/  IADD3 R44, P1, PT, R3, R10, RZ ;  /* 0x0000000a032c7210 */ /* 0x001fc60007f3e0ff */
[----:B------:R-:W3:Y:S02]  /*1e18a0*/  LDL.LU R29, [R1+0x86f4] ;  /* 0x0086f400011d7983 */ /* 0x000ee40000300800 */
[----:B------:R-:W-:Y:S01]  /*1e18b0*/  IMAD.X R45, R37, 0x1, R9, P1 ;  /* 0x00000001252d7824 */ /* 0x000fe200008e0609 */
[----:B--2---:R-:W-:Y:S02]  /*1e18c0*/  LOP3.LUT R6, R35, 0xffff, RZ, 0xc0, !PT ;  /* 0x0000ffff23067812 */ /* 0x004fe400078ec0ff */
[----:B----4-:R-:W-:Y:S02]  /*1e18d0*/  LOP3.LUT R36, R33, 0xffff, RZ, 0xc0, !PT ;  /* 0x0000ffff21247812 */ /* 0x010fe400078ec0ff */
[----:B------:R-:W-:Y:S02]  /*1e18e0*/  PRMT R35, R2, 0x3340, R0 ;  /* 0x0000334002237816 */ /* 0x000fe40000000000 */
[----:B------:R-:W-:-:S04]  /*1e18f0*/  PRMT R33, R6, 0x3340, R36 ;  /* 0x0000334006217816 */ /* 0x000fc80000000024 */
[----:B------:R-:W-:-:S05]  /*1e1900*/  PRMT R33, R33, 0x5410, R35 ;  /* 0x0000541021217816 */ /* 0x000fca0000000023 */
[----:B------:R0:W-:Y:S04]  /*1e1910*/  STL [R1+0x254c], R33 ;  /* 0x00254c2101007387 */ /* 0x0001e80000100800 */
[----:B------:R-:W2:Y:S04]  /*1e1920*/  LDL.LU R35, [R1+0x5360] ;  /* 0x0053600001237983 */ /* 0x000ea80000300800 */
[----:B------:R-:W4:Y:S04]  /*1e1930*/  LDL.LU R52, [R1+0x222c] ;  /* 0x00222c0001347983 */ /* 0x000f280000300800 */
[----:B------:R-:W-:Y:S04]  /*1e1940*/  STL.64 [R1+0x1178], R44 ;  /* 0x0011782c01007387 */ /* 0x000fe80000100a00 */
[----:B------:R-:W2:Y:S04]  /*1e1950*/  LDL.LU R56, [R1+0x260c] ;  /* 0x00260c0001387983 */ /* 0x000ea80000300800 */
[----:B------:R-:W4:Y:S04]  /*1e1960*/  LDL.LU R46, [R1+0x2a08] ;  /* 0x002a0800012e7983 */ /* 0x000f280000300800 */
[----:B0-----:R-:W4:Y:S01]  /*1e1970*/  LDL.LU R33, [R1+0x2048] ;  /* 0x0020480001217983 */ /* 0x001f220000300800 */
[----:B------:R-:W-:-:S04]  /*1e1980*/  SHF.R.U32.HI R36, RZ, 0x8, R36 ;  /* 0x00000008ff247819 */ /* 0x000fc80000011624 */
[----:B------:R-:W-:Y:S02]  /*1e1990*/  LOP3.LUT R38, R36, 0xffff, RZ, 0xc0, !PT ;  /* 0x0000ffff24267812 */ /* 0x000fe400078ec0ff */
[----:B------:R-:W4:Y:S01]  /*1e19a0*/  LDL.LU R36, [R1+0x2428] ;  /* 0x0024280001247983 */ /* 0x000f220000300800 */
[----:B------:R-:W-:Y:S02]  /*1e19b0*/  SHF.R.U32.HI R6, RZ, 0x8, R6 ;  /* 0x00000008ff067819 */ /* 0x000fe40000011606 */
[----:B------:R-:W-:Y:S02]  /*1e19c0*/  SHF.R.U32.HI R2, RZ, 0x8, R2 ;  /* 0x00000008ff027819 */ /* 0x000fe40000011602 */
[----:B------:R-:W-:Y:S02]  /*1e19d0*/  LOP3.LUT R6, R6, 0xffff, RZ, 0xc0, !PT ;  /* 0x0000ffff06067812 */ /* 0x000fe400078ec0ff */
[----:B------:R-:W-:Y:S02]  /*1e19e0*/  LOP3.LUT R2, R2, 0xffff, RZ, 0xc0, !PT ;  /* 0x0000ffff02027812 */ /* 0x000fe400078ec0ff */
[----:B------:R-:W-:-:S02]  /*1e19f0*/  PRMT R38, R6, 0x3340, R38 ;  /* 0x0000334006267816 */ /* 0x000fc40000000026 */
[----:B------:R-:W-:-:S03]  /*1e1a00*/  PRMT R6, R2, 0x3340, R0 ;  /* 0x0000334002067816 */ /* 0x000fc60000000000 */
[----:B------:R-:W-:Y:S04]  /*1e1a10*/  STL [R1+0x5a8], R38 ;  /* 0x0005a82601007387 */ /* 0x000fe80000100800 */
[----:B------:R0:W-:Y:S01]  /*1e1a20*/  STL [R1+0x318], R6 ;  /* 0x0003180601007387 */ /* 0x0001e20000100800 */
[----:B------:R-:W-:-:S04]  /*1e1a30*/  SHF.R.U32.HI R34, RZ, 0x8, R34 ;  /* 0x00000008ff227819 */ /* 0x000fc80000011622 */
[----:B------:R-:W-:-:S04]  /*1e1a40*/  LOP3.LUT R34, R34, 0xffff, RZ, 0xc0, !PT ;  /* 0x0000ffff22227812 */ /* 0x000fc800078ec0ff */
[--C-:B------:R-:W-:Y:S02]  /*1e1a50*/  PRMT R34, R34, 0x3340, R0.reuse ;  /* 0x0000334022227816 */ /* 0x100fe40000000000 */
[----:B---3--:R-:W-:Y:S02]  /*1e1a60*/  LOP3.LUT R2, R59, 0xffff, RZ, 0xc0, !PT ;  /* 0x0000ffff3b027812 */ /* 0x008fe400078ec0ff */
[----:B------:R-:W-:Y:S02]  /*1e1a70*/  LOP3.LUT R59, R28, 0xffff, RZ, 0xc0, !PT ;  /* 0x0000ffff1c3b7812 */ /* 0x000fe400078ec0ff */
[----:B------:R-:W3:Y:S01]  /*1e1a80*/  LDL.LU R28, [R1+0x86f0] ;  /* 0x0086f000011c7983 */ /* 0x000ee20000300800 */
[----:B0-----:R-:W-:Y:S02]  /*1e1a90*/  LOP3.LUT R6, R57, 0xffff, RZ, 0xc0, !PT ;  /* 0x0000ffff39067812 */ /* 0x001fe400078ec0ff */
[----:B------:R-:W-:Y:S02]  /*1e1aa0*/  PRMT R44, R59, 0x3340, R0 ;  /* 0x000033403b2c7816 */ /* 0x000fe40000000000 */
[----:B------:R-:W-:-:S02]  /*1e1ab0*/  PRMT R38, R2, 0x3340, R6 ;  /* 0x0000334002267816 */ /* 0x000fc40000000006 */
[----:B------:R-:W-:Y:S02]  /*1e1ac0*/  SHF.R.U32.HI R2, RZ, 0x8, R2 ;  /* 0x00000008ff027819 */ /* 0x000fe40000011602 */
[----:B------:R-:W-:Y:S02]  /*1e1ad0*/  SHF.R.U32.HI R6, RZ, 0x8, R6 ;  /* 0x00000008ff067819 */ /* 0x000fe40000011606 */
[----:B------:R-:W-:Y:S02]  /*1e1ae0*/  PRMT R38, R38, 0x5410, R44 ;  /* 0x0000541026267816 */ /* 0x000fe4000000002c */
[----:B------:R-:W-:Y:S02]  /*1e1af0*/  IADD3 R44, P1, PT, R3, R18, RZ ;  /* 0x00000012032c7210 */ /* 0x000fe40007f3e0ff */
[----:B------:R-:W-:Y:S02]  /*1e1b00*/  LOP3.LUT R2, R2, 0xffff, RZ, 0xc0, !PT ;  /* 0x0000ffff02027812 */ /* 0x000fe400078ec0ff */
[----:B------:R-:W-:Y:S01]  /*1e1b10*/  LOP3.LUT R6, R6, 0xffff, RZ, 0xc0, !PT ;  /* 0x0000ffff06067812 */ /* 0x000fe200078ec0ff */
[----:B------:R-:W-:Y:S01]  /*1e1b20*/  IMAD.X R45, R37, 0x1, R17, P1 ;  /* 0x00000001252d7824 */ /* 0x000fe200008e0611 */
[----:B------:R-:W-:Y:S02]  /*1e1b30*/  STL [R1+0x8614], R59 ;  /* 0x0086143b01007387 */ /* 0x000fe40000100800 */
[----:B------:R-:W-:-:S02]  /*1e1b40*/  PRMT R2, R2, 0x3340, R6 ;  /* 0x0000334002027816 */ /* 0x000fc40000000006 */
[----:B------:R2:W-:Y:S04]  /*1e1b50*/  STL [R1+0x252c], R38 ;  /* 0x00252c2601007387 */ /* 0x0005e80000100800 */
[----:B------:R-:W-:Y:S04]  /*1e1b60*/  STL.64 [R1+0x1170], R44 ;  /* 0x0011702c01007387 */ /* 0x000fe80000100a00 */
[----:B------:R-:W-:Y:S04]  /*1e1b70*/  STL [R1+0x84a4], R2 ;  /* 0x0084a40201007387 */ /* 0x000fe80000100800 */
[----:B------:R4:W-:Y:S01]  /*1e1b80*/  STL [R1+0x314], R34 ;  /* 0x0003142201007387 */ /* 0x0009e20000100800 */
[----:B--2---:R-:W-:-:S03]  /*1e1b90*/  LOP3.LUT R38, R56, 0xffff, RZ, 0xc0, !PT ;  /* 0x0000ffff38267812 */ /* 0x004fc600078ec0ff */
[----:B------:R-:W2:Y:S01]  /*1e1ba0*/  LDL.LU R56, [R1+0x6a8] ;  /* 0x0006a80001387983 */ /* 0x000ea20000300800 */
[----:B----4-:R-:W-:-:S03]  /*1e1bb0*/  LOP3.LUT R34, R46, 0xffff, RZ, 0xc0, !PT ;  /* 0x0000ffff2e227812 */ /* 0x010fc600078ec0ff */
[----:B------:R-:W4:Y:S01]  /*1e1bc0*/  LDL.LU R46, [R1+0x2e4] ;  /* 0x0002e400012e7983 */ /* 0x000f220000300800 */
[----:B------:R-:W-:-:S03]  /*1e1bd0*/  LOP3.LUT R6, R33, 0xffff, RZ, 0xc0, !PT ;  /* 0x0000ffff21067812 */ /* 0x000fc600078ec0ff */
[----:B------:R-:W3:Y:S01]  /*1e1be0*/  LDL.LU R33, [R1+0x408] ;  /* 0x0004080001217983 */ /* 0x000ee20000300800 */
[----:B------:R-:W-:Y:S02]  /*1e1bf0*/  LOP3.LUT R35, R35, 0xffff, RZ, 0xc0, !PT ;  /* 0x0000ffff23237812 */ /* 0x000fe400078ec0ff */
[----:B------:R-:W-:Y:S02]  /*1e1c00*/  LOP3.LUT R2, R52, 0xffff, RZ, 0xc0, !PT ;  /* 0x0000ffff34027812 */ /* 0x000fe400078ec0ff */
[----:B------:R-:W-:Y:S02]  /*1e1c10*/  PRMT R44, R35, 0x3340, R38 ;  /* 0x00003340232c7816 */ /* 0x000fe40000000026 */
[----:B------:R-:W-:Y:S02]  /*1e1c20*/  PRMT R45, R2, 0x3340, R0 ;  /* 0x00003340022d7816 */ /* 0x000fe40000000000 */
[----:B------:R-:W-:Y:S02]  /*1e1c30*/  LOP3.LUT R36, R36, 0xffff, RZ, 0xc0, !PT ;  /* 0x0000ffff24247812 */ /* 0x000fe400078ec0ff */
[----:B------:R-:W-:-:S02]  /*1e1c40*/  PRMT R48, R44, 0x5410, R45 ;  /* 0x000054102c307816 */ /* 0x000fc4000000002d */
[----:B------:R-:W-:Y:S02]  /*1e1c50*/  PRMT R45, R6, 0x3340, R0 ;  /* 0x00003340062d7816 */ /* 0x000fe40000000000 */
[----:B------:R-:W-:Y:S01]  /*1e1c60*/  PRMT R44, R34, 0x3340, R36 ;  /* 0x00003340222c7816 */ /* 0x000fe20000000024 */
[----:B------:R0:W-:Y:S01]  /*1e1c70*/  STL [R1+0x2428], R48 ;  /* 0x0024283001007387 */ /* 0x0001e20000100800 */
[----:B------:R-:W-:Y:S02]  /*1e1c80*/  SHF.R.U32.HI R35, RZ, 0x8, R35 ;  /* 0x00000008ff237819 */ /* 0x000fe40000011623 */
[----:B0-----:R-:W-:Y:S02]  /*1e1c90*/  PRMT R48, R44, 0x5410, R45 ;  /* 0x000054102c307816 */ /* 0x001fe4000000002d */
[----:B------:R-:W-:Y:S02]  /*1e1ca0*/  IADD3 R44, P1, PT, R3, R12, RZ ;  /* 0x0000000c032c7210 */ /* 0x000fe40007f3e0ff */
[----:B------:R-:W-:-:S03]  /*1e1cb0*/  SHF.R.U32.HI R38, RZ, 0x8, R38 ;  /* 0x00000008ff267819 */ /* 0x000fc60000011626 */
[----:B------:R-:W-:Y:S01]  /*1e1cc0*/  IMAD.X R45, R37, 0x1, R11, P1 ;  /* 0x00000001252d7824 */ /* 0x000fe200008e060b */
[----:B------:R-:W-:Y:S01]  /*1e1cd0*/  STL [R1+0x2418], R48 ;  /* 0x0024183001007387 */ /* 0x000fe20000100800 */
[----:B------:R-:W-:Y:S02]  /*1e1ce0*/  SHF.R.U32.HI R36, RZ, 0x8, R36 ;  /* 0x00000008ff247819 */ /* 0x000fe40000011624 */
[----:B------:R-:W-:Y:S01]  /*1e1cf0*/  LOP3.LUT R35, R35, 0xffff, RZ, 0xc0, !PT ;  /* 0x0000ffff23237812 */ /* 0x000fe200078ec0ff */
[----:B------:R0:W-:Y:S01]  /*1e1d00*/  STL.64 [R1+0x1168], R44 ;  /* 0x0011682c01007387 */ /* 0x0001e20000100a00 */
[----:B------:R-:W-:Y:S02]  /*1e1d10*/  SHF.R.U32.HI R34, RZ, 0x8, R34 ;  /* 0x00000008ff227819 */ /* 0x000fe40000011622 */
[----:B------:R-:W-:Y:S02]  /*1e1d20*/  SHF.R.U32.HI R6, RZ, 0x8, R6 ;  /* 0x00000008ff067819 */ /* 0x000fe40000011606 */
[----:B------:R-:W-:-:S02]  /*1e1d30*/  LOP3.LUT R34, R34, 0xffff, RZ, 0xc0, !PT ;  /* 0x0000ffff22227812 */ /* 0x000fc400078ec0ff */
[----:B0-----:R-:W-:Y:S02]  /*1e1d40*/  LOP3.LUT R44, R38, 0xffff, RZ, 0xc0, !PT ;  /* 0x0000ffff262c7812 */ /* 0x001fe400078ec0ff */
[----:B------:R-:W-:Y:S02]  /*1e1d50*/  LOP3.LUT R38, R36, 0xffff, RZ, 0xc0, !PT ;  /* 0x0000ffff24267812 */ /* 0x000fe400078ec0ff */
[----:B------:R-:W3:Y:S01]  /*1e1d60*/  LDL.LU R36, [R1+0x464] ;  /* 0x0004640001247983 */ /* 0x000ee20000300800 */
[----:B------:R-:W-:-:S03]  /*1e1d70*/  PRMT R44, R35, 0x3340, R44 ;  /* 0x00003340232c7816 */ /* 0x000fc6000000002c */
[----:B------:R-:W3:Y:S01]  /*1e1d80*/  LDL.LU R35, [R1+0x3ac] ;  /* 0x0003ac0001237983 */ /* 0x000ee20000300800 */
[----:B------:R-:W-:-:S03]  /*1e1d90*/  SHF.R.U32.HI R2, RZ, 0x8, R2 ;  /* 0x00000008ff027819 */ /* 0x000fc60000011602 */
[----:B------:R0:W-:Y:S01]  /*1e1da0*/  STL [R1+0x5a0], R44 ;  /* 0x0005a02c01007387 */ /* 0x0001e20000100800 */
[----:B------:R-:W-:Y:S02]  /*1e1db0*/  PRMT R34, R34, 0x3340, R38 ;  /* 0x0000334022227816 */ /* 0x000fe40000000026 */
[----:B------:R-:W-:Y:S02]  /*1e1dc0*/  LOP3.LUT R6, R6, 0xffff, RZ, 0xc0, !PT ;  /* 0x0000ffff06067812 */ /* 0x000fe400078ec0ff */
[----:B------:R-:W-:Y:S02]  /*1e1dd0*/  LOP3.LUT R2, R2, 0xffff, RZ, 0xc0, !PT ;  /* 0x0000ffff02027812 */ /* 0x000fe400078ec0ff */
[----:B0-----:R-:W-:Y:S01]  /*1e1de0*/  IADD3 R44, P1, PT, R3, R22, RZ ;  /* 0x00000016032c7210 */ /* 0x001fe20007f3e0ff */
[----:B------:R0:W-:Y:S01]  /*1e1df0*/  STL [R1+0x598], R34 ;  /* 0x0005982201007387 */ /* 0x0001e20000100800 */
[----:B------:R-:W-:-:S03]  /*1e1e00*/  PRMT R38, R6, 0x3340, R0 ;  /* 0x0000334006267816 */ /* 0x000fc60000000000 */
[----:B------:R-:W-:Y:S01]  /*1e1e10*/  IMAD.X R45, R37, 0x1, R21, P1 ;  /* 0x00000001252d7824 */ /* 0x000fe200008e0615 */
[----:B0-----:R-:W-:-:S04]  /*1e1e20*/  PRMT R34, R2, 0x3340, R0 ;  /* 0x0000334002227816 */ /* 0x001fc80000000000 */
[----:B------:R-:W-:Y:S04]  /*1e1e30*/  STL.64 [R1+0x1160], R44 ;  /* 0x0011602c01007387 */ /* 0x000fe80000100a00 */
[----:B------:R-:W-:Y:S04]  /*1e1e40*/  STL [R1+0x310], R38 ;  /* 0x0003102601007387 */ /* 0x000fe80000100800 */
[----:B------:R3:W-:Y:S01]  /*1e1e50*/  STL [R1+0x30c], R34 ;  /* 0x00030c2201007387 */ /* 0x0007e20000100800 */
[----:B--2---:R-:W-:-:S03]  /*1e1e60*/  LOP3.LUT R6, R56, 0xffff, RZ, 0xc0, !PT ;  /* 0x0000ffff38067812 */ /* 0x004fc600078ec0ff */
[----:B------:R-:W2:Y:S01]  /*1e1e70*/  LDL.LU R56, [R1+0x6b8] ;  /* 0x0006b80001387983 */ /* 0x000ea20000300800 */
[----:B----4-:R-:W-:-:S03]  /*1e1e80*/  LOP3.LUT R2, R46, 0xffff, RZ, 0xc0, !PT ;  /* 0x0000ffff2e027812 */ /* 0x010fc600078ec0ff */
[----:B------:R-:W4:Y:S01]  /*1e1e90*/  LDL.LU R46, [R1+0x2ec] ;  /* 0x0002ec00012e7983 */ /* 0x000f220000300800 */
        /* <DEDUP_REMOVED lines=16> */
[----:B------:R-:W-:-:S03]  /*1e1fa0*/  PRMT R34, R2, 0x3340, R0 ;  /* 0x0000334002227816 */ /* 0x000fc60000000000 */
[----:B------:R-:W-:Y:S01]  /*1e1fb0*/  STL [R1+0x594], R38 ;  /* 0x0005942601007387 */ /* 0x000fe20000100800 */
[----:B------:R-:W-:-:S03]  /*1e1fc0*/  LOP3.LUT R2, R27, 0xffff, RZ, 0xc0, !PT ;  /* 0x0000ffff1b027812 */ /* 0x000fc600078ec0ff */
[----:B------:R0:W-:Y:S01]  /*1e1fd0*/  STL [R1+0x308], R34 ;  /* 0x0003082201007387 */ /* 0x0001e20000100800 */
[----:B-1----:R-:W-:-:S03]  /*1e1fe0*/  IADD3 R44, P1, PT, R3, R16, RZ ;  /* 0x00000010032c7210 */ /* 0x002fc60007f3e0ff */
[----:B------:R-:W3:Y:S01]  /*1e1ff0*/  LDL.LU R27, [R1+0x86ec] ;  /* 0x0086ec00011b7983 */ /* 0x000ee20000300800 */
[----:B------:R-:W-:Y:S02]  /*1e2000*/  LOP3.LUT R6, R36, 0xffff, RZ, 0xc0, !PT ;  /* 0x0000ffff24067812 */ /* 0x000fe400078ec0ff */
[----:B0-----:R-:W-:Y:S02]  /*1e2010*/  LOP3.LUT R34, R35, 0xffff, RZ, 0xc0, !PT ;  /* 0x0000ffff23227812 */ /* 0x001fe400078ec0ff */
[----:B------:R-:W-:Y:S02]  /*1e2020*/  PRMT R36, R2, 0x3340, R0 ;  /* 0x0000334002247816 */ /* 0x000fe40000000000 */
[----:B------:R-:W-:Y:S01]  /*1e2030*/  PRMT R35, R6, 0x3340, R34 ;  /* 0x0000334006237816 */ /* 0x000fe20000000022 */
[----:B------:R-:W-:Y:S01]  /*1e2040*/  IMAD.X R45, R37, 0x1, R15, P1 ;  /* 0x00000001252d7824 */ /* 0x000fe200008e060f */
[----:B------:R-:W-:Y:S02]  /*1e2050*/  SHF.R.U32.HI R6, RZ, 0x8, R6 ;  /* 0x00000008ff067819 */ /* 0x000fe40000011606 */
[----:B------:R-:W-:-:S02]  /*1e2060*/  PRMT R35, R35, 0x5410, R36 ;  /* 0x0000541023237816 */ /* 0x000fc40000000024 */
[----:B------:R-:W-:Y:S02]  /*1e2070*/  SHF.R.U32.HI R34, RZ, 0x8, R34 ;  /* 0x00000008ff227819 */ /* 0x000fe40000011622 */
[----:B------:R-:W-:Y:S01]  /*1e2080*/  LOP3.LUT R6, R6, 0xffff, RZ, 0xc0, !PT ;  /* 0x0000ffff06067812 */ /* 0x000fe200078ec0ff */
[----:B------:R0:W-:Y:S01]  /*1e2090*/  STL [R1+0x23f8], R35 ;  /* 0x0023f82301007387 */ /* 0x0001e20000100800 */
[----:B------:R-:W-:-:S03]  /*1e20a0*/  LOP3.LUT R34, R34, 0xffff, RZ, 0xc0, !PT ;  /* 0x0000ffff22227812 */ /* 0x000fc600078ec0ff */
[----:B------:R-:W3:Y:S01]  /*1e20b0*/  LDL.LU R55, [R1+0x2248] ;  /* 0x0022480001377983 */ /* 0x000ee20000300800 */
[----:B------:R-:W-:-:S03]  /*1e20c0*/  PRMT R38, R6, 0x3340, R34 ;  /* 0x0000334006267816 */ /* 0x000fc60000000022 */
[----:B------:R1:W-:Y:S04]  /*1e20d0*/  STL.64 [R1+0x1148], R44 ;  /* 0x0011482c01007387 */ /* 0x0003e80000100a00 */
[----:B------:R-:W3:Y:S04]  /*1e20e0*/  LDL.LU R36, [R1+0x5364] ;  /* 0x0053640001247983 */ /* 0x000ee80000300800 */
[----:B0-----:R-:W3:Y:S04]  /*1e20f0*/  LDL.LU R35, [R1+0x2628] ;  /* 0x0026280001237983 */ /* 0x001ee80000300800 */
[----:B------:R0:W-:Y:S01]  /*1e2100*/  STL [R1+0x590], R38 ;  /* 0x0005902601007387 */ /* 0x0001e20000100800 */
[----:B--2---:R-:W-:-:S02]  /*1e2110*/  LOP3.LUT R34, R56, 0xffff, RZ, 0xc0, !PT ;  /* 0x0000ffff38227812 */ /* 0x004fc400078ec0ff */
[----:B----4-:R-:W-:Y:S02]  /*1e2120*/  LOP3.LUT R6, R46, 0xffff, RZ, 0xc0, !PT ;  /* 0x0000ffff2e067812 */ /* 0x010fe400078ec0ff */
[----:B---3--:R-:W-:Y:S02]  /*1e2130*/  LOP3.LUT R33, R33, 0xffff, RZ, 0xc0, !PT ;  /* 0x0000ffff21217812 */ /* 0x008fe400078ec0ff */
[----:B-1----:R-:W-:Y:S02]  /*1e2140*/  PRMT R44, R6, 0x3340, R0 ;  /* 0x00003340062c7816 */ /* 0x002fe40000000000 */
[----:B0-----:R-:W-:-:S04]  /*1e2150*/  PRMT R38, R34, 0x3340, R33 ;  /* 0x0000334022267816 */ /* 0x001fc80000000021 */
[----:B------:R-:W-:Y:S02]  /*1e2160*/  PRMT R38, R38, 0x5410, R44 ;  /* 0x0000541026267816 */ /* 0x000fe4000000002c */
[----:B------:R-:W-:Y:S02]  /*1e2170*/  IADD3 R44, P1, PT, R3, R14, RZ ;  /* 0x0000000e032c7210 */ /* 0x000fe40007f3e0ff */
[----:B------:R-:W-:-:S03]  /*1e2180*/  SHF.R.U32.HI R33, RZ, 0x8, R33 ;  /* 0x00000008ff217819 */ /* 0x000fc60000011621 */
[----:B------:R-:W-:Y:S01]  /*1e2190*/  IMAD.X R45, R37, 0x1, R13, P1 ;  /* 0x00000001252d7824 */ /* 0x000fe200008e060d */
[----:B------:R-:W-:Y:S01]  /*1e21a0*/  STL [R1+0x23c8], R38 ;  /* 0x0023c82601007387 */ /* 0x000fe20000100800 */
[----:B------:R-:W-:-:S03]  /*1e21b0*/  LOP3.LUT R37, R33, 0xffff, RZ, 0xc0, !PT ;  /* 0x0000ffff21257812 */ /* 0x000fc600078ec0ff */
[----:B------:R-:W-:Y:S04]  /*1e21c0*/  STL.64 [R1+0x1150], R44 ;  /* 0x0011502c01007387 */ /* 0x000fe80000100a00 */
[----:B------:R-:W2:Y:S01]  /*1e21d0*/  LDL.LU R33, [R1+0x5368] ;  /* 0x0053680001217983 */ /* 0x000ea20000300800 */
[----:B------:R-:W-:-:S04]  /*1e21e0*/  SHF.R.U32.HI R34, RZ, 0x8, R34 ;  /* 0x00000008ff227819 */ /* 0x000fc80000011622 */
[----:B------:R-:W-:-:S04]  /*1e21f0*/  LOP3.LUT R34, R34, 0xffff, RZ, 0xc0, !PT ;  /* 0x0000ffff22227812 */ /* 0x000fc800078ec0ff */
[----:B------:R-:W-:Y:S02]  /*1e2200*/  PRMT R34, R34, 0x3340, R37 ;  /* 0x0000334022227816 */ /* 0x000fe40000000025 */
[----:B------:R-:W-:-:S03]  /*1e2210*/  SHF.R.U32.HI R6, RZ, 0x8, R6 ;  /* 0x00000008ff067819 */ /* 0x000fc60000011606 */
[----:B------:R0:W-:Y:S01]  /*1e2220*/  STL [R1+0x58c], R34 ;  /* 0x00058c2201007387 */ /* 0x0001e20000100800 */
[----:B------:R-:W-:-:S03]  /*1e2230*/  SHF.R.U32.HI R2, RZ, 0x8, R2 ;  /* 0x00000008ff027819 */ /* 0x000fc60000011602 */
[----:B------:R-:W3:Y:S01]  /*1e2240*/  LDL.LU R57, [R1+0x223c] ;  /* 0x00223c0001397983 */ /* 0x000ee20000300800 */
[----:B------:R-:W-:-:S03]  /*1e2250*/  LOP3.LUT R6, R6, 0xffff, RZ, 0xc0, !PT ;  /* 0x0000ffff06067812 */ /* 0x000fc600078ec0ff */
[----:B------:R-:W4:Y:S01]  /*1e2260*/  LDL.LU R52, [R1+0x261c] ;  /* 0x00261c0001347983 */ /* 0x000f220000300800 */
[----:B------:R-:W-:-:S03]  /*1e2270*/  LOP3.LUT R2, R2, 0xffff, RZ, 0xc0, !PT ;  /* 0x0000ffff02027812 */ /* 0x000fc600078ec0ff */
[----:B------:R-:W4:Y:S01]  /*1e2280*/  LDL.LU R46, [R1+0x668] ;  /* 0x00066800012e7983 */ /* 0x000f220000300800 */
[--C-:B0-----:R-:W-:Y:S02]  /*1e2290*/  PRMT R34, R6, 0x3340, R0.reuse ;  /* 0x0000334006227816 */ /* 0x101fe40000000000 */
[----:B------:R-:W-:Y:S01]  /*1e22a0*/  PRMT R6, R2, 0x3340, R0 ;  /* 0x0000334002067816 */ /* 0x000fe20000000000 */
[----:B------:R-:W4:Y:S04]  /*1e22b0*/  LDL.LU R56, [R1+0x3b0] ;  /* 0x0003b00001387983 */ /* 0x000f280000300800 */
[----:B------:R0:W-:Y:S01]  /*1e22c0*/  STL [R1+0x304], R34 ;  /* 0x0003042201007387 */ /* 0x0001e20000100800 */
[----:B------:R-:W-:Y:S01]  /*1e22d0*/  VIADD R3, R3, UR6 ;  /* 0x0000000603037c36 */ /* 0x000fe20008000000 */
[----:B------:R-:W1:Y:S02]  /*1e22e0*/  LDCU UR6, c[0x0][0x3b8] ;  /* 0x00007700ff0677ac */ /* 0x000e640008000800 */
[----:B------:R0:W-:Y:S01]  /*1e22f0*/  STL [R1+0x300], R6 ;  /* 0x0003000601007387 */ /* 0x0001e20000100800 */
[----:B------:R-:W-:-:S02]  /*1e2300*/  LOP3.LUT R2, R55, 0xffff, RZ, 0xc0, !PT ;  /* 0x0000ffff37027812 */ /* 0x000fc400078ec0ff */
[----:B0-----:R-:W-:Y:S02]  /*1e2310*/  LOP3.LUT R34, R36, 0xffff, RZ, 0xc0, !PT ;  /* 0x0000ffff24227812 */ /* 0x001fe400078ec0ff */
[----:B------:R-:W-:Y:S02]  /*1e2320*/  LOP3.LUT R35, R35, 0xffff, RZ, 0xc0, !PT ;  /* 0x0000ffff23237812 */ /* 0x000fe400078ec0ff */
[----:B------:R-:W-:Y:S02]  /*1e2330*/  PRMT R36, R2, 0x3340, R0 ;  /* 0x0000334002247816 */ /* 0x000fe40000000000 */
[--C-:B------:R-:W-:Y:S02]  /*1e2340*/  PRMT R6, R34, 0x3340, R35.reuse ;  /* 0x0000334022067816 */ /* 0x100fe40000000023 */
[----:B------:R-:W-:Y:S02]  /*1e2350*/  SHF.R.U32.HI R34, RZ, 0x8, R34 ;  /* 0x00000008ff227819 */ /* 0x000fe40000011622 */
[----:B------:R-:W-:-:S02]  /*1e2360*/  SHF.R.U32.HI R35, RZ, 0x8, R35 ;  /* 0x00000008ff237819 */ /* 0x000fc40000011623 */
[----:B------:R-:W-:Y:S02]  /*1e2370*/  PRMT R38, R6, 0x5410, R36 ;  /* 0x0000541006267816 */ /* 0x000fe40000000024 */
[----:B------:R-:W-:Y:S02]  /*1e2380*/  SHF.R.S32.HI R6, RZ, 0x1f, R3 ;  /* 0x0000001fff067819 */ /* 0x000fe40000011403 */
        /* <DEDUP_REMOVED lines=9> */
[----:B------:R0:W-:Y:S04]  /*1e2420*/  STL.64 [R1+0x1140], R36 ;  /* 0x0011402401007387 */ /* 0x0001e80000100a00 */
[----:B------:R1:W-:Y:S04]  /*1e2430*/  STL [R1+0x588], R35 ;  /* 0x0005882301007387 */ /* 0x0003e80000100800 */
[----:B0-----:R-:W4:Y:S04]  /*1e2440*/  LDL.LU R36, [R1+0x2a18] ;  /* 0x002a180001247983 */ /* 0x001f280000300800 */
[----:B------:R0:W-:Y:S04]  /*1e2450*/  STL [R1+0x2fc], R2 ;  /* 0x0002fc0201007387 */ /* 0x0001e80000100800 */
[----:B-1----:R-:W4:Y:S01]  /*1e2460*/  LDL.LU R35, [R1+0x208c] ;  /* 0x00208c0001237983 */ /* 0x002f220000300800 */
[----:B--2---:R-:W-:-:S03]  /*1e2470*/  LOP3.LUT R34, R33, 0xffff, RZ, 0xc0, !PT ;  /* 0x0000ffff21227812 */ /* 0x004fc600078ec0ff */
[----:B------:R-:W2:Y:S01]  /*1e2480*/  LDL.LU R33, [R1+0x2438] ;  /* 0x0024380001217983 */ /* 0x000ea20000300800 */
[----:B------:R-:W-:Y:S02]  /*1e2490*/  IADD3 R48, P1, PT, R3, R10, RZ ;  /* 0x0000000a03307210 */ /* 0x000fe40007f3e0ff */
[----:B---3--:R-:W-:Y:S02]  /*1e24a0*/  LOP3.LUT R37, R57, 0xffff, RZ, 0xc0, !PT ;  /* 0x0000ffff39257812 */ /* 0x008fe400078ec0ff */
[----:B----4-:R-:W-:Y:S02]  /*1e24b0*/  LOP3.LUT R38, R52, 0xffff, RZ, 0xc0, !PT ;  /* 0x0000ffff34267812 */ /* 0x010fe400078ec0ff */
[----:B0-----:R-:W-:Y:S02]  /*1e24c0*/  LOP3.LUT R2, R46, 0xffff, RZ, 0xc0, !PT ;  /* 0x0000ffff2e027812 */ /* 0x001fe400078ec0ff */
[----:B------:R-:W-:Y:S02]  /*1e24d0*/  PRMT R46, R37, 0x3340, R0 ;  /* 0x00003340252e7816 */ /* 0x000fe40000000000 */
[----:B------:R-:W-:-:S02]  /*1e24e0*/  PRMT R45, R34, 0x3340, R38 ;  /* 0x00003340222d7816 */ /* 0x000fc40000000026 */
[----:B------:R-:W-:Y:S02]  /*1e24f0*/  LOP3.LUT R57, R4, 0xffff, RZ, 0xc0, !PT ;  /* 0x0000ffff04397812 */ /* 0x000fe400078ec0ff */
[----:B------:R-:W-:Y:S01]  /*1e2500*/  PRMT R45, R45, 0x5410, R46 ;  /* 0x000054102d2d7816 */ /* 0x000fe2000000002e */
[----:B------:R-:W3:Y:S01]  /*1e2510*/  LDL.LU R4, [R1+0x86e8] ;  /* 0x0086e80001047983 */ /* 0x000ee20000300800 */
[----:B------:R-:W-:-:S03]  /*1e2520*/  LOP3.LUT R44, R56, 0xffff, RZ, 0xc0, !PT ;  /* 0x0000ffff382c7812 */ /* 0x000fc600078ec0ff */
[----:B------:R-:W-:Y:S01]  /*1e2530*/  STL [R1+0x8618], R57 ;  /* 0x0086183901007387 */ /* 0x000fe20000100800 */
[----:B------:R-:W-:-:S03]  /*1e2540*/  PRMT R46, R57, 0x3340, R0 ;  /* 0x00003340392e7816 */ /* 0x000fc60000000000 */
[----:B------:R0:W-:Y:S01]  /*1e2550*/  STL [R1+0x2378], R45 ;  /* 0x0023782d01007387 */ /* 0x0001e20000100800 */
[----:B------:R-:W-:Y:S01]  /*1e2560*/  IMAD.X R49, R6, 0x1, R9, P1 ;  /* 0x0000000106317824 */ /* 0x000fe200008e0609 */
[----:B------:R-:W-:Y:S02]  /*1e2570*/  SHF.R.U32.HI R34, RZ, 0x8, R34 ;  /* 0x00000008ff227819 */ /* 0x000fe40000011622 */
[----:B0-----:R-:W-:Y:S02]  /*1e2580*/  PRMT R45, R2, 0x3340, R44 ;  /* 0x00003340022d7816 */ /* 0x001fe4000000002c */
[----:B------:R-:W-:Y:S02]  /*1e2590*/  SHF.R.U32.HI R2, RZ, 0x8, R2 ;  /* 0x00000008ff027819 */ /* 0x000fe40000011602 */
[----:B------:R-:W-:Y:S02]  /*1e25a0*/  PRMT R45, R45, 0x5410, R46 ;  /* 0x000054102d2d7816 */ /* 0x000fe4000000002e */
[----:B------:R-:W-:-:S02]  /*1e25b0*/  SHF.R.U32.HI R44, RZ, 0x8, R44 ;  /* 0x00000008ff2c7819 */ /* 0x000fc4000001162c */
[----:B------:R-:W-:Y:S01]  /*1e25c0*/  SHF.R.U32.HI R38, RZ, 0x8, R38 ;  /* 0x00000008ff267819 */ /* 0x000fe20000011626 */
[----:B------:R-:W-:Y:S01]  /*1e25d0*/  STL [R1+0x237c], R45 ;  /* 0x00237c2d01007387 */ /* 0x000fe20000100800 */
[----:B------:R-:W-:Y:S02]  /*1e25e0*/  LOP3.LUT R2, R2, 0xffff, RZ, 0xc0, !PT ;  /* 0x0000ffff02027812 */ /* 0x000fe400078ec0ff */
[----:B------:R-:W-:Y:S01]  /*1e25f0*/  LOP3.LUT R44, R44, 0xffff, RZ, 0xc0, !PT ;  /* 0x0000ffff2c2c7812 */ /* 0x000fe200078ec0ff */
[----:B------:R-:W4:Y:S01]  /*1e2600*/  LDL.LU R52, [R1+0x2a0c] ;  /* 0x002a0c0001347983 */ /* 0x000f220000300800 */
[----:B------:R-:W-:Y:S02]  /*1e2610*/  LOP3.LUT R34, R34, 0xffff, RZ, 0xc0, !PT ;  /* 0x0000ffff22227812 */ /* 0x000fe400078ec0ff */
[----:B------:R-:W-:Y:S01]  /*1e2620*/  LOP3.LUT R38, R38, 0xffff, RZ, 0xc0, !PT ;  /* 0x0000ffff26267812 */ /* 0x000fe200078ec0ff */
[----:B------:R-:W-:Y:S01]  /*1e2630*/  STL.64 [R1+0x1138], R48 ;  /* 0x0011383001007387 */ /* 0x000fe20000100a00 */
[----:B------:R-:W-:-:S03]  /*1e2640*/  PRMT R2, R2, 0x3340, R44 ;  /* 0x0000334002027816 */ /* 0x000fc6000000002c */
[----:B------:R-:W3:Y:S01]  /*1e2650*/  LDL.LU R56, [R1+0x209c] ;  /* 0x00209c0001387983 */ /* 0x000ee20000300800 */
[----:B------:R-:W-:-:S03]  /*1e2660*/  PRMT R38, R34, 0x3340, R38 ;  /* 0x0000334022267816 */ /* 0x000fc60000000026 */
[----:B------:R-:W3:Y:S04]  /*1e2670*/  LDL.LU R46, [R1+0x242c] ;  /* 0x00242c00012e7983 */ /* 0x000ee80000300800 */
[----:B------:R0:W-:Y:S04]  /*1e2680*/  STL [R1+0x84b0], R2 ;  /* 0x0084b00201007387 */ /* 0x0001e80000100800 */
[----:B------:R2:W-:Y:S01]  /*1e2690*/  STL [R1+0x500], R38 ;  /* 0x0005002601007387 */ /* 0x0005e20000100800 */
[----:B------:R-:W-:-:S03]  /*1e26a0*/  LOP3.LUT R34, R36, 0xffff, RZ, 0xc0, !PT ;  /* 0x0000ffff24227812 */ /* 0x000fc600078ec0ff */
[----:B------:R-:W3:Y:S01]  /*1e26b0*/  LDL.LU R36, [R1+0x704] ;  /* 0x0007040001247983 */ /* 0x000ee20000300800 */
[----:B0-----:R-:W-:-:S04]  /*1e26c0*/  LOP3.LUT R2, R35, 0xffff, RZ, 0xc0, !PT ;  /* 0x0000ffff23027812 */ /* 0x001fc800078ec0ff */
[----:B------:R-:W-:Y:S02]  /*1e26d0*/  PRMT R35, R2, 0x3340, R0 ;  /* 0x0000334002237816 */ /* 0x000fe40000000000 */
[----:B--2---:R-:W-:-:S04]  /*1e26e0*/  LOP3.LUT R38, R33, 0xffff, RZ, 0xc0, !PT ;  /* 0x0000ffff21267812 */ /* 0x004fc800078ec0ff */
[----:B------:R-:W-:-:S04]  /*1e26f0*/  PRMT R33, R34, 0x3340, R38 ;  /* 0x0000334022217816 */ /* 0x000fc80000000026 */
[----:B------:R-:W-:Y:S02]  /*1e2700*/  PRMT R33, R33, 0x5410, R35 ;  /* 0x0000541021217816 */ /* 0x000fe40000000023 */
[----:B------:R-:W2:Y:S04]  /*1e2710*/  LDL.LU R35, [R1+0x384] ;  /* 0x0003840001237983 */ /* 0x000ea80000300800 */
[----:B------:R0:W-:Y:S04]  /*1e2720*/  STL [R1+0x2348], R33 ;  /* 0x0023482101007387 */ /* 0x0001e80000100800 */
[----:B0-----:R-:W2:Y:S01]  /*1e2730*/  LDL.LU R33, [R1+0x420] ;  /* 0x0004200001217983 */ /* 0x001ea20000300800 */
[----:B------:R-:W-:-:S02]  /*1e2740*/  SHF.R.U32.HI R34, RZ, 0x8, R34 ;  /* 0x00000008ff227819 */ /* 0x000fc40000011622 */
[----:B------:R-:W-:Y:S02]  /*1e2750*/  SHF.R.U32.HI R38, RZ, 0x8, R38 ;  /* 0x00000008ff267819 */ /* 0x000fe40000011626 */
        /* <DEDUP_REMOVED lines=8> */
[----:B------:R-:W-:Y:S04]  /*1e27e0*/  STL.64 [R1+0x1130], R44 ;  /* 0x0011302c01007387 */ /* 0x000fe80000100a00 */
[----:B------:R-:W-:Y:S04]  /*1e27f0*/  STL [R1+0x4fc], R38 ;  /* 0x0004fc2601007387 */ /* 0x000fe80000100800 */
[----:B------:R0:W-:Y:S01]  /*1e2800*/  STL [R1+0x2f8], R34 ;  /* 0x0002f82201007387 */ /* 0x0001e20000100800 */
[----:B------:R-:W-:-:S02]  /*1e2810*/  SHF.R.U32.HI R37, RZ, 0x8, R37 ;  /* 0x00000008ff257819 */ /* 0x000fc40000011625 */
[----:B----4-:R-:W-:Y:S02]  /*1e2820*/  LOP3.LUT R2, R52, 0xffff, RZ, 0xc0, !PT ;  /* 0x0000ffff34027812 */ /* 0x010fe400078ec0ff */
[----:B---3--:R-:W-:Y:S02]  /*1e2830*/  LOP3.LUT R55, R56, 0xffff, RZ, 0xc0, !PT ;  /* 0x0000ffff38377812 */ /* 0x008fe400078ec0ff */
[----:B0-----:R-:W-:Y:S02]  /*1e2840*/  LOP3.LUT R34, R46, 0xffff, RZ, 0xc0, !PT ;  /* 0x0000ffff2e227812 */ /* 0x001fe400078ec0ff */
[----:B------:R-:W-:Y:S02]  /*1e2850*/  PRMT R44, R55, 0x3340, R0 ;  /* 0x00003340372c7816 */ /* 0x000fe40000000000 */
[----:B------:R-:W-:Y:S02]  /*1e2860*/  PRMT R38, R2, 0x3340, R34 ;  /* 0x0000334002267816 */ /* 0x000fe40000000022 */
[----:B------:R-:W-:-:S02]  /*1e2870*/  SHF.R.U32.HI R2, RZ, 0x8, R2 ;  /* 0x00000008ff027819 */ /* 0x000fc40000011602 */
[----:B------:R-:W-:Y:S02]  /*1e2880*/  PRMT R38, R38, 0x5410, R44 ;  /* 0x0000541026267816 */ /* 0x000fe4000000002c */
[----:B------:R-:W-:Y:S02]  /*1e2890*/  SHF.R.U32.HI R34, RZ, 0x8, R34 ;  /* 0x00000008ff227819 */ /* 0x000fe40000011622 */
[----:B------:R-:W-:Y:S01]  /*1e28a0*/  IADD3 R44, P1, PT, R3, R12, RZ ;  /* 0x0000000c032c7210 */ /* 0x000fe20007f3e0ff */
[----:B------:R-:W-:Y:S01]  /*1e28b0*/  STL [R1+0x861c], R55 ;  /* 0x00861c3701007387 */ /* 0x000fe20000100800 */
[----:B------:R-:W-:Y:S02]  /*1e28c0*/  LOP3.LUT R37, R37, 0xffff, RZ, 0xc0, !PT ;  /* 0x0000ffff25257812 */ /* 0x000fe400078ec0ff */
[----:B------:R-:W-:Y:S01]  /*1e28d0*/  LOP3.LUT R2, R2, 0xffff, RZ, 0xc0, !PT ;  /* 0x0000ffff02027812 */ /* 0x000fe200078ec0ff */
[----:B------:R-:W3:Y:S01]  /*1e28e0*/  LDL.LU R56, [R1+0x6a0] ;  /* 0x0006a00001387983 */ /* 0x000ee20000300800 */
[----:B------:R-:W-:Y:S01]  /*1e28f0*/  LOP3.LUT R34, R34, 0xffff, RZ, 0xc0, !PT ;  /* 0x0000ffff22227812 */ /* 0x000fe200078ec0ff */
[----:B------:R-:W-:-:S02]  /*1e2900*/  IMAD.X R45, R6, 0x1, R11, P1 ;  /* 0x00000001062d7824 */ /* 0x000fc400008e060b */
[----:B------:R-:W4:Y:S04]  /*1e2910*/  LDL.LU R46, [R1+0x3b8] ;  /* 0x0003b800012e7983 */ /* 0x000f280000300800 */
[----:B------:R0:W-:Y:S04]  /*1e2920*/  STL [R1+0x2338], R38 ;  /* 0x0023382601007387 */ /* 0x0001e80000100800 */
[----:B------:R-:W-:Y:S01]  /*1e2930*/  STL.64 [R1+0x1128], R44 ;  /* 0x0011282c01007387 */ /* 0x000fe20000100a00 */
[----:B0-----:R-:W-:Y:S02]  /*1e2940*/  PRMT R38, R37, 0x3340, R0 ;  /* 0x0000334025267816 */ /* 0x001fe40000000000 */
[----:B------:R-:W-:-:S03]  /*1e2950*/  PRMT R37, R2, 0x3340, R34 ;  /* 0x0000334002257816 */ /* 0x000fc60000000022 */
[----:B------:R-:W-:Y:S01]  /*1e2960*/  STL [R1+0x2f4], R38 ;  /* 0x0002f42601007387 */ /* 0x000fe20000100800 */
[----:B------:R-:W-:-:S03]  /*1e2970*/  LOP3.LUT R34, R36, 0xffff, RZ, 0xc0, !PT ;  /* 0x0000ffff24227812 */ /* 0x000fc600078ec0ff */
[----:B------:R0:W-:Y:S04]  /*1e2980*/  STL [R1+0x59c], R37 ;  /* 0x00059c2501007387 */ /* 0x0001e80000100800 */
[----:B------:R-:W4:Y:S01]  /*1e2990*/  LDL.LU R36, [R1+0x718] ;  /* 0x0007180001247983 */ /* 0x000f220000300800 */
[----:B--2---:R-:W-:-:S04]  /*1e29a0*/  LOP3.LUT R2, R35, 0xffff, RZ, 0xc0, !PT ;  /* 0x0000ffff23027812 */ /* 0x004fc800078ec0ff */
[----:B------:R-:W-:Y:S02]  /*1e29b0*/  PRMT R35, R2, 0x3340, R0 ;  /* 0x0000334002237816 */ /* 0x000fe40000000000 */
[----:B0-----:R-:W-:-:S04]  /*1e29c0*/  LOP3.LUT R37, R33, 0xffff, RZ, 0xc0, !PT ;  /* 0x0000ffff21257812 */ /* 0x001fc800078ec0ff */
        /* <DEDUP_REMOVED lines=19> */
[----:B0-----:R-:W-:-:S03]  /*1e2b00*/  PRMT R44, R2, 0x3340, R0 ;  /* 0x00003340022c7816 */ /* 0x001fc60000000000 */
[----:B------:R-:W2:Y:S01]  /*1e2b10*/  LDL.LU R26, [R1+0x86e4] ;  /* 0x0086e400011a7983 */ /* 0x000ea20000300800 */
[----:B------:R-:W-:Y:S02]  /*1e2b20*/  SHF.R.U32.HI R2, RZ, 0x8, R2 ;  /* 0x00000008ff027819 */ /* 0x000fe40000011602 */
[----:B---3--:R-:W-:Y:S02]  /*1e2b30*/  LOP3.LUT R34, R56, 0xffff, RZ, 0xc0, !PT ;  /* 0x0000ffff38227812 */ /* 0x008fe400078ec0ff */
[----:B----4-:R-:W-:-:S04]  /*1e2b40*/  LOP3.LUT R37, R46, 0xffff, RZ, 0xc0, !PT ;  /* 0x0000ffff2e257812 */ /* 0x010fc800078ec0ff */
[--C-:B------:R-:W-:Y:S02]  /*1e2b50*/  PRMT R38, R34, 0x3340, R37.reuse ;  /* 0x0000334022267816 */ /* 0x100fe40000000025 */
[----:B------:R-:W-:Y:S02]  /*1e2b60*/  SHF.R.U32.HI R34, RZ, 0x8, R34 ;  /* 0x00000008ff227819 */ /* 0x000fe40000011622 */
[----:B------:R-:W-:Y:S02]  /*1e2b70*/  PRMT R38, R38, 0x5410, R44 ;  /* 0x0000541026267816 */ /* 0x000fe4000000002c */
[----:B------:R-:W-:Y:S02]  /*1e2b80*/  IADD3 R44, P1, PT, R3, R24, RZ ;  /* 0x00000018032c7210 */ /* 0x000fe40007f3e0ff */
[----:B------:R-:W-:Y:S02]  /*1e2b90*/  SHF.R.U32.HI R37, RZ, 0x8, R37 ;  /* 0x00000008ff257819 */ /* 0x000fe40000011625 */
[----:B------:R-:W-:Y:S01]  /*1e2ba0*/  LOP3.LUT R34, R34, 0xffff, RZ, 0xc0, !PT ;  /* 0x0000ffff22227812 */ /* 0x000fe200078ec0ff */
[----:B------:R-:W-:Y:S01]  /*1e2bb0*/  IMAD.X R45, R6, 0x1, R23, P1 ;  /* 0x00000001062d7824 */ /* 0x000fe200008e0617 */
[----:B------:R-:W-:-:S02]  /*1e2bc0*/  LOP3.LUT R37, R37, 0xffff, RZ, 0xc0, !PT ;  /* 0x0000ffff25257812 */ /* 0x000fc400078ec0ff */
[----:B------:R-:W-:Y:S01]  /*1e2bd0*/  LOP3.LUT R2, R2, 0xffff, RZ, 0xc0, !PT ;  /* 0x0000ffff02027812 */ /* 0x000fe200078ec0ff */
[----:B------:R0:W-:Y:S04]  /*1e2be0*/  STL [R1+0x22c8], R38 ;  /* 0x0022c82601007387 */ /* 0x0001e80000100800 */
[----:B------:R-:W-:Y:S04]  /*1e2bf0*/  STL.64 [R1+0x1118], R44 ;  /* 0x0011182c01007387 */ /* 0x000fe80000100a00 */
[----:B------:R-:W3:Y:S01]  /*1e2c00*/  LDL.LU R50, [R1+0x536c] ;  /* 0x00536c0001327983 */ /* 0x000ee20000300800 */
[----:B0-----:R-:W-:-:S02]  /*1e2c10*/  PRMT R38, R34, 0x3340, R37 ;  /* 0x0000334022267816 */ /* 0x001fc40000000025 */
[----:B------:R-:W-:Y:S01]  /*1e2c20*/  PRMT R37, R2, 0x3340, R0 ;  /* 0x0000334002257816 */ /* 0x000fe20000000000 */
[----:B------:R-:W4:Y:S01]  /*1e2c30*/  LDL.LU R52, [R1+0x2258] ;  /* 0x0022580001347983 */ /* 0x000f220000300800 */
[----:B------:R-:W-:-:S03]  /*1e2c40*/  LOP3.LUT R34, R36, 0xffff, RZ, 0xc0, !PT ;  /* 0x0000ffff24227812 */ /* 0x000fc600078ec0ff */
[----:B------:R-:W3:Y:S04]  /*1e2c50*/  LDL.LU R56, [R1+0x2638] ;  /* 0x0026380001387983 */ /* 0x000ee80000300800 */
[----:B------:R-:W-:Y:S04]  /*1e2c60*/  STL [R1+0x4e8], R38 ;  /* 0x0004e82601007387 */ /* 0x000fe80000100800 */
[----:B------:R0:W-:Y:S04]  /*1e2c70*/  STL [R1+0x2ec], R37 ;  /* 0x0002ec2501007387 */ /* 0x0001e80000100800 */
[----:B------:R-:W4:Y:S01]  /*1e2c80*/  LDL.LU R46, [R1+0x6c0] ;  /* 0x0006c000012e7983 */ /* 0x000f220000300800 */
[----:B--2---:R-:W-:-:S04]  /*1e2c90*/  LOP3.LUT R2, R35, 0xffff, RZ, 0xc0, !PT ;  /* 0x0000ffff23027812 */ /* 0x004fc800078ec0ff */
[----:B------:R-:W-:Y:S02]  /*1e2ca0*/  PRMT R36, R2, 0x3340, R0 ;  /* 0x0000334002247816 */ /* 0x000fe40000000000 */
[----:B------:R-:W-:-:S04]  /*1e2cb0*/  LOP3.LUT R35, R33, 0xffff, RZ, 0xc0, !PT ;  /* 0x0000ffff21237812 */ /* 0x000fc800078ec0ff */
[----:B------:R-:W-:-:S04]  /*1e2cc0*/  PRMT R33, R34, 0x3340, R35 ;  /* 0x0000334022217816 */ /* 0x000fc80000000023 */
[----:B------:R-:W-:Y:S02]  /*1e2cd0*/  PRMT R33, R33, 0x5410, R36 ;  /* 0x0000541021217816 */ /* 0x000fe40000000024 */
[----:B------:R-:W-:Y:S02]  /*1e2ce0*/  IADD3 R36, P1, PT, R3, R16, RZ ;  /* 0x0000001003247210 */ /* 0x000fe40007f3e0ff */
[----:B------:R-:W-:Y:S02]  /*1e2cf0*/  SHF.R.U32.HI R34, RZ, 0x8, R34 ;  /* 0x00000008ff227819 */ /* 0x000fe40000011622 */
[----:B------:R-:W-:Y:S01]  /*1e2d00*/  SHF.R.U32.HI R35, RZ, 0x8, R35 ;  /* 0x00000008ff237819 */ /* 0x000fe20000011623 */
[----:B0-----:R-:W-:Y:S01]  /*1e2d10*/  IMAD.X R37, R6, 0x1, R15, P1 ;  /* 0x0000000106257824 */ /* 0x001fe200008e060f */
[----:B------:R-:W-:Y:S01]  /*1e2d20*/  LOP3.LUT R34, R34, 0xffff, RZ, 0xc0, !PT ;  /* 0x0000ffff22227812 */ /* 0x000fe200078ec0ff */
[----:B------:R0:W-:Y:S01]  /*1e2d30*/  STL [R1+0x22bc], R33 ;  /* 0x0022bc2101007387 */ /* 0x0001e20000100800 */
[----:B------:R-:W-:-:S03]  /*1e2d40*/  LOP3.LUT R35, R35, 0xffff, RZ, 0xc0, !PT ;  /* 0x0000ffff23237812 */ /* 0x000fc600078ec0ff */
[----:B0-----:R-:W2:Y:S04]  /*1e2d50*/  LDL.LU R33, [R1+0x3c4] ;  /* 0x0003c40001217983 */ /* 0x001ea80000300800 */
[----:B------:R0:W-:Y:S02]  /*1e2d60*/  STL.64 [R1+0x1110], R36 ;  /* 0x0011102401007387 */ /* 0x0001e40000100a00 */
[----:B0-----:R-:W-:Y:S02]  /*1e2d70*/  PRMT R36, R34, 0x3340, R35 ;  /* 0x0000334022247816 */ /* 0x001fe40000000023 */
[----:B------:R-:W-:-:S03]  /*1e2d80*/  IADD3 R34, P1, PT, R3, R14, RZ ;  /* 0x0000000e03227210 */ /* 0x000fc60007f3e0ff */
[----:B------:R0:W-:Y:S02]  /*1e2d90*/  STL [R1+0x4e4], R36 ;  /* 0x0004e42401007387 */ /* 0x0001e40000100800 */
[----:B------:R-:W-:Y:S02]  /*1e2da0*/  IMAD.X R35, R6, 0x1, R13, P1 ;  /* 0x0000000106237824 */ /* 0x000fe400008e060d */
[----:B------:R-:W2:Y:S04]  /*1e2db0*/  LDL.LU R49, [R1+0x224c] ;  /* 0x00224c0001317983 */ /* 0x000ea80000300800 */
[----:B0-----:R-:W2:Y:S04]  /*1e2dc0*/  LDL.LU R36, [R1+0x5370] ;  /* 0x0053700001247983 */ /* 0x001ea80000300800 */
[----:B------:R0:W-:Y:S04]  /*1e2dd0*/  STL.64 [R1+0x1108], R34 ;  /* 0x0011082201007387 */ /* 0x0001e80000100a00 */
[----:B0-----:R-:W2:Y:S01]  /*1e2de0*/  LDL.LU R35, [R1+0x262c] ;  /* 0x00262c0001237983 */ /* 0x001ea20000300800 */
[----:B------:R-:W-:-:S04]  /*1e2df0*/  SHF.R.U32.HI R2, RZ, 0x8, R2 ;  /* 0x00000008ff027819 */ /* 0x000fc80000011602 */
[----:B------:R-:W-:-:S04]  /*1e2e00*/  LOP3.LUT R2, R2, 0xffff, RZ, 0xc0, !PT ;  /* 0x0000ffff02027812 */ /* 0x000fc800078ec0ff */
[----:B------:R-:W-:Y:S02]  /*1e2e10*/  PRMT R34, R2, 0x3340, R0 ;  /* 0x0000334002227816 */ /* 0x000fe40000000000 */
[----:B---3--:R-:W-:-:S03]  /*1e2e20*/  LOP3.LUT R6, R50, 0xffff, RZ, 0xc0, !PT ;  /* 0x0000ffff32067812 */ /* 0x008fc600078ec0ff */
[----:B------:R0:W-:Y:S01]  /*1e2e30*/  STL [R1+0x2e8], R34 ;  /* 0x0002e82201007387 */ /* 0x0001e20000100800 */
[----:B----4-:R-:W-:-:S04]  /*1e2e40*/  LOP3.LUT R2, R52, 0xffff, RZ, 0xc0, !PT ;  /* 0x0000ffff34027812 */ /* 0x010fc800078ec0ff */
[----:B------:R-:W-:Y:S02]  /*1e2e50*/  PRMT R38, R2, 0x3340, R0 ;  /* 0x0000334002267816 */ /* 0x000fe40000000000 */
[----:B0-----:R-:W-:Y:S02]  /*1e2e60*/  LOP3.LUT R34, R56, 0xffff, RZ, 0xc0, !PT ;  /* 0x0000ffff38227812 */ /* 0x001fe400078ec0ff */
[----:B------:R-:W-:Y:S02]  /*1e2e70*/  SHF.R.U32.HI R2, RZ, 0x8, R2 ;  /* 0x00000008ff027819 */ /* 0x000fe40000011602 */
[----:B------:R-:W-:Y:S02]  /*1e2e80*/  PRMT R37, R6, 0x3340, R34 ;  /* 0x0000334006257816 */ /* 0x000fe40000000022 */
[----:B------:R-:W-:Y:S02]  /*1e2e90*/  SHF.R.U32.HI R6, RZ, 0x8, R6 ;  /* 0x00000008ff067819 */ /* 0x000fe40000011606 */
[----:B------:R-:W-:-:S02]  /*1e2ea0*/  SHF.R.U32.HI R34, RZ, 0x8, R34 ;  /* 0x00000008ff227819 */ /* 0x000fc40000011622 */
[----:B------:R-:W-:Y:S02]  /*1e2eb0*/  LOP3.LUT R6, R6, 0xffff, RZ, 0xc0, !PT ;  /* 0x0000ffff06067812 */ /* 0x000fe400078ec0ff */
[----:B------:R-:W-:Y:S02]  /*1e2ec0*/  LOP3.LUT R34, R34, 0xffff, RZ, 0xc0, !PT ;  /* 0x0000ffff22227812 */ /* 0x000fe400078ec0ff */
[----:B------:R-:W-:Y:S02]  /*1e2ed0*/  LOP3.LUT R2, R2, 0xffff, RZ, 0xc0, !PT ;  /* 0x0000ffff02027812 */ /* 0x000fe400078ec0ff */
[----:B------:R-:W-:Y:S02]  /*1e2ee0*/  PRMT R37, R37, 0x5410, R38 ;  /* 0x0000541025257816 */ /* 0x000fe40000000026 */
[----:B------:R-:W-:Y:S02]  /*1e2ef0*/  PRMT R34, R6, 0x3340, R34 ;  /* 0x0000334006227816 */ /* 0x000fe40000000022 */
[----:B------:R-:W-:Y:S01]  /*1e2f00*/  PRMT R6, R2, 0x3340, R0 ;  /* 0x0000334002067816 */ /* 0x000fe20000000000 */
[----:B------:R-:W-:Y:S01]  /*1e2f10*/  STL [R1+0x22b8], R37 ;  /* 0x0022b82501007387 */ /* 0x000fe20000100800 */
[----:B------:R-:W-:-:S03]  /*1e2f20*/  LOP3.LUT R48, R32, 0xffff, RZ, 0xc0, !PT ;  /* 0x0000ffff20307812 */ /* 0x000fc600078ec0ff */
[----:B------:R0:W-:Y:S01]  /*1e2f30*/  STL [R1+0x4e0], R34 ;  /* 0x0004e02201007387 */ /* 0x0001e20000100800 */
[----:B------:R-:W-:-:S03]  /*1e2f40*/  LOP3.LUT R2, R46, 0xffff, RZ, 0xc0, !PT ;  /* 0x0000ffff2e027812 */ /* 0x000fc600078ec0ff */
[----:B------:R1:W-:Y:S04]  /*1e2f50*/  STL [R1+0x2e4], R6 ;  /* 0x0002e40601007387 */ /* 0x0003e80000100800 */
[----:B------:R-:W3:Y:S04]  /*1e2f60*/  LDL.LU R32, [R1+0x86e0] ;  /* 0x0086e00001207983 */ /* 0x000ee80000300800 */
[----:B------:R-:W4:Y:S01]  /*1e2f70*/  LDL.LU R52, [R1+0x2a28] ;  /* 0x002a280001347983 */ /* 0x000f220000300800 */
[----:B0-----:R-:W-:-:S03]  /*1e2f80*/  PRMT R34, R48, 0x3340, R0 ;  /* 0x0000334030227816 */ /* 0x001fc60000000000 */
[----:B------:R-:W3:Y:S04]  /*1e2f90*/  LDL.LU R56, [R1+0x20cc] ;  /* 0x0020cc0001387983 */ /* 0x000ee80000300800 */
[----:B------:R-:W3:Y:S01]  /*1e2fa0*/  LDL.LU R46, [R1+0x2458] ;  /* 0x00245800012e7983 */ /* 0x000ee20000300800 */
[----:B------:R-:W-:Y:S01]  /*1e2fb0*/  VIADD R3, R3, UR6 ;  /* 0x0000000603037c36 */ /* 0x000fe20008000000 */
[----:B------:R-:W0:Y:S02]  /*1e2fc0*/  LDCU UR6, c[0x0][0x3b8] ;  /* 0x00007700ff0677ac */ /* 0x000e240008000800 */
[----:B------:R-:W-:Y:S02]  /*1e2fd0*/  STL [R1+0x8620], R48 ;  /* 0x0086203001007387 */ /* 0x000fe40000100800 */
[----:B------:R-:W-:-:S02]  /*1e2fe0*/  IADD3 R44, P1, PT, R3, R20, RZ ;  /* 0x00000014032c7210 */ /* 0x000fc40007f3e0ff */
[----:B--2---:R-:W-:-:S04]  /*1e2ff0*/  LOP3.LUT R33, R33, 0xffff, RZ, 0xc0, !PT ;  /* 0x0000ffff21217812 */ /* 0x004fc800078ec0ff */
[----:B-1----:R-:W-:-:S04]  /*1e3000*/  PRMT R6, R2, 0x3340, R33 ;  /* 0x0000334002067816 */ /* 0x002fc80000000021 */
[----:B------:R-:W-:-:S05]  /*1e3010*/  PRMT R34, R6, 0x5410, R34 ;  /* 0x0000541006227816 */ /* 0x000fca0000000022 */
[----:B------:R1:W-:Y:S01]  /*1e3020*/  STL [R1+0x22ac], R34 ;  /* 0x0022ac2201007387 */ /* 0x0003e20000100800 */
[----:B------:R-:W-:Y:S02]  /*1e3030*/  LOP3.LUT R37, R49, 0xffff, RZ, 0xc0, !PT ;  /* 0x0000ffff31257812 */ /* 0x000fe400078ec0ff */
[----:B------:R-:W-:Y:S02]  /*1e3040*/  LOP3.LUT R6, R36, 0xffff, RZ, 0xc0, !PT ;  /* 0x0000ffff24067812 */ /* 0x000fe400078ec0ff */
[----:B------:R-:W-:Y:S02]  /*1e3050*/  LOP3.LUT R38, R35, 0xffff, RZ, 0xc0, !PT ;  /* 0x0000ffff23267812 */ /* 0x000fe400078ec0ff */
[----:B------:R-:W-:Y:S02]  /*1e3060*/  PRMT R35, R37, 0x3340, R0 ;  /* 0x0000334025237816 */ /* 0x000fe40000000000 */
[----:B-1----:R-:W-:-:S04]  /*1e3070*/  PRMT R34, R6, 0x3340, R38 ;  /* 0x0000334006227816 */ /* 0x002fc80000000026 */
[----:B------:R-:W-:Y:S02]  /*1e3080*/  PRMT R35, R34, 0x5410, R35 ;  /* 0x0000541022237816 */ /* 0x000fe40000000023 */
[----:B------:R-:W-:-:S05]  /*1e3090*/  SHF.R.S32.HI R34, RZ, 0x1f, R3 ;  /* 0x0000001fff227819 */ /* 0x000fca0000011403 */
[----:B------:R-:W-:Y:S01]  /*1e30a0*/  IMAD.X R45, R34, 0x1, R19, P1 ;  /* 0x00000001222d7824 */ /* 0x000fe200008e0613 */
[----:B------:R1:W-:Y:S04]  /*1e30b0*/  STL [R1+0x22a8], R35 ;  /* 0x0022a82301007387 */ /* 0x0003e80000100800 */
[----:B------:R2:W-:Y:S04]  /*1e30c0*/  STL.64 [R1+0x10a8], R44 ;  /* 0x0010a82c01007387 */ /* 0x0005e80000100a00 */
[----:B------:R-:W3:Y:S04]  /*1e30d0*/  LDL.LU R36, [R1+0x2a1c] ;  /* 0x002a1c0001247983 */ /* 0x000ee80000300800 */
[----:B-1----:R-:W3:Y:S01]  /*1e30e0*/  LDL.LU R35, [R1+0x20d8] ;  /* 0x0020d80001237983 */ /* 0x002ee20000300800 */
[----:B--2---:R-:W-:-:S03]  /*1e30f0*/  SHF.R.U32.HI R44, RZ, 0x8, R33 ;  /* 0x00000008ff2c7819 */ /* 0x004fc60000011621 */
[----:B------:R-:W2:Y:S01]  /*1e3100*/  LDL.LU R33, [R1+0x2478] ;  /* 0x0024780001217983 */ /* 0x000ea20000300800 */
[----:B------:R-:W-:Y:S02]  /*1e3110*/  SHF.R.U32.HI R2, RZ, 0x8, R2 ;  /* 0x00000008ff027819 */ /* 0x000fe40000011602 */
[----:B------:R-:W-:Y:S02]  /*1e3120*/  SHF.R.U32.HI R6, RZ, 0x8, R6 ;  /* 0x00000008ff067819 */ /* 0x000fe40000011606 */
[----:B------:R-:W-:Y:S02]  /*1e3130*/  SHF.R.U32.HI R38, RZ, 0x8, R38 ;  /* 0x00000008ff267819 */ /* 0x000fe40000011626 */
[----:B------:R-:W-:Y:S02]  /*1e3140*/  LOP3.LUT R2, R2, 0xffff, RZ, 0xc0, !PT ;  /* 0x0000ffff02027812 */ /* 0x000fe400078ec0ff */
[----:B------:R-:W-:Y:S02]  /*1e3150*/  LOP3.LUT R44, R44, 0xffff, RZ, 0xc0, !PT ;  /* 0x0000ffff2c2c7812 */ /* 0x000fe400078ec0ff */
[----:B------:R-:W-:-:S02]  /*1e3160*/  LOP3.LUT R6, R6, 0xffff, RZ, 0xc0, !PT ;  /* 0x0000ffff06067812 */ /* 0x000fc400078ec0ff */
[----:B------:R-:W-:Y:S02]  /*1e3170*/  LOP3.LUT R38, R38, 0xffff, RZ, 0xc0, !PT ;  /* 0x0000ffff26267812 */ /* 0x000fe400078ec0ff */
[----:B------:R-:W-:Y:S02]  /*1e3180*/  PRMT R2, R2, 0x3340, R44 ;  /* 0x0000334002027816 */ /* 0x000fe4000000002c */
[----:B------:R-:W-:-:S03]  /*1e3190*/  PRMT R38, R6, 0x3340, R38 ;  /* 0x0000334006267816 */ /* 0x000fc60000000026 */
[----:B------:R3:W-:Y:S04]  /*1e31a0*/  STL [R1+0x84b4], R2 ;  /* 0x0084b40201007387 */ /* 0x0007e80000100800 */
[----:B------:R1:W-:Y:S01]  /*1e31b0*/  STL [R1+0x4d8], R38 ;  /* 0x0004d82601007387 */ /* 0x0003e20000100800 */
[----:B----4-:R-:W-:Y:S02]  /*1e31c0*/  LOP3.LUT R6, R52, 0xffff, RZ, 0xc0, !PT ;  /* 0x0000ffff34067812 */ /* 0x010fe400078ec0ff */
[----:B---3--:R-:W-:Y:S02]  /*1e31d0*/  LOP3.LUT R2, R56, 0xffff, RZ, 0xc0, !PT ;  /* 0x0000ffff38027812 */ /* 0x008fe400078ec0ff */
[----:B-1----:R-:W-:Y:S02]  /*1e31e0*/  LOP3.LUT R38, R46, 0xffff, RZ, 0xc0, !PT ;  /* 0x0000ffff2e267812 */ /* 0x002fe400078ec0ff */
[----:B------:R-:W-:-:S02]  /*1e31f0*/  PRMT R45, R2, 0x3340, R0 ;  /* 0x00003340022d7816 */ /* 0x000fc40000000000 */
[----:B------:R-:W-:-:S04]  /*1e3200*/  PRMT R44, R6, 0x3340, R38 ;  /* 0x00003340062c7816 */ /* 0x000fc80000000026 */
[----:B------:R-:W-:Y:S02]  /*1e3210*/  PRMT R46, R44, 0x5410, R45 ;  /* 0x000054102c2e7816 */ /* 0x000fe4000000002d */
[----:B------:R-:W-:Y:S02]  /*1e3220*/  IADD3 R44, P1, PT, R3, R10, RZ ;  /* 0x0000000a032c7210 */ /* 0x000fe40007f3e0ff */
[----:B------:R-:W-:Y:S02]  /*1e3230*/  SHF.R.U32.HI R6, RZ, 0x8, R6 ;  /* 0x00000008ff067819 */ /* 0x000fe40000011606 */
[----:B------:R-:W-:Y:S01]  /*1e3240*/  SHF.R.U32.HI R38, RZ, 0x8, R38 ;  /* 0x00000008ff267819 */ /* 0x000fe20000011626 */
[----:B------:R-:W-:Y:S01]  /*1e3250*/  IMAD.X R45, R34, 0x1, R9, P1 ;  /* 0x00000001222d7824 */ /* 0x000fe200008e0609 */
[----:B------:R-:W-:Y:S01]  /*1e3260*/  SHF.R.U32.HI R2, RZ, 0x8, R2 ;  /* 0x00000008ff027819 */ /* 0x000fe20000011602 */
[----:B------:R-:W-:Y:S01]  /*1e3270*/  STL [R1+0x229c], R46 ;  /* 0x00229c2e01007387 */ /* 0x000fe20000100800 */
[----:B------:R-:W-:-:S02]  /*1e3280*/  LOP3.LUT R6, R6, 0xffff, RZ, 0xc0, !PT ;  /* 0x0000ffff06067812 */ /* 0x000fc400078ec0ff */
[----:B------:R-:W-:Y:S01]  /*1e3290*/  LOP3.LUT R38, R38, 0xffff, RZ, 0xc0, !PT ;  /* 0x0000ffff26267812 */ /* 0x000fe200078ec0ff */
[----:B------:R-:W3:Y:S01]  /*1e32a0*/  LDL.LU R50, [R1+0x78c] ;  /* 0x00078c0001327983 */ /* 0x000ee20000300800 */
[----:B------:R-:W-:-:S03]  /*1e32b0*/  LOP3.LUT R2, R2, 0xffff, RZ, 0xc0, !PT ;  /* 0x0000ffff02027812 */ /* 0x000fc600078ec0ff */
[----:B------:R1:W-:Y:S04]  /*1e32c0*/  STL.64 [R1+0x1068], R44 ;  /* 0x0010682c01007387 */ /* 0x0003e80000100a00 */
[----:B------:R-:W4:Y:S04]  /*1e32d0*/  LDL.LU R49, [R1+0x38c] ;  /* 0x00038c0001317983 */ /* 0x000f280000300800 */
[----:B------:R-:W4:Y:S01]  /*1e32e0*/  LDL.LU R52, [R1+0x684] ;  /* 0x0006840001347983 */ /* 0x000f220000300800 */
[----:B-1----:R-:W-:Y:S02]  /*1e32f0*/  PRMT R44, R6, 0x3340, R38 ;  /* 0x00003340062c7816 */ /* 0x002fe40000000026 */
[----:B------:R-:W-:-:S03]  /*1e3300*/  PRMT R6, R2, 0x3340, R0 ;  /* 0x0000334002067816 */ /* 0x000fc60000000000 */
[----:B------:R-:W-:Y:S04]  /*1e3310*/  STL [R1+0x4d0], R44 ;  /* 0x0004d02c01007387 */ /* 0x000fe80000100800 */
[----:B------:R2:W-:Y:S01]  /*1e3320*/  STL [R1+0x2e0], R6 ;  /* 0x0002e00601007387 */ /* 0x0005e20000100800 */
[----:B------:R-:W-:Y:S02]  /*1e3330*/  LOP3.LUT R38, R36, 0xffff, RZ, 0xc0, !PT ;  /* 0x0000ffff24267812 */ /* 0x000fe400078ec0ff */
[----:B------:R-:W-:Y:S02]  /*1e3340*/  LOP3.LUT R2, R35, 0xffff, RZ, 0xc0, !PT ;  /* 0x0000ffff23027812 */ /* 0x000fe400078ec0ff */
[----:B--2---:R-:W-:Y:S02]  /*1e3350*/  LOP3.LUT R6, R33, 0xffff, RZ, 0xc0, !PT ;  /* 0x0000ffff21067812 */ /* 0x004fe400078ec0ff */
[----:B------:R-:W-:-:S02]  /*1e3360*/  PRMT R35, R2, 0x3340, R0 ;  /* 0x0000334002237816 */ /* 0x000fc40000000000 */
[----:B------:R-:W-:Y:S01]  /*1e3370*/  PRMT R33, R38, 0x3340, R6 ;  /* 0x0000334026217816 */ /* 0x000fe20000000006 */
[----:B------:R1:W-:Y:S04]  /*1e3380*/  STL [R1+0x8624], R2 ;  /* 0x0086240201007387 */ /* 0x0003e80000100800 */
[----:B------:R-:W2:Y:S04]  /*1e3390*/  LDL.LU R56, [R1+0x7a4] ;  /* 0x0007a40001387983 */ /* 0x000ea80000300800 */
[----:B------:R-:W2:Y:S01]  /*1e33a0*/  LDL.LU R36, [R1+0x390] ;  /* 0x0003900001247983 */ /* 0x000ea20000300800 */
[----:B-1----:R-:W-:-:S05]  /*1e33b0*/  PRMT R2, R33, 0x5410, R35 ;  /* 0x0000541021027816 */ /* 0x002fca0000000023 */
[----:B------:R1:W-:Y:S04]  /*1e33c0*/  STL [R1+0x2298], R2 ;  /* 0x0022980201007387 */ /* 0x0003e80000100800 */
[----:B------:R-:W2:Y:S04]  /*1e33d0*/  LDL.LU R33, [R1+0x694] ;  /* 0x0006940001217983 */ /* 0x000ea80000300800 */
[----:B------:R-:W2:Y:S04]  /*1e33e0*/  LDL.LU R35, [R1+0x700] ;  /* 0x0007000001237983 */ /* 0x000ea80000300800 */
[----:B------:R-:W2:Y:S01]  /*1e33f0*/  LDL.LU R46, [R1+0x3dc] ;  /* 0x0003dc00012e7983 */ /* 0x000ea20000300800 */
[----:B------:R-:W-:-:S02]  /*1e3400*/  SHF.R.U32.HI R37, RZ, 0x8, R37 ;  /* 0x00000008ff257819 */ /* 0x000fc40000011625 */
[----:B-1----:R-:W-:Y:S02]  /*1e3410*/  SHF.R.U32.HI R2, RZ, 0x8, R38 ;  /* 0x00000008ff027819 */ /* 0x002fe40000011626 */
        /* <DEDUP_REMOVED lines=9> */
[----:B------:R-:W-:Y:S01]  /*1e34b0*/  STL [R1+0x2dc], R38 ;  /* 0x0002dc2601007387 */ /* 0x000fe20000100800 */
[----:B---3--:R-:W-:-:S03]  /*1e34c0*/  LOP3.LUT R6, R50, 0xffff, RZ, 0xc0, !PT ;  /* 0x0000ffff32067812 */ /* 0x008fc600078ec0ff */
[----:B------:R1:W-:Y:S01]  /*1e34d0*/  STL [R1+0x548], R37 ;  /* 0x0005482501007387 */ /* 0x0003e20000100800 */
[----:B----4-:R-:W-:Y:S02]  /*1e34e0*/  LOP3.LUT R2, R49, 0xffff, RZ, 0xc0, !PT ;  /* 0x0000ffff31027812 */ /* 0x010fe400078ec0ff */
[----:B-1----:R-:W-:Y:S02]  /*1e34f0*/  LOP3.LUT R37, R52, 0xffff, RZ, 0xc0, !PT ;  /* 0x0000ffff34257812 */ /* 0x002fe400078ec0ff */
[----:B------:R-:W-:Y:S02]  /*1e3500*/  PRMT R44, R2, 0x3340, R0 ;  /* 0x00003340022c7816 */ /* 0x000fe40000000000 */
[--C-:B------:R-:W-:Y:S02]  /*1e3510*/  PRMT R38, R6, 0x3340, R37.reuse ;  /* 0x0000334006267816 */ /* 0x100fe40000000025 */
        /* <DEDUP_REMOVED lines=12> */
[----:B------:R-:W-:Y:S04]  /*1e35e0*/  STL.64 [R1+0x1028], R44 ;  /* 0x0010282c01007387 */ /* 0x000fe80000100a00 */
[----:B------:R-:W-:Y:S04]  /*1e35f0*/  STL [R1+0x4c8], R37 ;  /* 0x0004c82501007387 */ /* 0x000fe80000100800 */
[----:B------:R1:W-:Y:S02]  /*1e3600*/  STL [R1+0x2d8], R6 ;  /* 0x0002d80601007387 */ /* 0x0003e40000100800 */
[----:B-1----:R-:W-:-:S02]  /*1e3610*/  LOP3.LUT R6, R30, 0xffff, RZ, 0xc0, !PT ;  /* 0x0000ffff1e067812 */ /* 0x002fc400078ec0ff */
[----:B------:R-:W3:Y:S01]  /*1e3620*/  LDL.LU R30, [R1+0x86dc] ;  /* 0x0086dc00011e7983 */ /* 0x000ee20000300800 */
[----:B--2---:R-:W-:Y:S02]  /*1e3630*/  LOP3.LUT R2, R36, 0xffff, RZ, 0xc0, !PT ;  /* 0x0000ffff24027812 */ /* 0x004fe400078ec0ff */
[----:B------:R-:W-:Y:S02]  /*1e3640*/  LOP3.LUT R36, R35, 0xffff, RZ, 0xc0, !PT ;  /* 0x0000ffff23247812 */ /* 0x000fe400078ec0ff */
[----:B------:R-:W2:Y:S01]  /*1e3650*/  LDL.LU R35, [R1+0x714] ;  /* 0x0007140001237983 */ /* 0x000ea20000300800 */
[----:B------:R-:W-:Y:S02]  /*1e3660*/  LOP3.LUT R38, R56, 0xffff, RZ, 0xc0, !PT ;  /* 0x0000ffff38267812 */ /* 0x000fe400078ec0ff */
[----:B------:R-:W-:Y:S01]  /*1e3670*/  LOP3.LUT R33, R33, 0xffff, RZ, 0xc0, !PT ;  /* 0x0000ffff21217812 */ /* 0x000fe200078ec0ff */
[----:B------:R-:W4:Y:S01]  /*1e3680*/  LDL.LU R49, [R1+0x3e8] ;  /* 0x0003e80001317983 */ /* 0x000f220000300800 */
[----:B------:R-:W-:-:S02]  /*1e3690*/  PRMT R45, R2, 0x3340, R0 ;  /* 0x00003340022d7816 */ /* 0x000fc40000000000 */
[----:B------:R-:W-:Y:S02]  /*1e36a0*/  PRMT R44, R38, 0x3340, R33 ;  /* 0x00003340262c7816 */ /* 0x000fe40000000021 */
[----:B------:R-:W-:Y:S02]  /*1e36b0*/  LOP3.LUT R37, R46, 0xffff, RZ, 0xc0, !PT ;  /* 0x0000ffff2e257812 */ /* 0x000fe400078ec0ff */
[----:B------:R-:W-:Y:S02]  /*1e36c0*/  PRMT R44, R44, 0x5410, R45 ;  /* 0x000054102c2c7816 */ /* 0x000fe4000000002d */
[----:B------:R-:W-:-:S03]  /*1e36d0*/  PRMT R45, R6, 0x3340, R0 ;  /* 0x00003340062d7816 */ /* 0x000fc60000000000 */
[----:B------:R1:W-:Y:S02]  /*1e36e0*/  STL [R1+0x2288], R44 ;  /* 0x0022882c01007387 */ /* 0x0003e40000100800 */
[----:B-1----:R-:W-:-:S04]  /*1e36f0*/  PRMT R44, R36, 0x3340, R37 ;  /* 0x00003340242c7816 */ /* 0x002fc80000000025 */
[----:B------:R-:W-:Y:S02]  /*1e3700*/  PRMT R46, R44, 0x5410, R45 ;  /* 0x000054102c2e7816 */ /* 0x000fe4000000002d */
[----:B------:R-:W-:Y:S02]  /*1e3710*/  IADD3 R44, P1, PT, R3, R22, RZ ;  /* 0x00000016032c7210 */ /* 0x000fe40007f3e0ff */
[----:B------:R-:W-:-:S03]  /*1e3720*/  SHF.R.U32.HI R38, RZ, 0x8, R38 ;  /* 0x00000008ff267819 */ /* 0x000fc60000011626 */
[----:B------:R-:W-:Y:S01]  /*1e3730*/  IMAD.X R45, R34, 0x1, R21, P1 ;  /* 0x00000001222d7824 */ /* 0x000fe200008e0615 */
[----:B------:R-:W-:Y:S01]  /*1e3740*/  SHF.R.U32.HI R33, RZ, 0x8, R33 ;  /* 0x00000008ff217819 */ /* 0x000fe20000011621 */
[----:B------:R-:W-:Y:S01]  /*1e3750*/  STL [R1+0x227c], R46 ;  /* 0x00227c2e01007387 */ /* 0x000fe20000100800 */
[----:B------:R-:W-:Y:S02]  /*1e3760*/  SHF.R.U32.HI R36, RZ, 0x8, R36 ;  /* 0x00000008ff247819 */ /* 0x000fe40000011624 */
[----:B------:R-:W-:Y:S01]  /*1e3770*/  SHF.R.U32.HI R37, RZ, 0x8, R37 ;  /* 0x00000008ff257819 */ /* 0x000fe20000011625 */
[----:B------:R1:W-:Y:S01]  /*1e3780*/  STL.64 [R1+0x1020], R44 ;  /* 0x0010202c01007387 */ /* 0x0003e20000100a00 */
[----:B------:R-:W-:Y:S02]  /*1e3790*/  LOP3.LUT R38, R38, 0xffff, RZ, 0xc0, !PT ;  /* 0x0000ffff26267812 */ /* 0x000fe400078ec0ff */
[----:B------:R-:W-:Y:S01]  /*1e37a0*/  LOP3.LUT R36, R36, 0xffff, RZ, 0xc0, !PT ;  /* 0x0000ffff24247812 */ /* 0x000fe200078ec0ff */
[----:B------:R-:W3:Y:S01]  /*1e37b0*/  LDL.LU R52, [R1+0x5374] ;  /* 0x0053740001347983 */ /* 0x000ee20000300800 */
[----:B------:R-:W-:-:S02]  /*1e37c0*/  LOP3.LUT R37, R37, 0xffff, RZ, 0xc0, !PT ;  /* 0x0000ffff25257812 */ /* 0x000fc400078ec0ff */
[----:B-1----:R-:W-:Y:S02]  /*1e37d0*/  LOP3.LUT R44, R33, 0xffff, RZ, 0xc0, !PT ;  /* 0x0000ffff212c7812 */ /* 0x002fe400078ec0ff */
[----:B------:R-:W3:Y:S02]  /*1e37e0*/  LDL.LU R33, [R1+0x2268] ;  /* 0x0022680001217983 */ /* 0x000ee40000300800 */
[----:B------:R-:W-:Y:S02]  /*1e37f0*/  PRMT R44, R38, 0x3340, R44 ;  /* 0x00003340262c7816 */ /* 0x000fe4000000002c */
[----:B------:R-:W-:Y:S01]  /*1e3800*/  PRMT R38, R36, 0x3340, R37 ;  /* 0x0000334024267816 */ /* 0x000fe20000000025 */
[----:B------:R-:W3:Y:S01]  /*1e3810*/  LDL.LU R56, [R1+0x266c] ;  /* 0x00266c0001387983 */ /* 0x000ee20000300800 */
[----:B------:R-:W-:Y:S02]  /*1e3820*/  IADD3 R36, P1, PT, R3, R24, RZ ;  /* 0x0000001803247210 */ /* 0x000fe40007f3e0ff */
[----:B------:R-:W-:-:S02]  /*1e3830*/  SHF.R.U32.HI R6, RZ, 0x8, R6 ;  /* 0x00000008ff067819 */ /* 0x000fc40000011606 */
[----:B------:R-:W-:Y:S01]  /*1e3840*/  SHF.R.U32.HI R2, RZ, 0x8, R2 ;  /* 0x00000008ff027819 */ /* 0x000fe20000011602 */
[----:B------:R-:W-:Y:S01]  /*1e3850*/  IMAD.X R37, R34, 0x1, R23, P1 ;  /* 0x0000000122257824 */ /* 0x000fe200008e0617 */
[----:B------:R-:W-:Y:S01]  /*1e3860*/  LOP3.LUT R6, R6, 0xffff, RZ, 0xc0, !PT ;  /* 0x0000ffff06067812 */ /* 0x000fe200078ec0ff */
[----:B------:R-:W-:Y:S01]  /*1e3870*/  STL [R1+0x4c0], R44 ;  /* 0x0004c02c01007387 */ /* 0x000fe20000100800 */
[----:B------:R-:W-:-:S03]  /*1e3880*/  LOP3.LUT R2, R2, 0xffff, RZ, 0xc0, !PT ;  /* 0x0000ffff02027812 */ /* 0x000fc600078ec0ff */
[----:B------:R-:W-:Y:S04]  /*1e3890*/  STL [R1+0x4bc], R38 ;  /* 0x0004bc2601007387 */ /* 0x000fe80000100800 */
[----:B------:R1:W-:Y:S02]  /*1e38a0*/  STL.64 [R1+0xfd8], R36 ;  /* 0x000fd82401007387 */ /* 0x0003e40000100a00 */
[--C-:B-1----:R-:W-:Y:S02]  /*1e38b0*/  PRMT R36, R6, 0x3340, R0.reuse ;  /* 0x0000334006247816 */ /* 0x102fe40000000000 */
[----:B------:R-:W-:Y:S02]  /*1e38c0*/  PRMT R6, R2, 0x3340, R0 ;  /* 0x0000334002067816 */ /* 0x000fe40000000000 */
[----:B------:R-:W-:Y:S01]  /*1e38d0*/  LOP3.LUT R37, R31, 0xffff, RZ, 0xc0, !PT ;  /* 0x0000ffff1f257812 */ /* 0x000fe200078ec0ff */
[----:B------:R1:W-:Y:S04]  /*1e38e0*/  STL [R1+0x2d4], R36 ;  /* 0x0002d42401007387 */ /* 0x0003e80000100800 */
[----:B------:R4:W-:Y:S04]  /*1e38f0*/  STL [R1+0x2d0], R6 ;  /* 0x0002d00601007387 */ /* 0x0009e80000100800 */
[----:B------:R-:W3:Y:S04]  /*1e3900*/  LDL.LU R31, [R1+0x86d8] ;  /* 0x0086d800011f7983 */ /* 0x000ee80000300800 */
[----:B------:R-:W3:Y:S01]  /*1e3910*/  LDL.LU R46, [R1+0x5378] ;  /* 0x00537800012e7983 */ /* 0x000ee20000300800 */
[----:B--2---:R-:W-:-:S03]  /*1e3920*/  LOP3.LUT R2, R35, 0xffff, RZ, 0xc0, !PT ;  /* 0x0000ffff23027812 */ /* 0x004fc600078ec0ff */
[----:B------:R-:W2:Y:S04]  /*1e3930*/  LDL.LU R35, [R1+0x225c] ;  /* 0x00225c0001237983 */ /* 0x000ea80000300800 */
[----:B-1----:R-:W2:Y:S01]  /*1e3940*/  LDL.LU R36, [R1+0x2688] ;  /* 0x0026880001247983 */ /* 0x002ea20000300800 */
[----:B----4-:R-:W-:Y:S02]  /*1e3950*/  LOP3.LUT R6, R49, 0xffff, RZ, 0xc0, !PT ;  /* 0x0000ffff31067812 */ /* 0x010fe400078ec0ff */
[----:B------:R-:W-:Y:S02]  /*1e3960*/  PRMT R44, R37, 0x3340, R0 ;  /* 0x00003340252c7816 */ /* 0x000fe40000000000 */
[----:B------:R-:W-:Y:S01]  /*1e3970*/  PRMT R38, R2, 0x3340, R6 ;  /* 0x0000334002267816 */ /* 0x000fe20000000006 */
[----:B------:R1:W-:Y:S01]  /*1e3980*/  STL [R1+0x8628], R37 ;  /* 0x0086282501007387 */ /* 0x0003e20000100800 */
[----:B------:R-:W-:-:S02]  /*1e3990*/  SHF.R.U32.HI R2, RZ, 0x8, R2 ;  /* 0x00000008ff027819 */ /* 0x000fc40000011602 */
[----:B------:R-:W-:Y:S02]  /*1e39a0*/  SHF.R.U32.HI R6, RZ, 0x8, R6 ;  /* 0x00000008ff067819 */ /* 0x000fe40000011606 */
[----:B------:R-:W-:Y:S02]  /*1e39b0*/  LOP3.LUT R2, R2, 0xffff, RZ, 0xc0, !PT ;  /* 0x0000ffff02027812 */ /* 0x000fe400078ec0ff */
[----:B------:R-:W-:Y:S02]  /*1e39c0*/  LOP3.LUT R6, R6, 0xffff, RZ, 0xc0, !PT ;  /* 0x0000ffff06067812 */ /* 0x000fe400078ec0ff */
[----:B-1----:R-:W-:Y:S02]  /*1e39d0*/  PRMT R37, R38, 0x5410, R44 ;  /* 0x0000541026257816 */ /* 0x002fe4000000002c */
[----:B------:R-:W-:Y:S02]  /*1e39e0*/  IADD3 R44, P1, PT, R3, R16, RZ ;  /* 0x00000010032c7210 */ /* 0x000fe40007f3e0ff */
[----:B------:R-:W-:-:S03]  /*1e39f0*/  PRMT R6, R2, 0x3340, R6 ;  /* 0x0000334002067816 */ /* 0x000fc60000000006 */
[----:B------:R-:W-:Y:S01]  /*1e3a00*/  IMAD.X R45, R34, 0x1, R15, P1 ;  /* 0x00000001222d7824 */ /* 0x000fe200008e060f */
[----:B------:R-:W-:Y:S04]  /*1e3a10*/  STL [R1+0x2278], R37 ;  /* 0x0022782501007387 */ /* 0x000fe80000100800 */
[----:B------:R1:W-:Y:S04]  /*1e3a20*/  STL.64 [R1+0xf90], R44 ;  /* 0x000f902c01007387 */ /* 0x0003e80000100a00 */
[----:B------:R4:W-:Y:S04]  /*1e3a30*/  STL [R1+0x530], R6 ;  /* 0x0005300601007387 */ /* 0x0009e80000100800 */
[----:B------:R-:W2:Y:S01]  /*1e3a40*/  LDL.LU R49, [R1+0x2118] ;  /* 0x0021180001317983 */ /* 0x000ea20000300800 */
[----:B---3--:R-:W-:-:S03]  /*1e3a50*/  LOP3.LUT R2, R52, 0xffff, RZ, 0xc0, !PT ;  /* 0x0000ffff34027812 */ /* 0x008fc600078ec0ff */
[----:B------:R-:W3:Y:S01]  /*1e3a60*/  LDL.LU R52, [R1+0x2a38] ;  /* 0x002a380001347983 */ /* 0x000ee20000300800 */
[----:B-1----:R-:W-:Y:S02]  /*1e3a70*/  IADD3 R44, P1, PT, R3, R14, RZ ;  /* 0x0000000e032c7210 */ /* 0x002fe40007f3e0ff */
[----:B------:R-:W-:Y:S02]  /*1e3a80*/  LOP3.LUT R33, R33, 0xffff, RZ, 0xc0, !PT ;  /* 0x0000ffff21217812 */ /* 0x000fe400078ec0ff */
[----:B----4-:R-:W-:Y:S02]  /*1e3a90*/  LOP3.LUT R6, R56, 0xffff, RZ, 0xc0, !PT ;  /* 0x0000ffff38067812 */ /* 0x010fe400078ec0ff */
[----:B------:R-:W4:Y:S02]  /*1e3aa0*/  LDL.LU R56, [R1+0x2548] ;  /* 0x0025480001387983 */ /* 0x000f240000300800 */
[----:B------:R-:W-:Y:S02]  /*1e3ab0*/  PRMT R37, R2, 0x3340, R6 ;  /* 0x0000334002257816 */ /* 0x000fe40000000006 */
[----:B------:R-:W-:-:S02]  /*1e3ac0*/  SHF.R.U32.HI R2, RZ, 0x8, R2 ;  /* 0x00000008ff027819 */ /* 0x000fc40000011602 */
[----:B------:R-:W-:Y:S02]  /*1e3ad0*/  SHF.R.U32.HI R6, RZ, 0x8, R6 ;  /* 0x00000008ff067819 */ /* 0x000fe40000011606 */
[----:B------:R-:W-:Y:S02]  /*1e3ae0*/  PRMT R38, R33, 0x3340, R0 ;  /* 0x0000334021267816 */ /* 0x000fe40000000000 */
[----:B------:R-:W-:Y:S02]  /*1e3af0*/  LOP3.LUT R2, R2, 0xffff, RZ, 0xc0, !PT ;  /* 0x0000ffff02027812 */ /* 0x000fe400078ec0ff */
[----:B------:R-:W-:Y:S01]  /*1e3b00*/  LOP3.LUT R6, R6, 0xffff, RZ, 0xc0, !PT ;  /* 0x0000ffff06067812 */ /* 0x000fe200078ec0ff */
[----:B------:R-:W-:Y:S01]  /*1e3b10*/  IMAD.X R45, R34, 0x1, R13, P1 ;  /* 0x00000001222d7824 */ /* 0x000fe200008e060d */
[----:B------:R-:W-:Y:S02]  /*1e3b20*/  PRMT R37, R37, 0x5410, R38 ;  /* 0x0000541025257816 */ /* 0x000fe40000000026 */
[----:B------:R-:W-:-:S03]  /*1e3b30*/  PRMT R6, R2, 0x3340, R6 ;  /* 0x0000334002067816 */ /* 0x000fc60000000006 */
[----:B------:R-:W-:Y:S04]  /*1e3b40*/  STL [R1+0x226c], R37 ;  /* 0x00226c2501007387 */ /* 0x000fe80000100800 */
[----:B------:R-:W-:Y:S04]  /*1e3b50*/  STL.64 [R1+0xf28], R44 ;  /* 0x000f282c01007387 */ /* 0x000fe80000100a00 */
[----:B------:R1:W-:Y:S01]  /*1e3b60*/  STL [R1+0x4a8], R6 ;  /* 0x0004a80601007387 */ /* 0x0003e20000100800 */
[----:B------:R-:W-:Y:S02]  /*1e3b70*/  LOP3.LUT R2, R46, 0xffff, RZ, 0xc0, !PT ;  /* 0x0000ffff2e027812 */ /* 0x000fe400078ec0ff */
[----:B--2---:R-:W-:-:S02]  /*1e3b80*/  LOP3.LUT R35, R35, 0xffff, RZ, 0xc0, !PT ;  /* 0x0000ffff23237812 */ /* 0x004fc400078ec0ff */
[----:B-1----:R-:W-:Y:S02]  /*1e3b90*/  LOP3.LUT R6, R36, 0xffff, RZ, 0xc0, !PT ;  /* 0x0000ffff24067812 */ /* 0x002fe400078ec0ff */
[----:B------:R-:W-:Y:S02]  /*1e3ba0*/  PRMT R36, R35, 0x3340, R0 ;  /* 0x0000334023247816 */ /* 0x000fe40000000000 */
[----:B------:R-:W-:-:S04]  /*1e3bb0*/  PRMT R34, R2, 0x3340, R6 ;  /* 0x0000334002227816 */ /* 0x000fc80000000006 */
[----:B------:R-:W-:Y:S02]  /*1e3bc0*/  PRMT R36, R34, 0x5410, R36 ;  /* 0x0000541022247816 */ /* 0x000fe40000000024 */
[----:B------:R-:W-:-:S03]  /*1e3bd0*/  SHF.R.U32.HI R34, RZ, 0x8, R33 ;  /* 0x00000008ff227819 */ /* 0x000fc60000011621 */
[----:B------:R1:W-:Y:S04]  /*1e3be0*/  STL [R1+0x2268], R36 ;  /* 0x0022682401007387 */ /* 0x0003e80000100800 */
[----:B------:R-:W2:Y:S04]  /*1e3bf0*/  LDL.LU R46, [R1+0x2a2c] ;  /* 0x002a2c00012e7983 */ /* 0x000ea80000300800 */
[----:B-1----:R-:W2:Y:S04]  /*1e3c00*/  LDL.LU R36, [R1+0x211c] ;  /* 0x00211c0001247983 */ /* 0x002ea80000300800 */
[----:B------:R-:W2:Y:S01]  /*1e3c10*/  LDL.LU R33, [R1+0x256c] ;  /* 0x00256c0001217983 */ /* 0x000ea20000300800 */
[----:B------:R-:W-:-:S02]  /*1e3c20*/  SHF.R.U32.HI R2, RZ, 0x8, R2 ;  /* 0x00000008ff027819 */ /* 0x000fc40000011602 */
[----:B------:R-:W-:Y:S02]  /*1e3c30*/  SHF.R.U32.HI R6, RZ, 0x8, R6 ;  /* 0x00000008ff067819 */ /* 0x000fe40000011606 */
[----:B------:R-:W-:Y:S02]  /*1e3c40*/  LOP3.LUT R34, R34, 0xffff, RZ, 0xc0, !PT ;  /* 0x0000ffff22227812 */ /* 0x000fe400078ec0ff */
[----:B------:R-:W-:Y:S02]  /*1e3c50*/  LOP3.LUT R2, R2, 0xffff, RZ, 0xc0, !PT ;  /* 0x0000ffff02027812 */ /* 0x000fe400078ec0ff */
[----:B------:R-:W-:Y:S02]  /*1e3c60*/  LOP3.LUT R6, R6, 0xffff, RZ, 0xc0, !PT ;  /* 0x0000ffff06067812 */ /* 0x000fe400078ec0ff */
[----:B------:R-:W-:Y:S02]  /*1e3c70*/  PRMT R34, R34, 0x3340, R0 ;  /* 0x0000334022227816 */ /* 0x000fe40000000000 */
[----:B------:R-:W-:-:S02]  /*1e3c80*/  PRMT R6, R2, 0x3340, R6 ;  /* 0x0000334002067816 */ /* 0x000fc40000000006 */
[----:B------:R-:W-:Y:S01]  /*1e3c90*/  LOP3.LUT R2, R49, 0xffff, RZ, 0xc0, !PT ;  /* 0x0000ffff31027812 */ /* 0x000fe200078ec0ff */
[----:B------:R3:W-:Y:S01]  /*1e3ca0*/  STL [R1+0x2cc], R34 ;  /* 0x0002cc2201007387 */ /* 0x0007e20000100800 */
[----:B0-----:R-:W-:Y:S01]  /*1e3cb0*/  VIADD R3, R3, UR6 ;  /* 0x0000000603037c36 */ /* 0x001fe20008000000 */
[----:B------:R-:W-:Y:S01]  /*1e3cc0*/  LOP3.LUT R58, R29, 0xffff, RZ, 0xc0, !PT ;  /* 0x0000ffff1d3a7812 */ /* 0x000fe200078ec0ff */
[----:B------:R-:W0:Y:S01]  /*1e3cd0*/  LDCU UR6, c[0x0][0x3b8] ;  /* 0x00007700ff0677ac */ /* 0x000e220008000800 */
[----:B------:R1:W-:Y:S01]  /*1e3ce0*/  STL [R1+0x4b0], R6 ;  /* 0x0004b00601007387 */ /* 0x0003e20000100800 */
[----:B------:R-:W-:Y:S02]  /*1e3cf0*/  PRMT R38, R2, 0x3340, R0 ;  /* 0x0000334002267816 */ /* 0x000fe40000000000 */
[----:B---3--:R-:W-:Y:S02]  /*1e3d00*/  LOP3.LUT R34, R52, 0xffff, RZ, 0xc0, !PT ;  /* 0x0000ffff34227812 */ /* 0x008fe400078ec0ff */
[----:B----4-:R-:W-:-:S04]  /*1e3d10*/  LOP3.LUT R37, R56, 0xffff, RZ, 0xc0, !PT ;  /* 0x0000ffff38257812 */ /* 0x010fc800078ec0ff */
[----:B-1----:R-:W-:Y:S02]  /*1e3d20*/  PRMT R6, R34, 0x3340, R37 ;  /* 0x0000334022067816 */ /* 0x002fe40000000025 */
[----:B------:R-:W-:Y:S02]  /*1e3d30*/  IADD3 R44, P1, PT, R3, R20, RZ ;  /* 0x00000014032c7210 */ /* 0x000fe40007f3e0ff */
[----:B------:R-:W-:Y:S02]  /*1e3d40*/  PRMT R38, R6, 0x5410, R38 ;  /* 0x0000541006267816 */ /* 0x000fe40000000026 */
[----:B------:R-:W-:Y:S02]  /*1e3d50*/  SHF.R.S32.HI R6, RZ, 0x1f, R3 ;  /* 0x0000001fff067819 */ /* 0x000fe40000011403 */
[----:B------:R-:W-:Y:S02]  /*1e3d60*/  SHF.R.U32.HI R34, RZ, 0x8, R34 ;  /* 0x00000008ff227819 */ /* 0x000fe40000011622 */
[----:B------:R-:W-:Y:S01]  /*1e3d70*/  SHF.R.U32.HI R37, RZ, 0x8, R37 ;  /* 0x00000008ff257819 */ /* 0x000fe20000011625 */
[----:B------:R-:W-:Y:S01]  /*1e3d80*/  IMAD.X R45, R6, 0x1, R19, P1 ;  /* 0x00000001062d7824 */ /* 0x000fe200008e0613 */
[----:B------:R-:W-:Y:S01]  /*1e3d90*/  STL [R1+0x225c], R38 ;  /* 0x00225c2601007387 */ /* 0x000fe20000100800 */
[----:B------:R-:W-:-:S02]  /*1e3da0*/  LOP3.LUT R34, R34, 0xffff, RZ, 0xc0, !PT ;  /* 0x0000ffff22227812 */ /* 0x000fc400078ec0ff */
[----:B------:R-:W-:Y:S01]  /*1e3db0*/  LOP3.LUT R37, R37, 0xffff, RZ, 0xc0, !PT ;  /* 0x0000ffff25257812 */ /* 0x000fe200078ec0ff */
[----:B------:R-:W3:Y:S01]  /*1e3dc0*/  LDL.LU R50, [R1+0x7f4] ;  /* 0x0007f40001327983 */ /* 0x000ee20000300800 */
[----:B------:R-:W-:-:S03]  /*1e3dd0*/  SHF.R.U32.HI R2, RZ, 0x8, R2 ;  /* 0x00000008ff027819 */ /* 0x000fc60000011602 */
[----:B------:R-:W-:Y:S01]  /*1e3de0*/  STL.64 [R1+0xf20], R44 ;  /* 0x000f202c01007387 */ /* 0x000fe20000100a00 */
[----:B------:R-:W-:-:S03]  /*1e3df0*/  PRMT R34, R34, 0x3340, R37 ;  /* 0x0000334022227816 */ /* 0x000fc60000000025 */
[----:B------:R-:W4:Y:S01]  /*1e3e00*/  LDL.LU R49, [R1+0x39c] ;  /* 0x00039c0001317983 */ /* 0x000f220000300800 */
[----:B------:R-:W-:-:S03]  /*1e3e10*/  LOP3.LUT R2, R2, 0xffff, RZ, 0xc0, !PT ;  /* 0x0000ffff02027812 */ /* 0x000fc600078ec0ff */
[----:B------:R-:W4:Y:S01]  /*1e3e20*/  LDL.LU R52, [R1+0x6ec] ;  /* 0x0006ec0001347983 */ /* 0x000f220000300800 */
[----:B------:R-:W-:-:S03]  /*1e3e30*/  PRMT R37, R2, 0x3340, R0 ;  /* 0x0000334002257816 */ /* 0x000fc60000000000 */
[----:B------:R-:W-:Y:S04]  /*1e3e40*/  STL [R1+0x4a4], R34 ;  /* 0x0004a42201007387 */ /* 0x000fe80000100800 */
[----:B------:R1:W-:Y:S02]  /*1e3e50*/  STL [R1+0x2c8], R37 ;  /* 0x0002c82501007387 */ /* 0x0003e40000100800 */
[----:B-1----:R-:W-:Y:S02]  /*1e3e60*/  SHF.R.U32.HI R37, RZ, 0x8, R35 ;  /* 0x00000008ff257819 */ /* 0x002fe40000011623 */
[----:B--2---:R-:W-:Y:S02]  /*1e3e70*/  LOP3.LUT R2, R46, 0xffff, RZ, 0xc0, !PT ;  /* 0x0000ffff2e027812 */ /* 0x004fe400078ec0ff */
[----:B------:R-:W-:-:S02]  /*1e3e80*/  LOP3.LUT R34, R36, 0xffff, RZ, 0xc0, !PT ;  /* 0x0000ffff24227812 */ /* 0x000fc400078ec0ff */
[----:B------:R-:W-:Y:S02]  /*1e3e90*/  LOP3.LUT R38, R33, 0xffff, RZ, 0xc0, !PT ;  /* 0x0000ffff21267812 */ /* 0x000fe400078ec0ff */
[----:B------:R-:W-:Y:S02]  /*1e3ea0*/  PRMT R36, R34, 0x3340, R0 ;  /* 0x0000334022247816 */ /* 0x000fe40000000000 */
[----:B------:R-:W-:Y:S01]  /*1e3eb0*/  PRMT R33, R2, 0x3340, R38 ;  /* 0x0000334002217816 */ /* 0x000fe20000000026 */
[----:B------:R-:W-:Y:S03]  /*1e3ec0*/  STL [R1+0x862c], R34 ;  /* 0x00862c2201007387 */ /* 0x000fe60000100800 */
[----:B------:R-:W-:Y:S01]  /*1e3ed0*/  PRMT R33, R33, 0x5410, R36 ;  /* 0x0000541021217816 */ /* 0x000fe20000000024 */
[----:B------:R-:W2:Y:S04]  /*1e3ee0*/  LDL.LU R56, [R1+0x1060] ;  /* 0x0010600001387983 */ /* 0x000ea80000300800 */
[----:B------:R-:W2:Y:S04]  /*1e3ef0*/  LDL.LU R46, [R1+0x3a0] ;  /* 0x0003a000012e7983 */ /* 0x000ea80000300800 */
[----:B------:R1:W-:Y:S04]  /*1e3f00*/  STL [R1+0x2258], R33 ;  /* 0x0022582101007387 */ /* 0x0003e80000100800 */
[----:B------:R-:W2:Y:S04]  /*1e3f10*/  LDL.LU R36, [R1+0x6fc] ;  /* 0x0006fc0001247983 */ /* 0x000ea80000300800 */
[----:B-1----:R-:W2:Y:S04]  /*1e3f20*/  LDL.LU R33, [R1+0x788] ;  /* 0x0007880001217983 */ /* 0x002ea80000300800 */
[----:B------:R-:W2:Y:S01]  /*1e3f30*/  LDL.LU R35, [R1+0x680] ;  /* 0x0006800001237983 */ /* 0x000ea20000300800 */
        /* <DEDUP_REMOVED lines=20> */
[----:B------:R-:W-:Y:S02]  /*1e4080*/  IADD3 R44, P1, PT, R3, R18, RZ ;  /* 0x00000012032c7210 */ /* 0x000fe40007f3e0ff */
[----:B------:R-:W-:Y:S02]  /*1e4090*/  LOP3.LUT R34, R34, 0xffff, RZ, 0xc0, !PT ;  /* 0x0000ffff22227812 */ /* 0x000fe400078ec0ff */
[----:B------:R-:W-:Y:S02]  /*1e40a0*/  LOP3.LUT R37, R37, 0xffff, RZ, 0xc0, !PT ;  /* 0x0000ffff25257812 */ /* 0x000fe400078ec0ff */
[----:B------:R-:W-:Y:S01]  /*1e40b0*/  SHF.R.U32.HI R2, RZ, 0x8, R2 ;  /* 0x00000008ff027819 */ /* 0x000fe20000011602 */
[----:B------:R-:W-:Y:S01]  /*1e40c0*/  IMAD.X R45, R6, 0x1, R17, P1 ;  /* 0x00000001062d7824 */ /* 0x000fe200008e0611 */
[----:B------:R1:W-:Y:S02]  /*1e40d0*/  STL [R1+0x224c], R38 ;  /* 0x00224c2601007387 */ /* 0x0003e40000100800 */
[----:B------:R-:W-:-:S02]  /*1e40e0*/  LOP3.LUT R2, R2, 0xffff, RZ, 0xc0, !PT ;  /* 0x0000ffff02027812 */ /* 0x000fc400078ec0ff */
[----:B------:R3:W-:Y:S01]  /*1e40f0*/  STL.64 [R1+0xfd0], R44 ;  /* 0x000fd02c01007387 */ /* 0x0007e20000100a00 */
[----:B-1----:R-:W-:Y:S02]  /*1e4100*/  PRMT R38, R34, 0x3340, R37 ;  /* 0x0000334022267816 */ /* 0x002fe40000000025 */
[----:B------:R-:W-:-:S03]  /*1e4110*/  PRMT R34, R2, 0x3340, R0 ;  /* 0x0000334002227816 */ /* 0x000fc60000000000 */
[----:B------:R1:W-:Y:S04]  /*1e4120*/  STL [R1+0x4a0], R38 ;  /* 0x0004a02601007387 */ /* 0x0003e80000100800 */
[----:B------:R4:W-:Y:S01]  /*1e4130*/  STL [R1+0x2c0], R34 ;  /* 0x0002c02201007387 */ /* 0x0009e20000100800 */
[----:B--2---:R-:W-:Y:S02]  /*1e4140*/  LOP3.LUT R37, R56, 0xffff, RZ, 0xc0, !PT ;  /* 0x0000ffff38257812 */ /* 0x004fe400078ec0ff */
[----:B------:R-:W-:-:S04]  /*1e4150*/  LOP3.LUT R2, R46, 0xffff, RZ, 0xc0, !PT ;  /* 0x0000ffff2e027812 */ /* 0x000fc800078ec0ff */
[----:B---3--:R-:W-:Y:S02]  /*1e4160*/  PRMT R45, R2, 0x3340, R0 ;  /* 0x00003340022d7816 */ /* 0x008fe40000000000 */
[----:B-1----:R-:W-:-:S04]  /*1e4170*/  LOP3.LUT R38, R36, 0xffff, RZ, 0xc0, !PT ;  /* 0x0000ffff24267812 */ /* 0x002fc800078ec0ff */
[----:B------:R-:W-:Y:S02]  /*1e4180*/  PRMT R44, R37, 0x3340, R38 ;  /* 0x00003340252c7816 */ /* 0x000fe40000000026 */
[----:B----4-:R-:W-:Y:S02]  /*1e4190*/  LOP3.LUT R34, R33, 0xffff, RZ, 0xc0, !PT ;  /* 0x0000ffff21227812 */ /* 0x010fe400078ec0ff */
[----:B------:R-:W-:Y:S02]  /*1e41a0*/  LOP3.LUT R33, R28, 0xffff, RZ, 0xc0, !PT ;  /* 0x0000ffff1c217812 */ /* 0x000fe400078ec0ff */
[----:B------:R-:W2:Y:S01]  /*1e41b0*/  LDL.LU R28, [R1+0x86d4] ;  /* 0x0086d400011c7983 */ /* 0x000ea20000300800 */
[----:B------:R-:W-:-:S03]  /*1e41c0*/  PRMT R44, R44, 0x5410, R45 ;  /* 0x000054102c2c7816 */ /* 0x000fc6000000002d */
[----:B------:R-:W3:Y:S01]  /*1e41d0*/  LDL.LU R36, [R1+0x7b0] ;  /* 0x0007b00001247983 */ /* 0x000ee20000300800 */
[----:B------:R-:W-:-:S03]  /*1e41e0*/  LOP3.LUT R35, R35, 0xffff, RZ, 0xc0, !PT ;  /* 0x0000ffff23237812 */ /* 0x000fc600078ec0ff */
[----:B------:R-:W4:Y:S04]  /*1e41f0*/  LDL.LU R49, [R1+0x53a0] ;  /* 0x0053a00001317983 */ /* 0x000f280000300800 */
[----:B------:R-:W4:Y:S04]  /*1e4200*/  LDL.LU R56, [R1+0x212c] ;  /* 0x00212c0001387983 */ /* 0x000f280000300800 */
[----:B------:R1:W-:Y:S01]  /*1e4210*/  STL [R1+0x2248], R44 ;  /* 0x0022482c01007387 */ /* 0x0003e20000100800 */
[----:B------:R-:W-:-:S03]  /*1e4220*/  PRMT R45, R33, 0x3340, R0 ;  /* 0x00003340212d7816 */ /* 0x000fc60000000000 */
[----:B------:R-:W4:Y:S01]  /*1e4230*/  LDL.LU R46, [R1+0x264c] ;  /* 0x00264c00012e7983 */ /* 0x000f220000300800 */
[----:B------:R-:W-:Y:S02]  /*1e4240*/  SHF.R.U32.HI R37, RZ, 0x8, R37 ;  /* 0x00000008ff257819 */ /* 0x000fe40000011625 */
[----:B------:R-:W-:Y:S02]  /*1e4250*/  SHF.R.U32.HI R38, RZ, 0x8, R38 ;  /* 0x00000008ff267819 */ /* 0x000fe40000011626 */
[--C-:B-1----:R-:W-:Y:S02]  /*1e4260*/  PRMT R44, R34, 0x3340, R35.reuse ;  /* 0x00003340222c7816 */ /* 0x102fe40000000023 */
[----:B------:R-:W-:Y:S02]  /*1e4270*/  SHF.R.U32.HI R34, RZ, 0x8, R34 ;  /* 0x00000008ff227819 */ /* 0x000fe40000011622 */
[----:B------:R-:W-:Y:S02]  /*1e4280*/  SHF.R.U32.HI R35, RZ, 0x8, R35 ;  /* 0x00000008ff237819 */ /* 0x000fe40000011623 */
[----:B------:R-:W-:-:S02]  /*1e4290*/  PRMT R48, R44, 0x5410, R45 ;  /* 0x000054102c307816 */ /* 0x000fc4000000002d */
        /* <DEDUP_REMOVED lines=8> */
[----:B------:R-:W-:Y:S02]  /*1e4320*/  SHF.R.U32.HI R33, RZ, 0x8, R33 ;  /* 0x00000008ff217819 */ /* 0x000fe40000011621 */
[----:B------:R-:W-:Y:S02]  /*1e4330*/  IADD3 R34, P1, PT, R3, R22, RZ ;  /* 0x0000001603227210 */ /* 0x000fe40007f3e0ff */
[----:B------:R-:W-:Y:S02]  /*1e4340*/  SHF.R.U32.HI R2, RZ, 0x8, R2 ;  /* 0x00000008ff027819 */ /* 0x000fe40000011602 */
[----:B------:R-:W-:Y:S01]  /*1e4350*/  LOP3.LUT R33, R33, 0xffff, RZ, 0xc0, !PT ;  /* 0x0000ffff21217812 */ /* 0x000fe200078ec0ff */
[----:B------:R-:W-:Y:S01]  /*1e4360*/  IMAD.X R35, R6, 0x1, R21, P1 ;  /* 0x0000000106237824 */ /* 0x000fe200008e0615 */
[----:B------:R-:W-:Y:S01]  /*1e4370*/  LOP3.LUT R2, R2, 0xffff, RZ, 0xc0, !PT ;  /* 0x0000ffff02027812 */ /* 0x000fe200078ec0ff */
[----:B------:R-:W-:Y:S01]  /*1e4380*/  STL [R1+0x223c], R48 ;  /* 0x00223c3001007387 */ /* 0x000fe20000100800 */
[----:B------:R-:W-:-:S03]  /*1e4390*/  PRMT R33, R33, 0x3340, R0 ;  /* 0x0000334021217816 */ /* 0x000fc60000000000 */
[----:B------:R-:W-:Y:S01]  /*1e43a0*/  STL.64 [R1+0xf98], R44 ;  /* 0x000f982c01007387 */ /* 0x000fe20000100a00 */
[----:B------:R-:W-:-:S03]  /*1e43b0*/  PRMT R2, R2, 0x3340, R0 ;  /* 0x0000334002027816 */ /* 0x000fc60000000000 */
[----:B------:R-:W-:Y:S04]  /*1e43c0*/  STL [R1+0x49c], R38 ;  /* 0x00049c2601007387 */ /* 0x000fe80000100800 */
[----:B------:R-:W-:Y:S04]  /*1e43d0*/  STL [R1+0x498], R37 ;  /* 0x0004982501007387 */ /* 0x000fe80000100800 */
[----:B------:R1:W-:Y:S04]  /*1e43e0*/  STL.64 [R1+0x1060], R34 ;  /* 0x0010602201007387 */ /* 0x0003e80000100a00 */
[----:B------:R-:W4:Y:S04]  /*1e43f0*/  LDL.LU R52, [R1+0x537c] ;  /* 0x00537c0001347983 */ /* 0x000f280000300800 */
[----:B------:R0:W-:Y:S04]  /*1e4400*/  STL [R1+0x2bc], R33 ;  /* 0x0002bc2101007387 */ /* 0x0001e80000100800 */
[----:B-1----:R-:W4:Y:S04]  /*1e4410*/  LDL.LU R35, [R1+0x23b8] ;  /* 0x0023b80001237983 */ /* 0x002f280000300800 */
[----:B------:R4:W-:Y:S04]  /*1e4420*/  STL [R1+0x2b8], R2 ;  /* 0x0002b80201007387 */ /* 0x0009e80000100800 */
[----:B0-----:R-:W4:Y:S01]  /*1e4430*/  LDL.LU R33, [R1+0x2768] ;  /* 0x0027680001217983 */ /* 0x001f220000300800 */
[----:B------:R-:W-:-:S02]  /*1e4440*/  PRMT R45, R58, 0x3340, R0 ;  /* 0x000033403a2d7816 */ /* 0x000fc40000000000 */
[----:B------:R-:W-:Y:S01]  /*1e4450*/  IADD3 R48, P1, PT, R3, R24, RZ ;  /* 0x0000001803307210 */ /* 0x000fe20007f3e0ff */
[----:B------:R-:W4:Y:S01]  /*1e4460*/  LDL.LU R29, [R1+0x86d0] ;  /* 0x0086d000011d7983 */ /* 0x000f220000300800 */
[----:B--2---:R-:W-:-:S03]  /*1e4470*/  LOP3.LUT R44, R28, 0xffff, RZ, 0xc0, !PT ;  /* 0x0000ffff1c2c7812 */ /* 0x004fc600078ec0ff */
[----:B------:R-:W2:Y:S01]  /*1e4480*/  LDL.LU R28, [R1+0x86cc] ;  /* 0x0086cc00011c7983 */ /* 0x000ea20000300800 */
[----:B---3--:R-:W-:-:S04]  /*1e4490*/  LOP3.LUT R36, R36, 0xffff, RZ, 0xc0, !PT ;  /* 0x0000ffff24247812 */ /* 0x008fc800078ec0ff */
[----:B------:R-:W-:Y:S02]  /*1e44a0*/  PRMT R38, R36, 0x3340, R44 ;  /* 0x0000334024267816 */ /* 0x000fe4000000002c */
[----:B----4-:R-:W-:Y:S02]  /*1e44b0*/  LOP3.LUT R2, R49, 0xffff, RZ, 0xc0, !PT ;  /* 0x0000ffff31027812 */ /* 0x010fe400078ec0ff */
[----:B------:R-:W-:Y:S02]  /*1e44c0*/  LOP3.LUT R37, R56, 0xffff, RZ, 0xc0, !PT ;  /* 0x0000ffff38257812 */ /* 0x000fe400078ec0ff */
[----:B------:R-:W-:Y:S02]  /*1e44d0*/  LOP3.LUT R34, R46, 0xffff, RZ, 0xc0, !PT ;  /* 0x0000ffff2e227812 */ /* 0x000fe400078ec0ff */
[----:B------:R-:W-:Y:S02]  /*1e44e0*/  PRMT R46, R38, 0x5410, R45 ;  /* 0x00005410262e7816 */ /* 0x000fe4000000002d */
[----:B------:R-:W-:-:S02]  /*1e44f0*/  PRMT R45, R37, 0x3340, R0 ;  /* 0x00003340252d7816 */ /* 0x000fc40000000000 */
[----:B------:R-:W-:Y:S01]  /*1e4500*/  PRMT R38, R2, 0x3340, R34 ;  /* 0x0000334002267816 */ /* 0x000fe20000000022 */
[----:B------:R-:W-:Y:S03]  /*1e4510*/  STL [R1+0x8630], R58 ;  /* 0x0086303a01007387 */ /* 0x000fe60000100800 */
[----:B------:R-:W-:Y:S01]  /*1e4520*/  PRMT R38, R38, 0x5410, R45 ;  /* 0x0000541026267816 */ /* 0x000fe2000000002d */
[----:B------:R-:W-:Y:S01]  /*1e4530*/  STL [R1+0x2238], R46 ;  /* 0x0022382e01007387 */ /* 0x000fe20000100800 */
[----:B------:R-:W-:Y:S01]  /*1e4540*/  IMAD.X R49, R6, 0x1, R23, P1 ;  /* 0x0000000106317824 */ /* 0x000fe200008e0617 */
[----:B------:R-:W-:Y:S02]  /*1e4550*/  SHF.R.U32.HI R44, RZ, 0x8, R44 ;  /* 0x00000008ff2c7819 */ /* 0x000fe4000001162c */
[----:B------:R0:W-:Y:S01]  /*1e4560*/  STL [R1+0x222c], R38 ;  /* 0x00222c2601007387 */ /* 0x0001e20000100800 */
[----:B------:R-:W-:-:S02]  /*1e4570*/  SHF.R.U32.HI R2, RZ, 0x8, R2 ;  /* 0x00000008ff027819 */ /* 0x000fc40000011602 */
[----:B------:R-:W-:Y:S01]  /*1e4580*/  SHF.R.U32.HI R34, RZ, 0x8, R34 ;  /* 0x00000008ff227819 */ /* 0x000fe20000011622 */
[----:B------:R-:W3:Y:S01]  /*1e4590*/  LDL.LU R56, [R1+0x5380] ;  /* 0x0053800001387983 */ /* 0x000ee20000300800 */
[----:B------:R-:W-:Y:S02]  /*1e45a0*/  LOP3.LUT R44, R44, 0xffff, RZ, 0xc0, !PT ;  /* 0x0000ffff2c2c7812 */ /* 0x000fe400078ec0ff */
[----:B0-----:R-:W-:Y:S01]  /*1e45b0*/  SHF.R.U32.HI R38, RZ, 0x8, R36 ;  /* 0x00000008ff267819 */ /* 0x001fe20000011624 */
[----:B------:R-:W-:Y:S01]  /*1e45c0*/  STL.64 [R1+0x10f0], R48 ;  /* 0x0010f03001007387 */ /* 0x000fe20000100a00 */
[----:B------:R-:W-:Y:S02]  /*1e45d0*/  LOP3.LUT R2, R2, 0xffff, RZ, 0xc0, !PT ;  /* 0x0000ffff02027812 */ /* 0x000fe400078ec0ff */
[----:B------:R-:W-:Y:S01]  /*1e45e0*/  LOP3.LUT R38, R38, 0xffff, RZ, 0xc0, !PT ;  /* 0x0000ffff26267812 */ /* 0x000fe200078ec0ff */
[----:B------:R-:W4:Y:S01]  /*1e45f0*/  LDL.LU R46, [R1+0x2528] ;  /* 0x00252800012e7983 */ /* 0x000f220000300800 */
[----:B------:R-:W-:-:S02]  /*1e4600*/  LOP3.LUT R34, R34, 0xffff, RZ, 0xc0, !PT ;  /* 0x0000ffff22227812 */ /* 0x000fc400078ec0ff */
[----:B------:R-:W-:Y:S01]  /*1e4610*/  PRMT R44, R38, 0x3340, R44 ;  /* 0x00003340262c7816 */ /* 0x000fe2000000002c */
[----:B------:R-:W2:Y:S01]  /*1e4620*/  LDL.LU R36, [R1+0x278c] ;  /* 0x00278c0001247983 */ /* 0x000ea20000300800 */
[----:B------:R-:W-:-:S03]  /*1e4630*/  PRMT R38, R2, 0x3340, R34 ;  /* 0x0000334002267816 */ /* 0x000fc60000000022 */
[----:B------:R-:W-:Y:S04]  /*1e4640*/  STL [R1+0x524], R44 ;  /* 0x0005242c01007387 */ /* 0x000fe80000100800 */
[----:B------:R0:W-:Y:S01]  /*1e4650*/  STL [R1+0x494], R38 ;  /* 0x0004942601007387 */ /* 0x0001e20000100800 */
[----:B------:R-:W-:Y:S02]  /*1e4660*/  LOP3.LUT R34, R52, 0xffff, RZ, 0xc0, !PT ;  /* 0x0000ffff34227812 */ /* 0x000fe400078ec0ff */
[----:B------:R-:W-:Y:S02]  /*1e4670*/  LOP3.LUT R2, R35, 0xffff, RZ, 0xc0, !PT ;  /* 0x0000ffff23027812 */ /* 0x000fe400078ec0ff */
[----:B0-----:R-:W-:Y:S02]  /*1e4680*/  LOP3.LUT R38, R33, 0xffff, RZ, 0xc0, !PT ;  /* 0x0000ffff21267812 */ /* 0x001fe400078ec0ff */
[----:B------:R-:W-:-:S02]  /*1e4690*/  PRMT R35, R2, 0x3340, R0 ;  /* 0x0000334002237816 */ /* 0x000fc40000000000 */
[----:B------:R-:W-:-:S04]  /*1e46a0*/  PRMT R33, R34, 0x3340, R38 ;  /* 0x0000334022217816 */ /* 0x000fc80000000026 */
[----:B------:R-:W-:Y:S02]  /*1e46b0*/  PRMT R44, R33, 0x5410, R35 ;  /* 0x00005410212c7816 */ /* 0x000fe40000000023 */
[----:B------:R-:W2:Y:S04]  /*1e46c0*/  LDL.LU R33, [R1+0x64c] ;  /* 0x00064c0001217983 */ /* 0x000ea80000300800 */
[----:B------:R-:W2:Y:S04]  /*1e46d0*/  LDL.LU R35, [R1+0x10e0] ;  /* 0x0010e00001237983 */ /* 0x000ea80000300800 */
[----:B------:R0:W-:Y:S01]  /*1e46e0*/  STL [R1+0x2228], R44 ;  /* 0x0022282c01007387 */ /* 0x0001e20000100800 */
[----:B------:R-:W-:-:S02]  /*1e46f0*/  SHF.R.U32.HI R34, RZ, 0x8, R34 ;  /* 0x00000008ff227819 */ /* 0x000fc40000011622 */
[----:B------:R-:W-:Y:S02]  /*1e4700*/  SHF.R.U32.HI R38, RZ, 0x8, R38 ;  /* 0x00000008ff267819 */ /* 0x000fe40000011626 */
[----:B0-----:R-:W-:-:S05]  /*1e4710*/  IADD3 R44, P1, PT, R3, R16, RZ ;  /* 0x00000010032c7210 */ /* 0x001fca0007f3e0ff */
[----:B------:R-:W-:Y:S01]  /*1e4720*/  IMAD.X R45, R6, 0x1, R15, P1 ;  /* 0x00000001062d7824 */ /* 0x000fe200008e060f */
[----:B------:R-:W-:Y:S02]  /*1e4730*/  SHF.R.U32.HI R2, RZ, 0x8, R2 ;  /* 0x00000008ff027819 */ /* 0x000fe40000011602 */
[----:B------:R-:W-:Y:S02]  /*1e4740*/  LOP3.LUT R34, R34, 0xffff, RZ, 0xc0, !PT ;  /* 0x0000ffff22227812 */ /* 0x000fe400078ec0ff */
[----:B------:R0:W-:Y:S01]  /*1e4750*/  STL.64 [R1+0x10e8], R44 ;  /* 0x0010e82c01007387 */ /* 0x0001e20000100a00 */
[----:B------:R-:W-:Y:S02]  /*1e4760*/  LOP3.LUT R38, R38, 0xffff, RZ, 0xc0, !PT ;  /* 0x0000ffff26267812 */ /* 0x000fe400078ec0ff */
[----:B------:R-:W-:Y:S02]  /*1e4770*/  LOP3.LUT R2, R2, 0xffff, RZ, 0xc0, !PT ;  /* 0x0000ffff02027812 */ /* 0x000fe400078ec0ff */
[----:B------:R-:W-:-:S02]  /*1e4780*/  PRMT R34, R34, 0x3340, R38 ;  /* 0x0000334022227816 */ /* 0x000fc40000000026 */
[----:B0-----:R-:W-:-:S03]  /*1e4790*/  IADD3 R44, P1, PT, R3, R14, RZ ;  /* 0x0000000e032c7210 */ /* 0x001fc60007f3e0ff */
[----:B------:R4:W-:Y:S02]  /*1e47a0*/  STL [R1+0x48c], R34 ;  /* 0x00048c2201007387 */ /* 0x0009e40000100800 */
[----:B------:R-:W-:Y:S01]  /*1e47b0*/  IMAD.X R45, R6, 0x1, R13, P1 ;  /* 0x00000001062d7824 */ /* 0x000fe200008e060d */
[----:B------:R-:W-:-:S04]  /*1e47c0*/  PRMT R6, R2, 0x3340, R0 ;  /* 0x0000334002067816 */ /* 0x000fc80000000000 */
[----:B------:R-:W-:Y:S04]  /*1e47d0*/  STL.64 [R1+0x1100], R44 ;  /* 0x0011002c01007387 */ /* 0x000fe80000100a00 */
[----:B------:R2:W-:Y:S01]  /*1e47e0*/  STL [R1+0x2b4], R6 ;  /* 0x0002b40601007387 */ /* 0x0005e20000100800 */
[----:B------:R-:W-:-:S04]  /*1e47f0*/  SHF.R.U32.HI R37, RZ, 0x8, R37 ;  /* 0x00000008ff257819 */ /* 0x000fc80000011625 */
[----:B------:R-:W-:-:S04]  /*1e4800*/  LOP3.LUT R37, R37, 0xffff, RZ, 0xc0, !PT ;  /* 0x0000ffff25257812 */ /* 0x000fc800078ec0ff */
[----:B------:R-:W-:Y:S02]  /*1e4810*/  PRMT R37, R37, 0x3340, R0 ;  /* 0x0000334025257816 */ /* 0x000fe40000000000 */
[----:B---3--:R-:W-:Y:S02]  /*1e4820*/  LOP3.LUT R2, R56, 0xffff, RZ, 0xc0, !PT ;  /* 0x0000ffff38027812 */ /* 0x008fe400078ec0ff */
[----:B----4-:R-:W-:Y:S02]  /*1e4830*/  LOP3.LUT R34, R46, 0xffff, RZ, 0xc0, !PT ;  /* 0x0000ffff2e227812 */ /* 0x010fe400078ec0ff */
[----:B------:R-:W3:Y:S01]  /*1e4840*/  LDL.LU R46, [R1+0x207c] ;  /* 0x00207c00012e7983 */ /* 0x000ee20000300800 */
[----:B--2---:R-:W-:-:S04]  /*1e4850*/  LOP3.LUT R6, R36, 0xffff, RZ, 0xc0, !PT ;  /* 0x0000ffff24067812 */ /* 0x004fc800078ec0ff */
        /* <DEDUP_REMOVED lines=8> */
[----:B------:R-:W2:Y:S04]  /*1e48e0*/  LDL.LU R36, [R1+0x760] ;  /* 0x0007600001247983 */ /* 0x000ea80000300800 */
[----:B------:R-:W-:Y:S04]  /*1e48f0*/  STL [R1+0x221c], R38 ;  /* 0x00221c2601007387 */ /* 0x000fe80000100800 */
[----:B------:R-:W-:Y:S04]  /*1e4900*/  STL [R1+0x2b0], R37 ;  /* 0x0002b02501007387 */ /* 0x000fe80000100800 */
[----:B------:R0:W-:Y:S01]  /*1e4910*/  STL [R1+0x488], R6 ;  /* 0x0004880601007387 */ /* 0x0001e20000100800 */
[----:B------:R-:W-:-:S02]  /*1e4920*/  SHF.R.U32.HI R34, RZ, 0x8, R34 ;  /* 0x00000008ff227819 */ /* 0x000fc40000011622 */
[----:B0-----:R-:W-:Y:S01]  /*1e4930*/  LOP3.LUT R6, R28, 0xffff, RZ, 0xc0, !PT ;  /* 0x0000ffff1c067812 */ /* 0x001fe200078ec0ff */
[----:B------:R-:W-:Y:S01]  /*1e4940*/  VIADD R28, R3, UR6 ;  /* 0x00000006031c7c36 */ /* 0x000fe20008000000 */
[----:B------:R-:W-:Y:S01]  /*1e4950*/  LOP3.LUT R33, R33, 0xffff, RZ, 0xc0, !PT ;  /* 0x0000ffff21217812 */ /* 0x000fe200078ec0ff */
[----:B------:R-:W0:Y:S01]  /*1e4960*/  LDCU UR6, c[0x0][0x3b8] ;  /* 0x00007700ff0677ac */ /* 0x000e220008000800 */
[----:B------:R-:W-:Y:S02]  /*1e4970*/  LOP3.LUT R2, R35, 0xffff, RZ, 0xc0, !PT ;  /* 0x0000ffff23027812 */ /* 0x000fe400078ec0ff */
[----:B------:R-:W-:Y:S01]  /*1e4980*/  PRMT R37, R33, 0x3340, R0 ;  /* 0x0000334021257816 */ /* 0x000fe20000000000 */
[----:B------:R-:W4:Y:S01]  /*1e4990*/  LDL.LU R35, [R1+0x7fc] ;  /* 0x0007fc0001237983 */ /* 0x000f220000300800 */
[----:B------:R-:W-:Y:S02]  /*1e49a0*/  PRMT R3, R2, 0x3340, R6 ;  /* 0x0000334002037816 */ /* 0x000fe40000000006 */
[----:B------:R-:W-:-:S02]  /*1e49b0*/  SHF.R.U32.HI R2, RZ, 0x8, R2 ;  /* 0x00000008ff027819 */ /* 0x000fc40000011602 */
[----:B------:R-:W-:Y:S02]  /*1e49c0*/  PRMT R37, R3, 0x5410, R37 ;  /* 0x0000541003257816 */ /* 0x000fe40000000025 */
[----:B------:R-:W-:Y:S02]  /*1e49d0*/  SHF.R.U32.HI R6, RZ, 0x8, R6 ;  /* 0x00000008ff067819 */ /* 0x000fe40000011606 */
[----:B------:R-:W-:Y:S02]  /*1e49e0*/  SHF.R.S32.HI R3, RZ, 0x1f, R28 ;  /* 0x0000001fff037819 */ /* 0x000fe4000001141c */
[----:B------:R-:W-:Y:S02]  /*1e49f0*/  IADD3 R44, P1, PT, R28, R20, RZ ;  /* 0x000000141c2c7210 */ /* 0x000fe40007f3e0ff */
[----:B------:R-:W-:Y:S02]  /*1e4a00*/  LOP3.LUT R34, R34, 0xffff, RZ, 0xc0, !PT ;  /* 0x0000ffff22227812 */ /* 0x000fe400078ec0ff */
[----:B------:R-:W-:-:S02]  /*1e4a10*/  LOP3.LUT R2, R2, 0xffff, RZ, 0xc0, !PT ;  /* 0x0000ffff02027812 */ /* 0x000fc400078ec0ff */
[----:B------:R-:W-:Y:S01]  /*1e4a20*/  LOP3.LUT R6, R6, 0xffff, RZ, 0xc0, !PT ;  /* 0x0000ffff06067812 */ /* 0x000fe200078ec0ff */
[----:B------:R1:W-:Y:S01]  /*1e4a30*/  STL [R1+0x2218], R37 ;  /* 0x0022182501007387 */ /* 0x0003e20000100800 */
[----:B------:R-:W-:-:S05]  /*1e4a40*/  IMAD.X R45, R3, 0x1, R19, P1 ;  /* 0x00000001032d7824 */ /* 0x000fca00008e0613 */
[----:B------:R-:W-:Y:S01]  /*1e4a50*/  STL.64 [R1+0x10e0], R44 ;  /* 0x0010e02c01007387 */ /* 0x000fe20000100a00 */
[----:B-1----:R-:W-:Y:S02]  /*1e4a60*/  PRMT R37, R34, 0x3340, R0 ;  /* 0x0000334022257816 */ /* 0x002fe40000000000 */
[----:B------:R-:W-:Y:S02]  /*1e4a70*/  PRMT R34, R2, 0x3340, R6 ;  /* 0x0000334002227816 */ /* 0x000fe40000000006 */
[----:B------:R-:W-:Y:S01]  /*1e4a80*/  LOP3.LUT R2, R29, 0xffff, RZ, 0xc0, !PT ;  /* 0x0000ffff1d027812 */ /* 0x000fe200078ec0ff */
[----:B------:R1:W-:Y:S04]  /*1e4a90*/  STL [R1+0x2ac], R37 ;  /* 0x0002ac2501007387 */ /* 0x0003e80000100800 */
[----:B------:R2:W-:Y:S04]  /*1e4aa0*/  STL [R1+0x484], R34 ;  /* 0x0004842201007387 */ /* 0x0005e80000100800 */
[----:B------:R-:W4:Y:S01]  /*1e4ab0*/  LDL.LU R29, [R1+0x86c8] ;  /* 0x0086c800011d7983 */ /* 0x000f220000300800 */
[----:B-1----:R-:W-:-:S02]  /*1e4ac0*/  PRMT R37, R2, 0x3340, R0 ;  /* 0x0000334002257816 */ /* 0x002fc40000000000 */
[----:B------:R-:W-:-:S04]  /*1e4ad0*/  SHF.R.U32.HI R2, RZ, 0x8, R2 ;  /* 0x00000008ff027819 */ /* 0x000fc80000011602 */
[----:B------:R-:W-:Y:S02]  /*1e4ae0*/  LOP3.LUT R2, R2, 0xffff, RZ, 0xc0, !PT ;  /* 0x0000ffff02027812 */ /* 0x000fe400078ec0ff */
[----:B---3--:R-:W-:Y:S02]  /*1e4af0*/  LOP3.LUT R6, R46, 0xffff, RZ, 0xc0, !PT ;  /* 0x0000ffff2e067812 */ /* 0x008fe400078ec0ff */
[----:B--2---:R-:W-:-:S04]  /*1e4b00*/  LOP3.LUT R34, R36, 0xffff, RZ, 0xc0, !PT ;  /* 0x0000ffff24227812 */ /* 0x004fc800078ec0ff */
[----:B------:R-:W-:Y:S02]  /*1e4b10*/  PRMT R36, R6, 0x3340, R34 ;  /* 0x0000334006247816 */ /* 0x000fe40000000022 */
[----:B------:R-:W-:Y:S02]  /*1e4b20*/  SHF.R.U32.HI R6, RZ, 0x8, R6 ;  /* 0x00000008ff067819 */ /* 0x000fe40000011606 */
[----:B------:R-:W-:Y:S02]  /*1e4b30*/  PRMT R38, R36, 0x5410, R37 ;  /* 0x0000541024267816 */ /* 0x000fe40000000025 */
[----:B------:R-:W-:Y:S02]  /*1e4b40*/  SHF.R.U32.HI R34, RZ, 0x8, R34 ;  /* 0x00000008ff227819 */ /* 0x000fe40000011622 */
[----:B------:R-:W-:Y:S02]  /*1e4b50*/  IADD3 R36, P1, PT, R28, R10, RZ ;  /* 0x0000000a1c247210 */ /* 0x000fe40007f3e0ff */
[----:B------:R-:W-:-:S02]  /*1e4b60*/  LOP3.LUT R6, R6, 0xffff, RZ, 0xc0, !PT ;  /* 0x0000ffff06067812 */ /* 0x000fc400078ec0ff */
[----:B------:R-:W-:Y:S01]  /*1e4b70*/  LOP3.LUT R34, R34, 0xffff, RZ, 0xc0, !PT ;  /* 0x0000ffff22227812 */ /* 0x000fe200078ec0ff */
[----:B------:R-:W-:Y:S01]  /*1e4b80*/  IMAD.X R37, R3, 0x1, R9, P1 ;  /* 0x0000000103257824 */ /* 0x000fe200008e0609 */
[----:B------:R-:W-:Y:S02]  /*1e4b90*/  STL [R1+0x220c], R38 ;  /* 0x00220c2601007387 */ /* 0x000fe40000100800 */
[----:B------:R-:W-:Y:S02]  /*1e4ba0*/  PRMT R34, R6, 0x3340, R34 ;  /* 0x0000334006227816 */ /* 0x000fe40000000022 */
[----:B------:R-:W-:Y:S01]  /*1e4bb0*/  PRMT R6, R2, 0x3340, R0 ;  /* 0x0000334002067816 */ /* 0x000fe20000000000 */
[----:B------:R-:W2:Y:S04]  /*1e4bc0*/  LDL.LU R49, [R1+0xe80] ;  /* 0x000e800001317983 */ /* 0x000ea80000300800 */
[----:B------:R-:W-:Y:S04]  /*1e4bd0*/  STL.64 [R1+0x10f8], R36 ;  /* 0x0010f82401007387 */ /* 0x000fe80000100a00 */
[----:B------:R-:W3:Y:S04]  /*1e4be0*/  LDL.LU R52, [R1+0x6f4] ;  /* 0x0006f40001347983 */ /* 0x000ee80000300800 */
[----:B------:R1:W-:Y:S01]  /*1e4bf0*/  STL [R1+0x480], R34 ;  /* 0x0004802201007387 */ /* 0x0003e20000100800 */
[----:B----4-:R-:W-:-:S03]  /*1e4c00*/  LOP3.LUT R2, R35, 0xffff, RZ, 0xc0, !PT ;  /* 0x0000ffff23027812 */ /* 0x010fc600078ec0ff */
[----:B------:R4:W-:Y:S01]  /*1e4c10*/  STL [R1+0x2a8], R6 ;  /* 0x0002a80601007387 */ /* 0x0009e20000100800 */
[----:B-1----:R-:W-:Y:S02]  /*1e4c20*/  LOP3.LUT R34, R4, 0xffff, RZ, 0xc0, !PT ;  /* 0x0000ffff04227812 */ /* 0x002fe400078ec0ff */
[----:B------:R-:W-:Y:S01]  /*1e4c30*/  IADD3 R36, P1, PT, R28, R18, RZ ;  /* 0x000000121c247210 */ /* 0x000fe20007f3e0ff */
[----:B------:R-:W3:Y:S01]  /*1e4c40*/  LDL.LU R4, [R1+0x86c4] ;  /* 0x0086c40001047983 */ /* 0x000ee20000300800 */
[----:B------:R-:W-:-:S03]  /*1e4c50*/  PRMT R35, R34, 0x3340, R0 ;  /* 0x0000334022237816 */ /* 0x000fc60000000000 */
[----:B------:R-:W-:Y:S01]  /*1e4c60*/  IMAD.X R37, R3, 0x1, R17, P1 ;  /* 0x0000000103257824 */ /* 0x000fe200008e0611 */
[----:B----4-:R-:W-:-:S04]  /*1e4c70*/  LOP3.LUT R6, R29, 0xffff, RZ, 0xc0, !PT ;  /* 0x0000ffff1d067812 */ /* 0x010fc800078ec0ff */
[----:B------:R-:W-:-:S04]  /*1e4c80*/  PRMT R29, R2, 0x3340, R6 ;  /* 0x00003340021d7816 */ /* 0x000fc80000000006 */
[----:B------:R-:W-:-:S05]  /*1e4c90*/  PRMT R29, R29, 0x5410, R35 ;  /* 0x000054101d1d7816 */ /* 0x000fca0000000023 */
[----:B------:R1:W-:Y:S04]  /*1e4ca0*/  STL [R1+0x2208], R29 ;  /* 0x0022081d01007387 */ /* 0x0003e80000100800 */
[----:B------:R-:W4:Y:S04]  /*1e4cb0*/  LDL.LU R56, [R1+0x53ac] ;  /* 0x0053ac0001387983 */ /* 0x000f280000300800 */
[----:B------:R-:W4:Y:S04]  /*1e4cc0*/  LDL.LU R46, [R1+0x25b8] ;  /* 0x0025b800012e7983 */ /* 0x000f280000300800 */
[----:B------:R-:W4:Y:S04]  /*1e4cd0*/  LDL.LU R35, [R1+0x538c] ;  /* 0x00538c0001237983 */ /* 0x000f280000300800 */
[----:B------:R0:W-:Y:S04]  /*1e4ce0*/  STL.64 [R1+0xf10], R36 ;  /* 0x000f102401007387 */ /* 0x0001e80000100a00 */
[----:B-1----:R-:W4:Y:S04]  /*1e4cf0*/  LDL.LU R29, [R1+0x53b0] ;  /* 0x0053b000011d7983 */ /* 0x002f280000300800 */
[----:B0-----:R-:W4:Y:S01]  /*1e4d00*/  LDL.LU R36, [R1+0x25bc] ;  /* 0x0025bc0001247983 */ /* 0x001f220000300800 */
[----:B------:R-:W-:-:S03]  /*1e4d10*/  SHF.R.U32.HI R37, RZ, 0x8, R33 ;  /* 0x00000008ff257819 */ /* 0x000fc60000011621 */
[----:B------:R-:W4:Y:S01]  /*1e4d20*/  LDL.LU R33, [R1+0x5390] ;  /* 0x0053900001217983 */ /* 0x000f220000300800 */
[----:B------:R-:W-:Y:S02]  /*1e4d30*/  SHF.R.U32.HI R2, RZ, 0x8, R2 ;  /* 0x00000008ff027819 */ /* 0x000fe40000011602 */
[----:B------:R-:W-:Y:S02]  /*1e4d40*/  SHF.R.U32.HI R6, RZ, 0x8, R6 ;  /* 0x00000008ff067819 */ /* 0x000fe40000011606 */
[----:B------:R-:W-:Y:S02]  /*1e4d50*/  LOP3.LUT R37, R37, 0xffff, RZ, 0xc0, !PT ;  /* 0x0000ffff25257812 */ /* 0x000fe400078ec0ff */
[----:B------:R-:W-:Y:S02]  /*1e4d60*/  LOP3.LUT R2, R2, 0xffff, RZ, 0xc0, !PT ;  /* 0x0000ffff02027812 */ /* 0x000fe400078ec0ff */
[----:B------:R-:W-:Y:S02]  /*1e4d70*/  LOP3.LUT R6, R6, 0xffff, RZ, 0xc0, !PT ;  /* 0x0000ffff06067812 */ /* 0x000fe400078ec0ff */
[----:B------:R-:W-:-:S02]  /*1e4d80*/  PRMT R37, R37, 0x3340, R0 ;  /* 0x0000334025257816 */ /* 0x000fc40000000000 */
[----:B------:R-:W-:-:S03]  /*1e4d90*/  PRMT R6, R2, 0x3340, R6 ;  /* 0x0000334002067816 */ /* 0x000fc60000000006 */
[----:B------:R-:W-:Y:S01]  /*1e4da0*/  STL [R1+0x2a4], R37 ;  /* 0x0002a42501007387 */ /* 0x000fe20000100800 */
[----:B------:R-:W-:-:S03]  /*1e4db0*/  LOP3.LUT R45, R27, 0xffff, RZ, 0xc0, !PT ;  /* 0x0000ffff1b2d7812 */ /* 0x000fc600078ec0ff */
[----:B------:R-:W-:Y:S01]  /*1e4dc0*/  STL [R1+0x47c], R6 ;  /* 0x00047c0601007387 */ /* 0x000fe20000100800 */
[----:B------:R-:W-:Y:S02]  /*1e4dd0*/  PRMT R38, R45, 0x3340, R0 ;  /* 0x000033402d267816 */ /* 0x000fe40000000000 */
[----:B------:R-:W-:Y:S01]  /*1e4de0*/  SHF.R.U32.HI R34, RZ, 0x8, R34 ;  /* 0x00000008ff227819 */ /* 0x000fe20000011622 */
[----:B------:R-:W4:Y:S01]  /*1e4df0*/  LDL.LU R27, [R1+0x86c0] ;  /* 0x0086c000011b7983 */ /* 0x000f220000300800 */
[----:B------:R-:W-:Y:S02]  /*1e4e00*/  IADD3 R44, P1, PT, R28, R12, RZ ;  /* 0x0000000c1c2c7210 */ /* 0x000fe40007f3e0ff */
[----:B------:R-:W-:Y:S01]  /*1e4e10*/  LOP3.LUT R34, R34, 0xffff, RZ, 0xc0, !PT ;  /* 0x0000ffff22227812 */ /* 0x000fe200078ec0ff */
[----:B------:R0:W-:Y:S02]  /*1e4e20*/  STL [R1+0x8634], R45 ;  /* 0x0086342d01007387 */ /* 0x0001e40000100800 */
[----:B0-----:R-:W-:Y:S01]  /*1e4e30*/  IMAD.X R45, R3, 0x1, R11, P1 ;  /* 0x00000001032d7824 */ /* 0x001fe200008e060b */
[----:B--2---:R-:W-:-:S02]  /*1e4e40*/  LOP3.LUT R2, R49, 0xffff, RZ, 0xc0, !PT ;  /* 0x0000ffff31027812 */ /* 0x004fc400078ec0ff */
[----:B---3--:R-:W-:-:S04]  /*1e4e50*/  LOP3.LUT R6, R52, 0xffff, RZ, 0xc0, !PT ;  /* 0x0000ffff34067812 */ /* 0x008fc800078ec0ff */
[----:B------:R-:W-:Y:S02]  /*1e4e60*/  PRMT R37, R2, 0x3340, R6 ;  /* 0x0000334002257816 */ /* 0x000fe40000000006 */
[----:B------:R-:W-:Y:S02]  /*1e4e70*/  SHF.R.U32.HI R2, RZ, 0x8, R2 ;  /* 0x00000008ff027819 */ /* 0x000fe40000011602 */
[----:B------:R-:W-:Y:S02]  /*1e4e80*/  SHF.R.U32.HI R6, RZ, 0x8, R6 ;  /* 0x00000008ff067819 */ /* 0x000fe40000011606 */
[----:B------:R-:W-:Y:S02]  /*1e4e90*/  PRMT R37, R37, 0x5410, R38 ;  /* 0x0000541025257816 */ /* 0x000fe40000000026 */
[----:B------:R-:W-:Y:S02]  /*1e4ea0*/  LOP3.LUT R2, R2, 0xffff, RZ, 0xc0, !PT ;  /* 0x0000ffff02027812 */ /* 0x000fe400078ec0ff */
[----:B------:R-:W-:Y:S01]  /*1e4eb0*/  LOP3.LUT R6, R6, 0xffff, RZ, 0xc0, !PT ;  /* 0x0000ffff06067812 */ /* 0x000fe200078ec0ff */
[----:B------:R0:W-:Y:S03]  /*1e4ec0*/  STL [R1+0x21fc], R37 ;  /* 0x0021fc2501007387 */ /* 0x0001e60000100800 */
[----:B------:R-:W-:Y:S01]  /*1e4ed0*/  PRMT R6, R2, 0x3340, R6 ;  /* 0x0000334002067816 */ /* 0x000fe20000000006 */
[----:B------:R-:W-:Y:S01]  /*1e4ee0*/  STL.64 [R1+0xee8], R44 ;  /* 0x000ee82c01007387 */ /* 0x000fe20000100a00 */
[----:B0-----:R-:W-:-:S05]  /*1e4ef0*/  PRMT R37, R34, 0x3340, R0 ;  /* 0x0000334022257816 */ /* 0x001fca0000000000 */
[----:B------:R0:W-:Y:S04]  /*1e4f00*/  STL [R1+0x2a0], R37 ;  /* 0x0002a02501007387 */ /* 0x0001e80000100800 */
[----:B------:R1:W-:Y:S04]  /*1e4f10*/  STL [R1+0x51c], R6 ;  /* 0x00051c0601007387 */ /* 0x0003e80000100800 */
[----:B------:R-:W2:Y:S01]  /*1e4f20*/  LDL.LU R38, [R1+0x53d4] ;  /* 0x0053d40001267983 */ /* 0x000ea20000300800 */
[----:B----4-:R-:W-:Y:S02]  /*1e4f30*/  LOP3.LUT R34, R56, 0xffff, RZ, 0xc0, !PT ;  /* 0x0000ffff38227812 */ /* 0x010fe400078ec0ff */
[----:B------:R-:W-:-:S02]  /*1e4f40*/  LOP3.LUT R2, R46, 0xffff, RZ, 0xc0, !PT ;  /* 0x0000ffff2e027812 */ /* 0x000fc400078ec0ff */
[----:B------:R-:W3:Y:S01]  /*1e4f50*/  LDL.LU R46, [R1+0x2138] ;  /* 0x00213800012e7983 */ /* 0x000ee20000300800 */
[----:B------:R-:W-:Y:S02]  /*1e4f60*/  LOP3.LUT R35, R35, 0xffff, RZ, 0xc0, !PT ;  /* 0x0000ffff23237812 */ /* 0x000fe400078ec0ff */
[----:B0-----:R-:W-:Y:S02]  /*1e4f70*/  PRMT R37, R2, 0x3340, R0 ;  /* 0x0000334002257816 */ /* 0x001fe40000000000 */
[----:B-1----:R-:W-:Y:S02]  /*1e4f80*/  LOP3.LUT R6, R36, 0xffff, RZ, 0xc0, !PT ;  /* 0x0000ffff24067812 */ /* 0x002fe400078ec0ff */
[----:B------:R-:W-:-:S04]  /*1e4f90*/  PRMT R36, R34, 0x3340, R35 ;  /* 0x0000334022247816 */ /* 0x000fc80000000023 */
[----:B------:R-:W-:Y:S02]  /*1e4fa0*/  PRMT R36, R36, 0x5410, R37 ;  /* 0x0000541024247816 */ /* 0x000fe40000000025 */
[----:B------:R-:W-:Y:S02]  /*1e4fb0*/  LOP3.LUT R29, R29, 0xffff, RZ, 0xc0, !PT ;  /* 0x0000ffff1d1d7812 */ /* 0x000fe400078ec0ff */
[----:B------:R-:W-:Y:S01]  /*1e4fc0*/  LOP3.LUT R33, R33, 0xffff, RZ, 0xc0, !PT ;  /* 0x0000ffff21217812 */ /* 0x000fe200078ec0ff */
[----:B------:R0:W-:Y:S01]  /*1e4fd0*/  STL [R1+0x21f8], R36 ;  /* 0x0021f82401007387 */ /* 0x0001e20000100800 */
[----:B------:R-:W-:Y:S02]  /*1e4fe0*/  PRMT R44, R6, 0x3340, R0 ;  /* 0x00003340062c7816 */ /* 0x000fe40000000000 */
[----:B------:R-:W-:Y:S01]  /*1e4ff0*/  PRMT R37, R29, 0x3340, R33 ;  /* 0x000033401d257816 */ /* 0x000fe20000000021 */
[----:B0-----:R-:W4:Y:S01]  /*1e5000*/  LDL.LU R36, [R1+0x2758] ;  /* 0x0027580001247983 */ /* 0x001f220000300800 */
[----:B------:R-:W-:-:S02]  /*1e5010*/  SHF.R.U32.HI R29, RZ, 0x8, R29 ;  /* 0x00000008ff1d7819 */ /* 0x000fc4000001161d */
[----:B------:R-:W-:Y:S02]  /*1e5020*/  SHF.R.U32.HI R33, RZ, 0x8, R33 ;  /* 0x00000008ff217819 */ /* 0x000fe40000011621 */
[----:B------:R-:W-:Y:S02]  /*1e5030*/  PRMT R37, R37, 0x5410, R44 ;  /* 0x0000541025257816 */ /* 0x000fe4000000002c */
[----:B------:R-:W-:Y:S02]  /*1e5040*/  SHF.R.U32.HI R34, RZ, 0x8, R34 ;  /* 0x00000008ff227819 */ /* 0x000fe40000011622 */
[----:B------:R-:W-:Y:S02]  /*1e5050*/  SHF.R.U32.HI R35, RZ, 0x8, R35 ;  /* 0x00000008ff237819 */ /* 0x000fe40000011623 */
[----:B------:R-:W-:Y:S02]  /*1e5060*/  IADD3 R44, P1, PT, R28, R22, RZ ;  /* 0x000000161c2c7210 */ /* 0x000fe40007f3e0ff */
[----:B------:R-:W-:-:S02]  /*1e5070*/  LOP3.LUT R29, R29, 0xffff, RZ, 0xc0, !PT ;  /* 0x0000ffff1d1d7812 */ /* 0x000fc400078ec0ff */
[----:B------:R-:W-:Y:S02]  /*1e5080*/  LOP3.LUT R33, R33, 0xffff, RZ, 0xc0, !PT ;  /* 0x0000ffff21217812 */ /* 0x000fe400078ec0ff */
[----:B------:R-:W-:Y:S02]  /*1e5090*/  LOP3.LUT R34, R34, 0xffff, RZ, 0xc0, !PT ;  /* 0x0000ffff22227812 */ /* 0x000fe400078ec0ff */
[----:B------:R-:W-:Y:S01]  /*1e50a0*/  LOP3.LUT R35, R35, 0xffff, RZ, 0xc0, !PT ;  /* 0x0000ffff23237812 */ /* 0x000fe200078ec0ff */
[----:B------:R-:W-:Y:S01]  /*1e50b0*/  IMAD.X R45, R3, 0x1, R21, P1 ;  /* 0x00000001032d7824 */ /* 0x000fe200008e0615 */
[----:B------:R-:W-:Y:S02]  /*1e50c0*/  PRMT R29, R29, 0x3340, R33 ;  /* 0x000033401d1d7816 */ /* 0x000fe40000000021 */
[----:B------:R-:W-:Y:S01]  /*1e50d0*/  PRMT R34, R34, 0x3340, R35 ;  /* 0x0000334022227816 */ /* 0x000fe20000000023 */
[----:B------:R-:W-:Y:S04]  /*1e50e0*/  STL [R1+0x21ec], R37 ;  /* 0x0021ec2501007387 */ /* 0x000fe80000100800 */
[----:B------:R-:W-:Y:S04]  /*1e50f0*/  STL.64 [R1+0xee0], R44 ;  /* 0x000ee02c01007387 */ /* 0x000fe80000100a00 */
[----:B------:R-:W-:Y:S04]  /*1e5100*/  STL [R1+0x8550], R29 ;  /* 0x0085501d01007387 */ /* 0x000fe80000100800 */
[----:B------:R0:W-:Y:S04]  /*1e5110*/  STL [R1+0x474], R34 ;  /* 0x0004742201007387 */ /* 0x0001e80000100800 */
[----:B------:R-:W4:Y:S04]  /*1e5120*/  LDL.LU R50, [R1+0x53dc] ;  /* 0x0053dc0001327983 */ /* 0x000f280000300800 */
[----:B------:R-:W4:Y:S01]  /*1e5130*/  LDL.LU R49, [R1+0x213c] ;  /* 0x00213c0001317983 */ /* 0x000f220000300800 */
[----:B0-----:R-:W-:-:S05]  /*1e5140*/  IADD3 R34, P1, PT, R28, R24, RZ ;  /* 0x000000181c227210 */ /* 0x001fca0007f3e0ff */
[----:B------:R-:W-:-:S05]  /*1e5150*/  IMAD.X R35, R3, 0x1, R23, P1 ;  /* 0x0000000103237824 */ /* 0x000fca00008e0617 */
[----:B------:R0:W-:Y:S04]  /*1e5160*/  STL.64 [R1+0xe88], R34 ;  /* 0x000e882201007387 */ /* 0x0001e80000100a00 */
[----:B------:R-:W4:Y:S04]  /*1e5170*/  LDL.LU R52, [R1+0x277c] ;  /* 0x00277c0001347983 */ /* 0x000f280000300800 */
[----:B0-----:R-:W4:Y:S04]  /*1e5180*/  LDL.LU R35, [R1+0x20b8] ;  /* 0x0020b80001237983 */ /* 0x001f280000300800 */
[----:B------:R-:W4:Y:S04]  /*1e5190*/  LDL.LU R33, [R1+0x6b0] ;  /* 0x0006b00001217983 */ /* 0x000f280000300800 */
[----:B------:R-:W4:Y:S01]  /*1e51a0*/  LDL.LU R56, [R1+0x7d4] ;  /* 0x0007d40001387983 */ /* 0x000f220000300800 */
[----:B------:R-:W-:-:S02]  /*1e51b0*/  SHF.R.U32.HI R6, RZ, 0x8, R6 ;  /* 0x00000008ff067819 */ /* 0x000fc40000011606 */
[----:B------:R-:W-:Y:S02]  /*1e51c0*/  SHF.R.U32.HI R2, RZ, 0x8, R2 ;  /* 0x00000008ff027819 */ /* 0x000fe40000011602 */
[----:B------:R-:W-:Y:S02]  /*1e51d0*/  LOP3.LUT R6, R6, 0xffff, RZ, 0xc0, !PT ;  /* 0x0000ffff06067812 */ /* 0x000fe400078ec0ff */
[----:B------:R-:W-:Y:S02]  /*1e51e0*/  LOP3.LUT R2, R2, 0xffff, RZ, 0xc0, !PT ;  /* 0x0000ffff02027812 */ /* 0x000fe400078ec0ff */
[--C-:B------:R-:W-:Y:S02]  /*1e51f0*/  PRMT R34, R6, 0x3340, R0.reuse ;  /* 0x0000334006227816 */ /* 0x100fe40000000000 */
[----:B------:R-:W-:-:S03]  /*1e5200*/  PRMT R29, R2, 0x3340, R0 ;  /* 0x00003340021d7816 */ /* 0x000fc60000000000 */
[----:B------:R-:W-:Y:S04]  /*1e5210*/  STL [R1+0x29c], R34 ;  /* 0x00029c2201007387 */ /* 0x000fe80000100800 */
[----:B------:R4:W-:Y:S01]  /*1e5220*/  STL [R1+0x298], R29 ;  /* 0x0002981d01007387 */ /* 0x0009e20000100800 */
[----:B--2---:R-:W-:Y:S02]  /*1e5230*/  LOP3.LUT R6, R38, 0xffff, RZ, 0xc0, !PT ;  /* 0x0000ffff26067812 */ /* 0x004fe400078ec0ff */
[----:B---3--:R-:W-:Y:S02]  /*1e5240*/  LOP3.LUT R2, R46, 0xffff, RZ, 0xc0, !PT ;  /* 0x0000ffff2e027812 */ /* 0x008fe400078ec0ff */
[----:B----4-:R-:W-:Y:S02]  /*1e5250*/  LOP3.LUT R29, R36, 0xffff, RZ, 0xc0, !PT ;  /* 0x0000ffff241d7812 */ /* 0x010fe400078ec0ff */
[----:B------:R-:W-:-:S02]  /*1e5260*/  PRMT R36, R2, 0x3340, R0 ;  /* 0x0000334002247816 */ /* 0x000fc40000000000 */
[----:B------:R-:W-:-:S04]  /*1e5270*/  PRMT R34, R6, 0x3340, R29 ;  /* 0x0000334006227816 */ /* 0x000fc8000000001d */
[----:B------:R-:W-:Y:S02]  /*1e5280*/  PRMT R34, R34, 0x5410, R36 ;  /* 0x0000541022227816 */ /* 0x000fe40000000024 */
[----:B------:R-:W-:Y:S02]  /*1e5290*/  IADD3 R36, P1, PT, R28, R16, RZ ;  /* 0x000000101c247210 */ /* 0x000fe40007f3e0ff */
[----:B------:R-:W-:Y:S02]  /*1e52a0*/  SHF.R.U32.HI R6, RZ, 0x8, R6 ;  /* 0x00000008ff067819 */ /* 0x000fe40000011606 */
[----:B------:R-:W-:Y:S01]  /*1e52b0*/  SHF.R.U32.HI R29, RZ, 0x8, R29 ;  /* 0x00000008ff1d7819 */ /* 0x000fe2000001161d */
[----:B------:R-:W-:Y:S01]  /*1e52c0*/  IMAD.X R37, R3, 0x1, R15, P1 ;  /* 0x0000000103257824 */ /* 0x000fe200008e060f */
[----:B------:R-:W-:Y:S01]  /*1e52d0*/  STL [R1+0x21e8], R34 ;  /* 0x0021e82201007387 */ /* 0x000fe20000100800 */
[----:B------:R-:W-:Y:S02]  /*1e52e0*/  LOP3.LUT R6, R6, 0xffff, RZ, 0xc0, !PT ;  /* 0x0000ffff06067812 */ /* 0x000fe400078ec0ff */
[----:B------:R-:W-:Y:S01]  /*1e52f0*/  LOP3.LUT R29, R29, 0xffff, RZ, 0xc0, !PT ;  /* 0x0000ffff1d1d7812 */ /* 0x000fe200078ec0ff */
[----:B------:R0:W-:Y:S01]  /*1e5300*/  STL.64 [R1+0xe80], R36 ;  /* 0x000e802401007387 */ /* 0x0001e20000100a00 */
[----:B------:R-:W-:-:S02]  /*1e5310*/  SHF.R.U32.HI R2, RZ, 0x8, R2 ;  /* 0x00000008ff027819 */ /* 0x000fc40000011602 */
[----:B------:R-:W-:Y:S02]  /*1e5320*/  PRMT R6, R6, 0x3340, R29 ;  /* 0x0000334006067816 */ /* 0x000fe4000000001d */
[----:B------:R-:W-:Y:S02]  /*1e5330*/  LOP3.LUT R2, R2, 0xffff, RZ, 0xc0, !PT ;  /* 0x0000ffff02027812 */ /* 0x000fe400078ec0ff */
[----:B0-----:R-:W-:Y:S01]  /*1e5340*/  IADD3 R36, P1, PT, R28, R14, RZ ;  /* 0x0000000e1c247210 */ /* 0x001fe20007f3e0ff */
[----:B------:R0:W-:Y:S04]  /*1e5350*/  STL [R1+0x470], R6 ;  /* 0x0004700601007387 */ /* 0x0001e80000100800 */
[----:B------:R-:W-:Y:S01]  /*1e5360*/  IMAD.X R37, R3, 0x1, R13, P1 ;  /* 0x0000000103257824 */ /* 0x000fe200008e060d */
[----:B------:R-:W2:Y:S01]  /*1e5370*/  LDL.LU R46, [R1+0x20c8] ;  /* 0x0020c800012e7983 */ /* 0x000ea20000300800 */
[----:B------:R-:W-:-:S03]  /*1e5380*/  PRMT R2, R2, 0x3340, R0 ;  /* 0x0000334002027816 */ /* 0x000fc60000000000 */
[----:B------:R1:W-:Y:S01]  /*1e5390*/  STL.64 [R1+0xe48], R36 ;  /* 0x000e482401007387 */ /* 0x0003e20000100a00 */
[----:B0-----:R-:W-:Y:S02]  /*1e53a0*/  LOP3.LUT R6, R50, 0xffff, RZ, 0xc0, !PT ;  /* 0x0000ffff32067812 */ /* 0x001fe400078ec0ff */
[----:B------:R-:W-:Y:S01]  /*1e53b0*/  LOP3.LUT R53, R49, 0xffff, RZ, 0xc0, !PT ;  /* 0x0000ffff31357812 */ /* 0x000fe200078ec0ff */
[----:B-1----:R-:W3:Y:S04]  /*1e53c0*/  LDL.LU R36, [R1+0x7e4] ;  /* 0x0007e40001247983 */ /* 0x002ee80000300800 */
[----:B------:R0:W-:Y:S01]  /*1e53d0*/  STL [R1+0x294], R2 ;  /* 0x0002940201007387 */ /* 0x0001e20000100800 */
[----:B------:R-:W-:-:S04]  /*1e53e0*/  LOP3.LUT R29, R52, 0xffff, RZ, 0xc0, !PT ;  /* 0x0000ffff341d7812 */ /* 0x000fc800078ec0ff */
[----:B------:R-:W-:Y:S02]  /*1e53f0*/  PRMT R34, R6, 0x3340, R29 ;  /* 0x0000334006227816 */ /* 0x000fe4000000001d */
[----:B0-----:R-:W-:Y:S02]  /*1e5400*/  LOP3.LUT R2, R35, 0xffff, RZ, 0xc0, !PT ;  /* 0x0000ffff23027812 */ /* 0x001fe400078ec0ff */
[----:B------:R-:W-:Y:S02]  /*1e5410*/  PRMT R35, R53, 0x3340, R0 ;  /* 0x0000334035237816 */ /* 0x000fe40000000000 */
[----:B------:R-:W-:Y:S02]  /*1e5420*/  LOP3.LUT R33, R33, 0xffff, RZ, 0xc0, !PT ;  /* 0x0000ffff21217812 */ /* 0x000fe400078ec0ff */
[----:B------:R-:W-:Y:S02]  /*1e5430*/  SHF.R.U32.HI R6, RZ, 0x8, R6 ;  /* 0x00000008ff067819 */ /* 0x000fe40000011606 */
[----:B------:R-:W-:-:S02]  /*1e5440*/  LOP3.LUT R3, R56, 0xffff, RZ, 0xc0, !PT ;  /* 0x0000ffff38037812 */ /* 0x000fc400078ec0ff */
[----:B------:R-:W-:Y:S02]  /*1e5450*/  SHF.R.U32.HI R29, RZ, 0x8, R29 ;  /* 0x00000008ff1d7819 */ /* 0x000fe4000001161d */
[----:B------:R-:W-:Y:S02]  /*1e5460*/  PRMT R37, R34, 0x5410, R35 ;  /* 0x0000541022257816 */ /* 0x000fe40000000023 */
[----:B------:R-:W-:Y:S02]  /*1e5470*/  PRMT R35, R33, 0x3340, R0 ;  /* 0x0000334021237816 */ /* 0x000fe40000000000 */
[--C-:B------:R-:W-:Y:S02]  /*1e5480*/  PRMT R34, R2, 0x3340, R3.reuse ;  /* 0x0000334002227816 */ /* 0x100fe40000000003 */
[----:B------:R-:W-:Y:S02]  /*1e5490*/  SHF.R.U32.HI R2, RZ, 0x8, R2 ;  /* 0x00000008ff027819 */ /* 0x000fe40000011602 */
[----:B------:R-:W-:-:S02]  /*1e54a0*/  SHF.R.U32.HI R3, RZ, 0x8, R3 ;  /* 0x00000008ff037819 */ /* 0x000fc40000011603 */
[----:B------:R-:W-:Y:S02]  /*1e54b0*/  LOP3.LUT R6, R6, 0xffff, RZ, 0xc0, !PT ;  /* 0x0000ffff06067812 */ /* 0x000fe400078ec0ff */
[----:B------:R-:W-:Y:S02]  /*1e54c0*/  LOP3.LUT R29, R29, 0xffff, RZ, 0xc0, !PT ;  /* 0x0000ffff1d1d7812 */ /* 0x000fe400078ec0ff */
[----:B------:R-:W-:Y:S01]  /*1e54d0*/  PRMT R34, R34, 0x5410, R35 ;  /* 0x0000541022227816 */ /* 0x000fe20000000023 */
[----:B------:R-:W-:Y:S01]  /*1e54e0*/  STL [R1+0x8638], R53 ;  /* 0x0086383501007387 */ /* 0x000fe20000100800 */
[----:B------:R-:W-:Y:S02]  /*1e54f0*/  LOP3.LUT R2, R2, 0xffff, RZ, 0xc0, !PT ;  /* 0x0000ffff02027812 */ /* 0x000fe400078ec0ff */
[----:B------:R-:W-:Y:S02]  /*1e5500*/  LOP3.LUT R3, R3, 0xffff, RZ, 0xc0, !PT ;  /* 0x0000ffff03037812 */ /* 0x000fe400078ec0ff */
[----:B------:R-:W-:Y:S01]  /*1e5510*/  PRMT R6, R6, 0x3340, R29 ;  /* 0x0000334006067816 */ /* 0x000fe2000000001d */
[----:B------:R-:W-:Y:S01]  /*1e5520*/  STL [R1+0x21dc], R37 ;  /* 0x0021dc2501007387 */ /* 0x000fe20000100800 */
[----:B------:R-:W-:-:S03]  /*1e5530*/  PRMT R3, R2, 0x3340, R3 ;  /* 0x0000334002037816 */ /* 0x000fc60000000003 */
[----:B------:R-:W4:Y:S01]  /*1e5540*/  LDL.LU R35, [R1+0x2088] ;  /* 0x0020880001237983 */ /* 0x000f220000300800 */
[----:B------:R-:W-:-:S03]  /*1e5550*/  LOP3.LUT R2, R27, 0xffff, RZ, 0xc0, !PT ;  /* 0x0000ffff1b027812 */ /* 0x000fc600078ec0ff */
[----:B------:R0:W-:Y:S04]  /*1e5560*/  STL [R1+0x21d8], R34 ;  /* 0x0021d82201007387 */ /* 0x0001e80000100800 */
[----:B------:R-:W-:Y:S04]  /*1e5570*/  STL [R1+0x510], R6 ;  /* 0x0005100601007387 */ /* 0x000fe80000100800 */
[----:B------:R-:W4:Y:S04]  /*1e5580*/  LDL.LU R27, [R1+0x86bc] ;  /* 0x0086bc00011b7983 */ /* 0x000f280000300800 */
[----:B------:R2:W-:Y:S01]  /*1e5590*/  STL [R1+0x468], R3 ;  /* 0x0004680301007387 */ /* 0x0005e20000100800 */
[----:B0-----:R-:W-:Y:S01]  /*1e55a0*/  VIADD R34, R28, UR6 ;  /* 0x000000061c227c36 */ /* 0x001fe20008000000 */
[----:B------:R-:W-:Y:S01]  /*1e55b0*/  PRMT R29, R2, 0x3340, R0 ;  /* 0x00003340021d7816 */ /* 0x000fe20000000000 */
[----:B------:R-:W0:Y:S01]  /*1e55c0*/  LDCU UR6, c[0x0][0x3b8] ;  /* 0x00007700ff0677ac */ /* 0x000e220008000800 */
[----:B------:R-:W-:-:S04]  /*1e55d0*/  SHF.R.U32.HI R2, RZ, 0x8, R2 ;  /* 0x00000008ff027819 */ /* 0x000fc80000011602 */
[----:B------:R-:W-:Y:S02]  /*1e55e0*/  LOP3.LUT R2, R2, 0xffff, RZ, 0xc0, !PT ;  /* 0x0000ffff02027812 */ /* 0x000fe400078ec0ff */
[----:B--2---:R-:W-:Y:S02]  /*1e55f0*/  LOP3.LUT R3, R46, 0xffff, RZ, 0xc0, !PT ;  /* 0x0000ffff2e037812 */ /* 0x004fe400078ec0ff */
[----:B---3--:R-:W-:-:S04]  /*1e5600*/  LOP3.LUT R6, R36, 0xffff, RZ, 0xc0, !PT ;  /* 0x0000ffff24067812 */ /* 0x008fc800078ec0ff */
[--C-:B------:R-:W-:Y:S02]  /*1e5610*/  PRMT R28, R3, 0x3340, R6.reuse ;  /* 0x00003340031c7816 */ /* 0x100fe40000000006 */
[----:B------:R-:W-:Y:S02]  /*1e5620*/  SHF.R.U32.HI R3, RZ, 0x8, R3 ;  /* 0x00000008ff037819 */ /* 0x000fe40000011603 */
[----:B------:R-:W-:Y:S02]  /*1e5630*/  SHF.R.U32.HI R6, RZ, 0x8, R6 ;  /* 0x00000008ff067819 */ /* 0x000fe40000011606 */
[----:B------:R-:W-:Y:S02]  /*1e5640*/  PRMT R28, R28, 0x5410, R29 ;  /* 0x000054101c1c7816 */ /* 0x000fe4000000001d */
[----:B------:R-:W-:Y:S02]  /*1e5650*/  SHF.R.S32.HI R29, RZ, 0x1f, R34 ;  /* 0x0000001fff1d7819 */ /* 0x000fe40000011422 */
[----:B------:R-:W-:-:S02]  /*1e5660*/  IADD3 R36, P1, PT, R34, R20, RZ ;  /* 0x0000001422247210 */ /* 0x000fc40007f3e0ff */
[----:B------:R-:W-:Y:S02]  /*1e5670*/  LOP3.LUT R3, R3, 0xffff, RZ, 0xc0, !PT ;  /* 0x0000ffff03037812 */ /* 0x000fe400078ec0ff */
[----:B------:R-:W-:Y:S01]  /*1e5680*/  LOP3.LUT R6, R6, 0xffff, RZ, 0xc0, !PT ;  /* 0x0000ffff06067812 */ /* 0x000fe200078ec0ff */
[----:B------:R1:W-:Y:S01]  /*1e5690*/  STL [R1+0x21cc], R28 ;  /* 0x0021cc1c01007387 */ /* 0x0003e20000100800 */
[----:B------:R-:W-:-:S05]  /*1e56a0*/  IMAD.X R37, R29, 0x1, R19, P1 ;  /* 0x000000011d257824 */ /* 0x000fca00008e0613 */
[----:B------:R-:W-:Y:S01]  /*1e56b0*/  STL.64 [R1+0xe40], R36 ;  /* 0x000e402401007387 */ /* 0x000fe20000100a00 */
[----:B-1----:R-:W-:Y:S02]  /*1e56c0*/  PRMT R28, R3, 0x3340, R6 ;  /* 0x00003340031c7816 */ /* 0x002fe40000000006 */
[----:B------:R-:W-:Y:S02]  /*1e56d0*/  PRMT R3, R2, 0x3340, R0 ;  /* 0x0000334002037816 */ /* 0x000fe40000000000 */
[----:B------:R-:W-:Y:S01]  /*1e56e0*/  LOP3.LUT R6, R32, 0xffff, RZ, 0xc0, !PT ;  /* 0x0000ffff20067812 */ /* 0x000fe200078ec0ff */
[----:B------:R-:W-:Y:S04]  /*1e56f0*/  STL [R1+0x8554], R28 ;  /* 0x0085541c01007387 */ /* 0x000fe80000100800 */
[----:B------:R4:W-:Y:S04]  /*1e5700*/  STL [R1+0x290], R3 ;  /* 0x0002900301007387 */ /* 0x0009e80000100800 */
[----:B------:R-:W2:Y:S01]  /*1e5710*/  LDL.LU R32, [R1+0x86b8] ;  /* 0x0086b80001207983 */ /* 0x000ea20000300800 */
[----:B----4-:R-:W-:-:S03]  /*1e5720*/  LOP3.LUT R3, R27, 0xffff, RZ, 0xc0, !PT ;  /* 0x0000ffff1b037812 */ /* 0x010fc600078ec0ff */
[----:B------:R-:W3:Y:S01]  /*1e5730*/  LDL.LU R27, [R1+0x86b4] ;  /* 0x0086b400011b7983 */ /* 0x000ee20000300800 */
[----:B------:R-:W-:Y:S02]  /*1e5740*/  LOP3.LUT R2, R35, 0xffff, RZ, 0xc0, !PT ;  /* 0x0000ffff23027812 */ /* 0x000fe400078ec0ff */
[----:B------:R-:W-:Y:S02]  /*1e5750*/  PRMT R35, R6, 0x3340, R0 ;  /* 0x0000334006237816 */ /* 0x000fe40000000000 */
[----:B------:R-:W-:Y:S01]  /*1e5760*/  PRMT R28, R2, 0x3340, R3 ;  /* 0x00003340021c7816 */ /* 0x000fe20000000003 */
[----:B0-----:R-:W-:Y:S01]  /*1e5770*/  VIADD R37, R34, UR6 ;  /* 0x0000000622257c36 */ /* 0x001fe20008000000 */
[----:B------:R-:W-:Y:S01]  /*1e5780*/  SHF.R.U32.HI R2, RZ, 0x8, R2 ;  /* 0x00000008ff027819 */ /* 0x000fe20000011602 */
[----:B------:R-:W0:Y:S01]  /*1e5790*/  LDCU UR6, c[0x0][0x398] ;  /* 0x00007300ff0677ac */ /* 0x000e220008000800 */
[----:B------:R-:W-:Y:S02]  /*1e57a0*/  PRMT R35, R28, 0x5410, R35 ;  /* 0x000054101c237816 */ /* 0x000fe40000000023 */
[----:B------:R-:W-:-:S02]  /*1e57b0*/  SHF.R.S32.HI R28, RZ, 0x1f, R37 ;  /* 0x0000001fff1c7819 */ /* 0x000fc40000011425 */
[----:B------:R-:W-:Y:S01]  /*1e57c0*/  IADD3 R44, P1, PT, R37, R20, RZ ;  /* 0x00000014252c7210 */ /* 0x000fe20007f3e0ff */
[----:B------:R-:W-:Y:S01]  /*1e57d0*/  STL [R1+0x2198], R35 ;  /* 0x0021982301007387 */ /* 0x000fe20000100800 */
[----:B------:R-:W-:-:S03]  /*1e57e0*/  SHF.R.U32.HI R3, RZ, 0x8, R3 ;  /* 0x00000008ff037819 */ /* 0x000fc60000011603 */
[----:B------:R1:W-:Y:S01]  /*1e57f0*/  STL [R1+0x84c0], R20 ;  /* 0x0084c01401007387 */ /* 0x0003e20000100800 */
[----:B------:R-:W-:-:S03]  /*1e5800*/  IMAD.X R45, R28, 0x1, R19, P1 ;  /* 0x000000011c2d7824 */ /* 0x000fc600008e0613 */
[----:B------:R4:W-:Y:S01]  /*1e5810*/  STL [R1+0x8498], R19 ;  /* 0x0084981301007387 */ /* 0x0009e20000100800 */
[----:B-1----:R-:W-:Y:S02]  /*1e5820*/  SHF.R.U32.HI R20, RZ, 0x8, R33 ;  /* 0x00000008ff147819 */ /* 0x002fe40000011621 */
[----:B------:R-:W-:Y:S02]  /*1e5830*/  LOP3.LUT R2, R2, 0xffff, RZ, 0xc0, !PT ;  /* 0x0000ffff02027812 */ /* 0x000fe400078ec0ff */
[----:B----4-:R-:W-:Y:S02]  /*1e5840*/  LOP3.LUT R19, R20, 0xffff, RZ, 0xc0, !PT ;  /* 0x0000ffff14137812 */ /* 0x010fe400078ec0ff */
[----:B------:R-:W-:Y:S02]  /*1e5850*/  LOP3.LUT R3, R3, 0xffff, RZ, 0xc0, !PT ;  /* 0x0000ffff03037812 */ /* 0x000fe400078ec0ff */
[----:B------:R-:W-:Y:S01]  /*1e5860*/  PRMT R19, R19, 0x3340, R0 ;  /* 0x0000334013137816 */ /* 0x000fe20000000000 */
[----:B------:R-:W-:Y:S01]  /*1e5870*/  STL.64 [R1+0xe08], R44 ;  /* 0x000e082c01007387 */ /* 0x000fe20000100a00 */
[----:B------:R-:W-:-:S03]  /*1e5880*/  PRMT R3, R2, 0x3340, R3 ;  /* 0x0000334002037816 */ /* 0x000fc60000000003 */
[----:B------:R-:W4:Y:S01]  /*1e5890*/  LDL.LU R56, [R1+0x53e0] ;  /* 0x0053e00001387983 */ /* 0x000f220000300800 */
[----:B------:R-:W-:-:S03]  /*1e58a0*/  LOP3.LUT R57, R26, 0xffff, RZ, 0xc0, !PT ;  /* 0x0000ffff1a397812 */ /* 0x000fc600078ec0ff */
[----:B------:R-:W-:Y:S01]  /*1e58b0*/  STL [R1+0x28c], R19 ;  /* 0x00028c1301007387 */ /* 0x000fe20000100800 */
[----:B---3--:R-:W-:-:S03]  /*1e58c0*/  LOP3.LUT R2, R27, 0xffff, RZ, 0xc0, !PT ;  /* 0x0000ffff1b027812 */ /* 0x008fc600078ec0ff */
[----:B------:R-:W3:Y:S04]  /*1e58d0*/  LDL.LU R27, [R1+0x86b0] ;  /* 0x0086b000011b7983 */ /* 0x000ee80000300800 */
[----:B------:R2:W-:Y:S04]  /*1e58e0*/  STL [R1+0x458], R3 ;  /* 0x0004580301007387 */ /* 0x0005e80000100800 */
[----:B------:R-:W3:Y:S01]  /*1e58f0*/  LDL.LU R26, [R1+0x86ac] ;  /* 0x0086ac00011a7983 */ /* 0x000ee20000300800 */
[----:B------:R-:W-:Y:S02]  /*1e5900*/  PRMT R20, R57, 0x3340, R0 ;  /* 0x0000334039147816 */ /* 0x000fe40000000000 */
[----:B--2---:R-:W-:-:S02]  /*1e5910*/  LOP3.LUT R3, R32, 0xffff, RZ, 0xc0, !PT ;  /* 0x0000ffff20037812 */ /* 0x004fc400078ec0ff */
[----:B------:R-:W-:Y:S01]  /*1e5920*/  IADD3 R44, P1, PT, R34, R10, RZ ;  /* 0x0000000a222c7210 */ /* 0x000fe20007f3e0ff */
[----:B------:R-:W2:Y:S01]  /*1e5930*/  LDL.LU R32, [R1+0x86a8] ;  /* 0x0086a80001207983 */ /* 0x000ea20000300800 */
[----:B------:R-:W-:-:S03]  /*1e5940*/  PRMT R19, R2, 0x3340, R3 ;  /* 0x0000334002137816 */ /* 0x000fc60000000003 */
[----:B------:R-:W-:Y:S01]  /*1e5950*/  IMAD.X R45, R29, 0x1, R9, P1 ;  /* 0x000000011d2d7824 */ /* 0x000fe200008e0609 */
[----:B------:R-:W-:Y:S01]  /*1e5960*/  PRMT R19, R19, 0x5410, R20 ;  /* 0x0000541013137816 */ /* 0x000fe20000000014 */
[----:B------:R-:W-:Y:S04]  /*1e5970*/  STL [R1+0x863c], R57 ;  /* 0x00863c3901007387 */ /* 0x000fe80000100800 */
[----:B------:R-:W-:Y:S04]  /*1e5980*/  STL [R1+0x218c], R19 ;  /* 0x00218c1301007387 */ /* 0x000fe80000100800 */
[----:B------:R1:W-:Y:S01]  /*1e5990*/  STL.64 [R1+0xe00], R44 ;  /* 0x000e002c01007387 */ /* 0x0003e20000100a00 */
[----:B------:R-:W-:-:S02]  /*1e59a0*/  SHF.R.U32.HI R2, RZ, 0x8, R2 ;  /* 0x00000008ff027819 */ /* 0x000fc40000011602 */
[----:B------:R-:W-:Y:S02]  /*1e59b0*/  SHF.R.U32.HI R3, RZ, 0x8, R3 ;  /* 0x00000008ff037819 */ /* 0x000fe40000011603 */
[----:B-1----:R-:W-:-:S05]  /*1e59c0*/  IADD3 R44, P1, PT, R37, R10, RZ ;  /* 0x0000000a252c7210 */ /* 0x002fca0007f3e0ff */
[----:B------:R-:W-:Y:S01]  /*1e59d0*/  IMAD.X R45, R28, 0x1, R9, P1 ;  /* 0x000000011c2d7824 */ /* 0x000fe200008e0609 */
[----:B------:R-:W-:Y:S01]  /*1e59e0*/  SHF.R.U32.HI R9, RZ, 0x8, R6 ;  /* 0x00000008ff097819 */ /* 0x000fe20000011606 */
[----:B------:R-:W-:Y:S01]  /*1e59f0*/  STL [R1+0x84e8], R10 ;  /* 0x0084e80a01007387 */ /* 0x000fe20000100800 */
[----:B------:R-:W-:Y:S02]  /*1e5a00*/  LOP3.LUT R2, R2, 0xffff, RZ, 0xc0, !PT ;  /* 0x0000ffff02027812 */ /* 0x000fe400078ec0ff */
[----:B------:R-:W-:Y:S01]  /*1e5a10*/  LOP3.LUT R9, R9, 0xffff, RZ, 0xc0, !PT ;  /* 0x0000ffff09097812 */ /* 0x000fe200078ec0ff */
[----:B------:R-:W2:Y:S01]  /*1e5a20*/  LDL.LU R46, [R1+0x53e4] ;  /* 0x0053e400012e7983 */ /* 0x000ea20000300800 */
[----:B------:R-:W-:Y:S02]  /*1e5a30*/  LOP3.LUT R3, R3, 0xffff, RZ, 0xc0, !PT ;  /* 0x0000ffff03037812 */ /* 0x000fe400078ec0ff */
[----:B------:R-:W-:Y:S01]  /*1e5a40*/  PRMT R9, R9, 0x3340, R0 ;  /* 0x0000334009097816 */ /* 0x000fe20000000000 */
[----:B------:R-:W-:Y:S01]  /*1e5a50*/  STL.64 [R1+0xcd8], R44 ;  /* 0x000cd82c01007387 */ /* 0x000fe20000100a00 */
[----:B------:R-:W-:-:S03]  /*1e5a60*/  PRMT R6, R2, 0x3340, R3 ;  /* 0x0000334002067816 */ /* 0x000fc60000000003 */
[----:B------:R-:W2:Y:S04]  /*1e5a70*/  LDL.LU R36, [R1+0x26fc] ;  /* 0x0026fc0001247983 */ /* 0x000ea80000300800 */
[----:B------:R-:W2:Y:S04]  /*1e5a80*/  LDL.LU R35, [R1+0x53cc] ;  /* 0x0053cc0001237983 */ /* 0x000ea80000300800 */
[----:B------:R-:W2:Y:S04]  /*1e5a90*/  LDL.LU R33, [R1+0x5408] ;  /* 0x0054080001217983 */ /* 0x000ea80000300800 */
[----:B------:R1:W-:Y:S04]  /*1e5aa0*/  STL [R1+0x288], R9 ;  /* 0x0002880901007387 */ /* 0x0003e80000100800 */
[----:B------:R2:W-:Y:S01]  /*1e5ab0*/  STL [R1+0x508], R6 ;  /* 0x0005080601007387 */ /* 0x0005e20000100800 */
[----:B---3--:R-:W-:-:S03]  /*1e5ac0*/  LOP3.LUT R2, R26, 0xffff, RZ, 0xc0, !PT ;  /* 0x0000ffff1a027812 */ /* 0x008fc600078ec0ff */
[----:B------:R-:W3:Y:S01]  /*1e5ad0*/  LDL.LU R26, [R1+0x86a4] ;  /* 0x0086a400011a7983 */ /* 0x000ee20000300800 */
[----:B----4-:R-:W-:Y:S02]  /*1e5ae0*/  LOP3.LUT R3, R56, 0xffff, RZ, 0xc0, !PT ;  /* 0x0000ffff38037812 */ /* 0x010fe400078ec0ff */
[----:B-1----:R-:W-:Y:S02]  /*1e5af0*/  PRMT R9, R2, 0x3340, R0 ;  /* 0x0000334002097816 */ /* 0x002fe40000000000 */
[----:B--2---:R-:W-:Y:S02]  /*1e5b00*/  LOP3.LUT R6, R32, 0xffff, RZ, 0xc0, !PT ;  /* 0x0000ffff20067812 */ /* 0x004fe400078ec0ff */
[----:B------:R-:W-:Y:S02]  /*1e5b10*/  IADD3 R44, P1, PT, R34, R18, RZ ;  /* 0x00000012222c7210 */ /* 0x000fe40007f3e0ff */
[----:B------:R-:W-:-:S04]  /*1e5b20*/  PRMT R10, R3, 0x3340, R6 ;  /* 0x00003340030a7816 */ /* 0x000fc80000000006 */
[----:B------:R-:W-:Y:S01]  /*1e5b30*/  PRMT R9, R10, 0x5410, R9 ;  /* 0x000054100a097816 */ /* 0x000fe20000000009 */
[----:B------:R-:W-:Y:S01]  /*1e5b40*/  IMAD.X R45, R29, 0x1, R17, P1 ;  /* 0x000000011d2d7824 */ /* 0x000fe200008e0611 */
[----:B------:R-:W-:-:S03]  /*1e5b50*/  SHF.R.U32.HI R3, RZ, 0x8, R3 ;  /* 0x00000008ff037819 */ /* 0x000fc60000011603 */
[----:B------:R1:W-:Y:S01]  /*1e5b60*/  STL [R1+0x217c], R9 ;  /* 0x00217c0901007387 */ /* 0x0003e20000100800 */
[----:B------:R-:W-:-:S03]  /*1e5b70*/  SHF.R.U32.HI R2, RZ, 0x8, R2 ;  /* 0x00000008ff027819 */ /* 0x000fc60000011602 */
[----:B------:R2:W-:Y:S01]  /*1e5b80*/  STL.64 [R1+0xcd0], R44 ;  /* 0x000cd02c01007387 */ /* 0x0005e20000100a00 */
[----:B------:R-:W-:Y:S02]  /*1e5b90*/  LOP3.LUT R3, R3, 0xffff, RZ, 0xc0, !PT ;  /* 0x0000ffff03037812 */ /* 0x000fe400078ec0ff */
[----:B-1----:R-:W-:Y:S02]  /*1e5ba0*/  SHF.R.U32.HI R9, RZ, 0x8, R6 ;  /* 0x00000008ff097819 */ /* 0x002fe40000011606 */
[----:B------:R-:W-:Y:S02]  /*1e5bb0*/  LOP3.LUT R2, R2, 0xffff, RZ, 0xc0, !PT ;  /* 0x0000ffff02027812 */ /* 0x000fe400078ec0ff */
[----:B------:R-:W-:Y:S02]  /*1e5bc0*/  LOP3.LUT R9, R9, 0xffff, RZ, 0xc0, !PT ;  /* 0x0000ffff09097812 */ /* 0x000fe400078ec0ff */
[----:B--2---:R-:W-:Y:S01]  /*1e5bd0*/  IADD3 R44, P1, PT, R37, R18, RZ ;  /* 0x00000012252c7210 */ /* 0x004fe20007f3e0ff */
[----:B------:R1:W-:Y:S01]  /*1e5be0*/  STL [R1+0x84c4], R18 ;  /* 0x0084c41201007387 */ /* 0x0003e20000100800 */
[----:B------:R-:W-:-:S03]  /*1e5bf0*/  PRMT R32, R3, 0x3340, R9 ;  /* 0x0000334003207816 */ /* 0x000fc60000000009 */
[----:B------:R-:W-:Y:S01]  /*1e5c00*/  IMAD.X R45, R28, 0x1, R17, P1 ;  /* 0x000000011c2d7824 */ /* 0x000fe200008e0611 */
[----:B------:R2:W-:Y:S01]  /*1e5c10*/  STL [R1+0x84d4], R17 ;  /* 0x0084d41101007387 */ /* 0x0005e20000100800 */
[----:B------:R-:W-:Y:S02]  /*1e5c20*/  PRMT R3, R2, 0x3340, R0 ;  /* 0x0000334002037816 */ /* 0x000fe40000000000 */
[----:B-1----:R-:W-:Y:S01]  /*1e5c30*/  LOP3.LUT R18, R46, 0xffff, RZ, 0xc0, !PT ;  /* 0x0000ffff2e127812 */ /* 0x002fe200078ec0ff */
[----:B------:R-:W-:Y:S01]  /*1e5c40*/  STL.64 [R1+0x968], R44 ;  /* 0x0009682c01007387 */ /* 0x000fe20000100a00 */
[----:B------:R-:W-:-:S03]  /*1e5c50*/  LOP3.LUT R2, R36, 0xffff, RZ, 0xc0, !PT ;  /* 0x0000ffff24027812 */ /* 0x000fc600078ec0ff */
[----:B------:R-:W-:Y:S01]  /*1e5c60*/  STL [R1+0x8540], R32 ;  /* 0x0085402001007387 */ /* 0x000fe20000100800 */
[----:B--2---:R-:W-:-:S03]  /*1e5c70*/  LOP3.LUT R17, R35, 0xffff, RZ, 0xc0, !PT ;  /* 0x0000ffff23117812 */ /* 0x004fc600078ec0ff */
[----:B------:R1:W-:Y:S01]  /*1e5c80*/  STL [R1+0x284], R3 ;  /* 0x0002840301007387 */ /* 0x0003e20000100800 */
[----:B------:R-:W-:Y:S02]  /*1e5c90*/  PRMT R9, R2, 0x3340, R0 ;  /* 0x0000334002097816 */ /* 0x000fe40000000000 */
[----:B------:R-:W-:Y:S02]  /*1e5ca0*/  PRMT R19, R18, 0x3340, R17 ;  /* 0x0000334012137816 */ /* 0x000fe40000000011 */
[----:B------:R-:W-:Y:S02]  /*1e5cb0*/  LOP3.LUT R6, R33, 0xffff, RZ, 0xc0, !PT ;  /* 0x0000ffff21067812 */ /* 0x000fe400078ec0ff */
[----:B------:R-:W-:Y:S02]  /*1e5cc0*/  PRMT R20, R19, 0x5410, R9 ;  /* 0x0000541013147816 */ /* 0x000fe40000000009 */
[----:B-1----:R-:W-:-:S04]  /*1e5cd0*/  LOP3.LUT R3, R27, 0xffff, RZ, 0xc0, !PT ;  /* 0x0000ffff1b037812 */ /* 0x002fc800078ec0ff */
[----:B------:R-:W-:Y:S01]  /*1e5ce0*/  PRMT R9, R3, 0x3340, R0 ;  /* 0x0000334003097816 */ /* 0x000fe20000000000 */
[----:B------:R-:W-:Y:S01]  /*1e5cf0*/  STL [R1+0x2178], R20 ;  /* 0x0021781401007387 */ /* 0x000fe20000100800 */
[----:B---3--:R-:W-:Y:S02]  /*1e5d00*/  LOP3.LUT R10, R26, 0xffff, RZ, 0xc0, !PT ;  /* 0x0000ffff1a0a7812 */ /* 0x008fe400078ec0ff */
[----:B------:R-:W-:Y:S02]  /*1e5d10*/  IADD3 R26, P1, PT, R34, R12, RZ ;  /* 0x0000000c221a7210 */ /* 0x000fe40007f3e0ff */
[----:B------:R-:W-:-:S03]  /*1e5d20*/  PRMT R19, R6, 0x3340, R10 ;  /* 0x0000334006137816 */ /* 0x000fc6000000000a */
[----:B------:R-:W-:Y:S01]  /*1e5d30*/  IMAD.X R27, R29, 0x1, R11, P1 ;  /* 0x000000011d1b7824 */ /* 0x000fe200008e060b */
[----:B------:R-:W-:-:S05]  /*1e5d40*/  PRMT R9, R19, 0x5410, R9 ;  /* 0x0000541013097816 */ /* 0x000fca0000000009 */
[----:B------:R-:W-:Y:S04]  /*1e5d50*/  STL [R1+0x216c], R9 ;  /* 0x00216c0901007387 */ /* 0x000fe80000100800 */
[----:B------:R1:W-:Y:S04]  /*1e5d60*/  STL.64 [R1+0x960], R26 ;  /* 0x0009601a01007387 */ /* 0x0003e80000100a00 */
[----:B------:R-:W2:Y:S04]  /*1e5d70*/  LDL.LU R49, [R1+0x20fc] ;  /* 0x0020fc0001317983 */ /* 0x000ea80000300800 */
[----:B------:R-:W3:Y:S01]  /*1e5d80*/  LDL.LU R36, [R1+0x728] ;  /* 0x0007280001247983 */ /* 0x000ee20000300800 */
[----:B-1----:R-:W-:-:S03]  /*1e5d90*/  IADD3 R26, P1, PT, R37, R12, RZ ;  /* 0x0000000c251a7210 */ /* 0x002fc60007f3e0ff */
[----:B------:R-:W-:Y:S02]  /*1e5da0*/  STL [R1+0x84e4], R11 ;  /* 0x0084e40b01007387 */ /* 0x000fe40000100800 */
[----:B------:R-:W-:-:S05]  /*1e5db0*/  IMAD.X R27, R28, 0x1, R11, P1 ;  /* 0x000000011c1b7824 */ /* 0x000fca00008e060b */
[----:B------:R1:W-:Y:S04]  /*1e5dc0*/  STL.64 [R1+0x8f8], R26 ;  /* 0x0008f81a01007387 */ /* 0x0003e80000100a00 */
[----:B------:R-:W4:Y:S04]  /*1e5dd0*/  LDL.LU R52, [R1+0x205c] ;  /* 0x00205c0001347983 */ /* 0x000f280000300800 */
[----:B------:R-:W4:Y:S04]  /*1e5de0*/  LDL.LU R56, [R1+0x5414] ;  /* 0x0054140001387983 */ /* 0x000f280000300800 */
[----:B------:R-:W4:Y:S04]  /*1e5df0*/  LDL.LU R46, [R1+0x215c] ;  /* 0x00215c00012e7983 */ /* 0x000f280000300800 */
[----:B------:R-:W4:Y:S01]  /*1e5e00*/  LDL.LU R33, [R1+0x53a8] ;  /* 0x0053a80001217983 */ /* 0x000f220000300800 */
[----:B------:R-:W-:-:S02]  /*1e5e10*/  SHF.R.U32.HI R6, RZ, 0x8, R6 ;  /* 0x00000008ff067819 */ /* 0x000fc40000011606 */
[----:B------:R-:W-:Y:S02]  /*1e5e20*/  SHF.R.U32.HI R10, RZ, 0x8, R10 ;  /* 0x00000008ff0a7819 */ /* 0x000fe4000001160a */
[----:B------:R-:W-:Y:S02]  /*1e5e30*/  LOP3.LUT R6, R6, 0xffff, RZ, 0xc0, !PT ;  /* 0x0000ffff06067812 */ /* 0x000fe400078ec0ff */
[----:B------:R-:W-:Y:S02]  /*1e5e40*/  LOP3.LUT R10, R10, 0xffff, RZ, 0xc0, !PT ;  /* 0x0000ffff0a0a7812 */ /* 0x000fe400078ec0ff */
[----:B------:R-:W-:Y:S02]  /*1e5e50*/  SHF.R.U32.HI R12, RZ, 0x8, R18 ;  /* 0x00000008ff0c7819 */ /* 0x000fe40000011612 */
[----:B------:R-:W-:Y:S02]  /*1e5e60*/  SHF.R.U32.HI R9, RZ, 0x8, R17 ;  /* 0x00000008ff097819 */ /* 0x000fe40000011611 */
[----:B-1----:R-:W-:-:S02]  /*1e5e70*/  PRMT R26, R6, 0x3340, R10 ;  /* 0x00003340061a7816 */ /* 0x002fc4000000000a */
[----:B------:R-:W-:Y:S02]  /*1e5e80*/  LOP3.LUT R12, R12, 0xffff, RZ, 0xc0, !PT ;  /* 0x0000ffff0c0c7812 */ /* 0x000fe400078ec0ff */
[----:B------:R-:W-:Y:S02]  /*1e5e90*/  LOP3.LUT R9, R9, 0xffff, RZ, 0xc0, !PT ;  /* 0x0000ffff09097812 */ /* 0x000fe400078ec0ff */
[----:B------:R-:W-:Y:S02]  /*1e5ea0*/  IADD3 R10, P1, PT, R34, R22, RZ ;  /* 0x00000016220a7210 */ /* 0x000fe40007f3e0ff */
[----:B------:R-:W-:-:S03]  /*1e5eb0*/  PRMT R9, R12, 0x3340, R9 ;  /* 0x000033400c097816 */ /* 0x000fc60000000009 */
[----:B------:R-:W-:Y:S01]  /*1e5ec0*/  IMAD.X R11, R29, 0x1, R21, P1 ;  /* 0x000000011d0b7824 */ /* 0x000fe200008e0615 */
[----:B------:R-:W-:Y:S04]  /*1e5ed0*/  STL [R1+0x8544], R26 ;  /* 0x0085441a01007387 */ /* 0x000fe80000100800 */
[----:B------:R1:W-:Y:S04]  /*1e5ee0*/  STL [R1+0x448], R9 ;  /* 0x0004480901007387 */ /* 0x0003e80000100800 */
[----:B------:R0:W-:Y:S01]  /*1e5ef0*/  STL.64 [R1+0x8f0], R10 ;  /* 0x0008f00a01007387 */ /* 0x0001e20000100a00 */
[----:B------:R-:W-:-:S03]  /*1e5f00*/  SHF.R.U32.HI R12, RZ, 0x8, R2 ;  /* 0x00000008ff0c7819 */ /* 0x000fc60000011602 */
[----:B------:R-:W-:Y:S01]  /*1e5f10*/  STL [R1+0x8484], R22 ;  /* 0x0084841601007387 */ /* 0x000fe20000100800 */
[----:B-1----:R-:W-:Y:S02]  /*1e5f20*/  SHF.R.U32.HI R9, RZ, 0x8, R3 ;  /* 0x00000008ff097819 */ /* 0x002fe40000011603 */
[----:B0-----:R-:W-:Y:S01]  /*1e5f30*/  IADD3 R10, P1, PT, R37, R22, RZ ;  /* 0x00000016250a7210 */ /* 0x001fe20007f3e0ff */
[----:B------:R-:W-:Y:S04]  /*1e5f40*/  STL [R1+0x8490], R21 ;  /* 0x0084901501007387 */ /* 0x000fe80000100800 */
[----:B------:R-:W-:Y:S01]  /*1e5f50*/  IMAD.X R11, R28, 0x1, R21, P1 ;  /* 0x000000011c0b7824 */ /* 0x000fe200008e0615 */
[----:B------:R-:W-:Y:S02]  /*1e5f60*/  LOP3.LUT R9, R9, 0xffff, RZ, 0xc0, !PT ;  /* 0x0000ffff09097812 */ /* 0x000fe400078ec0ff */
[----:B------:R-:W-:-:S02]  /*1e5f70*/  LOP3.LUT R12, R12, 0xffff, RZ, 0xc0, !PT ;  /* 0x0000ffff0c0c7812 */ /* 0x000fc400078ec0ff */
[----:B------:R-:W-:Y:S01]  /*1e5f80*/  STL.64 [R1+0x8a8], R10 ;  /* 0x0008a80a01007387 */ /* 0x000fe20000100a00 */
[----:B------:R-:W-:-:S03]  /*1e5f90*/  PRMT R27, R9, 0x3340, R0 ;  /* 0x00003340091b7816 */ /* 0x000fc60000000000 */
[----:B------:R-:W4:Y:S01]  /*1e5fa0*/  LDL.LU R35, [R1+0x214c] ;  /* 0x00214c0001237983 */ /* 0x000f220000300800 */
[----:B------:R-:W-:-:S03]  /*1e5fb0*/  PRMT R3, R12, 0x3340, R0 ;  /* 0x000033400c037816 */ /* 0x000fc60000000000 */
[----:B------:R-:W-:Y:S04]  /*1e5fc0*/  STL [R1+0x8548], R27 ;  /* 0x0085481b01007387 */ /* 0x000fe80000100800 */
[----:B------:R4:W-:Y:S01]  /*1e5fd0*/  STL [R1+0x27c], R3 ;  /* 0x00027c0301007387 */ /* 0x0009e20000100800 */
[----:B---3--:R-:W-:-:S03]  /*1e5fe0*/  LOP3.LUT R2, R36, 0xffff, RZ, 0xc0, !PT ;  /* 0x0000ffff24027812 */ /* 0x008fc600078ec0ff */
[----:B------:R-:W3:Y:S01]  /*1e5ff0*/  LDL.LU R36, [R1+0x2148] ;  /* 0x0021480001247983 */ /* 0x000ee20000300800 */
[----:B--2---:R-:W-:Y:S02]  /*1e6000*/  LOP3.LUT R6, R49, 0xffff, RZ, 0xc0, !PT ;  /* 0x0000ffff31067812 */ /* 0x004fe400078ec0ff */
[----:B------:R-:W-:Y:S02]  /*1e6010*/  PRMT R9, R2, 0x3340, R0 ;  /* 0x0000334002097816 */ /* 0x000fe40000000000 */
[----:B----4-:R-:W-:-:S04]  /*1e6020*/  LOP3.LUT R3, R52, 0xffff, RZ, 0xc0, !PT ;  /* 0x0000ffff34037812 */ /* 0x010fc800078ec0ff */
        /* <DEDUP_REMOVED lines=8> */
[----:B------:R-:W-:Y:S02]  /*1e60b0*/  IADD3 R18, P1, PT, R34, R24, RZ ;  /* 0x0000001822127210 */ /* 0x000fe40007f3e0ff */
[----:B0-----:R-:W-:-:S03]  /*1e60c0*/  PRMT R12, R11, 0x3340, R10 ;  /* 0x000033400b0c7816 */ /* 0x001fc6000000000a */
[----:B------:R-:W-:Y:S01]  /*1e60d0*/  IMAD.X R19, R29, 0x1, R23, P1 ;  /* 0x000000011d137824 */ /* 0x000fe200008e0617 */
[----:B------:R-:W-:-:S05]  /*1e60e0*/  PRMT R9, R12, 0x5410, R9 ;  /* 0x000054100c097816 */ /* 0x000fca0000000009 */
[----:B------:R-:W-:Y:S04]  /*1e60f0*/  STL [R1+0x2168], R9 ;  /* 0x0021680901007387 */ /* 0x000fe80000100800 */
[----:B------:R-:W2:Y:S04]  /*1e6100*/  LDL.LU R33, [R1+0x2128] ;  /* 0x0021280001217983 */ /* 0x000ea80000300800 */
        /* <DEDUP_REMOVED lines=8> */
[----:B0-----:R-:W-:-:S05]  /*1e6190*/  IADD3 R18, P1, PT, R37, R16, RZ ;  /* 0x0000001025127210 */ /* 0x001fca0007f3e0ff */
[----:B------:R-:W-:Y:S01]  /*1e61a0*/  IMAD.X R19, R28, 0x1, R15, P1 ;  /* 0x000000011c137824 */ /* 0x000fe200008e060f */
[----:B-1----:R-:W-:Y:S02]  /*1e61b0*/  IADD3 R16, P1, PT, R37, R14, RZ ;  /* 0x0000000e25107210 */ /* 0x002fe40007f3e0ff */
[----:B------:R-:W-:-:S03]  /*1e61c0*/  LOP3.LUT R27, R35, 0xffff, RZ, 0xc0, !PT ;  /* 0x0000ffff231b7812 */ /* 0x000fc600078ec0ff */
[--C-:B------:R-:W-:Y:S01]  /*1e61d0*/  IMAD.X R17, R28, 0x1, R13.reuse, P1 ;  /* 0x000000011c117824 */ /* 0x100fe200008e060d */
[----:B------:R-:W-:Y:S02]  /*1e61e0*/  IADD3 R14, P1, PT, R34, R14, RZ ;  /* 0x0000000e220e7210 */ /* 0x000fe40007f3e0ff */
[----:B------:R-:W-:Y:S01]  /*1e61f0*/  PRMT R9, R27, 0x3340, R0 ;  /* 0x000033401b097816 */ /* 0x000fe20000000000 */
[----:B------:R-:W-:Y:S02]  /*1e6200*/  STL.64 [R1+0x808], R18 ;  /* 0x0008081201007387 */ /* 0x000fe40000100a00 */
[----:B------:R-:W-:Y:S01]  /*1e6210*/  IMAD.X R15, R29, 0x1, R13, P1 ;  /* 0x000000011d0f7824 */ /* 0x000fe200008e060d */
[----:B------:R-:W-:Y:S01]  /*1e6220*/  PRMT R9, R7, 0x5410, R9 ;  /* 0x0000541007097816 */ /* 0x000fe20000000009 */
[----:B------:R-:W-:Y:S04]  /*1e6230*/  STL.64 [R1+0x800], R16 ;  /* 0x0008001001007387 */ /* 0x000fe80000100a00 */
[----:B------:R-:W-:Y:S04]  /*1e6240*/  STL [R1+0x8644], R27 ;  /* 0x0086441b01007387 */ /* 0x000fe80000100800 */
[----:B------:R-:W-:Y:S04]  /*1e6250*/  STL.64 [R1+0x8], R14 ;  /* 0x0000080e01007387 */ /* 0x000fe80000100a00 */
[----:B------:R-:W4:Y:S04]  /*1e6260*/  LDL.LU R7, [R1+0x86a0] ;  /* 0x0086a00001077983 */ /* 0x000f280000300800 */
[----:B------:R-:W4:Y:S04]  /*1e6270*/  LDL.LU R35, [R1+0x20dc] ;  /* 0x0020dc0001237983 */ /* 0x000f280000300800 */
[----:B------:R0:W-:Y:S01]  /*1e6280*/  STL [R1+0x23b8], R9 ;  /* 0x0023b80901007387 */ /* 0x0001e20000100800 */
[----:B---3--:R-:W-:-:S04]  /*1e6290*/  LOP3.LUT R26, R36, 0xffff, RZ, 0xc0, !PT ;  /* 0x0000ffff241a7812 */ /* 0x008fc800078ec0ff */
[----:B0-----:R-:W-:Y:S01]  /*1e62a0*/  PRMT R9, R26, 0x3340, R0 ;  /* 0x000033401a097816 */ /* 0x001fe20000000000 */
[----:B------:R-:W-:Y:S03]  /*1e62b0*/  STL [R1+0x8648], R26 ;  /* 0x0086481a01007387 */ /* 0x000fe60000100800 */
[----:B------:R-:W-:Y:S02]  /*1e62c0*/  PRMT R13, R25, 0x5410, R9 ;  /* 0x00005410190d7816 */ /* 0x000fe40000000009 */
[----:B------:R-:W3:Y:S01]  /*1e62d0*/  LDL.LU R25, [R1+0x869c] ;  /* 0x00869c0001197983 */ /* 0x000ee20000300800 */
[----:B------:R-:W-:Y:S02]  /*1e62e0*/  SHF.R.U32.HI R12, RZ, 0x8, R11 ;  /* 0x00000008ff0c7819 */ /* 0x000fe4000001160b */
[----:B------:R-:W-:Y:S01]  /*1e62f0*/  SHF.R.U32.HI R9, RZ, 0x8, R10 ;  /* 0x00000008ff097819 */ /* 0x000fe2000001160a */
[----:B------:R0:W-:Y:S01]  /*1e6300*/  STL [R1+0x2408], R13 ;  /* 0x0024080d01007387 */ /* 0x0001e20000100800 */
[----:B------:R-:W-:-:S02]  /*1e6310*/  SHF.R.U32.HI R14, RZ, 0x8, R6 ;  /* 0x00000008ff0e7819 */ /* 0x000fc40000011606 */
[----:B------:R-:W-:Y:S02]  /*1e6320*/  LOP3.LUT R12, R12, 0xffff, RZ, 0xc0, !PT ;  /* 0x0000ffff0c0c7812 */ /* 0x000fe400078ec0ff */
[----:B------:R-:W-:Y:S02]  /*1e6330*/  LOP3.LUT R9, R9, 0xffff, RZ, 0xc0, !PT ;  /* 0x0000ffff09097812 */ /* 0x000fe400078ec0ff */
[----:B0-----:R-:W-:Y:S02]  /*1e6340*/  SHF.R.U32.HI R13, RZ, 0x8, R3 ;  /* 0x00000008ff0d7819 */ /* 0x001fe40000011603 */
[----:B------:R-:W-:Y:S02]  /*1e6350*/  LOP3.LUT R14, R14, 0xffff, RZ, 0xc0, !PT ;  /* 0x0000ffff0e0e7812 */ /* 0x000fe400078ec0ff */
[----:B------:R-:W-:Y:S02]  /*1e6360*/  LOP3.LUT R13, R13, 0xffff, RZ, 0xc0, !PT ;  /* 0x0000ffff0d0d7812 */ /* 0x000fe400078ec0ff */
[----:B------:R-:W-:-:S02]  /*1e6370*/  PRMT R6, R12, 0x3340, R9 ;  /* 0x000033400c067816 */ /* 0x000fc40000000009 */
[----:B------:R-:W-:-:S03]  /*1e6380*/  PRMT R3, R14, 0x3340, R13 ;  /* 0x000033400e037816 */ /* 0x000fc6000000000d */
[----:B------:R-:W-:Y:S04]  /*1e6390*/  STL [R1+0x4dc], R6 ;  /* 0x0004dc0601007387 */ /* 0x000fe80000100800 */
[----:B------:R0:W-:Y:S01]  /*1e63a0*/  STL [R1+0x43c], R3 ;  /* 0x00043c0301007387 */ /* 0x0001e20000100800 */
[----:B--2---:R-:W-:Y:S02]  /*1e63b0*/  LOP3.LUT R15, R33, 0xffff, RZ, 0xc0, !PT ;  /* 0x0000ffff210f7812 */ /* 0x004fe400078ec0ff */
[----:B----4-:R-:W-:Y:S02]  /*1e63c0*/  LOP3.LUT R13, R7, 0xffff, RZ, 0xc0, !PT ;  /* 0x0000ffff070d7812 */ /* 0x010fe400078ec0ff */
[----:B------:R-:W2:Y:S02]  /*1e63d0*/  LDL.LU R7, [R1+0x8698] ;  /* 0x0086980001077983 */ /* 0x000ea40000300800 */
[----:B------:R-:W-:-:S02]  /*1e63e0*/  PRMT R9, R13, 0x3340, R0 ;  /* 0x000033400d097816 */ /* 0x000fc40000000000 */
[----:B------:R-:W-:Y:S01]  /*1e63f0*/  SHF.R.U32.HI R13, RZ, 0x8, R13 ;  /* 0x00000008ff0d7819 */ /* 0x000fe2000001160d */
[----:B------:R-:W4:Y:S03]  /*1e6400*/  LDL.LU R33, [R1+0x20e8] ;  /* 0x0020e80001217983 */ /* 0x000f260000300800 */
[----:B------:R-:W-:Y:S02]  /*1e6410*/  LOP3.LUT R13, R13, 0xffff, RZ, 0xc0, !PT ;  /* 0x0000ffff0d0d7812 */ /* 0x000fe400078ec0ff */
[----:B---3--:R-:W-:-:S04]  /*1e6420*/  LOP3.LUT R14, R25, 0xffff, RZ, 0xc0, !PT ;  /* 0x0000ffff190e7812 */ /* 0x008fc800078ec0ff */
[----:B------:R-:W-:-:S04]  /*1e6430*/  PRMT R12, R15, 0x3340, R14 ;  /* 0x000033400f0c7816 */ /* 0x000fc8000000000e */
[----:B0-----:R-:W-:Y:S02]  /*1e6440*/  PRMT R3, R12, 0x5410, R9 ;  /* 0x000054100c037816 */ /* 0x001fe40000000009 */
[----:B------:R-:W-:Y:S02]  /*1e6450*/  SHF.R.U32.HI R12, RZ, 0x8, R15 ;  /* 0x00000008ff0c7819 */ /* 0x000fe4000001160f */
[----:B------:R-:W-:Y:S02]  /*1e6460*/  SHF.R.U32.HI R9, RZ, 0x8, R14 ;  /* 0x00000008ff097819 */ /* 0x000fe4000001160e */
[----:B------:R-:W-:Y:S02]  /*1e6470*/  LOP3.LUT R12, R12, 0xffff, RZ, 0xc0, !PT ;  /* 0x0000ffff0c0c7812 */ /* 0x000fe400078ec0ff */
[----:B------:R-:W-:Y:S01]  /*1e6480*/  LOP3.LUT R9, R9, 0xffff, RZ, 0xc0, !PT ;  /* 0x0000ffff09097812 */ /* 0x000fe200078ec0ff */
[----:B------:R0:W-:Y:S03]  /*1e6490*/  STL [R1+0x2148], R3 ;  /* 0x0021480301007387 */ /* 0x0001e60000100800 */
[----:B------:R-:W-:-:S02]  /*1e64a0*/  PRMT R25, R12, 0x3340, R9 ;  /* 0x000033400c197816 */ /* 0x000fc40000000009 */
[----:B------:R-:W-:Y:S02]  /*1e64b0*/  LOP3.LUT R15, R31, 0xffff, RZ, 0xc0, !PT ;  /* 0x0000ffff1f0f7812 */ /* 0x000fe400078ec0ff */
[----:B0-----:R-:W-:Y:S01]  /*1e64c0*/  PRMT R3, R13, 0x3340, R0 ;  /* 0x000033400d037816 */ /* 0x001fe20000000000 */
[----:B------:R-:W-:Y:S04]  /*1e64d0*/  STL [R1+0x8538], R25 ;  /* 0x0085381901007387 */ /* 0x000fe80000100800 */
[----:B------:R0:W-:Y:S04]  /*1e64e0*/  STL [R1+0x278], R3 ;  /* 0x0002780301007387 */ /* 0x0001e80000100800 */
[----:B------:R-:W3:Y:S01]  /*1e64f0*/  LDL.LU R31, [R1+0x8694] ;  /* 0x00869400011f7983 */ /* 0x000ee20000300800 */
[----:B------:R-:W-:-:S02]  /*1e6500*/  LOP3.LUT R14, R35, 0xffff, RZ, 0xc0, !PT ;  /* 0x0000ffff230e7812 */ /* 0x000fc400078ec0ff */
[----:B------:R-:W-:Y:S01]  /*1e6510*/  PRMT R9, R15, 0x3340, R0 ;  /* 0x000033400f097816 */ /* 0x000fe20000000000 */
[----:B------:R-:W3:Y:S04]  /*1e6520*/  LDL.LU R52, [R1+0x5410] ;  /* 0x0054100001347983 */ /* 0x000ee80000300800 */
[----:B------:R-:W3:Y:S04]  /*1e6530*/  LDL.LU R56, [R1+0x5388] ;  /* 0x0053880001387983 */ /* 0x000ee80000300800 */
[----:B------:R-:W3:Y:S01]  /*1e6540*/  LDL.LU R46, [R1+0x5400] ;  /* 0x00540000012e7983 */ /* 0x000ee20000300800 */
[----:B--2---:R-:W-:-:S04]  /*1e6550*/  LOP3.LUT R13, R7, 0xffff, RZ, 0xc0, !PT ;  /* 0x0000ffff070d7812 */ /* 0x004fc800078ec0ff */
[----:B------:R-:W-:Y:S02]  /*1e6560*/  PRMT R12, R14, 0x3340, R13 ;  /* 0x000033400e0c7816 */ /* 0x000fe4000000000d */
[----:B------:R-:W-:Y:S02]  /*1e6570*/  SHF.R.U32.HI R14, RZ, 0x8, R14 ;  /* 0x00000008ff0e7819 */ /* 0x000fe4000001160e */
[----:B0-----:R-:W-:Y:S02]  /*1e6580*/  PRMT R3, R12, 0x5410, R9 ;  /* 0x000054100c037816 */ /* 0x001fe40000000009 */
[----:B------:R-:W-:Y:S02]  /*1e6590*/  SHF.R.U32.HI R12, RZ, 0x8, R13 ;  /* 0x00000008ff0c7819 */ /* 0x000fe4000001160d */
[----:B------:R-:W-:Y:S02]  /*1e65a0*/  SHF.R.U32.HI R9, RZ, 0x8, R2 ;  /* 0x00000008ff097819 */ /* 0x000fe40000011602 */
[----:B------:R-:W-:-:S02]  /*1e65b0*/  LOP3.LUT R13, R14, 0xffff, RZ, 0xc0, !PT ;  /* 0x0000ffff0e0d7812 */ /* 0x000fc400078ec0ff */
[----:B------:R-:W-:Y:S02]  /*1e65c0*/  LOP3.LUT R12, R12, 0xffff, RZ, 0xc0, !PT ;  /* 0x0000ffff0c0c7812 */ /* 0x000fe400078ec0ff */
[----:B------:R-:W-:Y:S02]  /*1e65d0*/  LOP3.LUT R9, R9, 0xffff, RZ, 0xc0, !PT ;  /* 0x0000ffff09097812 */ /* 0x000fe400078ec0ff */
[----:B------:R-:W-:Y:S02]  /*1e65e0*/  PRMT R7, R13, 0x3340, R12 ;  /* 0x000033400d077816 */ /* 0x000fe4000000000c */
[----:B------:R-:W-:Y:S01]  /*1e65f0*/  PRMT R2, R9, 0x3340, R0 ;  /* 0x0000334009027816 */ /* 0x000fe20000000000 */
[----:B------:R-:W-:Y:S04]  /*1e6600*/  STL [R1+0x2158], R3 ;  /* 0x0021580301007387 */ /* 0x000fe80000100800 */
[----:B------:R-:W-:Y:S01]  /*1e6610*/  STL [R1+0x852c], R7 ;  /* 0x00852c0701007387 */ /* 0x000fe20000100800 */
[----:B----4-:R-:W-:-:S03]  /*1e6620*/  LOP3.LUT R14, R33, 0xffff, RZ, 0xc0, !PT ;  /* 0x0000ffff210e7812 */ /* 0x010fc600078ec0ff */
[----:B------:R0:W-:Y:S04]  /*1e6630*/  STL [R1+0x274], R2 ;  /* 0x0002740201007387 */ /* 0x0001e80000100800 */
[----:B------:R-:W2:Y:S01]  /*1e6640*/  LDL.LU R36, [R1+0x5418] ;  /* 0x0054180001247983 */ /* 0x000ea20000300800 */
[----:B0-----:R-:W-:-:S03]  /*1e6650*/  LOP3.LUT R2, R30, 0xffff, RZ, 0xc0, !PT ;  /* 0x0000ffff1e027812 */ /* 0x001fc600078ec0ff */
[----:B------:R-:W4:Y:S04]  /*1e6660*/  LDL.LU R30, [R1+0x8690] ;  /* 0x00869000011e7983 */ /* 0x000f280000300800 */
[----:B------:R-:W2:Y:S04]  /*1e6670*/  LDL.LU R35, [R1+0x5404] ;  /* 0x0054040001237983 */ /* 0x000ea80000300800 */
[----:B------:R-:W2:Y:S01]  /*1e6680*/  LDL.LU R33, [R1+0x5454] ;  /* 0x0054540001217983 */ /* 0x000ea20000300800 */
[----:B---3--:R-:W-:-:S03]  /*1e6690*/  LOP3.LUT R13, R31, 0xffff, RZ, 0xc0, !PT ;  /* 0x0000ffff1f0d7812 */ /* 0x008fc600078ec0ff */
[----:B------:R-:W3:Y:S01]  /*1e66a0*/  LDL.LU R31, [R1+0x868c] ;  /* 0x00868c00011f7983 */ /* 0x000ee20000300800 */
[----:B------:R-:W-:Y:S02]  /*1e66b0*/  PRMT R9, R2, 0x3340, R0 ;  /* 0x0000334002097816 */ /* 0x000fe40000000000 */
[----:B------:R-:W-:Y:S01]  /*1e66c0*/  PRMT R12, R14, 0x3340, R13 ;  /* 0x000033400e0c7816 */ /* 0x000fe2000000000d */
[----:B------:R0:W-:Y:S01]  /*1e66d0*/  STL [R1+0x864c], R2 ;  /* 0x00864c0201007387 */ /* 0x0001e20000100800 */
[----:B------:R-:W-:Y:S02]  /*1e66e0*/  SHF.R.U32.HI R14, RZ, 0x8, R14 ;  /* 0x00000008ff0e7819 */ /* 0x000fe4000001160e */
[----:B0-----:R-:W-:Y:S02]  /*1e66f0*/  PRMT R2, R12, 0x5410, R9 ;  /* 0x000054100c027816 */ /* 0x001fe40000000009 */
[----:B------:R-:W-:Y:S02]  /*1e6700*/  SHF.R.U32.HI R12, RZ, 0x8, R13 ;  /* 0x00000008ff0c7819 */ /* 0x000fe4000001160d */
[----:B------:R-:W-:-:S02]  /*1e6710*/  SHF.R.U32.HI R9, RZ, 0x8, R15 ;  /* 0x00000008ff097819 */ /* 0x000fc4000001160f */
[----:B------:R-:W-:Y:S02]  /*1e6720*/  LOP3.LUT R13, R14, 0xffff, RZ, 0xc0, !PT ;  /* 0x0000ffff0e0d7812 */ /* 0x000fe400078ec0ff */
[----:B------:R-:W-:Y:S01]  /*1e6730*/  LOP3.LUT R12, R12, 0xffff, RZ, 0xc0, !PT ;  /* 0x0000ffff0c0c7812 */ /* 0x000fe200078ec0ff */
[----:B------:R0:W-:Y:S01]  /*1e6740*/  STL [R1+0x214c], R2 ;  /* 0x00214c0201007387 */ /* 0x0001e20000100800 */
[----:B------:R-:W-:Y:S02]  /*1e6750*/  LOP3.LUT R9, R9, 0xffff, RZ, 0xc0, !PT ;  /* 0x0000ffff09097812 */ /* 0x000fe400078ec0ff */
[----:B------:R-:W-:Y:S02]  /*1e6760*/  LOP3.LUT R15, R52, 0xffff, RZ, 0xc0, !PT ;  /* 0x0000ffff340f7812 */ /* 0x000fe400078ec0ff */
[----:B------:R-:W-:Y:S02]  /*1e6770*/  LOP3.LUT R14, R46, 0xffff, RZ, 0xc0, !PT ;  /* 0x0000ffff2e0e7812 */ /* 0x000fe400078ec0ff */
[----:B------:R-:W-:-:S02]  /*1e6780*/  PRMT R3, R9, 0x3340, R0 ;  /* 0x0000334009037816 */ /* 0x000fc40000000000 */
[----:B0-----:R-:W-:Y:S02]  /*1e6790*/  PRMT R2, R13, 0x3340, R12 ;  /* 0x000033400d027816 */ /* 0x001fe4000000000c */
[----:B------:R-:W-:Y:S02]  /*1e67a0*/  LOP3.LUT R13, R56, 0xffff, RZ, 0xc0, !PT ;  /* 0x0000ffff380d7812 */ /* 0x000fe400078ec0ff */
[----:B------:R-:W-:Y:S02]  /*1e67b0*/  PRMT R12, R15, 0x3340, R14 ;  /* 0x000033400f0c7816 */ /* 0x000fe4000000000e */
[----:B------:R-:W-:Y:S01]  /*1e67c0*/  PRMT R9, R13, 0x3340, R0 ;  /* 0x000033400d097816 */ /* 0x000fe20000000000 */
[----:B------:R-:W-:Y:S01]  /*1e67d0*/  STL [R1+0x270], R3 ;  /* 0x0002700301007387 */ /* 0x000fe20000100800 */
[----:B------:R-:W-:-:S03]  /*1e67e0*/  SHF.R.U32.HI R13, RZ, 0x8, R13 ;  /* 0x00000008ff0d7819 */ /* 0x000fc6000001160d */
[----:B------:R0:W-:Y:S01]  /*1e67f0*/  STL [R1+0x4d4], R2 ;  /* 0x0004d40201007387 */ /* 0x0001e20000100800 */
[----:B------:R-:W-:Y:S02]  /*1e6800*/  LOP3.LUT R13, R13, 0xffff, RZ, 0xc0, !PT ;  /* 0x0000ffff0d0d7812 */ /* 0x000fe400078ec0ff */
[----:B0-----:R-:W-:Y:S02]  /*1e6810*/  PRMT R2, R12, 0x5410, R9 ;  /* 0x000054100c027816 */ /* 0x001fe40000000009 */
[----:B------:R-:W-:Y:S02]  /*1e6820*/  SHF.R.U32.HI R12, RZ, 0x8, R15 ;  /* 0x00000008ff0c7819 */ /* 0x000fe4000001160f */
[----:B------:R-:W-:Y:S02]  /*1e6830*/  SHF.R.U32.HI R9, RZ, 0x8, R14 ;  /* 0x00000008ff097819 */ /* 0x000fe4000001160e */
[----:B------:R-:W-:Y:S02]  /*1e6840*/  LOP3.LUT R12, R12, 0xffff, RZ, 0xc0, !PT ;  /* 0x0000ffff0c0c7812 */ /* 0x000fe400078ec0ff */
[----:B------:R-:W-:Y:S01]  /*1e6850*/  LOP3.LUT R9, R9, 0xffff, RZ, 0xc0, !PT ;  /* 0x0000ffff09097812 */ /* 0x000fe200078ec0ff */
[----:B------:R0:W-:Y:S01]  /*1e6860*/  STL [R1+0x213c], R2 ;  /* 0x00213c0201007387 */ /* 0x0001e20000100800 */
[----:B------:R-:W-:-:S02]  /*1e6870*/  PRMT R3, R13, 0x3340, R0 ;  /* 0x000033400d037816 */ /* 0x000fc40000000000 */
[----:B0-----:R-:W-:-:S05]  /*1e6880*/  PRMT R2, R12, 0x3340, R9 ;  /* 0x000033400c027816 */ /* 0x001fca0000000009 */
[----:B------:R3:W-:Y:S04]  /*1e6890*/  STL [R1+0x430], R2 ;  /* 0x0004300201007387 */ /* 0x0007e80000100800 */
[----:B------:R0:W-:Y:S01]  /*1e68a0*/  STL [R1+0x26c], R3 ;  /* 0x00026c0301007387 */ /* 0x0001e20000100800 */
[----:B---3--:R-:W-:-:S03]  /*1e68b0*/  LOP3.LUT R2, R31, 0xffff, RZ, 0xc0, !PT ;  /* 0x0000ffff1f027812 */ /* 0x008fc600078ec0ff */
[----:B------:R-:W3:Y:S01]  /*1e68c0*/  LDL.LU R31, [R1+0x8688] ;  /* 0x00868800011f7983 */ /* 0x000ee20000300800 */
[----:B--2---:R-:W-:Y:S02]  /*1e68d0*/  LOP3.LUT R23, R36, 0xffff, RZ, 0xc0, !PT ;  /* 0x0000ffff24177812 */ /* 0x004fe400078ec0ff */
[----:B------:R-:W-:Y:S02]  /*1e68e0*/  LOP3.LUT R14, R35, 0xffff, RZ, 0xc0, !PT ;  /* 0x0000ffff230e7812 */ /* 0x000fe400078ec0ff */
[----:B------:R-:W-:Y:S02]  /*1e68f0*/  PRMT R9, R2, 0x3340, R0 ;  /* 0x0000334002097816 */ /* 0x000fe40000000000 */
[----:B------:R-:W-:Y:S02]  /*1e6900*/  PRMT R12, R23, 0x3340, R14 ;  /* 0x00003340170c7816 */ /* 0x000fe4000000000e */
[----:B------:R-:W-:Y:S02]  /*1e6910*/  LOP3.LUT R15, R33, 0xffff, RZ, 0xc0, !PT ;  /* 0x0000ffff210f7812 */ /* 0x000fe400078ec0ff */
[----:B----4-:R-:W-:-:S02]  /*1e6920*/  LOP3.LUT R24, R30, 0xffff, RZ, 0xc0, !PT ;  /* 0x0000ffff1e187812 */ /* 0x010fc400078ec0ff */
[----:B------:R-:W2:Y:S01]  /*1e6930*/  LDL.LU R30, [R1+0x8684] ;  /* 0x00868400011e7983 */ /* 0x000ea20000300800 */
[----:B0-----:R-:W-:-:S03]  /*1e6940*/  PRMT R3, R12, 0x5410, R9 ;  /* 0x000054100c037816 */ /* 0x001fc60000000009 */
[----:B------:R-:W4:Y:S01]  /*1e6950*/  LDL.LU R50, [R1+0x23fc] ;  /* 0x0023fc0001327983 */ /* 0x000f220000300800 */
[----:B------:R-:W-:-:S03]  /*1e6960*/  PRMT R9, R24, 0x3340, R0 ;  /* 0x0000334018097816 */ /* 0x000fc60000000000 */
[----:B------:R-:W2:Y:S04]  /*1e6970*/  LDL.LU R49, [R1+0x7c4] ;  /* 0x0007c40001317983 */ /* 0x000ea80000300800 */
[----:B------:R-:W2:Y:S04]  /*1e6980*/  LDL.LU R52, [R1+0x20a8] ;  /* 0x0020a80001347983 */ /* 0x000ea80000300800 */
[----:B------:R-:W2:Y:S04]  /*1e6990*/  LDL.LU R46, [R1+0x5468] ;  /* 0x00546800012e7983 */ /* 0x000ea80000300800 */
[----:B------:R-:W2:Y:S04]  /*1e69a0*/  LDL.LU R36, [R1+0x276c] ;  /* 0x00276c0001247983 */ /* 0x000ea80000300800 */
[----:B------:R0:W-:Y:S01]  /*1e69b0*/  STL [R1+0x2138], R3 ;  /* 0x0021380301007387 */ /* 0x0001e20000100800 */
[----:B---3--:R-:W-:-:S04]  /*1e69c0*/  LOP3.LUT R13, R31, 0xffff, RZ, 0xc0, !PT ;  /* 0x0000ffff1f0d7812 */ /* 0x008fc800078ec0ff */
[----:B------:R-:W-:-:S04]  /*1e69d0*/  PRMT R12, R15, 0x3340, R13 ;  /* 0x000033400f0c7816 */ /* 0x000fc8000000000d */
[----:B0-----:R-:W-:Y:S02]  /*1e69e0*/  PRMT R3, R12, 0x5410, R9 ;  /* 0x000054100c037816 */ /* 0x001fe40000000009 */
[----:B------:R-:W-:Y:S02]  /*1e69f0*/  SHF.R.U32.HI R12, RZ, 0x8, R23 ;  /* 0x00000008ff0c7819 */ /* 0x000fe40000011617 */
[----:B------:R-:W-:Y:S02]  /*1e6a00*/  SHF.R.U32.HI R9, RZ, 0x8, R14 ;  /* 0x00000008ff097819 */ /* 0x000fe4000001160e */
[----:B------:R-:W-:Y:S02]  /*1e6a10*/  LOP3.LUT R12, R12, 0xffff, RZ, 0xc0, !PT ;  /* 0x0000ffff0c0c7812 */ /* 0x000fe400078ec0ff */
[----:B------:R-:W-:Y:S02]  /*1e6a20*/  LOP3.LUT R9, R9, 0xffff, RZ, 0xc0, !PT ;  /* 0x0000ffff09097812 */ /* 0x000fe400078ec0ff */
[----:B------:R-:W-:-:S02]  /*1e6a30*/  SHF.R.U32.HI R14, RZ, 0x8, R15 ;  /* 0x00000008ff0e7819 */ /* 0x000fc4000001160f */
[----:B------:R-:W-:Y:S02]  /*1e6a40*/  SHF.R.U32.HI R13, RZ, 0x8, R13 ;  /* 0x00000008ff0d7819 */ /* 0x000fe4000001160d */
[----:B------:R-:W-:Y:S02]  /*1e6a50*/  PRMT R31, R12, 0x3340, R9 ;  /* 0x000033400c1f7816 */ /* 0x000fe40000000009 */
[----:B------:R-:W-:Y:S02]  /*1e6a60*/  LOP3.LUT R14, R14, 0xffff, RZ, 0xc0, !PT ;  /* 0x0000ffff0e0e7812 */ /* 0x000fe400078ec0ff */
[----:B------:R-:W-:Y:S01]  /*1e6a70*/  LOP3.LUT R13, R13, 0xffff, RZ, 0xc0, !PT ;  /* 0x0000ffff0d0d7812 */ /* 0x000fe200078ec0ff */
[----:B------:R-:W-:Y:S04]  /*1e6a80*/  STL [R1+0x212c], R3 ;  /* 0x00212c0301007387 */ /* 0x000fe80000100800 */
[----:B------:R0:W-:Y:S02]  /*1e6a90*/  STL [R1+0x8518], R31 ;  /* 0x0085181f01007387 */ /* 0x0001e40000100800 */
[----:B0-----:R-:W-:-:S05]  /*1e6aa0*/  PRMT R31, R14, 0x3340, R13 ;  /* 0x000033400e1f7816 */ /* 0x001fca000000000d */
[----:B------:R-:W-:Y:S04]  /*1e6ab0*/  STL [R1+0x8520], R31 ;  /* 0x0085201f01007387 */ /* 0x000fe80000100800 */
[----:B------:R-:W3:Y:S04]  /*1e6ac0*/  LDL.LU R35, [R1+0x243c] ;  /* 0x00243c0001237983 */ /* 0x000ee80000300800 */
[----:B------:R-:W3:Y:S04]  /*1e6ad0*/  LDL.LU R33, [R1+0x7d0] ;  /* 0x0007d00001217983 */ /* 0x000ee80000300800 */
[----:B------:R-:W3:Y:S01]  /*1e6ae0*/  LDL.LU R56, [R1+0x20bc] ;  /* 0x0020bc0001387983 */ /* 0x000ee20000300800 */
[----:B------:R-:W-:-:S02]  /*1e6af0*/  SHF.R.U32.HI R9, RZ, 0x8, R24 ;  /* 0x00000008ff097819 */ /* 0x000fc40000011618 */
[----:B------:R-:W-:Y:S02]  /*1e6b00*/  SHF.R.U32.HI R12, RZ, 0x8, R2 ;  /* 0x00000008ff0c7819 */ /* 0x000fe40000011602 */
[----:B------:R-:W-:Y:S02]  /*1e6b10*/  LOP3.LUT R9, R9, 0xffff, RZ, 0xc0, !PT ;  /* 0x0000ffff09097812 */ /* 0x000fe400078ec0ff */
[----:B------:R-:W-:Y:S02]  /*1e6b20*/  LOP3.LUT R12, R12, 0xffff, RZ, 0xc0, !PT ;  /* 0x0000ffff0c0c7812 */ /* 0x000fe400078ec0ff */
[----:B----4-:R-:W-:Y:S02]  /*1e6b30*/  LOP3.LUT R14, R50, 0xffff, RZ, 0xc0, !PT ;  /* 0x0000ffff320e7812 */ /* 0x010fe400078ec0ff */
[----:B--2---:R-:W-:Y:S02]  /*1e6b40*/  LOP3.LUT R24, R49, 0xffff, RZ, 0xc0, !PT ;  /* 0x0000ffff31187812 */ /* 0x004fe400078ec0ff */
[----:B------:R-:W-:-:S02]  /*1e6b50*/  LOP3.LUT R13, R52, 0xffff, RZ, 0xc0, !PT ;  /* 0x0000ffff340d7812 */ /* 0x000fc400078ec0ff */
[--C-:B------:R-:W-:Y:S02]  /*1e6b60*/  PRMT R3, R9, 0x3340, R0.reuse ;  /* 0x0000334009037816 */ /* 0x100fe40000000000 */
[--C-:B------:R-:W-:Y:S02]  /*1e6b70*/  PRMT R2, R12, 0x3340, R0.reuse ;  /* 0x000033400c027816 */ /* 0x100fe40000000000 */
[----:B------:R-:W-:Y:S02]  /*1e6b80*/  PRMT R9, R24, 0x3340, R0 ;  /* 0x0000334018097816 */ /* 0x000fe40000000000 */
[----:B------:R-:W-:Y:S01]  /*1e6b90*/  PRMT R12, R14, 0x3340, R13 ;  /* 0x000033400e0c7816 */ /* 0x000fe2000000000d */
[----:B------:R-:W-:Y:S01]  /*1e6ba0*/  STL [R1+0x268], R3 ;  /* 0x0002680301007387 */ /* 0x000fe20000100800 */
[----:B------:R-:W-:Y:S02]  /*1e6bb0*/  LOP3.LUT R23, R46, 0xffff, RZ, 0xc0, !PT ;  /* 0x0000ffff2e177812 */ /* 0x000fe400078ec0ff */
[----:B------:R-:W-:Y:S01]  /*1e6bc0*/  LOP3.LUT R37, R36, 0xffff, RZ, 0xc0, !PT ;  /* 0x0000ffff24257812 */ /* 0x000fe200078ec0ff */
[----:B------:R0:W-:Y:S01]  /*1e6bd0*/  STL [R1+0x264], R2 ;  /* 0x0002640201007387 */ /* 0x0001e20000100800 */
[----:B------:R-:W-:-:S02]  /*1e6be0*/  LOP3.LUT R15, R30, 0xffff, RZ, 0xc0, !PT ;  /* 0x0000ffff1e0f7812 */ /* 0x000fc400078ec0ff */
[----:B------:R-:W-:Y:S01]  /*1e6bf0*/  SHF.R.U32.HI R14, RZ, 0x8, R14 ;  /* 0x00000008ff0e7819 */ /* 0x000fe2000001160e */
[----:B------:R-:W2:Y:S01]  /*1e6c00*/  LDL.LU R46, [R1+0x234c] ;  /* 0x00234c00012e7983 */ /* 0x000ea20000300800 */
[----:B------:R-:W-:-:S03]  /*1e6c10*/  SHF.R.U32.HI R13, RZ, 0x8, R13 ;  /* 0x00000008ff0d7819 */ /* 0x000fc6000001160d */
[----:B------:R-:W4:Y:S01]  /*1e6c20*/  LDL.LU R36, [R1+0x2068] ;  /* 0x0020680001247983 */ /* 0x000f220000300800 */
[----:B0-----:R-:W-:Y:S02]  /*1e6c30*/  PRMT R2, R12, 0x5410, R9 ;  /* 0x000054100c027816 */ /* 0x001fe40000000009 */
[----:B------:R-:W-:Y:S02]  /*1e6c40*/  PRMT R9, R37, 0x3340, R0 ;  /* 0x0000334025097816 */ /* 0x000fe40000000000 */
[----:B------:R-:W-:Y:S01]  /*1e6c50*/  PRMT R12, R23, 0x3340, R15 ;  /* 0x00003340170c7816 */ /* 0x000fe2000000000f */
[----:B------:R0:W-:Y:S01]  /*1e6c60*/  STL [R1+0x211c], R2 ;  /* 0x00211c0201007387 */ /* 0x0001e20000100800 */
[----:B------:R-:W-:Y:S02]  /*1e6c70*/  LOP3.LUT R14, R14, 0xffff, RZ, 0xc0, !PT ;  /* 0x0000ffff0e0e7812 */ /* 0x000fe400078ec0ff */
[----:B------:R-:W-:Y:S02]  /*1e6c80*/  LOP3.LUT R13, R13, 0xffff, RZ, 0xc0, !PT ;  /* 0x0000ffff0d0d7812 */ /* 0x000fe400078ec0ff */
[----:B0-----:R-:W-:-:S02]  /*1e6c90*/  PRMT R2, R12, 0x5410, R9 ;  /* 0x000054100c027816 */ /* 0x001fc40000000009 */
[----:B------:R-:W-:Y:S02]  /*1e6ca0*/  SHF.R.U32.HI R12, RZ, 0x8, R23 ;  /* 0x00000008ff0c7819 */ /* 0x000fe40000011617 */
[----:B------:R-:W-:Y:S02]  /*1e6cb0*/  SHF.R.U32.HI R9, RZ, 0x8, R15 ;  /* 0x00000008ff097819 */ /* 0x000fe4000001160f */
[----:B------:R-:W-:Y:S02]  /*1e6cc0*/  LOP3.LUT R12, R12, 0xffff, RZ, 0xc0, !PT ;  /* 0x0000ffff0c0c7812 */ /* 0x000fe400078ec0ff */
[----:B------:R-:W-:Y:S02]  /*1e6cd0*/  LOP3.LUT R9, R9, 0xffff, RZ, 0xc0, !PT ;  /* 0x0000ffff09097812 */ /* 0x000fe400078ec0ff */
[----:B------:R-:W-:Y:S01]  /*1e6ce0*/  PRMT R30, R14, 0x3340, R13 ;  /* 0x000033400e1e7816 */ /* 0x000fe2000000000d */
[----:B------:R0:W-:Y:S04]  /*1e6cf0*/  STL [R1+0x2128], R2 ;  /* 0x0021280201007387 */ /* 0x0001e80000100800 */
[----:B------:R-:W-:Y:S01]  /*1e6d00*/  STL [R1+0x8514], R30 ;  /* 0x0085141e01007387 */ /* 0x000fe20000100800 */
[----:B0-----:R-:W-:-:S05]  /*1e6d10*/  PRMT R2, R12, 0x3340, R9 ;  /* 0x000033400c027816 */ /* 0x001fca0000000009 */
[----:B------:R0:W-:Y:S01]  /*1e6d20*/  STL [R1+0x4cc], R2 ;  /* 0x0004cc0201007387 */ /* 0x0001e20000100800 */
[----:B---3--:R-:W-:-:S03]  /*1e6d30*/  LOP3.LUT R14, R35, 0xffff, RZ, 0xc0, !PT ;  /* 0x0000ffff230e7812 */ /* 0x008fc600078ec0ff */
[----:B------:R-:W3:Y:S01]  /*1e6d40*/  LDL.LU R35, [R1+0x236c] ;  /* 0x00236c0001237983 */ /* 0x000ee20000300800 */
[----:B------:R-:W-:-:S03]  /*1e6d50*/  LOP3.LUT R23, R33, 0xffff, RZ, 0xc0, !PT ;  /* 0x0000ffff21177812 */ /* 0x000fc600078ec0ff */
[----:B------:R-:W3:Y:S01]  /*1e6d60*/  LDL.LU R33, [R1+0x748] ;  /* 0x0007480001217983 */ /* 0x000ee20000300800 */
[----:B------:R-:W-:Y:S02]  /*1e6d70*/  LOP3.LUT R13, R56, 0xffff, RZ, 0xc0, !PT ;  /* 0x0000ffff380d7812 */ /* 0x000fe400078ec0ff */
[----:B------:R-:W-:Y:S02]  /*1e6d80*/  PRMT R9, R23, 0x3340, R0 ;  /* 0x0000334017097816 */ /* 0x000fe40000000000 */
[----:B------:R-:W-:Y:S02]  /*1e6d90*/  PRMT R12, R14, 0x3340, R13 ;  /* 0x000033400e0c7816 */ /* 0x000fe4000000000d */
[----:B------:R-:W-:Y:S02]  /*1e6da0*/  SHF.R.U32.HI R14, RZ, 0x8, R14 ;  /* 0x00000008ff0e7819 */ /* 0x000fe4000001160e */
[----:B0-----:R-:W-:Y:S02]  /*1e6db0*/  PRMT R2, R12, 0x5410, R9 ;  /* 0x000054100c027816 */ /* 0x001fe40000000009 */
[----:B------:R-:W-:-:S02]  /*1e6dc0*/  SHF.R.U32.HI R9, RZ, 0x8, R24 ;  /* 0x00000008ff097819 */ /* 0x000fc40000011618 */
[----:B------:R-:W-:Y:S02]  /*1e6dd0*/  SHF.R.U32.HI R12, RZ, 0x8, R13 ;  /* 0x00000008ff0c7819 */ /* 0x000fe4000001160d */
[----:B------:R-:W-:Y:S02]  /*1e6de0*/  LOP3.LUT R9, R9, 0xffff, RZ, 0xc0, !PT ;  /* 0x0000ffff09097812 */ /* 0x000fe400078ec0ff */
[----:B------:R-:W-:Y:S02]  /*1e6df0*/  LOP3.LUT R13, R14, 0xffff, RZ, 0xc0, !PT ;  /* 0x0000ffff0e0d7812 */ /* 0x000fe400078ec0ff */
[----:B------:R-:W-:Y:S01]  /*1e6e00*/  LOP3.LUT R12, R12, 0xffff, RZ, 0xc0, !PT ;  /* 0x0000ffff0c0c7812 */ /* 0x000fe200078ec0ff */
[----:B------:R0:W-:Y:S01]  /*1e6e10*/  STL [R1+0x7ec], R2 ;  /* 0x0007ec0201007387 */ /* 0x0001e20000100800 */
[----:B------:R-:W-:-:S05]  /*1e6e20*/  PRMT R3, R9, 0x3340, R0 ;  /* 0x0000334009037816 */ /* 0x000fca0000000000 */
[----:B------:R-:W-:Y:S01]  /*1e6e30*/  STL [R1+0x260], R3 ;  /* 0x0002600301007387 */ /* 0x000fe20000100800 */
[----:B0-----:R-:W-:Y:S02]  /*1e6e40*/  PRMT R2, R13, 0x3340, R12 ;  /* 0x000033400d027816 */ /* 0x001fe4000000000c */
[----:B------:R-:W-:-:S03]  /*1e6e50*/  LOP3.LUT R13, R4, 0xffff, RZ, 0xc0, !PT ;  /* 0x0000ffff040d7812 */ /* 0x000fc600078ec0ff */
[----:B------:R0:W-:Y:S04]  /*1e6e60*/  STL [R1+0x428], R2 ;  /* 0x0004280201007387 */ /* 0x0001e80000100800 */
[----:B------:R-:W3:Y:S01]  /*1e6e70*/  LDL.LU R4, [R1+0x8680] ;  /* 0x0086800001047983 */ /* 0x000ee20000300800 */
[----:B--2---:R-:W-:Y:S02]  /*1e6e80*/  LOP3.LUT R15, R46, 0xffff, RZ, 0xc0, !PT ;  /* 0x0000ffff2e0f7812 */ /* 0x004fe400078ec0ff */
[----:B----4-:R-:W-:Y:S01]  /*1e6e90*/  LOP3.LUT R14, R36, 0xffff, RZ, 0xc0, !PT ;  /* 0x0000ffff240e7812 */ /* 0x010fe200078ec0ff */
[----:B------:R-:W2:Y:S01]  /*1e6ea0*/  LDL.LU R49, [R1+0x5458] ;  /* 0x0054580001317983 */ /* 0x000ea20000300800 */
[----:B------:R-:W-:-:S03]  /*1e6eb0*/  PRMT R9, R13, 0x3340, R0 ;  /* 0x000033400d097816 */ /* 0x000fc60000000000 */
[----:B------:R-:W4:Y:S01]  /*1e6ec0*/  LDL.LU R52, [R1+0x53b8] ;  /* 0x0053b80001347983 */ /* 0x000f220000300800 */
[----:B------:R-:W-:-:S03]  /*1e6ed0*/  PRMT R12, R15, 0x3340, R14 ;  /* 0x000033400f0c7816 */ /* 0x000fc6000000000e */
[----:B------:R-:W2:Y:S01]  /*1e6ee0*/  LDL.LU R56, [R1+0x543c] ;  /* 0x00543c0001387983 */ /* 0x000ea20000300800 */
[----:B0-----:R-:W-:Y:S02]  /*1e6ef0*/  PRMT R2, R12, 0x5410, R9 ;  /* 0x000054100c027816 */ /* 0x001fe40000000009 */
[----:B------:R-:W-:Y:S02]  /*1e6f00*/  SHF.R.U32.HI R12, RZ, 0x8, R15 ;  /* 0x00000008ff0c7819 */ /* 0x000fe4000001160f */
[----:B------:R-:W-:Y:S02]  /*1e6f10*/  SHF.R.U32.HI R9, RZ, 0x8, R14 ;  /* 0x00000008ff097819 */ /* 0x000fe4000001160e */
[----:B------:R-:W-:Y:S02]  /*1e6f20*/  SHF.R.U32.HI R13, RZ, 0x8, R13 ;  /* 0x00000008ff0d7819 */ /* 0x000fe4000001160d */
[----:B------:R-:W-:Y:S02]  /*1e6f30*/  LOP3.LUT R12, R12, 0xffff, RZ, 0xc0, !PT ;  /* 0x0000ffff0c0c7812 */ /* 0x000fe400078ec0ff */
[----:B------:R-:W-:-:S02]  /*1e6f40*/  LOP3.LUT R9, R9, 0xffff, RZ, 0xc0, !PT ;  /* 0x0000ffff09097812 */ /* 0x000fc400078ec0ff */
[----:B------:R-:W-:Y:S01]  /*1e6f50*/  LOP3.LUT R13, R13, 0xffff, RZ, 0xc0, !PT ;  /* 0x0000ffff0d0d7812 */ /* 0x000fe200078ec0ff */
[----:B------:R0:W-:Y:S01]  /*1e6f60*/  STL [R1+0x7e8], R2 ;  /* 0x0007e80201007387 */ /* 0x0001e20000100800 */
[----:B------:R-:W-:-:S05]  /*1e6f70*/  PRMT R3, R12, 0x3340, R9 ;  /* 0x000033400c037816 */ /* 0x000fca0000000009 */
[----:B------:R-:W-:Y:S01]  /*1e6f80*/  STL [R1+0x41c], R3 ;  /* 0x00041c0301007387 */ /* 0x000fe20000100800 */
[----:B0-----:R-:W-:-:S05]  /*1e6f90*/  PRMT R2, R13, 0x3340, R0 ;  /* 0x000033400d027816 */ /* 0x001fca0000000000 */
[----:B------:R0:W-:Y:S04]  /*1e6fa0*/  STL [R1+0x25c], R2 ;  /* 0x00025c0201007387 */ /* 0x0001e80000100800 */
[----:B------:R-:W4:Y:S01]  /*1e6fb0*/  LDL.LU R46, [R1+0x5464] ;  /* 0x00546400012e7983 */ /* 0x000f220000300800 */
[----:B---3--:R-:W-:-:S03]  /*1e6fc0*/  LOP3.LUT R13, R4, 0xffff, RZ, 0xc0, !PT ;  /* 0x0000ffff040d7812 */ /* 0x008fc600078ec0ff */
[----:B------:R-:W3:Y:S01]  /*1e6fd0*/  LDL.LU R4, [R1+0x867c] ;  /* 0x00867c0001047983 */ /* 0x000ee20000300800 */
[----:B------:R-:W-:Y:S02]  /*1e6fe0*/  LOP3.LUT R14, R35, 0xffff, RZ, 0xc0, !PT ;  /* 0x0000ffff230e7812 */ /* 0x000fe400078ec0ff */
[----:B------:R-:W-:Y:S01]  /*1e6ff0*/  LOP3.LUT R34, R33, 0xffff, RZ, 0xc0, !PT ;  /* 0x0000ffff21227812 */ /* 0x000fe200078ec0ff */
[----:B------:R-:W3:Y:S04]  /*1e7000*/  LDL.LU R36, [R1+0x5444] ;  /* 0x0054440001247983 */ /* 0x000ee80000300800 */
[----:B------:R-:W3:Y:S04]  /*1e7010*/  LDL.LU R35, [R1+0x54a0] ;  /* 0x0054a00001237983 */ /* 0x000ee80000300800 */
[----:B------:R-:W3:Y:S01]  /*1e7020*/  LDL.LU R33, [R1+0x5384] ;  /* 0x0053840001217983 */ /* 0x000ee20000300800 */
[----:B------:R-:W-:-:S02]  /*1e7030*/  PRMT R9, R34, 0x3340, R0 ;  /* 0x0000334022097816 */ /* 0x000fc40000000000 */
        /* <DEDUP_REMOVED lines=8> */
[----:B------:R-:W-:Y:S01]  /*1e70c0*/  PRMT R18, R13, 0x3340, R12 ;  /* 0x000033400d127816 */ /* 0x000fe2000000000c */
[----:B------:R0:W-:Y:S01]  /*1e70d0*/  STL [R1+0x7e4], R2 ;  /* 0x0007e40201007387 */ /* 0x0001e20000100800 */
[----:B--2---:R-:W-:Y:S02]  /*1e70e0*/  LOP3.LUT R15, R49, 0xffff, RZ, 0xc0, !PT ;  /* 0x0000ffff310f7812 */ /* 0x004fe400078ec0ff */
[----:B----4-:R-:W-:Y:S02]  /*1e70f0*/  LOP3.LUT R13, R52, 0xffff, RZ, 0xc0, !PT ;  /* 0x0000ffff340d7812 */ /* 0x010fe400078ec0ff */
[----:B------:R-:W-:Y:S01]  /*1e7100*/  LOP3.LUT R14, R56, 0xffff, RZ, 0xc0, !PT ;  /* 0x0000ffff380e7812 */ /* 0x000fe200078ec0ff */
[----:B------:R-:W-:Y:S01]  /*1e7110*/  STL [R1+0x84c8], R18 ;  /* 0x0084c81201007387 */ /* 0x000fe20000100800 */
[----:B0-----:R-:W-:-:S02]  /*1e7120*/  PRMT R2, R9, 0x3340, R0 ;  /* 0x0000334009027816 */ /* 0x001fc40000000000 */
[----:B------:R-:W-:Y:S02]  /*1e7130*/  PRMT R9, R13, 0x3340, R0 ;  /* 0x000033400d097816 */ /* 0x000fe40000000000 */
[--C-:B------:R-:W-:Y:S01]  /*1e7140*/  PRMT R12, R15, 0x3340, R14.reuse ;  /* 0x000033400f0c7816 */ /* 0x100fe2000000000e */
[----:B------:R0:W-:Y:S01]  /*1e7150*/  STL [R1+0x258], R2 ;  /* 0x0002580201007387 */ /* 0x0001e20000100800 */
[----:B------:R-:W-:Y:S02]  /*1e7160*/  SHF.R.U32.HI R13, RZ, 0x8, R13 ;  /* 0x00000008ff0d7819 */ /* 0x000fe4000001160d */
[----:B0-----:R-:W-:Y:S02]  /*1e7170*/  PRMT R2, R12, 0x5410, R9 ;  /* 0x000054100c027816 */ /* 0x001fe40000000009 */
        /* <DEDUP_REMOVED lines=8> */
[----:B------:R3:W-:Y:S04]  /*1e7200*/  STL [R1+0x418], R2 ;  /* 0x0004180201007387 */ /* 0x0007e80000100800 */
[----:B------:R0:W-:Y:S01]  /*1e7210*/  STL [R1+0x250], R3 ;  /* 0x0002500301007387 */ /* 0x0001e20000100800 */
[----:B------:R-:W-:Y:S02]  /*1e7220*/  LOP3.LUT R23, R46, 0xffff, RZ, 0xc0, !PT ;  /* 0x0000ffff2e177812 */ /* 0x000fe400078ec0ff */
[----:B---3--:R-:W-:Y:S02]  /*1e7230*/  LOP3.LUT R2, R4, 0xffff, RZ, 0xc0, !PT ;  /* 0x0000ffff04027812 */ /* 0x008fe400078ec0ff */
[----:B------:R-:W2:Y:S04]  /*1e7240*/  LDL.LU R4, [R1+0x8678] ;  /* 0x0086780001047983 */ /* 0x000ea80000300800 */
[----:B------:R-:W3:Y:S04]  /*1e7250*/  LDL.LU R60, [R1+0x1e0] ;  /* 0x0001e000013c7983 */ /* 0x000ee80000300800 */
[----:B------:R-:W3:Y:S04]  /*1e7260*/  LDL.LU R38, [R1+0x2c80] ;  /* 0x002c800001267983 */ /* 0x000ee80000300800 */
[----:B------:R-:W4:Y:S04]  /*1e7270*/  LDL.LU R50, [R1+0x1d8] ;  /* 0x0001d80001327983 */ /* 0x000f280000300800 */
[----:B------:R-:W4:Y:S04]  /*1e7280*/  LDL.LU R49, [R1+0x2c74] ;  /* 0x002c740001317983 */ /* 0x000f280000300800 */
[----:B------:R-:W3:Y:S04]  /*1e7290*/  LDL.LU R52, [R1+0x24d8] ;  /* 0x0024d80001347983 */ /* 0x000ee80000300800 */
[----:B------:R-:W3:Y:S04]  /*1e72a0*/  LDL.LU R56, [R1+0x204c] ;  /* 0x00204c0001387983 */ /* 0x000ee80000300800 */
[----:B------:R-:W3:Y:S01]  /*1e72b0*/  LDL.LU R46, [R1+0x20ec] ;  /* 0x0020ec00012e7983 */ /* 0x000ee20000300800 */
[----:B------:R-:W-:-:S02]  /*1e72c0*/  LOP3.LUT R14, R36, 0xffff, RZ, 0xc0, !PT ;  /* 0x0000ffff240e7812 */ /* 0x000fc400078ec0ff */
[----:B------:R-:W-:Y:S01]  /*1e72d0*/  LOP3.LUT R24, R33, 0xffff, RZ, 0xc0, !PT ;  /* 0x0000ffff21187812 */ /* 0x000fe200078ec0ff */
[----:B------:R-:W3:Y:S04]  /*1e72e0*/  LDL.LU R36, [R1+0x24dc] ;  /* 0x0024dc0001247983 */ /* 0x000ee80000300800 */
[----:B------:R-:W3:Y:S01]  /*1e72f0*/  LDL.LU R33, [R1+0x2058] ;  /* 0x0020580001217983 */ /* 0x000ee20000300800 */
[----:B------:R-:W-:Y:S02]  /*1e7300*/  PRMT R9, R2, 0x3340, R0 ;  /* 0x0000334002097816 */ /* 0x000fe40000000000 */
[----:B------:R-:W-:Y:S02]  /*1e7310*/  PRMT R12, R23, 0x3340, R14 ;  /* 0x00003340170c7816 */ /* 0x000fe4000000000e */
[----:B------:R-:W-:-:S02]  /*1e7320*/  LOP3.LUT R15, R35, 0xffff, RZ, 0xc0, !PT ;  /* 0x0000ffff230f7812 */ /* 0x000fc400078ec0ff */
[----:B0-----:R-:W-:Y:S02]  /*1e7330*/  PRMT R3, R12, 0x5410, R9 ;  /* 0x000054100c037816 */ /* 0x001fe40000000009 */
[----:B------:R-:W-:-:S03]  /*1e7340*/  PRMT R9, R24, 0x3340, R0 ;  /* 0x0000334018097816 */ /* 0x000fc60000000000 */
[----:B------:R0:W-:Y:S01]  /*1e7350*/  STL [R1+0x580], R3 ;  /* 0x0005800301007387 */ /* 0x0001e20000100800 */
[----:B------:R-:W-:-:S03]  /*1e7360*/  SHF.R.U32.HI R23, RZ, 0x8, R23 ;  /* 0x00000008ff177819 */ /* 0x000fc60000011617 */
[----:B------:R-:W3:Y:S01]  /*1e7370*/  LDL.LU R35, [R1+0x20f8] ;  /* 0x0020f80001237983 */ /* 0x000ee20000300800 */
[----:B--2---:R-:W-:-:S04]  /*1e7380*/  LOP3.LUT R13, R4, 0xffff, RZ, 0xc0, !PT ;  /* 0x0000ffff040d7812 */ /* 0x004fc800078ec0ff */
[----:B------:R-:W-:-:S04]  /*1e7390*/  PRMT R12, R15, 0x3340, R13 ;  /* 0x000033400f0c7816 */ /* 0x000fc8000000000d */
[----:B0-----:R-:W-:Y:S02]  /*1e73a0*/  PRMT R3, R12, 0x5410, R9 ;  /* 0x000054100c037816 */ /* 0x001fe40000000009 */
[----:B------:R-:W-:Y:S02]  /*1e73b0*/  SHF.R.U32.HI R12, RZ, 0x8, R15 ;  /* 0x00000008ff0c7819 */ /* 0x000fe4000001160f */
[----:B------:R-:W-:Y:S02]  /*1e73c0*/  SHF.R.U32.HI R9, RZ, 0x8, R13 ;  /* 0x00000008ff097819 */ /* 0x000fe4000001160d */
[----:B------:R-:W-:Y:S02]  /*1e73d0*/  LOP3.LUT R12, R12, 0xffff, RZ, 0xc0, !PT ;  /* 0x0000ffff0c0c7812 */ /* 0x000fe400078ec0ff */
[----:B------:R-:W-:Y:S02]  /*1e73e0*/  LOP3.LUT R9, R9, 0xffff, RZ, 0xc0, !PT ;  /* 0x0000ffff09097812 */ /* 0x000fe400078ec0ff */
[----:B------:R-:W-:-:S02]  /*1e73f0*/  SHF.R.U32.HI R13, RZ, 0x8, R14 ;  /* 0x00000008ff0d7819 */ /* 0x000fc4000001160e */
[----:B------:R-:W-:Y:S02]  /*1e7400*/  PRMT R4, R12, 0x3340, R9 ;  /* 0x000033400c047816 */ /* 0x000fe40000000009 */
[----:B------:R-:W-:Y:S02]  /*1e7410*/  SHF.R.U32.HI R12, RZ, 0x8, R24 ;  /* 0x00000008ff0c7819 */ /* 0x000fe40000011618 */
[----:B------:R-:W-:Y:S02]  /*1e7420*/  SHF.R.U32.HI R9, RZ, 0x8, R2 ;  /* 0x00000008ff097819 */ /* 0x000fe40000011602 */
[----:B------:R-:W-:Y:S02]  /*1e7430*/  LOP3.LUT R14, R23, 0xffff, RZ, 0xc0, !PT ;  /* 0x0000ffff170e7812 */ /* 0x000fe400078ec0ff */
[----:B------:R-:W-:Y:S02]  /*1e7440*/  LOP3.LUT R13, R13, 0xffff, RZ, 0xc0, !PT ;  /* 0x0000ffff0d0d7812 */ /* 0x000fe400078ec0ff */
[----:B------:R-:W-:Y:S01]  /*1e7450*/  LOP3.LUT R12, R12, 0xffff, RZ, 0xc0, !PT ;  /* 0x0000ffff0c0c7812 */ /* 0x000fe200078ec0ff */
[----:B------:R0:W-:Y:S01]  /*1e7460*/  STL [R1+0x57c], R3 ;  /* 0x00057c0301007387 */ /* 0x0001e20000100800 */
[----:B------:R-:W-:-:S03]  /*1e7470*/  LOP3.LUT R9, R9, 0xffff, RZ, 0xc0, !PT ;  /* 0x0000ffff09097812 */ /* 0x000fc600078ec0ff */
[----:B------:R1:W-:Y:S01]  /*1e7480*/  STL [R1+0x414], R4 ;  /* 0x0004140401007387 */ /* 0x0003e20000100800 */
[--C-:B------:R-:W-:Y:S02]  /*1e7490*/  PRMT R2, R9, 0x3340, R0.reuse ;  /* 0x0000334009027816 */ /* 0x100fe40000000000 */
[----:B0-----:R-:W-:Y:S02]  /*1e74a0*/  PRMT R3, R14, 0x3340, R13 ;  /* 0x000033400e037816 */ /* 0x001fe4000000000d */
[----:B-1----:R-:W-:-:S03]  /*1e74b0*/  PRMT R4, R12, 0x3340, R0 ;  /* 0x000033400c047816 */ /* 0x002fc60000000000 */
[----:B------:R4:W-:Y:S04]  /*1e74c0*/  STL [R1+0x410], R3 ;  /* 0x0004100301007387 */ /* 0x0009e80000100800 */
[----:B------:R-:W-:Y:S04]  /*1e74d0*/  STL [R1+0x84f0], R4 ;  /* 0x0084f00401007387 */ /* 0x000fe80000100800 */
[----:B------:R3:W-:Y:S01]  /*1e74e0*/  STL [R1+0x24c], R2 ;  /* 0x00024c0201007387 */ /* 0x0007e20000100800 */
[----:B----4-:R-:W-:Y:S02]  /*1e74f0*/  PRMT R3, R49, 0x5410, R50 ;  /* 0x0000541031037816 */ /* 0x010fe40000000032 */
[----:B---3--:R-:W-:-:S05]  /*1e7500*/  PRMT R2, R38, 0x5410, R60 ;  /* 0x0000541026027816 */ /* 0x008fca000000003c */
[----:B------:R-:W-:Y:S04]  /*1e7510*/  STL [R1+0x2118], R2 ;  /* 0x0021180201007387 */ /* 0x000fe80000100800 */
[----:B------:R0:W-:Y:S04]  /*1e7520*/  STL [R1+0x20fc], R3 ;  /* 0x0020fc0301007387 */ /* 0x0001e80000100800 */
[----:B------:R-:W2:Y:S04]  /*1e7530*/  LDL.LU R6, [R1+0x1dc] ;  /* 0x0001dc0001067983 */ /* 0x000ea80000300800 */
[----:B0-----:R-:W2:Y:S04]  /*1e7540*/  LDL.LU R3, [R1+0x2c78] ;  /* 0x002c780001037983 */ /* 0x001ea80000300800 */
[----:B------:R-:W3:Y:S04]  /*1e7550*/  LDL.LU R61, [R1+0x1d0] ;  /* 0x0001d000013d7983 */ /* 0x000ee80000300800 */
[----:B------:R-:W3:Y:S01]  /*1e7560*/  LDL.LU R60, [R1+0x2c60] ;  /* 0x002c6000013c7983 */ /* 0x000ee20000300800 */
[----:B------:R-:W-:-:S03]  /*1e7570*/  LOP3.LUT R23, R52, 0xffff, RZ, 0xc0, !PT ;  /* 0x0000ffff34177812 */ /* 0x000fc600078ec0ff */
[----:B------:R-:W4:Y:S01]  /*1e7580*/  LDL.LU R38, [R1+0x1c8] ;  /* 0x0001c80001267983 */ /* 0x000f220000300800 */
[----:B------:R-:W-:-:S03]  /*1e7590*/  LOP3.LUT R2, R56, 0xffff, RZ, 0xc0, !PT ;  /* 0x0000ffff38027812 */ /* 0x000fc600078ec0ff */
[----:B------:R-:W4:Y:S01]  /*1e75a0*/  LDL.LU R50, [R1+0x2c50] ;  /* 0x002c500001327983 */ /* 0x000f220000300800 */
[----:B------:R-:W-:-:S03]  /*1e75b0*/  LOP3.LUT R14, R46, 0xffff, RZ, 0xc0, !PT ;  /* 0x0000ffff2e0e7812 */ /* 0x000fc600078ec0ff */
[----:B------:R-:W4:Y:S04]  /*1e75c0*/  LDL.LU R49, [R1+0x1bc] ;  /* 0x0001bc0001317983 */ /* 0x000f280000300800 */
[----:B------:R-:W4:Y:S04]  /*1e75d0*/  LDL.LU R52, [R1+0x2c44] ;  /* 0x002c440001347983 */ /* 0x000f280000300800 */
[----:B------:R-:W4:Y:S04]  /*1e75e0*/  LDL.LU R56, [R1+0x1b4] ;  /* 0x0001b40001387983 */ /* 0x000f280000300800 */
[----:B------:R-:W4:Y:S01]  /*1e75f0*/  LDL.LU R46, [R1+0x2c28] ;  /* 0x002c2800012e7983 */ /* 0x000f220000300800 */
[----:B------:R-:W-:-:S02]  /*1e7600*/  LOP3.LUT R15, R36, 0xffff, RZ, 0xc0, !PT ;  /* 0x0000ffff240f7812 */ /* 0x000fc400078ec0ff */
[----:B------:R-:W-:Y:S01]  /*1e7610*/  LOP3.LUT R24, R33, 0xffff, RZ, 0xc0, !PT ;  /* 0x0000ffff21187812 */ /* 0x000fe200078ec0ff */
[----:B------:R-:W4:Y:S04]  /*1e7620*/  LDL.LU R36, [R1+0x241c] ;  /* 0x00241c0001247983 */ /* 0x000f280000300800 */
[----:B------:R-:W4:Y:S01]  /*1e7630*/  LDL.LU R33, [R1+0x750] ;  /* 0x0007500001217983 */ /* 0x000f220000300800 */
[----:B------:R-:W-:Y:S02]  /*1e7640*/  PRMT R9, R2, 0x3340, R0 ;  /* 0x0000334002097816 */ /* 0x000fe40000000000 */
[----:B------:R-:W-:Y:S02]  /*1e7650*/  PRMT R12, R23, 0x3340, R14 ;  /* 0x00003340170c7816 */ /* 0x000fe4000000000e */
[----:B------:R-:W-:-:S02]  /*1e7660*/  LOP3.LUT R13, R35, 0xffff, RZ, 0xc0, !PT ;  /* 0x0000ffff230d7812 */ /* 0x000fc400078ec0ff */
[----:B------:R-:W-:Y:S02]  /*1e7670*/  PRMT R4, R12, 0x5410, R9 ;  /* 0x000054100c047816 */ /* 0x000fe40000000009 */
[----:B------:R-:W-:Y:S02]  /*1e7680*/  PRMT R9, R24, 0x3340, R0 ;  /* 0x0000334018097816 */ /* 0x000fe40000000000 */
[----:B------:R-:W-:Y:S01]  /*1e7690*/  PRMT R12, R15, 0x3340, R13 ;  /* 0x000033400f0c7816 */ /* 0x000fe2000000000d */
[----:B------:R0:W-:Y:S01]  /*1e76a0*/  STL [R1+0x578], R4 ;  /* 0x0005780401007387 */ /* 0x0001e20000100800 */
[----:B------:R-:W-:Y:S02]  /*1e76b0*/  SHF.R.U32.HI R15, RZ, 0x8, R15 ;  /* 0x00000008ff0f7819 */ /* 0x000fe4000001160f */
[----:B------:R-:W-:Y:S01]  /*1e76c0*/  SHF.R.U32.HI R13, RZ, 0x8, R13 ;  /* 0x00000008ff0d7819 */ /* 0x000fe2000001160d */
[----:B------:R-:W4:Y:S01]  /*1e76d0*/  LDL.LU R35, [R1+0x20ac] ;  /* 0x0020ac0001237983 */ /* 0x000f220000300800 */
[----:B0-----:R-:W-:-:S02]  /*1e76e0*/  PRMT R4, R12, 0x5410, R9 ;  /* 0x000054100c047816 */ /* 0x001fc40000000009 */
[----:B------:R-:W-:Y:S02]  /*1e76f0*/  SHF.R.U32.HI R12, RZ, 0x8, R23 ;  /* 0x00000008ff0c7819 */ /* 0x000fe40000011617 */
[----:B------:R-:W-:Y:S02]  /*1e7700*/  SHF.R.U32.HI R9, RZ, 0x8, R14 ;  /* 0x00000008ff097819 */ /* 0x000fe4000001160e */
[----:B------:R-:W-:Y:S02]  /*1e7710*/  LOP3.LUT R12, R12, 0xffff, RZ, 0xc0, !PT ;  /* 0x0000ffff0c0c7812 */ /* 0x000fe400078ec0ff */
[----:B------:R-:W-:Y:S02]  /*1e7720*/  LOP3.LUT R9, R9, 0xffff, RZ, 0xc0, !PT ;  /* 0x0000ffff09097812 */ /* 0x000fe400078ec0ff */
[----:B------:R-:W-:Y:S02]  /*1e7730*/  LOP3.LUT R14, R15, 0xffff, RZ, 0xc0, !PT ;  /* 0x0000ffff0f0e7812 */ /* 0x000fe400078ec0ff */
[----:B------:R-:W-:Y:S01]  /*1e7740*/  LOP3.LUT R13, R13, 0xffff, RZ, 0xc0, !PT ;  /* 0x0000ffff0d0d7812 */ /* 0x000fe200078ec0ff */
[----:B------:R2:W-:Y:S01]  /*1e7750*/  STL [R1+0x574], R4 ;  /* 0x0005740401007387 */ /* 0x0005e20000100800 */
[----:B------:R-:W-:-:S02]  /*1e7760*/  PRMT R10, R12, 0x3340, R9 ;  /* 0x000033400c0a7816 */ /* 0x000fc40000000009 */
[----:B------:R-:W-:Y:S02]  /*1e7770*/  PRMT R7, R14, 0x3340, R13 ;  /* 0x000033400e077816 */ /* 0x000fe4000000000d */
[----:B------:R-:W-:Y:S02]  /*1e7780*/  SHF.R.U32.HI R9, RZ, 0x8, R24 ;  /* 0x00000008ff097819 */ /* 0x000fe40000011618 */
[----:B------:R-:W-:Y:S01]  /*1e7790*/  SHF.R.U32.HI R12, RZ, 0x8, R2 ;  /* 0x00000008ff0c7819 */ /* 0x000fe20000011602 */
[----:B------:R-:W-:Y:S01]  /*1e77a0*/  STL [R1+0x84f4], R10 ;  /* 0x0084f40a01007387 */ /* 0x000fe20000100800 */
[----:B------:R-:W-:Y:S02]  /*1e77b0*/  LOP3.LUT R9, R9, 0xffff, RZ, 0xc0, !PT ;  /* 0x0000ffff09097812 */ /* 0x000fe400078ec0ff */
[----:B------:R-:W-:Y:S01]  /*1e77c0*/  LOP3.LUT R12, R12, 0xffff, RZ, 0xc0, !PT ;  /* 0x0000ffff0c0c7812 */ /* 0x000fe200078ec0ff */
[----:B------:R-:W-:Y:S03]  /*1e77d0*/  STL [R1+0x408], R7 ;  /* 0x0004080701007387 */ /* 0x000fe60000100800 */
[----:B------:R-:W-:-:S02]  /*1e77e0*/  PRMT R2, R12, 0x3340, R0 ;  /* 0x000033400c027816 */ /* 0x000fc40000000000 */
[----:B--2---:R-:W-:Y:S02]  /*1e77f0*/  PRMT R4, R3, 0x5410, R6 ;  /* 0x0000541003047816 */ /* 0x004fe40000000006 */
[----:B---3--:R-:W-:-:S03]  /*1e7800*/  PRMT R3, R60, 0x5410, R61 ;  /* 0x000054103c037816 */ /* 0x008fc6000000003d */
[----:B------:R-:W-:Y:S04]  /*1e7810*/  STL [R1+0x20f8], R4 ;  /* 0x0020f80401007387 */ /* 0x000fe80000100800 */
[----:B------:R0:W-:Y:S02]  /*1e7820*/  STL [R1+0x20e8], R3 ;  /* 0x0020e80301007387 */ /* 0x0001e40000100800 */
[----:B0-----:R-:W-:Y:S02]  /*1e7830*/  PRMT R3, R9, 0x3340, R0 ;  /* 0x0000334009037816 */ /* 0x001fe40000000000 */
[----:B----4-:R-:W-:-:S03]  /*1e7840*/  PRMT R4, R50, 0x5410, R38 ;  /* 0x0000541032047816 */ /* 0x010fc60000000026 */
[----:B------:R0:W-:Y:S04]  /*1e7850*/  STL [R1+0x244], R3 ;  /* 0x0002440301007387 */ /* 0x0001e80000100800 */
[----:B------:R1:W-:Y:S01]  /*1e7860*/  STL [R1+0x240], R2 ;  /* 0x0002400201007387 */ /* 0x0003e20000100800 */
[----:B0-----:R-:W-:-:S03]  /*1e7870*/  PRMT R3, R52, 0x5410, R49 ;  /* 0x0000541034037816 */ /* 0x001fc60000000031 */
[----:B------:R-:W-:Y:S01]  /*1e7880*/  STL [R1+0x20ec], R4 ;  /* 0x0020ec0401007387 */ /* 0x000fe20000100800 */
[----:B-1----:R-:W-:-:S03]  /*1e7890*/  PRMT R2, R46, 0x5410, R56 ;  /* 0x000054102e027816 */ /* 0x002fc60000000038 */
[----:B------:R-:W-:Y:S04]  /*1e78a0*/  STL [R1+0x20dc], R3 ;  /* 0x0020dc0301007387 */ /* 0x000fe80000100800 */
[----:B------:R0:W-:Y:S04]  /*1e78b0*/  STL [R1+0x20d8], R2 ;  /* 0x0020d80201007387 */ /* 0x0001e80000100800 */
[----:B------:R-:W2:Y:S04]  /*1e78c0*/  LDL.LU R53, [R1+0x1b0] ;  /* 0x0001b00001357983 */ /* 0x000ea80000300800 */
[----:B------:R-:W2:Y:S04]  /*1e78d0*/  LDL.LU R29, [R1+0x2c14] ;  /* 0x002c1400011d7983 */ /* 0x000ea80000300800 */
[----:B------:R-:W3:Y:S04]  /*1e78e0*/  LDL.LU R45, [R1+0x1ac] ;  /* 0x0001ac00012d7983 */ /* 0x000ee80000300800 */
[----:B------:R-:W3:Y:S04]  /*1e78f0*/  LDL.LU R58, [R1+0x2c1c] ;  /* 0x002c1c00013a7983 */ /* 0x000ee80000300800 */
[----:B------:R-:W4:Y:S04]  /*1e7900*/  LDL.LU R55, [R1+0x1a8] ;  /* 0x0001a80001377983 */ /* 0x000f280000300800 */
[----:B------:R-:W4:Y:S01]  /*1e7910*/  LDL.LU R59, [R1+0x2c00] ;  /* 0x002c0000013b7983 */ /* 0x000f220000300800 */
[----:B------:R-:W-:-:S03]  /*1e7920*/  LOP3.LUT R13, R33, 0xffff, RZ, 0xc0, !PT ;  /* 0x0000ffff210d7812 */ /* 0x000fc600078ec0ff */
[----:B------:R-:W4:Y:S04]  /*1e7930*/  LDL.LU R51, [R1+0x5494] ;  /* 0x0054940001337983 */ /* 0x000f280000300800 */
[----:B------:R-:W4:Y:S04]  /*1e7940*/  LDL.LU R54, [R1+0x53e8] ;  /* 0x0053e80001367983 */ /* 0x000f280000300800 */
[----:B------:R-:W4:Y:S01]  /*1e7950*/  LDL.LU R33, [R1+0x5478] ;  /* 0x0054780001217983 */ /* 0x000f220000300800 */
[----:B------:R-:W-:Y:S02]  /*1e7960*/  LOP3.LUT R15, R36, 0xffff, RZ, 0xc0, !PT ;  /* 0x0000ffff240f7812 */ /* 0x000fe400078ec0ff */
[----:B------:R-:W-:Y:S01]  /*1e7970*/  LOP3.LUT R14, R35, 0xffff, RZ, 0xc0, !PT ;  /* 0x0000ffff230e7812 */ /* 0x000fe200078ec0ff */
[----:B------:R-:W4:Y:S01]  /*1e7980*/  LDL.LU R44, [R1+0x1a4] ;  /* 0x0001a400012c7983 */ /* 0x000f220000300800 */
[----:B------:R-:W-:-:S02]  /*1e7990*/  PRMT R9, R13, 0x3340, R0 ;  /* 0x000033400d097816 */ /* 0x000fc40000000000 */
[----:B------:R-:W-:Y:S01]  /*1e79a0*/  PRMT R12, R15, 0x3340, R14 ;  /* 0x000033400f0c7816 */ /* 0x000fe2000000000e */
[----:B------:R-:W4:Y:S03]  /*1e79b0*/  LDL.LU R6, [R1+0x2bdc] ;  /* 0x002bdc0001067983 */ /* 0x000f260000300800 */
[----:B0-----:R-:W-:-:S05]  /*1e79c0*/  PRMT R2, R12, 0x5410, R9 ;  /* 0x000054100c027816 */ /* 0x001fca0000000009 */
[----:B------:R0:W-:Y:S04]  /*1e79d0*/  STL [R1+0x570], R2 ;  /* 0x0005700201007387 */ /* 0x0001e80000100800 */
[----:B------:R-:W4:Y:S04]  /*1e79e0*/  LDL.LU R3, [R1+0x19c] ;  /* 0x00019c0001037983 */ /* 0x000f280000300800 */
[----:B------:R-:W4:Y:S01]  /*1e79f0*/  LDL.LU R61, [R1+0x2bf4] ;  /* 0x002bf400013d7983 */ /* 0x000f220000300800 */
[----:B------:R-:W-:-:S03]  /*1e7a00*/  SHF.R.U32.HI R12, RZ, 0x8, R15 ;  /* 0x00000008ff0c7819 */ /* 0x000fc6000001160f */
[----:B------:R-:W4:Y:S01]  /*1e7a10*/  LDL.LU R60, [R1+0x194] ;  /* 0x00019400013c7983 */ /* 0x000f220000300800 */
[----:B------:R-:W-:-:S03]  /*1e7a20*/  SHF.R.U32.HI R9, RZ, 0x8, R14 ;  /* 0x00000008ff097819 */ /* 0x000fc6000001160e */
[----:B------:R-:W4:Y:S01]  /*1e7a30*/  LDL.LU R38, [R1+0x2bbc] ;  /* 0x002bbc0001267983 */ /* 0x000f220000300800 */
[----:B------:R-:W-:-:S03]  /*1e7a40*/  SHF.R.U32.HI R13, RZ, 0x8, R13 ;  /* 0x00000008ff0d7819 */ /* 0x000fc6000001160d */
[----:B------:R-:W4:Y:S04]  /*1e7a50*/  LDL.LU R50, [R1+0x188] ;  /* 0x0001880001327983 */ /* 0x000f280000300800 */
[----:B------:R-:W4:Y:S01]  /*1e7a60*/  LDL.LU R49, [R1+0x2b9c] ;  /* 0x002b9c0001317983 */ /* 0x000f220000300800 */
[----:B------:R-:W-:Y:S02]  /*1e7a70*/  LOP3.LUT R12, R12, 0xffff, RZ, 0xc0, !PT ;  /* 0x0000ffff0c0c7812 */ /* 0x000fe400078ec0ff */
[----:B------:R-:W-:Y:S01]  /*1e7a80*/  LOP3.LUT R9, R9, 0xffff, RZ, 0xc0, !PT ;  /* 0x0000ffff09097812 */ /* 0x000fe200078ec0ff */
[----:B------:R-:W4:Y:S01]  /*1e7a90*/  LDL.LU R52, [R1+0x54a4] ;  /* 0x0054a40001347983 */ /* 0x000f220000300800 */
[----:B------:R-:W-:Y:S02]  /*1e7aa0*/  LOP3.LUT R13, R13, 0xffff, RZ, 0xc0, !PT ;  /* 0x0000ffff0d0d7812 */ /* 0x000fe400078ec0ff */
[----:B------:R-:W-:Y:S01]  /*1e7ab0*/  PRMT R4, R12, 0x3340, R9 ;  /* 0x000033400c047816 */ /* 0x000fe20000000009 */
[----:B------:R-:W4:Y:S01]  /*1e7ac0*/  LDL.LU R56, [R1+0x53ec] ;  /* 0x0053ec0001387983 */ /* 0x000f220000300800 */
[----:B0-----:R-:W-:-:S03]  /*1e7ad0*/  PRMT R2, R13, 0x3340, R0 ;  /* 0x000033400d027816 */ /* 0x001fc60000000000 */
[----:B------:R-:W4:Y:S04]  /*1e7ae0*/  LDL.LU R46, [R1+0x5484] ;  /* 0x00548400012e7983 */ /* 0x000f280000300800 */
[----:B------:R-:W4:Y:S04]  /*1e7af0*/  LDL.LU R36, [R1+0x246c] ;  /* 0x00246c0001247983 */ /* 0x000f280000300800 */
[----:B------:R-:W4:Y:S04]  /*1e7b00*/  LDL.LU R35, [R1+0x754] ;  /* 0x0007540001237983 */ /* 0x000f280000300800 */
[----:B------:R3:W-:Y:S04]  /*1e7b10*/  STL [R1+0x404], R4 ;  /* 0x0004040401007387 */ /* 0x0007e80000100800 */
[----:B------:R4:W-:Y:S01]  /*1e7b20*/  STL [R1+0x23c], R2 ;  /* 0x00023c0201007387 */ /* 0x0009e20000100800 */
[----:B--2---:R-:W-:-:S02]  /*1e7b30*/  PRMT R7, R29, 0x5410, R53 ;  /* 0x000054101d077816 */ /* 0x004fc40000000035 */
[----:B---3--:R-:W-:-:S03]  /*1e7b40*/  PRMT R4, R58, 0x5410, R45 ;  /* 0x000054103a047816 */ /* 0x008fc6000000002d */
[----:B------:R-:W-:Y:S01]  /*1e7b50*/  STL [R1+0x20cc], R7 ;  /* 0x0020cc0701007387 */ /* 0x000fe20000100800 */
[----:B----4-:R-:W-:-:S03]  /*1e7b60*/  PRMT R2, R59, 0x5410, R55 ;  /* 0x000054103b027816 */ /* 0x010fc60000000037 */
[----:B------:R-:W-:Y:S04]  /*1e7b70*/  STL [R1+0x20c8], R4 ;  /* 0x0020c80401007387 */ /* 0x000fe80000100800 */
[----:B------:R0:W-:Y:S01]  /*1e7b80*/  STL [R1+0x20bc], R2 ;  /* 0x0020bc0201007387 */ /* 0x0001e20000100800 */
[----:B------:R-:W-:-:S03]  /*1e7b90*/  LOP3.LUT R14, R33, 0xffff, RZ, 0xc0, !PT ;  /* 0x0000ffff210e7812 */ /* 0x000fc600078ec0ff */
[----:B------:R-:W2:Y:S01]  /*1e7ba0*/  LDL.LU R33, [R1+0x21c8] ;  /* 0x0021c80001217983 */ /* 0x000ea20000300800 */
[----:B------:R-:W-:Y:S02]  /*1e7bb0*/  LOP3.LUT R15, R51, 0xffff, RZ, 0xc0, !PT ;  /* 0x0000ffff330f7812 */ /* 0x000fe400078ec0ff */
[----:B------:R-:W-:Y:S02]  /*1e7bc0*/  LOP3.LUT R13, R54, 0xffff, RZ, 0xc0, !PT ;  /* 0x0000ffff360d7812 */ /* 0x000fe400078ec0ff */
[----:B------:R-:W-:Y:S02]  /*1e7bd0*/  PRMT R12, R15, 0x3340, R14 ;  /* 0x000033400f0c7816 */ /* 0x000fe4000000000e */
[----:B------:R-:W-:Y:S02]  /*1e7be0*/  PRMT R9, R13, 0x3340, R0 ;  /* 0x000033400d097816 */ /* 0x000fe40000000000 */
[----:B------:R-:W-:Y:S02]  /*1e7bf0*/  SHF.R.U32.HI R13, RZ, 0x8, R13 ;  /* 0x00000008ff0d7819 */ /* 0x000fe4000001160d */
[----:B0-----:R-:W-:-:S02]  /*1e7c00*/  PRMT R2, R12, 0x5410, R9 ;  /* 0x000054100c027816 */ /* 0x001fc40000000009 */
[----:B------:R-:W-:Y:S02]  /*1e7c10*/  SHF.R.U32.HI R12, RZ, 0x8, R15 ;  /* 0x00000008ff0c7819 */ /* 0x000fe4000001160f */
[----:B------:R-:W-:Y:S02]  /*1e7c20*/  SHF.R.U32.HI R9, RZ, 0x8, R14 ;  /* 0x00000008ff097819 */ /* 0x000fe4000001160e */
[----:B------:R-:W-:Y:S02]  /*1e7c30*/  LOP3.LUT R12, R12, 0xffff, RZ, 0xc0, !PT ;  /* 0x0000ffff0c0c7812 */ /* 0x000fe400078ec0ff */
[----:B------:R-:W-:Y:S02]  /*1e7c40*/  LOP3.LUT R9, R9, 0xffff, RZ, 0xc0, !PT ;  /* 0x0000ffff09097812 */ /* 0x000fe400078ec0ff */
[----:B------:R-:W-:Y:S01]  /*1e7c50*/  LOP3.LUT R13, R13, 0xffff, RZ, 0xc0, !PT ;  /* 0x0000ffff0d0d7812 */ /* 0x000fe200078ec0ff */
[----:B------:R0:W-:Y:S01]  /*1e7c60*/  STL [R1+0x568], R2 ;  /* 0x0005680201007387 */ /* 0x0001e20000100800 */
[----:B------:R-:W-:-:S02]  /*1e7c70*/  PRMT R4, R12, 0x3340, R9 ;  /* 0x000033400c047816 */ /* 0x000fc40000000009 */
[----:B------:R-:W-:-:S03]  /*1e7c80*/  PRMT R7, R13, 0x3340, R0 ;  /* 0x000033400d077816 */ /* 0x000fc60000000000 */
[----:B------:R1:W-:Y:S01]  /*1e7c90*/  STL [R1+0x3fc], R4 ;  /* 0x0003fc0401007387 */ /* 0x0003e20000100800 */
[----:B0-----:R-:W-:-:S03]  /*1e7ca0*/  PRMT R2, R6, 0x5410, R44 ;  /* 0x0000541006027816 */ /* 0x001fc6000000002c */
[----:B------:R-:W-:Y:S04]  /*1e7cb0*/  STL [R1+0x238], R7 ;  /* 0x0002380701007387 */ /* 0x000fe80000100800 */
[----:B------:R0:W-:Y:S01]  /*1e7cc0*/  STL [R1+0x20b8], R2 ;  /* 0x0020b80201007387 */ /* 0x0001e20000100800 */
[----:B-1----:R-:W-:Y:S02]  /*1e7cd0*/  PRMT R4, R61, 0x5410, R3 ;  /* 0x000054103d047816 */ /* 0x002fe40000000003 */
[----:B------:R-:W-:-:S03]  /*1e7ce0*/  PRMT R3, R38, 0x5410, R60 ;  /* 0x0000541026037816 */ /* 0x000fc6000000003c */
[----:B------:R-:W-:Y:S01]  /*1e7cf0*/  STL [R1+0x20ac], R4 ;  /* 0x0020ac0401007387 */ /* 0x000fe20000100800 */
[----:B0-----:R-:W-:-:S03]  /*1e7d00*/  PRMT R2, R49, 0x5410, R50 ;  /* 0x0000541031027816 */ /* 0x001fc60000000032 */
[----:B------:R0:W-:Y:S04]  /*1e7d10*/  STL [R1+0x20a8], R3 ;  /* 0x0020a80301007387 */ /* 0x0001e80000100800 */
[----:B------:R1:W-:Y:S04]  /*1e7d20*/  STL [R1+0x209c], R2 ;  /* 0x00209c0201007387 */ /* 0x0003e80000100800 */
[----:B------:R-:W3:Y:S04]  /*1e7d30*/  LDL.LU R55, [R1+0x184] ;  /* 0x0001840001377983 */ /* 0x000ee80000300800 */
[----:B------:R-:W3:Y:S04]  /*1e7d40*/  LDL.LU R59, [R1+0x2bd4] ;  /* 0x002bd400013b7983 */ /* 0x000ee80000300800 */
[----:B------:R-:W4:Y:S04]  /*1e7d50*/  LDL.LU R51, [R1+0x180] ;  /* 0x0001800001337983 */ /* 0x000f280000300800 */
[----:B------:R-:W4:Y:S04]  /*1e7d60*/  LDL.LU R54, [R1+0x2ba8] ;  /* 0x002ba80001367983 */ /* 0x000f280000300800 */
[----:B------:R-:W4:Y:S04]  /*1e7d70*/  LDL.LU R44, [R1+0x17c] ;  /* 0x00017c00012c7983 */ /* 0x000f280000300800 */
[----:B------:R-:W4:Y:S01]  /*1e7d80*/  LDL.LU R6, [R1+0x2b7c] ;  /* 0x002b7c0001067983 */ /* 0x000f220000300800 */
[----:B------:R-:W-:-:S03]  /*1e7d90*/  LOP3.LUT R23, R52, 0xffff, RZ, 0xc0, !PT ;  /* 0x0000ffff34177812 */ /* 0x000fc600078ec0ff */
[----:B0-----:R-:W4:Y:S01]  /*1e7da0*/  LDL.LU R3, [R1+0x54ec] ;  /* 0x0054ec0001037983 */ /* 0x001f220000300800 */
[----:B------:R-:W-:-:S03]  /*1e7db0*/  LOP3.LUT R24, R56, 0xffff, RZ, 0xc0, !PT ;  /* 0x0000ffff38187812 */ /* 0x000fc600078ec0ff */
[----:B------:R-:W4:Y:S01]  /*1e7dc0*/  LDL.LU R61, [R1+0x53bc] ;  /* 0x0053bc00013d7983 */ /* 0x000f220000300800 */
[----:B------:R-:W-:-:S03]  /*1e7dd0*/  LOP3.LUT R15, R46, 0xffff, RZ, 0xc0, !PT ;  /* 0x0000ffff2e0f7812 */ /* 0x000fc600078ec0ff */
[----:B------:R-:W4:Y:S01]  /*1e7de0*/  LDL.LU R60, [R1+0x5440] ;  /* 0x00544000013c7983 */ /* 0x000f220000300800 */
[--C-:B------:R-:W-:Y:S02]  /*1e7df0*/  PRMT R9, R24, 0x3340, R0.reuse ;  /* 0x0000334018097816 */ /* 0x100fe40000000000 */
[----:B------:R-:W-:Y:S02]  /*1e7e00*/  PRMT R12, R23, 0x3340, R15 ;  /* 0x00003340170c7816 */ /* 0x000fe4000000000f */
[----:B------:R-:W-:Y:S02]  /*1e7e10*/  LOP3.LUT R14, R36, 0xffff, RZ, 0xc0, !PT ;  /* 0x0000ffff240e7812 */ /* 0x000fe400078ec0ff */
[----:B------:R-:W-:Y:S02]  /*1e7e20*/  LOP3.LUT R48, R35, 0xffff, RZ, 0xc0, !PT ;  /* 0x0000ffff23307812 */ /* 0x000fe400078ec0ff */
[----:B-1----:R-:W-:Y:S02]  /*1e7e30*/  PRMT R2, R12, 0x5410, R9 ;  /* 0x000054100c027816 */ /* 0x002fe40000000009 */
[----:B------:R-:W-:-:S03]  /*1e7e40*/  PRMT R9, R48, 0x3340, R0 ;  /* 0x0000334030097816 */ /* 0x000fc60000000000 */
[----:B------:R0:W-:Y:S04]  /*1e7e50*/  STL [R1+0x564], R2 ;  /* 0x0005640201007387 */ /* 0x0001e80000100800 */
[----:B------:R-:W4:Y:S04]  /*1e7e60*/  LDL.LU R38, [R1+0x178] ;  /* 0x0001780001267983 */ /* 0x000f280000300800 */
[----:B------:R-:W4:Y:S01]  /*1e7e70*/  LDL.LU R50, [R1+0x2b90] ;  /* 0x002b900001327983 */ /* 0x000f220000300800 */
[----:B--2---:R-:W-:-:S04]  /*1e7e80*/  LOP3.LUT R13, R33, 0xffff, RZ, 0xc0, !PT ;  /* 0x0000ffff210d7812 */ /* 0x004fc800078ec0ff */
[----:B------:R-:W-:-:S04]  /*1e7e90*/  PRMT R12, R14, 0x3340, R13 ;  /* 0x000033400e0c7816 */ /* 0x000fc8000000000d */
[----:B0-----:R-:W-:-:S05]  /*1e7ea0*/  PRMT R2, R12, 0x5410, R9 ;  /* 0x000054100c027816 */ /* 0x001fca0000000009 */
[----:B------:R0:W-:Y:S04]  /*1e7eb0*/  STL [R1+0x56c], R2 ;  /* 0x00056c0201007387 */ /* 0x0001e80000100800 */
[----:B------:R-:W2:Y:S04]  /*1e7ec0*/  LDL.LU R49, [R1+0x174] ;  /* 0x0001740001317983 */ /* 0x000ea80000300800 */
[----:B------:R-:W2:Y:S04]  /*1e7ed0*/  LDL.LU R52, [R1+0x2b60] ;  /* 0x002b600001347983 */ /* 0x000ea80000300800 */
[----:B------:R-:W2:Y:S04]  /*1e7ee0*/  LDL.LU R56, [R1+0x170] ;  /* 0x0001700001387983 */ /* 0x000ea80000300800 */
[----:B------:R-:W2:Y:S04]  /*1e7ef0*/  LDL.LU R46, [R1+0x2b78] ;  /* 0x002b7800012e7983 */ /* 0x000ea80000300800 */
[----:B------:R-:W2:Y:S04]  /*1e7f00*/  LDL.LU R36, [R1+0x54f8] ;  /* 0x0054f80001247983 */ /* 0x000ea80000300800 */
[----:B------:R-:W2:Y:S04]  /*1e7f10*/  LDL.LU R35, [R1+0x53c4] ;  /* 0x0053c40001237983 */ /* 0x000ea80000300800 */
[----:B------:R-:W2:Y:S01]  /*1e7f20*/  LDL.LU R33, [R1+0x544c] ;  /* 0x00544c0001217983 */ /* 0x000ea20000300800 */
        /* <DEDUP_REMOVED lines=9> */
[----:B0-----:R-:W-:Y:S02]  /*1e7fc0*/  PRMT R2, R14, 0x3340, R13 ;  /* 0x000033400e027816 */ /* 0x001fe4000000000d */
[----:B---3--:R-:W-:Y:S01]  /*1e7fd0*/  PRMT R7, R59, 0x5410, R55 ;  /* 0x000054103b077816 */ /* 0x008fe20000000037 */
[----:B------:R-:W-:Y:S04]  /*1e7fe0*/  STL [R1+0x84cc], R18 ;  /* 0x0084cc1201007387 */ /* 0x000fe80000100800 */
[----:B------:R0:W-:Y:S01]  /*1e7ff0*/  STL [R1+0x3f8], R2 ;  /* 0x0003f80201007387 */ /* 0x0001e20000100800 */
[----:B----4-:R-:W-:-:S03]  /*1e8000*/  PRMT R4, R54, 0x5410, R51 ;  /* 0x0000541036047816 */ /* 0x010fc60000000033 */
[----:B------:R-:W-:Y:S01]  /*1e8010*/  STL [R1+0x2098], R7 ;  /* 0x0020980701007387 */ /* 0x000fe20000100800 */
[----:B0-----:R-:W-:Y:S02]  /*1e8020*/  PRMT R2, R6, 0x5410, R44 ;  /* 0x0000541006027816 */ /* 0x001fe4000000002c */
[----:B------:R-:W-:Y:S02]  /*1e8030*/  LOP3.LUT R15, R3, 0xffff, RZ, 0xc0, !PT ;  /* 0x0000ffff030f7812 */ /* 0x000fe400078ec0ff */
[----:B------:R-:W-:Y:S02]  /*1e8040*/  LOP3.LUT R13, R61, 0xffff, RZ, 0xc0, !PT ;  /* 0x0000ffff3d0d7812 */ /* 0x000fe400078ec0ff */
        /* <DEDUP_REMOVED lines=12> */
[----:B------:R0:W-:Y:S03]  /*1e8110*/  STL [R1+0x560], R2 ;  /* 0x0005600201007387 */ /* 0x0001e60000100800 */
[----:B------:R-:W-:-:S02]  /*1e8120*/  PRMT R3, R12, 0x3340, R9 ;  /* 0x000033400c037816 */ /* 0x000fc40000000009 */
[----:B------:R-:W-:Y:S02]  /*1e8130*/  PRMT R4, R50, 0x5410, R38 ;  /* 0x0000541032047816 */ /* 0x000fe40000000026 */
[----:B0-----:R-:W-:Y:S01]  /*1e8140*/  PRMT R2, R13, 0x3340, R0 ;  /* 0x000033400d027816 */ /* 0x001fe20000000000 */
[----:B------:R2:W-:Y:S04]  /*1e8150*/  STL [R1+0x3f0], R3 ;  /* 0x0003f00301007387 */ /* 0x0005e80000100800 */
[----:B------:R0:W-:Y:S04]  /*1e8160*/  STL [R1+0x234], R2 ;  /* 0x0002340201007387 */ /* 0x0001e80000100800 */
[----:B------:R-:W-:Y:S01]  /*1e8170*/  STL [R1+0x207c], R4 ;  /* 0x00207c0401007387 */ /* 0x000fe20000100800 */
[----:B--2---:R-:W-:-:S02]  /*1e8180*/  PRMT R3, R52, 0x5410, R49 ;  /* 0x0000541034037816 */ /* 0x004fc40000000031 */
[----:B0-----:R-:W-:-:S03]  /*1e8190*/  PRMT R2, R46, 0x5410, R56 ;  /* 0x000054102e027816 */ /* 0x001fc60000000038 */
[----:B------:R-:W-:Y:S04]  /*1e81a0*/  STL [R1+0x2078], R3 ;  /* 0x0020780301007387 */ /* 0x000fe80000100800 */
[----:B------:R0:W-:Y:S04]  /*1e81b0*/  STL [R1+0x206c], R2 ;  /* 0x00206c0201007387 */ /* 0x0001e80000100800 */
[----:B------:R-:W2:Y:S01]  /*1e81c0*/  LDL.LU R28, [R1+0x16c] ;  /* 0x00016c00011c7983 */ /* 0x000ea20000300800 */
[----:B------:R-:W-:-:S03]  /*1e81d0*/  LOP3.LUT R13, R33, 0xffff, RZ, 0xc0, !PT ;  /* 0x0000ffff210d7812 */ /* 0x000fc600078ec0ff */
[----:B------:R-:W2:Y:S04]  /*1e81e0*/  LDL.LU R53, [R1+0x2b54] ;  /* 0x002b540001357983 */ /* 0x000ea80000300800 */
[----:B------:R-:W3:Y:S04]  /*1e81f0*/  LDL.LU R29, [R1+0x168] ;  /* 0x00016800011d7983 */ /* 0x000ee80000300800 */
[----:B------:R-:W3:Y:S04]  /*1e8200*/  LDL.LU R33, [R1+0x2b5c] ;  /* 0x002b5c0001217983 */ /* 0x000ee80000300800 */
[----:B------:R-:W4:Y:S04]  /*1e8210*/  LDL.LU R45, [R1+0x154] ;  /* 0x00015400012d7983 */ /* 0x000f280000300800 */
[----:B------:R-:W4:Y:S04]  /*1e8220*/  LDL.LU R58, [R1+0x2b34] ;  /* 0x002b3400013a7983 */ /* 0x000f280000300800 */
[----:B------:R-:W4:Y:S04]  /*1e8230*/  LDL.LU R55, [R1+0x2648] ;  /* 0x0026480001377983 */ /* 0x000f280000300800 */
[----:B------:R-:W4:Y:S04]  /*1e8240*/  LDL.LU R51, [R1+0x2188] ;  /* 0x0021880001337983 */ /* 0x000f280000300800 */
[----:B------:R-:W4:Y:S01]  /*1e8250*/  LDL.LU R54, [R1+0x23bc] ;  /* 0x0023bc0001367983 */ /* 0x000f220000300800 */
[----:B------:R-:W-:-:S02]  /*1e8260*/  LOP3.LUT R14, R36, 0xffff, RZ, 0xc0, !PT ;  /* 0x0000ffff240e7812 */ /* 0x000fc400078ec0ff */
[----:B------:R-:W-:Y:S01]  /*1e8270*/  LOP3.LUT R59, R35, 0xffff, RZ, 0xc0, !PT ;  /* 0x0000ffff233b7812 */ /* 0x000fe200078ec0ff */
[----:B------:R-:W4:Y:S01]  /*1e8280*/  LDL.LU R44, [R1+0x150] ;  /* 0x00015000012c7983 */ /* 0x000f220000300800 */
[----:B------:R-:W-:Y:S02]  /*1e8290*/  PRMT R12, R14, 0x3340, R13 ;  /* 0x000033400e0c7816 */ /* 0x000fe4000000000d */
[----:B------:R-:W-:Y:S01]  /*1e82a0*/  PRMT R9, R59, 0x3340, R0 ;  /* 0x000033403b097816 */ /* 0x000fe20000000000 */
[----:B------:R-:W4:Y:S03]  /*1e82b0*/  LDL.LU R6, [R1+0x2b30] ;  /* 0x002b300001067983 */ /* 0x000f260000300800 */
[----:B0-----:R-:W-:-:S05]  /*1e82c0*/  PRMT R2, R12, 0x5410, R9 ;  /* 0x000054100c027816 */ /* 0x001fca0000000009 */
[----:B------:R0:W-:Y:S04]  /*1e82d0*/  STL [R1+0x55c], R2 ;  /* 0x00055c0201007387 */ /* 0x0001e80000100800 */
[----:B------:R-:W4:Y:S04]  /*1e82e0*/  LDL.LU R3, [R1+0x14c] ;  /* 0x00014c0001037983 */ /* 0x000f280000300800 */
[----:B------:R-:W4:Y:S04]  /*1e82f0*/  LDL.LU R61, [R1+0x2b20] ;  /* 0x002b2000013d7983 */ /* 0x000f280000300800 */
[----:B------:R-:W4:Y:S04]  /*1e8300*/  LDL.LU R60, [R1+0x148] ;  /* 0x00014800013c7983 */ /* 0x000f280000300800 */
[----:B------:R-:W4:Y:S04]  /*1e8310*/  LDL.LU R38, [R1+0x2b00] ;  /* 0x002b000001267983 */ /* 0x000f280000300800 */
[----:B------:R-:W4:Y:S01]  /*1e8320*/  LDL.LU R56, [R1+0x144] ;  /* 0x0001440001387983 */ /* 0x000f220000300800 */
[----:B------:R-:W-:-:S03]  /*1e8330*/  SHF.R.U32.HI R9, RZ, 0x8, R24 ;  /* 0x00000008ff097819 */ /* 0x000fc60000011618 */
[----:B------:R-:W4:Y:S01]  /*1e8340*/  LDL.LU R46, [R1+0x2b08] ;  /* 0x002b0800012e7983 */ /* 0x000f220000300800 */
[----:B------:R-:W-:Y:S02]  /*1e8350*/  SHF.R.U32.HI R14, RZ, 0x8, R14 ;  /* 0x00000008ff0e7819 */ /* 0x000fe4000001160e */
[----:B------:R-:W-:Y:S01]  /*1e8360*/  SHF.R.U32.HI R12, RZ, 0x8, R13 ;  /* 0x00000008ff0c7819 */ /* 0x000fe2000001160d */
        /* <DEDUP_REMOVED lines=8> */
[----:B------:R3:W-:Y:S04]  /*1e83f0*/  STL [R1+0x230], R4 ;  /* 0x0002300401007387 */ /* 0x0007e80000100800 */
[----:B------:R-:W4:Y:S04]  /*1e8400*/  LDL.LU R49, [R1+0x250c] ;  /* 0x00250c0001317983 */ /* 0x000f280000300800 */
[----:B------:R2:W-:Y:S04]  /*1e8410*/  STL [R1+0x444], R2 ;  /* 0x0004440201007387 */ /* 0x0005e80000100800 */
[----:B------:R-:W4:Y:S01]  /*1e8420*/  LDL.LU R52, [R1+0x758] ;  /* 0x0007580001347983 */ /* 0x000f220000300800 */
[----:B---3--:R-:W-:-:S03]  /*1e8430*/  PRMT R4, R33, 0x5410, R29 ;  /* 0x0000541021047816 */ /* 0x008fc6000000001d */
[----:B------:R-:W3:Y:S01]  /*1e8440*/  LDL.LU R33, [R1+0x231c] ;  /* 0x00231c0001217983 */ /* 0x000ee20000300800 */
[----:B--2---:R-:W-:-:S05]  /*1e8450*/  PRMT R2, R53, 0x5410, R28 ;  /* 0x0000541035027816 */ /* 0x004fca000000001c */
[----:B------:R0:W-:Y:S01]  /*1e8460*/  STL [R1+0x2068], R2 ;  /* 0x0020680201007387 */ /* 0x0001e20000100800 */
[----:B----4-:R-:W-:Y:S02]  /*1e8470*/  LOP3.LUT R15, R55, 0xffff, RZ, 0xc0, !PT ;  /* 0x0000ffff370f7812 */ /* 0x010fe400078ec0ff */
[----:B------:R-:W-:Y:S02]  /*1e8480*/  LOP3.LUT R13, R51, 0xffff, RZ, 0xc0, !PT ;  /* 0x0000ffff330d7812 */ /* 0x000fe400078ec0ff */
        /* <DEDUP_REMOVED lines=18> */
[----:B------:R1:W-:Y:S01]  /*1e85b0*/  STL [R1+0x22c], R2 ;  /* 0x00022c0201007387 */ /* 0x0003e20000100800 */
[----:B0-----:R-:W-:Y:S02]  /*1e85c0*/  PRMT R4, R61, 0x5410, R3 ;  /* 0x000054103d047816 */ /* 0x001fe40000000003 */
[----:B------:R-:W-:-:S02]  /*1e85d0*/  PRMT R3, R46, 0x5410, R56 ;  /* 0x000054102e037816 */ /* 0x000fc40000000038 */
[----:B-1----:R-:W-:Y:S01]  /*1e85e0*/  PRMT R2, R38, 0x5410, R60 ;  /* 0x0000541026027816 */ /* 0x002fe2000000003c */
[----:B------:R-:W-:Y:S04]  /*1e85f0*/  STL [R1+0x204c], R6 ;  /* 0x00204c0601007387 */ /* 0x000fe80000100800 */
[----:B------:R-:W-:Y:S01]  /*1e8600*/  STL [R1+0x2048], R4 ;  /* 0x0020480401007387 */ /* 0x000fe20000100800 */
[----:B------:R-:W-:-:S03]  /*1e8610*/  LOP3.LUT R23, R36, 0xffff, RZ, 0xc0, !PT ;  /* 0x0000ffff24177812 */ /* 0x000fc600078ec0ff */
[----:B------:R0:W-:Y:S04]  /*1e8620*/  STL [R1+0xa2c], R2 ;  /* 0x000a2c0201007387 */ /* 0x0001e80000100800 */
[----:B------:R1:W-:Y:S04]  /*1e8630*/  STL [R1+0x7f8], R3 ;  /* 0x0007f80301007387 */ /* 0x0003e80000100800 */
[----:B------:R-:W2:Y:S01]  /*1e8640*/  LDL.LU R56, [R1+0x140] ;  /* 0x0001400001387983 */ /* 0x000ea20000300800 */
[----:B0-----:R-:W-:-:S03]  /*1e8650*/  LOP3.LUT R2, R35, 0xffff, RZ, 0xc0, !PT ;  /* 0x0000ffff23027812 */ /* 0x001fc600078ec0ff */
[----:B------:R-:W2:Y:S04]  /*1e8660*/  LDL.LU R46, [R1+0x2b04] ;  /* 0x002b0400012e7983 */ /* 0x000ea80000300800 */
[----:B------:R-:W4:Y:S04]  /*1e8670*/  LDL.LU R36, [R1+0x134] ;  /* 0x0001340001247983 */ /* 0x000f280000300800 */
[----:B------:R-:W4:Y:S01]  /*1e8680*/  LDL.LU R35, [R1+0x2ad8] ;  /* 0x002ad80001237983 */ /* 0x000f220000300800 */
[----:B------:R-:W-:Y:S02]  /*1e8690*/  LOP3.LUT R14, R50, 0xffff, RZ, 0xc0, !PT ;  /* 0x0000ffff320e7812 */ /* 0x000fe400078ec0ff */
[----:B------:R-:W-:-:S02]  /*1e86a0*/  PRMT R9, R2, 0x3340, R0 ;  /* 0x0000334002097816 */ /* 0x000fc40000000000 */
        /* <DEDUP_REMOVED lines=8> */
[----:B---3--:R-:W-:-:S04]  /*1e8730*/  LOP3.LUT R13, R33, 0xffff, RZ, 0xc0, !PT ;  /* 0x0000ffff210d7812 */ /* 0x008fc800078ec0ff */
[----:B------:R-:W-:-:S04]  /*1e8740*/  PRMT R12, R15, 0x3340, R13 ;  /* 0x000033400f0c7816 */ /* 0x000fc8000000000d */
[----:B0-----:R-:W-:-:S05]  /*1e8750*/  PRMT R3, R12, 0x5410, R9 ;  /* 0x000054100c037816 */ /* 0x001fca0000000009 */
[----:B------:R0:W-:Y:S04]  /*1e8760*/  STL [R1+0x550], R3 ;  /* 0x0005500301007387 */ /* 0x0001e80000100800 */
[----:B------:R-:W3:Y:S04]  /*1e8770*/  LDL.LU R29, [R1+0x12c] ;  /* 0x00012c00011d7983 */ /* 0x000ee80000300800 */
[----:B------:R-:W3:Y:S04]  /*1e8780*/  LDL.LU R45, [R1+0x2aa8] ;  /* 0x002aa800012d7983 */ /* 0x000ee80000300800 */
[----:B------:R-:W3:Y:S04]  /*1e8790*/  LDL.LU R58, [R1+0x128] ;  /* 0x00012800013a7983 */ /* 0x000ee80000300800 */
[----:B------:R-:W3:Y:S04]  /*1e87a0*/  LDL.LU R55, [R1+0x2abc] ;  /* 0x002abc0001377983 */ /* 0x000ee80000300800 */
[----:B------:R-:W3:Y:S04]  /*1e87b0*/  LDL.LU R51, [R1+0x54dc] ;  /* 0x0054dc0001337983 */ /* 0x000ee80000300800 */
[----:B------:R-:W3:Y:S04]  /*1e87c0*/  LDL.LU R54, [R1+0x5424] ;  /* 0x0054240001367983 */ /* 0x000ee80000300800 */
[----:B------:R-:W3:Y:S01]  /*1e87d0*/  LDL.LU R33, [R1+0x54cc] ;  /* 0x0054cc0001217983 */ /* 0x000ee20000300800 */
        /* <DEDUP_REMOVED lines=8> */
[----:B0-----:R-:W-:Y:S02]  /*1e8860*/  PRMT R3, R12, 0x3340, R9 ;  /* 0x000033400c037816 */ /* 0x001fe40000000009 */
[----:B------:R-:W-:-:S03]  /*1e8870*/  PRMT R6, R14, 0x3340, R13 ;  /* 0x000033400e067816 */ /* 0x000fc6000000000d */
[----:B------:R4:W-:Y:S04]  /*1e8880*/  STL [R1+0x3e8], R3 ;  /* 0x0003e80301007387 */ /* 0x0009e80000100800 */
[----:B------:R0:W-:Y:S01]  /*1e8890*/  STL [R1+0x3e4], R6 ;  /* 0x0003e40601007387 */ /* 0x0001e20000100800 */
[----:B------:R-:W-:Y:S02]  /*1e88a0*/  SHF.R.U32.HI R9, RZ, 0x8, R24 ;  /* 0x00000008ff097819 */ /* 0x000fe40000011618 */
[----:B------:R-:W-:Y:S02]  /*1e88b0*/  SHF.R.U32.HI R12, RZ, 0x8, R2 ;  /* 0x00000008ff0c7819 */ /* 0x000fe40000011602 */
[----:B------:R-:W-:Y:S02]  /*1e88c0*/  LOP3.LUT R9, R9, 0xffff, RZ, 0xc0, !PT ;  /* 0x0000ffff09097812 */ /* 0x000fe400078ec0ff */
[----:B--2---:R-:W-:-:S02]  /*1e88d0*/  PRMT R4, R46, 0x5410, R56 ;  /* 0x000054102e047816 */ /* 0x004fc40000000038 */
[----:B----4-:R-:W-:-:S03]  /*1e88e0*/  PRMT R3, R35, 0x5410, R36 ;  /* 0x0000541023037816 */ /* 0x010fc60000000024 */
[----:B------:R-:W-:Y:S04]  /*1e88f0*/  STL [R1+0x7dc], R4 ;  /* 0x0007dc0401007387 */ /* 0x000fe80000100800 */
[----:B------:R1:W-:Y:S04]  /*1e8900*/  STL [R1+0x7f4], R3 ;  /* 0x0007f40301007387 */ /* 0x0003e80000100800 */
[----:B------:R-:W2:Y:S04]  /*1e8910*/  LDL.LU R44, [R1+0x124] ;  /* 0x00012400012c7983 */ /* 0x000ea80000300800 */
[----:B0-----:R-:W2:Y:S04]  /*1e8920*/  LDL.LU R6, [R1+0x2a90] ;  /* 0x002a900001067983 */ /* 0x001ea80000300800 */
[----:B-1----:R-:W4:Y:S04]  /*1e8930*/  LDL.LU R3, [R1+0x120] ;  /* 0x0001200001037983 */ /* 0x002f280000300800 */
[----:B------:R-:W4:Y:S04]  /*1e8940*/  LDL.LU R61, [R1+0x2aa4] ;  /* 0x002aa400013d7983 */ /* 0x000f280000300800 */
[----:B------:R-:W4:Y:S04]  /*1e8950*/  LDL.LU R60, [R1+0x11c] ;  /* 0x00011c00013c7983 */ /* 0x000f280000300800 */
[----:B------:R-:W4:Y:S04]  /*1e8960*/  LDL.LU R38, [R1+0x2a3c] ;  /* 0x002a3c0001267983 */ /* 0x000f280000300800 */
[----:B------:R-:W4:Y:S04]  /*1e8970*/  LDL.LU R50, [R1+0x118] ;  /* 0x0001180001327983 */ /* 0x000f280000300800 */
[----:B------:R-:W4:Y:S01]  /*1e8980*/  LDL.LU R49, [R1+0x2a68] ;  /* 0x002a680001317983 */ /* 0x000f220000300800 */
[----:B------:R-:W-:-:S02]  /*1e8990*/  LOP3.LUT R12, R12, 0xffff, RZ, 0xc0, !PT ;  /* 0x0000ffff0c0c7812 */ /* 0x000fc400078ec0ff */
[--C-:B------:R-:W-:Y:S01]  /*1e89a0*/  PRMT R4, R9, 0x3340, R0.reuse ;  /* 0x0000334009047816 */ /* 0x100fe20000000000 */
[----:B------:R-:W4:Y:S01]  /*1e89b0*/  LDL.LU R52, [R1+0x257c] ;  /* 0x00257c0001347983 */ /* 0x000f220000300800 */
[----:B------:R-:W-:-:S03]  /*1e89c0*/  PRMT R2, R12, 0x3340, R0 ;  /* 0x000033400c027816 */ /* 0x000fc60000000000 */
[----:B------:R-:W4:Y:S01]  /*1e89d0*/  LDL.LU R56, [R1+0x75c] ;  /* 0x00075c0001387983 */ /* 0x000f220000300800 */
[----:B------:R-:W-:-:S03]  /*1e89e0*/  PRMT R7, R53, 0x5410, R28 ;  /* 0x0000541035077816 */ /* 0x000fc6000000001c */
[----:B------:R-:W4:Y:S04]  /*1e89f0*/  LDL.LU R46, [R1+0x2368] ;  /* 0x00236800012e7983 */ /* 0x000f280000300800 */
[----:B------:R-:W4:Y:S04]  /*1e8a00*/  LDL.LU R36, [R1+0x54f0] ;  /* 0x0054f00001247983 */ /* 0x000f280000300800 */
[----:B------:R-:W4:Y:S04]  /*1e8a10*/  LDL.LU R35, [R1+0x5428] ;  /* 0x0054280001237983 */ /* 0x000f280000300800 */
[----:B------:R3:W-:Y:S04]  /*1e8a20*/  STL [R1+0x224], R4 ;  /* 0x0002240401007387 */ /* 0x0007e80000100800 */
[----:B------:R0:W-:Y:S04]  /*1e8a30*/  STL [R1+0x228], R2 ;  /* 0x0002280201007387 */ /* 0x0001e80000100800 */
[----:B------:R-:W-:Y:S01]  /*1e8a40*/  STL [R1+0x7d8], R7 ;  /* 0x0007d80701007387 */ /* 0x000fe20000100800 */
[----:B---3--:R-:W-:-:S02]  /*1e8a50*/  PRMT R4, R45, 0x5410, R29 ;  /* 0x000054102d047816 */ /* 0x008fc4000000001d */
[----:B0-----:R-:W-:-:S03]  /*1e8a60*/  PRMT R2, R55, 0x5410, R58 ;  /* 0x0000541037027816 */ /* 0x001fc6000000003a */
[----:B------:R-:W-:Y:S04]  /*1e8a70*/  STL [R1+0x7d4], R4 ;  /* 0x0007d40401007387 */ /* 0x000fe80000100800 */
[----:B------:R0:W-:Y:S01]  /*1e8a80*/  STL [R1+0x7d0], R2 ;  /* 0x0007d00201007387 */ /* 0x0001e20000100800 */
[----:B------:R-:W-:-:S03]  /*1e8a90*/  LOP3.LUT R14, R33, 0xffff, RZ, 0xc0, !PT ;  /* 0x0000ffff210e7812 */ /* 0x000fc600078ec0ff */
[----:B------:R-:W3:Y:S01]  /*1e8aa0*/  LDL.LU R33, [R1+0x54d0] ;  /* 0x0054d00001217983 */ /* 0x000ee20000300800 */
        /* <DEDUP_REMOVED lines=14> */
[----:B------:R-:W-:Y:S04]  /*1e8b90*/  STL [R1+0x84f8], R11 ;  /* 0x0084f80b01007387 */ /* 0x000fe80000100800 */
[----:B------:R-:W-:Y:S01]  /*1e8ba0*/  STL [R1+0x220], R7 ;  /* 0x0002200701007387 */ /* 0x000fe20000100800 */
[----:B--2---:R-:W-:-:S05]  /*1e8bb0*/  PRMT R2, R6, 0x5410, R44 ;  /* 0x0000541006027816 */ /* 0x004fca000000002c */
[----:B------:R0:W-:Y:S01]  /*1e8bc0*/  STL [R1+0x7cc], R2 ;  /* 0x0007cc0201007387 */ /* 0x0001e20000100800 */
[----:B----4-:R-:W-:Y:S02]  /*1e8bd0*/  PRMT R4, R61, 0x5410, R3 ;  /* 0x000054103d047816 */ /* 0x010fe40000000003 */
[----:B------:R-:W-:-:S03]  /*1e8be0*/  PRMT R3, R38, 0x5410, R60 ;  /* 0x0000541026037816 */ /* 0x000fc6000000003c */
[----:B------:R-:W-:Y:S01]  /*1e8bf0*/  STL [R1+0x7c8], R4 ;  /* 0x0007c80401007387 */ /* 0x000fe20000100800 */
[----:B0-----:R-:W-:-:S03]  /*1e8c00*/  PRMT R2, R49, 0x5410, R50 ;  /* 0x0000541031027816 */ /* 0x001fc60000000032 */
[----:B------:R0:W-:Y:S04]  /*1e8c10*/  STL [R1+0x7c4], R3 ;  /* 0x0007c40301007387 */ /* 0x0001e80000100800 */
[----:B------:R1:W-:Y:S04]  /*1e8c20*/  STL [R1+0x7c0], R2 ;  /* 0x0007c00201007387 */ /* 0x0003e80000100800 */
[----:B------:R-:W2:Y:S04]  /*1e8c30*/  LDL.LU R58, [R1+0x114] ;  /* 0x00011400013a7983 */ /* 0x000ea80000300800 */
[----:B------:R-:W2:Y:S04]  /*1e8c40*/  LDL.LU R55, [R1+0x2a48] ;  /* 0x002a480001377983 */ /* 0x000ea80000300800 */
        /* <DEDUP_REMOVED lines=28> */
[----:B------:R-:W3:Y:S01]  /*1e8e10*/  LDL.LU R35, [R1+0x53f8] ;  /* 0x0053f80001237983 */ /* 0x000ee20000300800 */
[----:B------:R-:W-:-:S03]  /*1e8e20*/  SHF.R.U32.HI R12, RZ, 0x8, R14 ;  /* 0x00000008ff0c7819 */ /* 0x000fc6000001160e */
[----:B------:R-:W3:Y:S01]  /*1e8e30*/  LDL.LU R33, [R1+0x54a8] ;  /* 0x0054a80001217983 */ /* 0x000ee20000300800 */
        /* <DEDUP_REMOVED lines=8> */
[----:B0-----:R-:W-:-:S03]  /*1e8ec0*/  PRMT R2, R14, 0x3340, R13 ;  /* 0x000033400e027816 */ /* 0x001fc6000000000d */
[----:B------:R-:W-:Y:S04]  /*1e8ed0*/  STL [R1+0x84d0], R18 ;  /* 0x0084d01201007387 */ /* 0x000fe80000100800 */
[----:B------:R0:W-:Y:S01]  /*1e8ee0*/  STL [R1+0x3dc], R2 ;  /* 0x0003dc0201007387 */ /* 0x0001e20000100800 */
[----:B--2---:R-:W-:Y:S02]  /*1e8ef0*/  PRMT R7, R55, 0x5410, R58 ;  /* 0x0000541037077816 */ /* 0x004fe4000000003a */
        /* <DEDUP_REMOVED lines=24> */
[----:B---3--:R-:W-:-:S02]  /*1e9080*/  PRMT R3, R52, 0x5410, R49 ;  /* 0x0000541034037816 */ /* 0x008fc40000000031 */
        /* <DEDUP_REMOVED lines=77> */
[----:B------:R-:W2:Y:S01]  /*1e9560*/  LDL.LU R46, [R1+0x2658] ;  /* 0x00265800012e7983 */ /* 0x000ea20000300800 */
[----:B------:R-:W-:-:S03]  /*1e9570*/  LOP3.LUT R14, R50, 0xffff, RZ, 0xc0, !PT ;  /* 0x0000ffff320e7812 */ /* 0x000fc600078ec0ff */
[----:B------:R-:W4:Y:S04]  /*1e9580*/  LDL.LU R36, [R1+0xd4] ;  /* 0x0000d40001247983 */ /* 0x000f280000300800 */
[----:B------:R-:W4:Y:S01]  /*1e9590*/  LDL.LU R33, [R1+0x2598] ;  /* 0x0025980001217983 */ /* 0x000f220000300800 */
[----:B------:R-:W-:Y:S02]  /*1e95a0*/  PRMT R9, R2, 0x3340, R0 ;  /* 0x0000334002097816 */ /* 0x000fe40000000000 */
[----:B------:R-:W-:Y:S01]  /*1e95b0*/  PRMT R12, R23, 0x3340, R14 ;  /* 0x00003340170c7816 */ /* 0x000fe2000000000e */
[----:B------:R-:W4:Y:S03]  /*1e95c0*/  LDL.LU R54, [R1+0xd0] ;  /* 0x0000d00001367983 */ /* 0x000f260000300800 */
[----:B-1----:R-:W-:Y:S01]  /*1e95d0*/  PRMT R3, R12, 0x5410, R9 ;  /* 0x000054100c037816 */ /* 0x002fe20000000009 */
[----:B------:R-:W4:Y:S04]  /*1e95e0*/  LDL.LU R44, [R1+0x2578] ;  /* 0x00257800012c7983 */ /* 0x000f280000300800 */
[----:B------:R0:W-:Y:S04]  /*1e95f0*/  STL [R1+0x518], R3 ;  /* 0x0005180301007387 */ /* 0x0001e80000100800 */
[----:B------:R-:W4:Y:S04]  /*1e9600*/  LDL.LU R6, [R1+0xcc] ;  /* 0x0000cc0001067983 */ /* 0x000f280000300800 */
[----:B0-----:R-:W4:Y:S04]  /*1e9610*/  LDL.LU R3, [R1+0x253c] ;  /* 0x00253c0001037983 */ /* 0x001f280000300800 */
[----:B------:R-:W4:Y:S04]  /*1e9620*/  LDL.LU R61, [R1+0xc8] ;  /* 0x0000c800013d7983 */ /* 0x000f280000300800 */
[----:B------:R-:W4:Y:S04]  /*1e9630*/  LDL.LU R60, [R1+0x504] ;  /* 0x00050400013c7983 */ /* 0x000f280000300800 */
[----:B------:R-:W4:Y:S04]  /*1e9640*/  LDL.LU R38, [R1+0x552c] ;  /* 0x00552c0001267983 */ /* 0x000f280000300800 */
[----:B------:R-:W4:Y:S01]  /*1e9650*/  LDL.LU R50, [R1+0x5474] ;  /* 0x0054740001327983 */ /* 0x000f220000300800 */
[----:B---3--:R-:W-:-:S03]  /*1e9660*/  LOP3.LUT R13, R35, 0xffff, RZ, 0xc0, !PT ;  /* 0x0000ffff230d7812 */ /* 0x008fc600078ec0ff */
[----:B------:R-:W3:Y:S01]  /*1e9670*/  LDL.LU R35, [R1+0x5518] ;  /* 0x0055180001237983 */ /* 0x000ee20000300800 */
[----:B------:R-:W-:Y:S02]  /*1e9680*/  LOP3.LUT R15, R49, 0xffff, RZ, 0xc0, !PT ;  /* 0x0000ffff310f7812 */ /* 0x000fe400078ec0ff */
[----:B------:R-:W-:Y:S02]  /*1e9690*/  LOP3.LUT R24, R52, 0xffff, RZ, 0xc0, !PT ;  /* 0x0000ffff34187812 */ /* 0x000fe400078ec0ff */
[----:B------:R-:W-:Y:S02]  /*1e96a0*/  PRMT R12, R15, 0x3340, R13 ;  /* 0x000033400f0c7816 */ /* 0x000fe4000000000d */
[----:B------:R-:W-:Y:S02]  /*1e96b0*/  PRMT R9, R24, 0x3340, R0 ;  /* 0x0000334018097816 */ /* 0x000fe40000000000 */
[----:B------:R-:W-:Y:S02]  /*1e96c0*/  SHF.R.U32.HI R15, RZ, 0x8, R15 ;  /* 0x00000008ff0f7819 */ /* 0x000fe4000001160f */
[----:B------:R-:W-:-:S02]  /*1e96d0*/  PRMT R4, R12, 0x5410, R9 ;  /* 0x000054100c047816 */ /* 0x000fc40000000009 */
[----:B------:R-:W-:Y:S02]  /*1e96e0*/  SHF.R.U32.HI R12, RZ, 0x8, R23 ;  /* 0x00000008ff0c7819 */ /* 0x000fe40000011617 */
[----:B------:R-:W-:Y:S02]  /*1e96f0*/  SHF.R.U32.HI R9, RZ, 0x8, R14 ;  /* 0x00000008ff097819 */ /* 0x000fe4000001160e */
[----:B------:R-:W-:Y:S02]  /*1e9700*/  SHF.R.U32.HI R13, RZ, 0x8, R13 ;  /* 0x00000008ff0d7819 */ /* 0x000fe4000001160d */
[----:B------:R-:W-:Y:S02]  /*1e9710*/  LOP3.LUT R12, R12, 0xffff, RZ, 0xc0, !PT ;  /* 0x0000ffff0c0c7812 */ /* 0x000fe400078ec0ff */
[----:B------:R-:W-:Y:S02]  /*1e9720*/  LOP3.LUT R9, R9, 0xffff, RZ, 0xc0, !PT ;  /* 0x0000ffff09097812 */ /* 0x000fe400078ec0ff */
[----:B------:R-:W-:-:S02]  /*1e9730*/  LOP3.LUT R14, R15, 0xffff, RZ, 0xc0, !PT ;  /* 0x0000ffff0f0e7812 */ /* 0x000fc400078ec0ff */
[----:B------:R-:W-:Y:S01]  /*1e9740*/  LOP3.LUT R13, R13, 0xffff, RZ, 0xc0, !PT ;  /* 0x0000ffff0d0d7812 */ /* 0x000fe200078ec0ff */
[----:B------:R0:W-:Y:S02]  /*1e9750*/  STL [R1+0x514], R4 ;  /* 0x0005140401007387 */ /* 0x0001e40000100800 */
[----:B0-----:R-:W-:Y:S02]  /*1e9760*/  PRMT R4, R12, 0x3340, R9 ;  /* 0x000033400c047816 */ /* 0x001fe40000000009 */
[----:B------:R-:W-:-:S03]  /*1e9770*/  PRMT R9, R14, 0x3340, R13 ;  /* 0x000033400e097816 */ /* 0x000fc6000000000d */
[----:B------:R-:W-:Y:S01]  /*1e9780*/  STL [R1+0x3c8], R4 ;  /* 0x0003c80401007387 */ /* 0x000fe20000100800 */
[----:B------:R-:W-:-:S03]  /*1e9790*/  SHF.R.U32.HI R12, RZ, 0x8, R2 ;  /* 0x00000008ff0c7819 */ /* 0x000fc60000011602 */
[----:B------:R0:W-:Y:S01]  /*1e97a0*/  STL [R1+0x3c4], R9 ;  /* 0x0003c40901007387 */ /* 0x0001e20000100800 */
[----:B------:R-:W-:Y:S02]  /*1e97b0*/  LOP3.LUT R12, R12, 0xffff, RZ, 0xc0, !PT ;  /* 0x0000ffff0c0c7812 */ /* 0x000fe400078ec0ff */
[----:B0-----:R-:W-:-:S04]  /*1e97c0*/  SHF.R.U32.HI R9, RZ, 0x8, R24 ;  /* 0x00000008ff097819 */ /* 0x001fc80000011618 */
[----:B------:R-:W-:Y:S02]  /*1e97d0*/  LOP3.LUT R9, R9, 0xffff, RZ, 0xc0, !PT ;  /* 0x0000ffff09097812 */ /* 0x000fe400078ec0ff */
[----:B------:R-:W-:Y:S02]  /*1e97e0*/  PRMT R2, R12, 0x3340, R0 ;  /* 0x000033400c027816 */ /* 0x000fe40000000000 */
[----:B--2---:R-:W-:Y:S02]  /*1e97f0*/  PRMT R7, R46, 0x5410, R56 ;  /* 0x000054102e077816 */ /* 0x004fe40000000038 */
[----:B----4-:R-:W-:-:S03]  /*1e9800*/  PRMT R4, R33, 0x5410, R36 ;  /* 0x0000541021047816 */ /* 0x010fc60000000024 */
[----:B------:R-:W-:Y:S04]  /*1e9810*/  STL [R1+0x784], R7 ;  /* 0x0007840701007387 */ /* 0x000fe80000100800 */
[----:B------:R0:W-:Y:S04]  /*1e9820*/  STL [R1+0x788], R4 ;  /* 0x0007880401007387 */ /* 0x0001e80000100800 */
[----:B------:R-:W2:Y:S04]  /*1e9830*/  LDL.LU R49, [R1+0xc4] ;  /* 0x0000c40001317983 */ /* 0x000ea80000300800 */
[----:B------:R-:W2:Y:S01]  /*1e9840*/  LDL.LU R52, [R1+0x2518] ;  /* 0x0025180001347983 */ /* 0x000ea20000300800 */
[----:B0-----:R-:W-:-:S03]  /*1e9850*/  PRMT R4, R9, 0x3340, R0 ;  /* 0x0000334009047816 */ /* 0x001fc60000000000 */
[----:B------:R-:W4:Y:S04]  /*1e9860*/  LDL.LU R56, [R1+0xc0] ;  /* 0x0000c00001387983 */ /* 0x000f280000300800 */
[----:B------:R-:W4:Y:S04]  /*1e9870*/  LDL.LU R46, [R1+0x24c8] ;  /* 0x0024c800012e7983 */ /* 0x000f280000300800 */
[----:B------:R-:W4:Y:S01]  /*1e9880*/  LDL.LU R36, [R1+0xbc] ;  /* 0x0000bc0001247983 */ /* 0x000f220000300800 */
[----:B------:R-:W-:-:S03]  /*1e9890*/  PRMT R13, R44, 0x5410, R54 ;  /* 0x000054102c0d7816 */ /* 0x000fc60000000036 */
[----:B------:R-:W4:Y:S04]  /*1e98a0*/  LDL.LU R33, [R1+0x248c] ;  /* 0x00248c0001217983 */ /* 0x000f280000300800 */
[----:B------:R-:W-:Y:S01]  /*1e98b0*/  STL [R1+0x1d8], R4 ;  /* 0x0001d80401007387 */ /* 0x000fe20000100800 */
[----:B------:R-:W-:-:S03]  /*1e98c0*/  PRMT R12, R3, 0x5410, R6 ;  /* 0x00005410030c7816 */ /* 0x000fc60000000006 */
[----:B------:R0:W-:Y:S04]  /*1e98d0*/  STL [R1+0x1e0], R2 ;  /* 0x0001e00201007387 */ /* 0x0001e80000100800 */
[----:B------:R-:W4:Y:S01]  /*1e98e0*/  LDL.LU R55, [R1+0xb8] ;  /* 0x0000b80001377983 */ /* 0x000f220000300800 */
[----:B------:R-:W-:-:S03]  /*1e98f0*/  PRMT R14, R60, 0x5410, R61 ;  /* 0x000054103c0e7816 */ /* 0x000fc6000000003d */
[----:B------:R-:W4:Y:S04]  /*1e9900*/  LDL.LU R54, [R1+0x2498] ;  /* 0x0024980001367983 */ /* 0x000f280000300800 */
[----:B------:R-:W4:Y:S04]  /*1e9910*/  LDL.LU R44, [R1+0x269c] ;  /* 0x00269c00012c7983 */ /* 0x000f280000300800 */
[----:B------:R-:W4:Y:S04]  /*1e9920*/  LDL.LU R6, [R1+0x21a8] ;  /* 0x0021a80001067983 */ /* 0x000f280000300800 */
[----:B------:R-:W4:Y:S04]  /*1e9930*/  LDL.LU R3, [R1+0x245c] ;  /* 0x00245c0001037983 */ /* 0x000f280000300800 */
[----:B------:R-:W4:Y:S04]  /*1e9940*/  LDL.LU R61, [R1+0x5534] ;  /* 0x00553400013d7983 */ /* 0x000f280000300800 */
[----:B------:R-:W4:Y:S01]  /*1e9950*/  LDL.LU R60, [R1+0x5480] ;  /* 0x00548000013c7983 */ /* 0x000f220000300800 */
[----:B---3--:R-:W-:-:S03]  /*1e9960*/  LOP3.LUT R24, R35, 0xffff, RZ, 0xc0, !PT ;  /* 0x0000ffff23187812 */ /* 0x008fc600078ec0ff */
[----:B------:R-:W3:Y:S01]  /*1e9970*/  LDL.LU R35, [R1+0x5528] ;  /* 0x0055280001237983 */ /* 0x000ee20000300800 */
[----:B0-----:R-:W-:Y:S02]  /*1e9980*/  LOP3.LUT R2, R38, 0xffff, RZ, 0xc0, !PT ;  /* 0x0000ffff26027812 */ /* 0x001fe400078ec0ff */
[----:B------:R-:W-:Y:S02]  /*1e9990*/  LOP3.LUT R23, R50, 0xffff, RZ, 0xc0, !PT ;  /* 0x0000ffff32177812 */ /* 0x000fe400078ec0ff */
[----:B------:R-:W-:Y:S02]  /*1e99a0*/  PRMT R15, R2, 0x3340, R24 ;  /* 0x00003340020f7816 */ /* 0x000fe40000000018 */
[----:B------:R-:W-:Y:S02]  /*1e99b0*/  PRMT R9, R23, 0x3340, R0 ;  /* 0x0000334017097816 */ /* 0x000fe40000000000 */
[----:B------:R-:W-:Y:S02]  /*1e99c0*/  SHF.R.U32.HI R23, RZ, 0x8, R23 ;  /* 0x00000008ff177819 */ /* 0x000fe40000011617 */
[----:B------:R-:W-:-:S02]  /*1e99d0*/  PRMT R4, R15, 0x5410, R9 ;  /* 0x000054100f047816 */ /* 0x000fc40000000009 */
[----:B------:R-:W-:Y:S02]  /*1e99e0*/  SHF.R.U32.HI R15, RZ, 0x8, R2 ;  /* 0x00000008ff0f7819 */ /* 0x000fe40000011602 */
[----:B------:R-:W-:Y:S02]  /*1e99f0*/  SHF.R.U32.HI R9, RZ, 0x8, R24 ;  /* 0x00000008ff097819 */ /* 0x000fe40000011618 */
[----:B------:R-:W-:Y:S02]  /*1e9a00*/  LOP3.LUT R15, R15, 0xffff, RZ, 0xc0, !PT ;  /* 0x0000ffff0f0f7812 */ /* 0x000fe400078ec0ff */
[----:B------:R-:W-:Y:S02]  /*1e9a10*/  LOP3.LUT R9, R9, 0xffff, RZ, 0xc0, !PT ;  /* 0x0000ffff09097812 */ /* 0x000fe400078ec0ff */
[----:B------:R-:W-:Y:S01]  /*1e9a20*/  LOP3.LUT R23, R23, 0xffff, RZ, 0xc0, !PT ;  /* 0x0000ffff17177812 */ /* 0x000fe200078ec0ff */
[----:B------:R0:W-:Y:S01]  /*1e9a30*/  STL [R1+0x504], R4 ;  /* 0x0005040401007387 */ /* 0x0001e20000100800 */
[----:B------:R-:W-:-:S05]  /*1e9a40*/  PRMT R7, R15, 0x3340, R9 ;  /* 0x000033400f077816 */ /* 0x000fca0000000009 */
[----:B------:R-:W-:Y:S01]  /*1e9a50*/  STL [R1+0x3bc], R7 ;  /* 0x0003bc0701007387 */ /* 0x000fe20000100800 */
[----:B0-----:R-:W-:-:S05]  /*1e9a60*/  PRMT R4, R23, 0x3340, R0 ;  /* 0x0000334017047816 */ /* 0x001fca0000000000 */
[----:B------:R3:W-:Y:S01]  /*1e9a70*/  STL [R1+0x1d4], R4 ;  /* 0x0001d40401007387 */ /* 0x0007e20000100800 */
[----:B--2---:R-:W-:-:S05]  /*1e9a80*/  PRMT R2, R52, 0x5410, R49 ;  /* 0x0000541034027816 */ /* 0x004fca0000000031 */
[----:B------:R0:W-:Y:S04]  /*1e9a90*/  STL [R1+0x780], R2 ;  /* 0x0007800201007387 */ /* 0x0001e80000100800 */
[----:B------:R-:W2:Y:S01]  /*1e9aa0*/  LDL.LU R38, [R1+0xb4] ;  /* 0x0000b40001267983 */ /* 0x000ea20000300800 */
[----:B----4-:R-:W-:-:S03]  /*1e9ab0*/  PRMT R15, R46, 0x5410, R56 ;  /* 0x000054102e0f7816 */ /* 0x010fc60000000038 */
[----:B------:R-:W2:Y:S04]  /*1e9ac0*/  LDL.LU R50, [R1+0x247c] ;  /* 0x00247c0001327983 */ /* 0x000ea80000300800 */
[----:B------:R-:W4:Y:S01]  /*1e9ad0*/  LDL.LU R49, [R1+0xb0] ;  /* 0x0000b00001317983 */ /* 0x000f220000300800 */
[----:B------:R-:W-:-:S03]  /*1e9ae0*/  PRMT R51, R33, 0x5410, R36 ;  /* 0x0000541021337816 */ /* 0x000fc60000000024 */
        /* <DEDUP_REMOVED lines=9> */
[----:B------:R-:W-:Y:S02]  /*1e9b80*/  LOP3.LUT R6, R3, 0xffff, RZ, 0xc0, !PT ;  /* 0x0000ffff03067812 */ /* 0x000fe400078ec0ff */
[----:B------:R-:W-:Y:S02]  /*1e9b90*/  PRMT R9, R2, 0x3340, R0 ;  /* 0x0000334002097816 */ /* 0x000fe40000000000 */
[----:B------:R-:W-:Y:S02]  /*1e9ba0*/  PRMT R24, R7, 0x3340, R6 ;  /* 0x0000334007187816 */ /* 0x000fe40000000006 */
[----:B------:R-:W-:-:S02]  /*1e9bb0*/  LOP3.LUT R3, R61, 0xffff, RZ, 0xc0, !PT ;  /* 0x0000ffff3d037812 */ /* 0x000fc400078ec0ff */
[----:B------:R-:W-:Y:S02]  /*1e9bc0*/  LOP3.LUT R10, R60, 0xffff, RZ, 0xc0, !PT ;  /* 0x0000ffff3c0a7812 */ /* 0x000fe400078ec0ff */
[----:B------:R-:W-:Y:S02]  /*1e9bd0*/  PRMT R11, R24, 0x5410, R9 ;  /* 0x00005410180b7816 */ /* 0x000fe40000000009 */
[----:B------:R-:W-:Y:S02]  /*1e9be0*/  PRMT R9, R10, 0x3340, R0 ;  /* 0x000033400a097816 */ /* 0x000fe40000000000 */
[--C-:B------:R-:W-:Y:S01]  /*1e9bf0*/  PRMT R24, R3, 0x3340, R4.reuse ;  /* 0x0000334003187816 */ /* 0x100fe20000000004 */
[----:B------:R0:W-:Y:S01]  /*1e9c00*/  STL [R1+0x50c], R11 ;  /* 0x00050c0b01007387 */ /* 0x0001e20000100800 */
[----:B------:R-:W-:Y:S02]  /*1e9c10*/  SHF.R.U32.HI R3, RZ, 0x8, R3 ;  /* 0x00000008ff037819 */ /* 0x000fe40000011603 */
[----:B------:R-:W-:-:S02]  /*1e9c20*/  SHF.R.U32.HI R4, RZ, 0x8, R4 ;  /* 0x00000008ff047819 */ /* 0x000fc40000011604 */
[----:B0-----:R-:W-:Y:S02]  /*1e9c30*/  PRMT R11, R24, 0x5410, R9 ;  /* 0x00005410180b7816 */ /* 0x001fe40000000009 */
[----:B------:R-:W-:Y:S02]  /*1e9c40*/  SHF.R.U32.HI R24, RZ, 0x8, R7 ;  /* 0x00000008ff187819 */ /* 0x000fe40000011607 */
[----:B------:R-:W-:Y:S02]  /*1e9c50*/  SHF.R.U32.HI R9, RZ, 0x8, R6 ;  /* 0x00000008ff097819 */ /* 0x000fe40000011606 */
[----:B------:R-:W-:Y:S02]  /*1e9c60*/  LOP3.LUT R24, R24, 0xffff, RZ, 0xc0, !PT ;  /* 0x0000ffff18187812 */ /* 0x000fe400078ec0ff */
[----:B------:R-:W-:Y:S02]  /*1e9c70*/  LOP3.LUT R9, R9, 0xffff, RZ, 0xc0, !PT ;  /* 0x0000ffff09097812 */ /* 0x000fe400078ec0ff */
[----:B------:R-:W-:-:S02]  /*1e9c80*/  LOP3.LUT R3, R3, 0xffff, RZ, 0xc0, !PT ;  /* 0x0000ffff03037812 */ /* 0x000fc400078ec0ff */
[----:B------:R-:W-:Y:S02]  /*1e9c90*/  LOP3.LUT R4, R4, 0xffff, RZ, 0xc0, !PT ;  /* 0x0000ffff04047812 */ /* 0x000fe400078ec0ff */
[----:B------:R-:W-:Y:S02]  /*1e9ca0*/  PRMT R18, R24, 0x3340, R9 ;  /* 0x0000334018127816 */ /* 0x000fe40000000009 */
[----:B------:R-:W-:Y:S01]  /*1e9cb0*/  PRMT R16, R3, 0x3340, R4 ;  /* 0x0000334003107816 */ /* 0x000fe20000000004 */
[----:B------:R3:W-:Y:S04]  /*1e9cc0*/  STL [R1+0x4f8], R11 ;  /* 0x0004f80b01007387 */ /* 0x0007e80000100800 */
[----:B------:R-:W-:Y:S04]  /*1e9cd0*/  STL [R1+0x84d8], R18 ;  /* 0x0084d81201007387 */ /* 0x000fe80000100800 */
        /* <DEDUP_REMOVED lines=9> */
[----:B------:R-:W-:-:S02]  /*1e9d70*/  PRMT R23, R54, 0x5410, R55 ;  /* 0x0000541036177816 */ /* 0x000fc40000000037 */
[----:B--2---:R-:W-:Y:S02]  /*1e9d80*/  PRMT R24, R50, 0x5410, R38 ;  /* 0x0000541032187816 */ /* 0x004fe40000000026 */
[----:B----4-:R-:W-:Y:S02]  /*1e9d90*/  LOP3.LUT R7, R36, 0xffff, RZ, 0xc0, !PT ;  /* 0x0000ffff24077812 */ /* 0x010fe400078ec0ff */
[----:B------:R-:W-:Y:S02]  /*1e9da0*/  LOP3.LUT R4, R33, 0xffff, RZ, 0xc0, !PT ;  /* 0x0000ffff21047812 */ /* 0x000fe400078ec0ff */
[----:B------:R-:W2:Y:S02]  /*1e9db0*/  LDL.LU R33, [R1+0x54f4] ;  /* 0x0054f40001217983 */ /* 0x000ea40000300800 */
[----:B------:R-:W-:Y:S02]  /*1e9dc0*/  PRMT R9, R4, 0x3340, R0 ;  /* 0x0000334004097816 */ /* 0x000fe40000000000 */
[----:B------:R-:W-:-:S02]  /*1e9dd0*/  PRMT R44, R52, 0x5410, R49 ;  /* 0x00005410342c7816 */ /* 0x000fc40000000031 */
[----:B------:R-:W-:Y:S02]  /*1e9de0*/  PRMT R6, R46, 0x5410, R56 ;  /* 0x000054102e067816 */ /* 0x000fe40000000038 */
[----:B---3--:R-:W-:-:S04]  /*1e9df0*/  LOP3.LUT R11, R35, 0xffff, RZ, 0xc0, !PT ;  /* 0x0000ffff230b7812 */ /* 0x008fc800078ec0ff */
[----:B0-----:R-:W-:-:S04]  /*1e9e00*/  PRMT R16, R7, 0x3340, R11 ;  /* 0x0000334007107816 */ /* 0x001fc8000000000b */
[----:B------:R-:W-:-:S05]  /*1e9e10*/  PRMT R16, R16, 0x5410, R9 ;  /* 0x0000541010107816 */ /* 0x000fca0000000009 */
[----:B------:R-:W-:Y:S04]  /*1e9e20*/  STL [R1+0x4f4], R16 ;  /* 0x0004f41001007387 */ /* 0x000fe80000100800 */
[----:B------:R-:W3:Y:S04]  /*1e9e30*/  LDL.LU R29, [R1+0x24] ;  /* 0x00002400011d7983 */ /* 0x000ee80000300800 */
[----:B------:R-:W3:Y:S04]  /*1e9e40*/  LDL.LU R60, [R1+0x2388] ;  /* 0x00238800013c7983 */ /* 0x000ee80000300800 */
        /* <DEDUP_REMOVED lines=8> */
[----:B------:R-:W4:Y:S01]  /*1e9ed0*/  LDL.LU R46, [R1+0x25dc] ;  /* 0x0025dc00012e7983 */ /* 0x000f220000300800 */
[----:B------:R-:W-:-:S02]  /*1e9ee0*/  SHF.R.U32.HI R7, RZ, 0x8, R7 ;  /* 0x00000008ff077819 */ /* 0x000fc40000011607 */
[----:B------:R-:W-:Y:S01]  /*1e9ef0*/  SHF.R.U32.HI R9, RZ, 0x8, R11 ;  /* 0x00000008ff097819 */ /* 0x000fe2000001160b */
[----:B------:R-:W4:Y:S01]  /*1e9f00*/  LDL.LU R36, [R1+0x5398] ;  /* 0x0053980001247983 */ /* 0x000f220000300800 */
[----:B------:R-:W-:Y:S02]  /*1e9f10*/  SHF.R.U32.HI R4, RZ, 0x8, R4 ;  /* 0x00000008ff047819 */ /* 0x000fe40000011604 */
[----:B------:R-:W-:Y:S01]  /*1e9f20*/  LOP3.LUT R7, R7, 0xffff, RZ, 0xc0, !PT ;  /* 0x0000ffff07077812 */ /* 0x000fe200078ec0ff */
[----:B------:R-:W4:Y:S01]  /*1e9f30*/  LDL.LU R35, [R1+0x23ac] ;  /* 0x0023ac0001237983 */ /* 0x000f220000300800 */
[----:B------:R-:W-:Y:S02]  /*1e9f40*/  LOP3.LUT R9, R9, 0xffff, RZ, 0xc0, !PT ;  /* 0x0000ffff09097812 */ /* 0x000fe400078ec0ff */
[----:B------:R-:W-:Y:S02]  /*1e9f50*/  LOP3.LUT R4, R4, 0xffff, RZ, 0xc0, !PT ;  /* 0x0000ffff04047812 */ /* 0x000fe400078ec0ff */
[----:B------:R-:W-:-:S02]  /*1e9f60*/  PRMT R7, R7, 0x3340, R9 ;  /* 0x0000334007077816 */ /* 0x000fc40000000009 */
[----:B------:R-:W-:-:S03]  /*1e9f70*/  PRMT R4, R4, 0x3340, R0 ;  /* 0x0000334004047816 */ /* 0x000fc60000000000 */
[----:B------:R-:W-:Y:S04]  /*1e9f80*/  STL [R1+0x3b4], R7 ;  /* 0x0003b40701007387 */ /* 0x000fe80000100800 */
[----:B------:R0:W-:Y:S01]  /*1e9f90*/  STL [R1+0x1cc], R4 ;  /* 0x0001cc0401007387 */ /* 0x0001e20000100800 */
[----:B------:R-:W-:Y:S02]  /*1e9fa0*/  LOP3.LUT R45, R45, 0xffff, RZ, 0xc0, !PT ;  /* 0x0000ffff2d2d7812 */ /* 0x000fe400078ec0ff */
[----:B0-----:R-:W-:Y:S02]  /*1e9fb0*/  LOP3.LUT R4, R53, 0xffff, RZ, 0xc0, !PT ;  /* 0x0000ffff35047812 */ /* 0x001fe400078ec0ff */
[----:B------:R-:W-:Y:S02]  /*1e9fc0*/  PRMT R9, R45, 0x3340, R0 ;  /* 0x000033402d097816 */ /* 0x000fe40000000000 */
[----:B--2---:R-:W-:-:S02]  /*1e9fd0*/  LOP3.LUT R7, R33, 0xffff, RZ, 0xc0, !PT ;  /* 0x0000ffff21077812 */ /* 0x004fc400078ec0ff */
[----:B------:R-:W2:Y:S02]  /*1e9fe0*/  LDL.LU R33, [R1+0x263c] ;  /* 0x00263c0001217983 */ /* 0x000ea40000300800 */
[----:B------:R-:W-:Y:S02]  /*1e9ff0*/  PRMT R11, R4, 0x3340, R7 ;  /* 0x00003340040b7816 */ /* 0x000fe40000000007 */
        /* <DEDUP_REMOVED lines=8> */
[----:B------:R-:W-:Y:S01]  /*1ea080*/  PRMT R4, R4, 0x3340, R7 ;  /* 0x0000334004047816 */ /* 0x000fe20000000007 */
[----:B------:R-:W-:Y:S04]  /*1ea090*/  STL [R1+0x4ec], R11 ;  /* 0x0004ec0b01007387 */ /* 0x000fe80000100800 */
[----:B------:R-:W-:Y:S04]  /*1ea0a0*/  STL [R1+0x1c8], R9 ;  /* 0x0001c80901007387 */ /* 0x000fe80000100800 */
[----:B------:R3:W-:Y:S04]  /*1ea0b0*/  STL [R1+0x3c0], R4 ;  /* 0x0003c00401007387 */ /* 0x0007e80000100800 */
[----:B------:R-:W2:Y:S01]  /*1ea0c0*/  LDL.LU R17, [R1+0x38] ;  /* 0x0000380001117983 */ /* 0x000ea20000300800 */
[----:B---3--:R-:W-:-:S02]  /*1ea0d0*/  LOP3.LUT R4, R56, 0xffff, RZ, 0xc0, !PT ;  /* 0x0000ffff38047812 */ /* 0x008fc400078ec0ff */
[----:B----4-:R-:W-:Y:S02]  /*1ea0e0*/  LOP3.LUT R18, R46, 0xffff, RZ, 0xc0, !PT ;  /* 0x0000ffff2e127812 */ /* 0x010fe400078ec0ff */
[----:B------:R-:W3:Y:S04]  /*1ea0f0*/  LDL.LU R46, [R1+0x1c4] ;  /* 0x0001c400012e7983 */ /* 0x000ee80000300800 */
[----:B------:R-:W4:Y:S01]  /*1ea100*/  LDL.LU R56, [R1+0x30] ;  /* 0x0000300001387983 */ /* 0x000f220000300800 */
[----:B------:R-:W-:Y:S02]  /*1ea110*/  PRMT R20, R20, 0x5410, R57 ;  /* 0x0000541014147816 */ /* 0x000fe40000000039 */
[----:B------:R-:W-:Y:S01]  /*1ea120*/  LOP3.LUT R16, R52, 0xffff, RZ, 0xc0, !PT ;  /* 0x0000ffff34107812 */ /* 0x000fe200078ec0ff */
[----:B------:R-:W3:Y:S01]  /*1ea130*/  LDL.LU R57, [R1+0x3c] ;  /* 0x00003c0001397983 */ /* 0x000ee20000300800 */
[----:B------:R-:W-:-:S02]  /*1ea140*/  PRMT R38, R38, 0x5410, R54 ;  /* 0x0000541026267816 */ /* 0x000fc40000000036 */
[----:B------:R-:W-:Y:S01]  /*1ea150*/  PRMT R3, R3, 0x5410, R28 ;  /* 0x0000541003037816 */ /* 0x000fe2000000001c */
[----:B------:R-:W3:Y:S01]  /*1ea160*/  LDL.LU R54, [R1+0x63c] ;  /* 0x00063c0001367983 */ /* 0x000ee20000300800 */
[----:B------:R-:W-:Y:S02]  /*1ea170*/  PRMT R60, R60, 0x5410, R29 ;  /* 0x000054103c3c7816 */ /* 0x000fe4000000001d */
[----:B------:R-:W-:Y:S01]  /*1ea180*/  PRMT R9, R4, 0x3340, R0 ;  /* 0x0000334004097816 */ /* 0x000fe20000000000 */
[----:B------:R-:W3:Y:S01]  /*1ea190*/  LDL.LU R28, [R1+0x40] ;  /* 0x00004000011c7983 */ /* 0x000ee20000300800 */
[----:B------:R-:W-:Y:S02]  /*1ea1a0*/  PRMT R21, R16, 0x3340, R18 ;  /* 0x0000334010157816 */ /* 0x000fe40000000012 */
[----:B------:R-:W-:Y:S01]  /*1ea1b0*/  PRMT R61, R61, 0x5410, R19 ;  /* 0x000054103d3d7816 */ /* 0x000fe20000000013 */
[----:B------:R-:W3:Y:S01]  /*1ea1c0*/  LDL.LU R53, [R1+0x630] ;  /* 0x0006300001357983 */ /* 0x000ee20000300800 */
[----:B------:R-:W-:-:S02]  /*1ea1d0*/  LOP3.LUT R10, R36, 0xffff, RZ, 0xc0, !PT ;  /* 0x0000ffff240a7812 */ /* 0x000fc400078ec0ff */
[----:B------:R-:W-:Y:S01]  /*1ea1e0*/  PRMT R19, R55, 0x5410, R58 ;  /* 0x0000541037137816 */ /* 0x000fe2000000003a */
[----:B------:R-:W3:Y:S01]  /*1ea1f0*/  LDL.LU R29, [R1+0x44] ;  /* 0x00004400011d7983 */ /* 0x000ee20000300800 */
[----:B------:R-:W-:-:S03]  /*1ea200*/  PRMT R9, R21, 0x5410, R9 ;  /* 0x0000541015097816 */ /* 0x000fc60000000009 */
[----:B------:R-:W3:Y:S01]  /*1ea210*/  LDL.LU R36, [R1+0x638] ;  /* 0x0006380001247983 */ /* 0x000ee20000300800 */
[----:B------:R-:W-:-:S03]  /*1ea220*/  PRMT R49, R49, 0x5410, R50 ;  /* 0x0000541031317816 */ /* 0x000fc60000000032 */
[----:B------:R-:W3:Y:S01]  /*1ea230*/  LDL.LU R58, [R1+0x4c] ;  /* 0x00004c00013a7983 */ /* 0x000ee20000300800 */
[----:B------:R-:W-:-:S03]  /*1ea240*/  LOP3.LUT R7, R35, 0xffff, RZ, 0xc0, !PT ;  /* 0x0000ffff23077812 */ /* 0x000fc600078ec0ff */
[----:B------:R-:W3:Y:S04]  /*1ea250*/  LDL.LU R55, [R1+0x4ac] ;  /* 0x0004ac0001377983 */ /* 0x000ee80000300800 */
[----:B------:R-:W3:Y:S04]  /*1ea260*/  LDL.LU R52, [R1+0x2778] ;  /* 0x0027780001347983 */ /* 0x000ee80000300800 */
[----:B------:R-:W3:Y:S04]  /*1ea270*/  LDL.LU R50, [R1+0x2328] ;  /* 0x0023280001327983 */ /* 0x000ee80000300800 */
[----:B------:R-:W3:Y:S01]  /*1ea280*/  LDL.LU R35, [R1+0x554c] ;  /* 0x00554c0001237983 */ /* 0x000ee20000300800 */
[----:B------:R-:W-:-:S04]  /*1ea290*/  SHF.R.U32.HI R16, RZ, 0x8, R16 ;  /* 0x00000008ff107819 */ /* 0x000fc80000011610 */
[----:B------:R-:W-:Y:S02]  /*1ea2a0*/  LOP3.LUT R16, R16, 0xffff, RZ, 0xc0, !PT ;  /* 0x0000ffff10107812 */ /* 0x000fe400078ec0ff */
[----:B--2---:R-:W-:Y:S02]  /*1ea2b0*/  LOP3.LUT R11, R33, 0xffff, RZ, 0xc0, !PT ;  /* 0x0000ffff210b7812 */ /* 0x004fe400078ec0ff */
[----:B------:R-:W2:Y:S02]  /*1ea2c0*/  LDL.LU R33, [R1+0x54c0] ;  /* 0x0054c00001217983 */ /* 0x000ea40000300800 */
[----:B------:R-:W-:Y:S02]  /*1ea2d0*/  PRMT R21, R10, 0x3340, R11 ;  /* 0x000033400a157816 */ /* 0x000fe4000000000b */
[----:B------:R0:W-:Y:S02]  /*1ea2e0*/  STL [R1+0x4b8], R9 ;  /* 0x0004b80901007387 */ /* 0x0001e40000100800 */
[----:B0-----:R-:W-:-:S04]  /*1ea2f0*/  PRMT R9, R7, 0x3340, R0 ;  /* 0x0000334007097816 */ /* 0x001fc80000000000 */
[----:B------:R-:W-:Y:S02]  /*1ea300*/  PRMT R9, R21, 0x5410, R9 ;  /* 0x0000541015097816 */ /* 0x000fe40000000009 */
[----:B------:R-:W-:-:S03]  /*1ea310*/  SHF.R.U32.HI R10, RZ, 0x8, R10 ;  /* 0x00000008ff0a7819 */ /* 0x000fc6000001160a */
[----:B------:R0:W-:Y:S01]  /*1ea320*/  STL [R1+0x4b4], R9 ;  /* 0x0004b40901007387 */ /* 0x0001e20000100800 */
[----:B------:R-:W-:Y:S02]  /*1ea330*/  SHF.R.U32.HI R11, RZ, 0x8, R11 ;  /* 0x00000008ff0b7819 */ /* 0x000fe4000001160b */
[----:B------:R-:W-:Y:S02]  /*1ea340*/  LOP3.LUT R10, R10, 0xffff, RZ, 0xc0, !PT ;  /* 0x0000ffff0a0a7812 */ /* 0x000fe400078ec0ff */
[----:B------:R-:W-:Y:S02]  /*1ea350*/  LOP3.LUT R11, R11, 0xffff, RZ, 0xc0, !PT ;  /* 0x0000ffff0b0b7812 */ /* 0x000fe400078ec0ff */
[----:B0-----:R-:W-:-:S04]  /*1ea360*/  SHF.R.U32.HI R9, RZ, 0x8, R18 ;  /* 0x00000008ff097819 */ /* 0x001fc80000011612 */
[----:B------:R-:W-:-:S04]  /*1ea370*/  LOP3.LUT R9, R9, 0xffff, RZ, 0xc0, !PT ;  /* 0x0000ffff09097812 */ /* 0x000fc800078ec0ff */
[----:B------:R-:W-:Y:S02]  /*1ea380*/  PRMT R16, R16, 0x3340, R9 ;  /* 0x0000334010107816 */ /* 0x000fe40000000009 */
[----:B------:R-:W-:-:S03]  /*1ea390*/  PRMT R9, R10, 0x3340, R11 ;  /* 0x000033400a097816 */ /* 0x000fc6000000000b */
[----:B------:R-:W-:Y:S04]  /*1ea3a0*/  STL [R1+0x3a8], R16 ;  /* 0x0003a81001007387 */ /* 0x000fe80000100800 */
[----:B------:R0:W-:Y:S01]  /*1ea3b0*/  STL [R1+0x3a4], R9 ;  /* 0x0003a40901007387 */ /* 0x0001e20000100800 */
[----:B----4-:R-:W-:-:S03]  /*1ea3c0*/  PRMT R56, R42, 0x5410, R56 ;  /* 0x000054102a387816 */ /* 0x010fc60000000038 */
[----:B------:R-:W4:Y:S01]  /*1ea3d0*/  LDL.LU R42, [R1+0x8674] ;  /* 0x00867400012a7983 */ /* 0x000f220000300800 */
[----:B0-----:R-:W-:Y:S02]  /*1ea3e0*/  SHF.R.U32.HI R9, RZ, 0x8, R7 ;  /* 0x00000008ff097819 */ /* 0x001fe40000011607 */
[----:B------:R-:W-:Y:S02]  /*1ea3f0*/  SHF.R.U32.HI R4, RZ, 0x8, R4 ;  /* 0x00000008ff047819 */ /* 0x000fe40000011604 */
[----:B------:R-:W-:Y:S02]  /*1ea400*/  LOP3.LUT R9, R9, 0xffff, RZ, 0xc0, !PT ;  /* 0x0000ffff09097812 */ /* 0x000fe400078ec0ff */
[----:B------:R-:W-:Y:S02]  /*1ea410*/  LOP3.LUT R4, R4, 0xffff, RZ, 0xc0, !PT ;  /* 0x0000ffff04047812 */ /* 0x000fe400078ec0ff */
[--C-:B------:R-:W-:Y:S02]  /*1ea420*/  PRMT R7, R9, 0x3340, R0.reuse ;  /* 0x0000334009077816 */ /* 0x100fe40000000000 */
[----:B------:R-:W-:-:S03]  /*1ea430*/  PRMT R4, R4, 0x3340, R0 ;  /* 0x0000334004047816 */ /* 0x000fc60000000000 */
[----:B------:R0:W-:Y:S04]  /*1ea440*/  STL [R1+0x1c4], R7 ;  /* 0x0001c40701007387 */ /* 0x0001e80000100800 */
[----:B------:R2:W-:Y:S01]  /*1ea450*/  STL [R1+0x1c0], R4 ;  /* 0x0001c00401007387 */ /* 0x0005e20000100800 */
[----:B---3--:R-:W-:-:S03]  /*1ea460*/  LOP3.LUT R10, R52, 0xffff, RZ, 0xc0, !PT ;  /* 0x0000ffff340a7812 */ /* 0x008fc600078ec0ff */
[----:B------:R-:W3:Y:S01]  /*1ea470*/  LDL.LU R52, [R1+0x50] ;  /* 0x0000500001347983 */ /* 0x000ee20000300800 */
[----:B----4-:R-:W-:-:S03]  /*1ea480*/  LOP3.LUT R11, R42, 0xffff, RZ, 0xc0, !PT ;  /* 0x0000ffff2a0b7812 */ /* 0x010fc600078ec0ff */
[----:B------:R-:W4:Y:S01]  /*1ea490*/  LDL.LU R42, [R1+0x8670] ;  /* 0x00867000012a7983 */ /* 0x000f220000300800 */
[----:B0-----:R-:W-:Y:S02]  /*1ea4a0*/  LOP3.LUT R7, R50, 0xffff, RZ, 0xc0, !PT ;  /* 0x0000ffff32077812 */ /* 0x001fe400078ec0ff */
[----:B------:R-:W-:Y:S02]  /*1ea4b0*/  PRMT R46, R46, 0x5410, R17 ;  /* 0x000054102e2e7816 */ /* 0x000fe40000000011 */
[----:B------:R-:W-:Y:S02]  /*1ea4c0*/  PRMT R9, R7, 0x3340, R0 ;  /* 0x0000334007097816 */ /* 0x000fe40000000000 */
[----:B------:R-:W-:Y:S02]  /*1ea4d0*/  PRMT R18, R10, 0x3340, R11 ;  /* 0x000033400a127816 */ /* 0x000fe4000000000b */
[----:B------:R-:W-:Y:S02]  /*1ea4e0*/  LOP3.LUT R16, R35, 0xffff, RZ, 0xc0, !PT ;  /* 0x0000ffff23107812 */ /* 0x000fe400078ec0ff */
[----:B--2---:R-:W-:-:S02]  /*1ea4f0*/  LOP3.LUT R4, R33, 0xffff, RZ, 0xc0, !PT ;  /* 0x0000ffff21047812 */ /* 0x004fc400078ec0ff */
[----:B------:R-:W-:Y:S02]  /*1ea500*/  PRMT R22, R18, 0x5410, R9 ;  /* 0x0000541012167816 */ /* 0x000fe40000000009 */
[----:B------:R-:W-:Y:S02]  /*1ea510*/  PRMT R9, R4, 0x3340, R0 ;  /* 0x0000334004097816 */ /* 0x000fe40000000000 */
[----:B------:R-:W-:Y:S02]  /*1ea520*/  PRMT R32, R53, 0x5410, R28 ;  /* 0x0000541035207816 */ /* 0x000fe4000000001c */
[----:B------:R-:W-:Y:S01]  /*1ea530*/  SHF.R.U32.HI R10, RZ, 0x8, R10 ;  /* 0x00000008ff0a7819 */ /* 0x000fe2000001160a */
[----:B------:R-:W2:Y:S01]  /*1ea540*/  LDL.LU R28, [R1+0x54] ;  /* 0x00005400011c7983 */ /* 0x000ea20000300800 */
[----:B------:R-:W-:-:S03]  /*1ea550*/  SHF.R.U32.HI R11, RZ, 0x8, R11 ;  /* 0x00000008ff0b7819 */ /* 0x000fc6000001160b */
[----:B------:R-:W2:Y:S01]  /*1ea560*/  LDL.LU R33, [R1+0x618] ;  /* 0x0006180001217983 */ /* 0x000ea20000300800 */
[----:B------:R-:W-:Y:S02]  /*1ea570*/  PRMT R36, R36, 0x5410, R29 ;  /* 0x0000541024247816 */ /* 0x000fe4000000001d */
[----:B------:R-:W-:Y:S01]  /*1ea580*/  LOP3.LUT R10, R10, 0xffff, RZ, 0xc0, !PT ;  /* 0x0000ffff0a0a7812 */ /* 0x000fe200078ec0ff */
[----:B------:R-:W2:Y:S01]  /*1ea590*/  LDL.LU R53, [R1+0x58] ;  /* 0x0000580001357983 */ /* 0x000ea20000300800 */
[----:B------:R-:W-:Y:S02]  /*1ea5a0*/  LOP3.LUT R11, R11, 0xffff, RZ, 0xc0, !PT ;  /* 0x0000ffff0b0b7812 */ /* 0x000fe400078ec0ff */
[----:B------:R-:W-:Y:S01]  /*1ea5b0*/  PRMT R21, R55, 0x5410, R58 ;  /* 0x0000541037157816 */ /* 0x000fe2000000003a */
[----:B------:R-:W2:Y:S04]  /*1ea5c0*/  LDL.LU R35, [R1+0x610] ;  /* 0x0006100001237983 */ /* 0x000ea80000300800 */
[----:B------:R-:W2:Y:S04]  /*1ea5d0*/  LDL.LU R29, [R1+0x5c] ;  /* 0x00005c00011d7983 */ /* 0x000ea80000300800 */
[----:B------:R-:W2:Y:S04]  /*1ea5e0*/  LDL.LU R58, [R1+0x7c] ;  /* 0x00007c00013a7983 */ /* 0x000ea80000300800 */
[----:B------:R-:W2:Y:S04]  /*1ea5f0*/  LDL.LU R55, [R1+0x29fc] ;  /* 0x0029fc0001377983 */ /* 0x000ea80000300800 */
[----:B------:R-:W2:Y:S04]  /*1ea600*/  LDL.LU R50, [R1+0x5530] ;  /* 0x0055300001327983 */ /* 0x000ea80000300800 */
[----:B------:R3:W-:Y:S02]  /*1ea610*/  STL [R1+0x4ac], R22 ;  /* 0x0004ac1601007387 */ /* 0x0007e40000100800 */
[----:B---3--:R-:W-:-:S02]  /*1ea620*/  PRMT R22, R39, 0x5410, R52 ;  /* 0x0000541027167816 */ /* 0x008fc40000000034 */
[----:B------:R-:W-:Y:S02]  /*1ea630*/  PRMT R52, R41, 0x5410, R40 ;  /* 0x0000541029347816 */ /* 0x000fe40000000028 */
[----:B----4-:R-:W-:-:S04]  /*1ea640*/  LOP3.LUT R17, R42, 0xffff, RZ, 0xc0, !PT ;  /* 0x0000ffff2a117812 */ /* 0x010fc800078ec0ff */
[----:B------:R-:W-:Y:S02]  /*1ea650*/  PRMT R18, R16, 0x3340, R17 ;  /* 0x0000334010127816 */ /* 0x000fe40000000011 */
[----:B------:R-:W-:Y:S02]  /*1ea660*/  SHF.R.U32.HI R16, RZ, 0x8, R16 ;  /* 0x00000008ff107819 */ /* 0x000fe40000011610 */
[----:B------:R-:W-:Y:S02]  /*1ea670*/  PRMT R42, R18, 0x5410, R9 ;  /* 0x00005410122a7816 */ /* 0x000fe40000000009 */
[----:B------:R-:W-:Y:S02]  /*1ea680*/  SHF.R.U32.HI R9, RZ, 0x8, R17 ;  /* 0x00000008ff097819 */ /* 0x000fe40000011611 */
[----:B------:R-:W-:Y:S02]  /*1ea690*/  LOP3.LUT R16, R16, 0xffff, RZ, 0xc0, !PT ;  /* 0x0000ffff10107812 */ /* 0x000fe400078ec0ff */
[----:B------:R-:W-:-:S04]  /*1ea6a0*/  LOP3.LUT R9, R9, 0xffff, RZ, 0xc0, !PT ;  /* 0x0000ffff09097812 */ /* 0x000fc800078ec0ff */
[----:B------:R-:W-:Y:S02]  /*1ea6b0*/  PRMT R16, R16, 0x3340, R9 ;  /* 0x0000334010107816 */ /* 0x000fe40000000009 */
[----:B------:R-:W-:Y:S01]  /*1ea6c0*/  PRMT R9, R10, 0x3340, R11 ;  /* 0x000033400a097816 */ /* 0x000fe2000000000b */
[----:B------:R-:W-:Y:S04]  /*1ea6d0*/  STL [R1+0x849c], R42 ;  /* 0x00849c2a01007387 */ /* 0x000fe80000100800 */
[----:B------:R-:W-:Y:S04]  /*1ea6e0*/  STL [R1+0x3a0], R16 ;  /* 0x0003a01001007387 */ /* 0x000fe80000100800 */
[----:B------:R-:W3:Y:S04]  /*1ea6f0*/  LDL.LU R39, [R1+0x866c] ;  /* 0x00866c0001277983 */ /* 0x000ee80000300800 */
[----:B------:R0:W-:Y:S04]  /*1ea700*/  STL [R1+0x39c], R9 ;  /* 0x00039c0901007387 */ /* 0x0001e80000100800 */
[----:B------:R-:W4:Y:S04]  /*1ea710*/  LDL.LU R40, [R1+0x8668] ;  /* 0x0086680001287983 */ /* 0x000f280000300800 */
[----:B------:R-:W2:Y:S01]  /*1ea720*/  LDL.LU R41, [R1+0x8664] ;  /* 0x0086640001297983 */ /* 0x000ea20000300800 */
[----:B------:R-:W-:-:S02]  /*1ea730*/  SHF.R.U32.HI R4, RZ, 0x8, R4 ;  /* 0x00000008ff047819 */ /* 0x000fc40000011604 */
[----:B0-----:R-:W-:Y:S02]  /*1ea740*/  SHF.R.U32.HI R9, RZ, 0x8, R7 ;  /* 0x00000008ff097819 */ /* 0x001fe40000011607 */
[----:B------:R-:W-:Y:S02]  /*1ea750*/  LOP3.LUT R4, R4, 0xffff, RZ, 0xc0, !PT ;  /* 0x0000ffff04047812 */ /* 0x000fe400078ec0ff */
[----:B------:R-:W-:Y:S02]  /*1ea760*/  LOP3.LUT R9, R9, 0xffff, RZ, 0xc0, !PT ;  /* 0x0000ffff09097812 */ /* 0x000fe400078ec0ff */
[--C-:B------:R-:W-:Y:S02]  /*1ea770*/  PRMT R4, R4, 0x3340, R0.reuse ;  /* 0x0000334004047816 */ /* 0x100fe40000000000 */
[----:B------:R-:W-:-:S05]  /*1ea780*/  PRMT R7, R9, 0x3340, R0 ;  /* 0x0000334009077816 */ /* 0x000fca0000000000 */
[----:B------:R-:W-:Y:S04]  /*1ea790*/  STL [R1+0x1b8], R7 ;  /* 0x0001b80701007387 */ /* 0x000fe80000100800 */
[----:B------:R3:W-:Y:S02]  /*1ea7a0*/  STL [R1+0x1b4], R4 ;  /* 0x0001b40401007387 */ /* 0x0007e40000100800 */
[----:B---3--:R-:W-:Y:S02]  /*1ea7b0*/  LOP3.LUT R4, R39, 0xffff, RZ, 0xc0, !PT ;  /* 0x0000ffff27047812 */ /* 0x008fe400078ec0ff */
[----:B------:R-:W3:Y:S01]  /*1ea7c0*/  LDL.LU R39, [R1+0x8660] ;  /* 0x0086600001277983 */ /* 0x000ee20000300800 */
[----:B----4-:R-:W-:-:S03]  /*1ea7d0*/  LOP3.LUT R25, R40, 0xffff, RZ, 0xc0, !PT ;  /* 0x0000ffff28197812 */ /* 0x010fc600078ec0ff */
[----:B------:R-:W4:Y:S01]  /*1ea7e0*/  LDL.LU R40, [R1+0x865c] ;  /* 0x00865c0001287983 */ /* 0x000f220000300800 */
[----:B--2---:R-:W-:-:S03]  /*1ea7f0*/  LOP3.LUT R42, R41, 0xffff, RZ, 0xc0, !PT ;  /* 0x0000ffff292a7812 */ /* 0x004fc600078ec0ff */
[----:B------:R-:W2:Y:S01]  /*1ea800*/  LDL.LU R41, [R1+0x8658] ;  /* 0x0086580001297983 */ /* 0x000ea20000300800 */
[----:B------:R-:W-:-:S03]  /*1ea810*/  PRMT R8, R8, 0x5410, R29 ;  /* 0x0000541008087816 */ /* 0x000fc6000000001d */
[----:B------:R-:W2:Y:S01]  /*1ea820*/  LDL.LU R16, [R1+0x8c] ;  /* 0x00008c0001107983 */ /* 0x000ea20000300800 */
[----:B------:R-:W-:-:S03]  /*1ea830*/  PRMT R33, R33, 0x5410, R28 ;  /* 0x0000541021217816 */ /* 0x000fc6000000001c */
[----:B------:R-:W2:Y:S04]  /*1ea840*/  LDL.LU R29, [R1+0x5fc] ;  /* 0x0005fc00011d7983 */ /* 0x000ea80000300800 */
[----:B------:R-:W2:Y:S04]  /*1ea850*/  LDL.LU R18, [R1+0x6c] ;  /* 0x00006c0001127983 */ /* 0x000ea80000300800 */
[----:B------:R-:W2:Y:S04]  /*1ea860*/  LDL.LU R11, [R1+0x9c] ;  /* 0x00009c00010b7983 */ /* 0x000ea80000300800 */
[----:B------:R-:W2:Y:S01]  /*1ea870*/  LDL.LU R28, [R1+0x52c] ;  /* 0x00052c00011c7983 */ /* 0x000ea20000300800 */
[----:B------:R-:W-:-:S03]  /*1ea880*/  LOP3.LUT R7, R55, 0xffff, RZ, 0xc0, !PT ;  /* 0x0000ffff37077812 */ /* 0x000fc600078ec0ff */
[----:B------:R-:W2:Y:S01]  /*1ea890*/  LDL.LU R55, [R1+0x5568] ;  /* 0x0055680001377983 */ /* 0x000ea20000300800 */
[--C-:B------:R-:W-:Y:S02]  /*1ea8a0*/  PRMT R9, R4, 0x3340, R0.reuse ;  /* 0x0000334004097816 */ /* 0x100fe40000000000 */
[----:B------:R-:W-:Y:S02]  /*1ea8b0*/  PRMT R30, R7, 0x3340, R25 ;  /* 0x00003340071e7816 */ /* 0x000fe40000000019 */
[----:B------:R-:W-:Y:S02]  /*1ea8c0*/  LOP3.LUT R17, R50, 0xffff, RZ, 0xc0, !PT ;  /* 0x0000ffff32117812 */ /* 0x000fe400078ec0ff */
[----:B------:R-:W-:Y:S02]  /*1ea8d0*/  PRMT R31, R30, 0x5410, R9 ;  /* 0x000054101e1f7816 */ /* 0x000fe40000000009 */
[----:B------:R-:W-:Y:S02]  /*1ea8e0*/  PRMT R9, R42, 0x3340, R0 ;  /* 0x000033402a097816 */ /* 0x000fe40000000000 */
[----:B------:R-:W-:Y:S01]  /*1ea8f0*/  SHF.R.U32.HI R7, RZ, 0x8, R7 ;  /* 0x00000008ff077819 */ /* 0x000fe20000011607 */
[----:B------:R-:W-:Y:S01]  /*1ea900*/  STL [R1+0x490], R31 ;  /* 0x0004901f01007387 */ /* 0x000fe20000100800 */
[----:B------:R-:W-:-:S02]  /*1ea910*/  PRMT R54, R54, 0x5410, R57 ;  /* 0x0000541036367816 */ /* 0x000fc40000000039 */
[----:B------:R-:W-:Y:S02]  /*1ea920*/  PRMT R35, R35, 0x5410, R53 ;  /* 0x0000541023237816 */ /* 0x000fe40000000035 */
[----:B------:R-:W-:Y:S02]  /*1ea930*/  PRMT R5, R5, 0x5410, R58 ;  /* 0x0000541005057816 */ /* 0x000fe4000000003a */
[----:B----4-:R-:W-:-:S04]  /*1ea940*/  LOP3.LUT R10, R40, 0xffff, RZ, 0xc0, !PT ;  /* 0x0000ffff280a7812 */ /* 0x010fc800078ec0ff */
[----:B------:R-:W-:-:S04]  /*1ea950*/  PRMT R30, R17, 0x3340, R10 ;  /* 0x00003340111e7816 */ /* 0x000fc8000000000a */
[----:B------:R-:W-:Y:S02]  /*1ea960*/  PRMT R40, R30, 0x5410, R9 ;  /* 0x000054101e287816 */ /* 0x000fe40000000009 */
[----:B------:R-:W-:-:S03]  /*1ea970*/  SHF.R.U32.HI R50, RZ, 0x8, R10 ;  /* 0x00000008ff327819 */ /* 0x000fc6000001160a */
[----:B------:R0:W-:Y:S01]  /*1ea980*/  STL [R1+0x84a0], R40 ;  /* 0x0084a02801007387 */ /* 0x0001e20000100800 */
[----:B------:R-:W-:-:S03]  /*1ea990*/  SHF.R.U32.HI R9, RZ, 0x8, R25 ;  /* 0x00000008ff097819 */ /* 0x000fc60000011619 */
[----:B------:R-:W4:Y:S04]  /*1ea9a0*/  LDL.LU R10, [R1+0xa8] ;  /* 0x0000a800010a7983 */ /* 0x000f280000300800 */
[----:B------:R-:W4:Y:S01]  /*1ea9b0*/  LDL.LU R30, [R1+0x21c] ;  /* 0x00021c00011e7983 */ /* 0x000f220000300800 */
[----:B0-----:R-:W-:Y:S02]  /*1ea9c0*/  SHF.R.U32.HI R40, RZ, 0x8, R17 ;  /* 0x00000008ff287819 */ /* 0x001fe40000011611 */
[----:B------:R-:W-:Y:S01]  /*1ea9d0*/  LOP3.LUT R17, R7, 0xffff, RZ, 0xc0, !PT ;  /* 0x0000ffff07117812 */ /* 0x000fe200078ec0ff */
[----:B------:R-:W4:Y:S04]  /*1ea9e0*/  LDL.LU R31, [R1+0xa4] ;  /* 0x0000a400011f7983 */ /* 0x000f280000300800 */
[----:B------:R-:W4:Y:S04]  /*1ea9f0*/  LDL.LU R7, [R1+0x3d0] ;  /* 0x0003d00001077983 */ /* 0x000f280000300800 */
[----:B------:R-:W4:Y:S04]  /*1eaa00*/  LDL.LU R25, [R1+0xa0] ;  /* 0x0000a00001197983 */ /* 0x000f280000300800 */
        /* <DEDUP_REMOVED lines=8> */
[----:B--2---:R-:W-:Y:S01]  /*1eaa90*/  PRMT R28, R28, 0x5410, R11 ;  /* 0x000054101c1c7816 */ /* 0x004fe2000000000b */
[----:B------:R0:W-:Y:S01]  /*1eaaa0*/  STL [R1+0x84dc], R17 ;  /* 0x0084dc1101007387 */ /* 0x0001e20000100800 */
[----:B---3--:R-:W-:-:S03]  /*1eaab0*/  LOP3.LUT R11, R39, 0xffff, RZ, 0xc0, !PT ;  /* 0x0000ffff270b7812 */ /* 0x008fc600078ec0ff */
[----:B------:R-:W2:Y:S04]  /*1eaac0*/  LDL.LU R50, [R1+0x8654] ;  /* 0x0086540001327983 */ /* 0x000ea80000300800 */
[----:B------:R1:W-:Y:S04]  /*1eaad0*/  STL [R1+0x38c], R9 ;  /* 0x00038c0901007387 */ /* 0x0003e80000100800 */
[----:B------:R-:W3:Y:S01]  /*1eaae0*/  LDL.LU R39, [R1+0x8650] ;  /* 0x0086500001277983 */ /* 0x000ee20000300800 */
[----:B------:R-:W-:Y:S02]  /*1eaaf0*/  PRMT R29, R29, 0x5410, R16 ;  /* 0x000054101d1d7816 */ /* 0x000fe40000000010 */
[----:B------:R-:W-:-:S02]  /*1eab00*/  LOP3.LUT R16, R55, 0xffff, RZ, 0xc0, !PT ;  /* 0x0000ffff37107812 */ /* 0x000fc400078ec0ff */
[----:B0-----:R-:W-:Y:S02]  /*1eab10*/  LOP3.LUT R17, R41, 0xffff, RZ, 0xc0, !PT ;  /* 0x0000ffff29117812 */ /* 0x001fe400078ec0ff */
[----:B------:R-:W-:Y:S02]  /*1eab20*/  PRMT R43, R43, 0x5410, R18 ;  /* 0x000054102b2b7816 */ /* 0x000fe40000000012 */
[----:B-1----:R-:W-:Y:S02]  /*1eab30*/  PRMT R9, R11, 0x3340, R0 ;  /* 0x000033400b097816 */ /* 0x002fe40000000000 */
[----:B------:R-:W-:-:S04]  /*1eab40*/  PRMT R18, R16, 0x3340, R17 ;  /* 0x0000334010127816 */ /* 0x000fc80000000011 */
[----:B------:R-:W-:Y:S02]  /*1eab50*/  PRMT R41, R18, 0x5410, R9 ;  /* 0x0000541012297816 */ /* 0x000fe40000000009 */
[----:B------:R-:W-:Y:S02]  /*1eab60*/  SHF.R.U32.HI R16, RZ, 0x8, R16 ;  /* 0x00000008ff107819 */ /* 0x000fe40000011610 */
[----:B------:R-:W-:Y:S01]  /*1eab70*/  SHF.R.U32.HI R9, RZ, 0x8, R17 ;  /* 0x00000008ff097819 */ /* 0x000fe20000011611 */
[----:B------:R-:W-:Y:S01]  /*1eab80*/  STL [R1+0x84a8], R41 ;  /* 0x0084a82901007387 */ /* 0x000fe20000100800 */
[----:B------:R-:W-:-:S03]  /*1eab90*/  SHF.R.U32.HI R11, RZ, 0x8, R11 ;  /* 0x00000008ff0b7819 */ /* 0x000fc6000001160b */
[----:B------:R-:W2:Y:S01]  /*1eaba0*/  LDL.LU R18, [R1+0x98] ;  /* 0x0000980001127983 */ /* 0x000ea20000300800 */
[----:B------:R-:W-:Y:S02]  /*1eabb0*/  LOP3.LUT R16, R16, 0xffff, RZ, 0xc0, !PT ;  /* 0x0000ffff10107812 */ /* 0x000fe400078ec0ff */
[----:B------:R-:W-:Y:S01]  /*1eabc0*/  LOP3.LUT R9, R9, 0xffff, RZ, 0xc0, !PT ;  /* 0x0000ffff09097812 */ /* 0x000fe200078ec0ff */
[----:B------:R-:W2:Y:S01]  /*1eabd0*/  LDL.LU R55, [R1+0x94] ;  /* 0x0000940001377983 */ /* 0x000ea20000300800 */
[----:B------:R-:W-:Y:S02]  /*1eabe0*/  LOP3.LUT R11, R11, 0xffff, RZ, 0xc0, !PT ;  /* 0x0000ffff0b0b7812 */ /* 0x000fe400078ec0ff */
[----:B------:R-:W-:Y:S02]  /*1eabf0*/  PRMT R16, R16, 0x3340, R9 ;  /* 0x0000334010107816 */ /* 0x000fe40000000009 */
[----:B------:R-:W-:-:S03]  /*1eac00*/  PRMT R9, R11, 0x3340, R0 ;  /* 0x000033400b097816 */ /* 0x000fc60000000000 */
[----:B------:R0:W-:Y:S04]  /*1eac10*/  STL [R1+0x37c], R16 ;  /* 0x00037c1001007387 */ /* 0x0001e80000100800 */
[----:B------:R1:W-:Y:S01]  /*1eac20*/  STL [R1+0x1b0], R9 ;  /* 0x0001b00901007387 */ /* 0x0003e20000100800 */
[----:B----4-:R-:W-:-:S03]  /*1eac30*/  PRMT R30, R30, 0x5410, R10 ;  /* 0x000054101e1e7816 */ /* 0x010fc6000000000a */
[----:B------:R-:W4:Y:S01]  /*1eac40*/  LDL.LU R10, [R1+0x90] ;  /* 0x00009000010a7983 */ /* 0x000f220000300800 */
[----:B------:R-:W-:-:S03]  /*1eac50*/  PRMT R25, R57, 0x5410, R25 ;  /* 0x0000541039197816 */ /* 0x000fc60000000019 */
[----:B------:R-:W4:Y:S01]  /*1eac60*/  LDL.LU R57, [R1+0x204] ;  /* 0x0002040001397983 */ /* 0x000f220000300800 */
[----:B0-----:R-:W-:-:S03]  /*1eac70*/  LOP3.LUT R16, R53, 0xffff, RZ, 0xc0, !PT ;  /* 0x0000ffff35107812 */ /* 0x001fc600078ec0ff */
[----:B------:R-:W4:Y:S01]  /*1eac80*/  LDL.LU R53, [R1+0x88] ;  /* 0x0000880001357983 */ /* 0x000f220000300800 */
[----:B------:R-:W-:-:S03]  /*1eac90*/  LOP3.LUT R11, R58, 0xffff, RZ, 0xc0, !PT ;  /* 0x0000ffff3a0b7812 */ /* 0x000fc600078ec0ff */
[----:B------:R-:W4:Y:S01]  /*1eaca0*/  LDL.LU R58, [R1+0x1ec] ;  /* 0x0001ec00013a7983 */ /* 0x000f220000300800 */
[----:B------:R-:W-:Y:S02]  /*1eacb0*/  PRMT R31, R7, 0x5410, R31 ;  /* 0x00005410071f7816 */ /* 0x000fe4000000001f */
[----:B-1----:R-:W-:Y:S02]  /*1eacc0*/  PRMT R9, R11, 0x3340, R0 ;  /* 0x000033400b097816 */ /* 0x002fe40000000000 */
[----:B---3--:R-:W-:-:S04]  /*1eacd0*/  LOP3.LUT R7, R39, 0xffff, RZ, 0xc0, !PT ;  /* 0x0000ffff27077812 */ /* 0x008fc800078ec0ff */
[----:B------:R-:W-:Y:S02]  /*1eace0*/  PRMT R17, R16, 0x3340, R7 ;  /* 0x0000334010117816 */ /* 0x000fe40000000007 */
[----:B------:R-:W-:Y:S02]  /*1eacf0*/  SHF.R.U32.HI R16, RZ, 0x8, R16 ;  /* 0x00000008ff107819 */ /* 0x000fe40000011610 */
[----:B------:R-:W-:Y:S02]  /*1ead00*/  PRMT R39, R17, 0x5410, R9 ;  /* 0x0000541011277816 */ /* 0x000fe40000000009 */
[----:B------:R-:W-:Y:S02]  /*1ead10*/  SHF.R.U32.HI R9, RZ, 0x8, R42 ;  /* 0x00000008ff097819 */ /* 0x000fe4000001162a */
[----:B------:R-:W-:Y:S01]  /*1ead20*/  SHF.R.U32.HI R7, RZ, 0x8, R7 ;  /* 0x00000008ff077819 */ /* 0x000fe20000011607 */
[----:B------:R0:W-:Y:S01]  /*1ead30*/  STL [R1+0x84ac], R39 ;  /* 0x0084ac2701007387 */ /* 0x0001e20000100800 */
[----:B------:R-:W-:-:S02]  /*1ead40*/  LOP3.LUT R9, R9, 0xffff, RZ, 0xc0, !PT ;  /* 0x0000ffff09097812 */ /* 0x000fc400078ec0ff */
[----:B------:R-:W-:Y:S02]  /*1ead50*/  LOP3.LUT R40, R7, 0xffff, RZ, 0xc0, !PT ;  /* 0x0000ffff07287812 */ /* 0x000fe400078ec0ff */
[----:B------:R-:W-:Y:S02]  /*1ead60*/  PRMT R17, R9, 0x3340, R0 ;  /* 0x0000334009117816 */ /* 0x000fe40000000000 */
[----:B0-----:R-:W-:Y:S02]  /*1ead70*/  LOP3.LUT R39, R16, 0xffff, RZ, 0xc0, !PT ;  /* 0x0000ffff10277812 */ /* 0x001fe400078ec0ff */
[----:B------:R-:W3:Y:S02]  /*1ead80*/  LDL.LU R16, [R1+0x200] ;  /* 0x0002000001107983 */ /* 0x000ee40000300800 */
[----:B------:R-:W-:Y:S02]  /*1ead90*/  PRMT R9, R39, 0x3340, R40 ;  /* 0x0000334027097816 */ /* 0x000fe40000000028 */
[----:B------:R-:W3:Y:S04]  /*1eada0*/  LDL.LU R7, [R1+0x1e8] ;  /* 0x0001e80001077983 */ /* 0x000ee80000300800 */
[----:B------:R-:W-:Y:S04]  /*1eadb0*/  STL [R1+0x8500], R17 ;  /* 0x0085001101007387 */ /* 0x000fe80000100800 */
[----:B------:R0:W-:Y:S01]  /*1eadc0*/  STL [R1+0x378], R9 ;  /* 0x0003780901007387 */ /* 0x0001e20000100800 */
[----:B--2---:R-:W-:-:S02]  /*1eadd0*/  PRMT R47, R47, 0x5410, R18 ;  /* 0x000054102f2f7816 */ /* 0x004fc40000000012 */
[----:B0-----:R-:W-:Y:S02]  /*1eade0*/  SHF.R.U32.HI R9, RZ, 0x8, R11 ;  /* 0x00000008ff097819 */ /* 0x001fe4000001160b */
[----:B------:R-:W-:Y:S02]  /*1eadf0*/  SHF.R.U32.HI R11, RZ, 0x8, R4 ;  /* 0x00000008ff0b7819 */ /* 0x000fe40000011604 */
[----:B------:R-:W-:Y:S01]  /*1eae00*/  LOP3.LUT R9, R9, 0xffff, RZ, 0xc0, !PT ;  /* 0x0000ffff09097812 */ /* 0x000fe200078ec0ff */
[----:B------:R-:W2:Y:S01]  /*1eae10*/  LDL.LU R4, [R1+0x78] ;  /* 0x0000780001047983 */ /* 0x000ea20000300800 */
[----:B------:R-:W-:Y:S02]  /*1eae20*/  LOP3.LUT R17, R11, 0xffff, RZ, 0xc0, !PT ;  /* 0x0000ffff0b117812 */ /* 0x000fe400078ec0ff */
[--C-:B------:R-:W-:Y:S02]  /*1eae30*/  PRMT R9, R9, 0x3340, R0.reuse ;  /* 0x0000334009097816 */ /* 0x100fe40000000000 */
[----:B------:R-:W-:-:S02]  /*1eae40*/  PRMT R18, R17, 0x3340, R0 ;  /* 0x0000334011127816 */ /* 0x000fc40000000000 */
[----:B------:R-:W-:Y:S02]  /*1eae50*/  PRMT R50, R50, 0x5410, R55 ;  /* 0x0000541032327816 */ /* 0x000fe40000000037 */
[----:B------:R-:W2:Y:S04]  /*1eae60*/  LDL.LU R55, [R1+0x198] ;  /* 0x0001980001377983 */ /* 0x000ea80000300800 */
[----:B------:R-:W2:Y:S04]  /*1eae70*/  LDL.LU R11, [R1+0x1a0] ;  /* 0x0001a000010b7983 */ /* 0x000ea80000300800 */
[----:B------:R0:W-:Y:S04]  /*1eae80*/  STL [R1+0x8504], R18 ;  /* 0x0085041201007387 */ /* 0x0001e80000100800 */
[----:B------:R1:W-:Y:S04]  /*1eae90*/  STL [R1+0x1bc], R9 ;  /* 0x0001bc0901007387 */ /* 0x0003e80000100800 */
[----:B0-----:R-:W3:Y:S01]  /*1eaea0*/  LDL.LU R18, [R1+0x80] ;  /* 0x0000800001127983 */ /* 0x001ee20000300800 */
[----:B-1----:R-:W-:-:S03]  /*1eaeb0*/  SHF.R.U32.HI R9, RZ, 0x8, R45 ;  /* 0x00000008ff097819 */ /* 0x002fc6000001162d */
[----:B------:R-:W2:Y:S01]  /*1eaec0*/  LDL.LU R39, [R1+0x190] ;  /* 0x0001900001277983 */ /* 0x000ea20000300800 */
[----:B------:R-:W-:-:S03]  /*1eaed0*/  LOP3.LUT R9, R9, 0xffff, RZ, 0xc0, !PT ;  /* 0x0000ffff09097812 */ /* 0x000fc600078ec0ff */
[----:B------:R-:W2:Y:S01]  /*1eaee0*/  LDL.LU R41, [R1+0x68] ;  /* 0x0000680001297983 */ /* 0x000ea20000300800 */
[----:B------:R-:W-:-:S03]  /*1eaef0*/  PRMT R9, R9, 0x3340, R0 ;  /* 0x0000334009097816 */ /* 0x000fc60000000000 */
[----:B------:R-:W2:Y:S04]  /*1eaf00*/  LDL.LU R40, [R1+0x164] ;  /* 0x0001640001287983 */ /* 0x000ea80000300800 */
[----:B------:R-:W2:Y:S01]  /*1eaf10*/  LDL.LU R42, [R1+0x64] ;  /* 0x00006400012a7983 */ /* 0x000ea20000300800 */
[----:B----4-:R-:W-:-:S03]  /*1eaf20*/  PRMT R17, R57, 0x5410, R10 ;  /* 0x0000541039117816 */ /* 0x010fc6000000000a */
[----:B------:R-:W4:Y:S04]  /*1eaf30*/  LDL.LU R57, [R1+0x160] ;  /* 0x0001600001397983 */ /* 0x000f280000300800 */
[----:B------:R-:W2:Y:S01]  /*1eaf40*/  LDL.LU R45, [R1+0x55b4] ;  /* 0x0055b400012d7983 */ /* 0x000ea20000300800 */
[----:B------:R-:W-:-:S03]  /*1eaf50*/  PRMT R10, R58, 0x5410, R53 ;  /* 0x000054103a0a7816 */ /* 0x000fc60000000035 */
[----:B------:R-:W2:Y:S04]  /*1eaf60*/  LDL.LU R58, [R1+0x54b8] ;  /* 0x0054b800013a7983 */ /* 0x000ea80000300800 */
[----:B------:R-:W2:Y:S04]  /*1eaf70*/  LDL.LU R53, [R1+0x5540] ;  /* 0x0055400001357983 */ /* 0x000ea80000300800 */
[----:B------:R0:W-:Y:S04]  /*1eaf80*/  STL [R1+0x1f0], R9 ;  /* 0x0001f00901007387 */ /* 0x0001e80000100800 */
[----:B0-----:R-:W2:Y:S01]  /*1eaf90*/  LDL.LU R9, [R1+0x84] ;  /* 0x0000840001097983 */ /* 0x001ea20000300800 */
[----:B------:R-:W-:-:S04]  /*1eafa0*/  SHF.R.U32.HI R2, RZ, 0x8, R2 ;  /* 0x00000008ff027819 */ /* 0x000fc80000011602 */
[----:B------:R-:W-:-:S04]  /*1eafb0*/  LOP3.LUT R2, R2, 0xffff, RZ, 0xc0, !PT ;  /* 0x0000ffff02027812 */ /* 0x000fc800078ec0ff */
[----:B------:R-:W-:-:S05]  /*1eafc0*/  PRMT R2, R2, 0x3340, R0 ;  /* 0x0000334002027816 */ /* 0x000fca0000000000 */
[----:B------:R0:W-:Y:S04]  /*1eafd0*/  STL [R1+0x1ec], R2 ;  /* 0x0001ec0201007387 */ /* 0x0001e80000100800 */
[----:B0-----:R-:W4:Y:S01]  /*1eafe0*/  LDL.LU R2, [R1+0x864c] ;  /* 0x00864c0001027983 */ /* 0x001f220000300800 */
[----:B---3--:R-:W-:Y:S02]  /*1eaff0*/  PRMT R7, R7, 0x5410, R18 ;  /* 0x0000541007077816 */ /* 0x008fe40000000012 */
[----:B------:R-:W-:Y:S02]  /*1eb000*/  SHF.R.U32.HI R18, RZ, 0x8, R27 ;  /* 0x00000008ff127819 */ /* 0x000fe4000001161b */
[----:B--2---:R-:W-:Y:S02]  /*1eb010*/  PRMT R16, R16, 0x5410, R9 ;  /* 0x0000541010107816 */ /* 0x004fe40000000009 */
[----:B------:R-:W-:-:S02]  /*1eb020*/  SHF.R.U32.HI R9, RZ, 0x8, R26 ;  /* 0x00000008ff097819 */ /* 0x000fc4000001161a */
[----:B------:R-:W2:Y:S02]  /*1eb030*/  LDL.LU R26, [R1+0x8648] ;  /* 0x00864800011a7983 */ /* 0x000ea40000300800 */
[----:B------:R-:W-:Y:S02]  /*1eb040*/  LOP3.LUT R9, R9, 0xffff, RZ, 0xc0, !PT ;  /* 0x0000ffff09097812 */ /* 0x000fe400078ec0ff */
[----:B------:R-:W3:Y:S02]  /*1eb050*/  LDL.LU R27, [R1+0x8644] ;  /* 0x00864400011b7983 */ /* 0x000ee40000300800 */
[----:B------:R-:W-:-:S05]  /*1eb060*/  PRMT R9, R9, 0x3340, R0 ;  /* 0x0000334009097816 */ /* 0x000fca0000000000 */
[----:B------:R0:W-:Y:S04]  /*1eb070*/  STL [R1+0x208], R9 ;  /* 0x0002080901007387 */ /* 0x0001e80000100800 */
[----:B0-----:R-:W2:Y:S01]  /*1eb080*/  LDL.LU R9, [R1+0x74] ;  /* 0x0000740001097983 */ /* 0x001ea20000300800 */
[----:B------:R-:W-:-:S04]  /*1eb090*/  LOP3.LUT R18, R18, 0xffff, RZ, 0xc0, !PT ;  /* 0x0000ffff12127812 */ /* 0x000fc800078ec0ff */
[----:B------:R-:W-:Y:S02]  /*1eb0a0*/  PRMT R18, R18, 0x3340, R0 ;  /* 0x0000334012127816 */ /* 0x000fe40000000000 */
[----:B------:R-:W-:-:S03]  /*1eb0b0*/  PRMT R4, R55, 0x5410, R4 ;  /* 0x0000541037047816 */ /* 0x000fc60000000004 */
[----:B------:R0:W-:Y:S04]  /*1eb0c0*/  STL [R1+0x204], R18 ;  /* 0x0002041201007387 */ /* 0x0001e80000100800 */
[----:B0-----:R-:W3:Y:S04]  /*1eb0d0*/  LDL.LU R18, [R1+0x18c] ;  /* 0x00018c0001127983 */ /* 0x001ee80000300800 */
[----:B------:R-:W3:Y:S01]  /*1eb0e0*/  LDL.LU R55, [R1+0x21ac] ;  /* 0x0021ac0001377983 */ /* 0x000ee20000300800 */
[----:B--2---:R-:W-:Y:S02]  /*1eb0f0*/  PRMT R11, R11, 0x5410, R9 ;  /* 0x000054100b0b7816 */ /* 0x004fe40000000009 */
[----:B------:R-:W-:-:S02]  /*1eb100*/  SHF.R.U32.HI R9, RZ, 0x8, R59 ;  /* 0x00000008ff097819 */ /* 0x000fc4000001163b */
[----:B------:R-:W2:Y:S02]  /*1eb110*/  LDL.LU R59, [R1+0x2ab0] ;  /* 0x002ab000013b7983 */ /* 0x000ea40000300800 */
[----:B------:R-:W-:-:S04]  /*1eb120*/  LOP3.LUT R9, R9, 0xffff, RZ, 0xc0, !PT ;  /* 0x0000ffff09097812 */ /* 0x000fc800078ec0ff */
[----:B------:R-:W-:-:S05]  /*1eb130*/  PRMT R9, R9, 0x3340, R0 ;  /* 0x0000334009097816 */ /* 0x000fca0000000000 */
[----:B------:R0:W-:Y:S04]  /*1eb140*/  STL [R1+0x21c], R9 ;  /* 0x00021c0901007387 */ /* 0x0001e80000100800 */
[----:B0-----:R-:W2:Y:S01]  /*1eb150*/  LDL.LU R9, [R1+0x70] ;  /* 0x0000700001097983 */ /* 0x001ea20000300800 */
[----:B------:R-:W-:-:S04]  /*1eb160*/  SHF.R.U32.HI R48, RZ, 0x8, R48 ;  /* 0x00000008ff307819 */ /* 0x000fc80000011630 */
[----:B------:R-:W-:-:S04]  /*1eb170*/  LOP3.LUT R48, R48, 0xffff, RZ, 0xc0, !PT ;  /* 0x0000ffff30307812 */ /* 0x000fc800078ec0ff */
[----:B------:R-:W-:Y:S02]  /*1eb180*/  PRMT R48, R48, 0x3340, R0 ;  /* 0x0000334030307816 */ /* 0x000fe40000000000 */
[----:B------:R-:W-:-:S03]  /*1eb190*/  PRMT R40, R40, 0x5410, R41 ;  /* 0x0000541028287816 */ /* 0x000fc60000000029 */
[----:B------:R0:W-:Y:S01]  /*1eb1a0*/  STL [R1+0x218], R48 ;  /* 0x0002183001007387 */ /* 0x0001e20000100800 */
[----:B------:R-:W-:Y:S02]  /*1eb1b0*/  LOP3.LUT R45, R45, 0xffff, RZ, 0xc0, !PT ;  /* 0x0000ffff2d2d7812 */ /* 0x000fe400078ec0ff */
[----:B------:R-:W-:Y:S02]  /*1eb1c0*/  LOP3.LUT R58, R58, 0xffff, RZ, 0xc0, !PT ;  /* 0x0000ffff3a3a7812 */ /* 0x000fe400078ec0ff */
[----:B------:R-:W-:Y:S01]  /*1eb1d0*/  LOP3.LUT R53, R53, 0xffff, RZ, 0xc0, !PT ;  /* 0x0000ffff35357812 */ /* 0x000fe200078ec0ff */
[----:B0-----:R-:W3:Y:S01]  /*1eb1e0*/  LDL.LU R48, [R1+0x8640] ;  /* 0x0086400001307983 */ /* 0x001ee20000300800 */
[----:B--2---:R-:W-:-:S03]  /*1eb1f0*/  PRMT R9, R39, 0x5410, R9 ;  /* 0x0000541027097816 */ /* 0x004fc60000000009 */
[----:B------:R-:W2:Y:S04]  /*1eb200*/  LDL.LU R39, [R1+0x21b8] ;  /* 0x0021b80001277983 */ /* 0x000ea80000300800 */
[----:B------:R4:W-:Y:S04]  /*1eb210*/  STL [R1+0x75c], R9 ;  /* 0x00075c0901007387 */ /* 0x0009e80000100800 */
[----:B------:R-:W2:Y:S01]  /*1eb220*/  LDL.LU R41, [R1+0x2acc] ;  /* 0x002acc0001297983 */ /* 0x000ea20000300800 */
[----:B----4-:R-:W-:-:S03]  /*1eb230*/  PRMT R9, R57, 0x5410, R42 ;  /* 0x0000541039097816 */ /* 0x010fc6000000002a */
[----:B------:R0:W-:Y:S01]  /*1eb240*/  STL [R1+0x758], R40 ;  /* 0x0007582801007387 */ /* 0x0001e20000100800 */
[----:B------:R-:W-:-:S03]  /*1eb250*/  PRMT R57, R45, 0x3340, R53 ;  /* 0x000033402d397816 */ /* 0x000fc60000000035 */
[----:B0-----:R-:W4:Y:S04]  /*1eb260*/  LDL.LU R40, [R1+0x770] ;  /* 0x0007700001287983 */ /* 0x001f280000300800 */
[----:B------:R0:W-:Y:S01]  /*1eb270*/  STL [R1+0x754], R9 ;  /* 0x0007540901007387 */ /* 0x0001e20000100800 */
[----:B------:R-:W-:-:S03]  /*1eb280*/  SHF.R.U32.HI R45, RZ, 0x8, R45 ;  /* 0x00000008ff2d7819 */ /* 0x000fc6000001162d */
[----:B------:R-:W2:Y:S01]  /*1eb290*/  LDL.LU R42, [R1+0x2aac] ;  /* 0x002aac00012a7983 */ /* 0x000ea20000300800 */
[----:B0-----:R-:W-:-:S04]  /*1eb2a0*/  PRMT R9, R58, 0x3340, R0 ;  /* 0x000033403a097816 */ /* 0x001fc80000000000 */
[----:B------:R-:W-:Y:S02]  /*1eb2b0*/  PRMT R9, R57, 0x5410, R9 ;  /* 0x0000541039097816 */ /* 0x000fe40000000009 */
[----:B------:R-:W2:Y:S04]  /*1eb2c0*/  LDL.LU R57, [R1+0x863c] ;  /* 0x00863c0001397983 */ /* 0x000ea80000300800 */
[----:B------:R0:W-:Y:S01]  /*1eb2d0*/  STL [R1+0x52c], R9 ;  /* 0x00052c0901007387 */ /* 0x0001e20000100800 */
[----:B------:R-:W-:Y:S02]  /*1eb2e0*/  LOP3.LUT R45, R45, 0xffff, RZ, 0xc0, !PT ;  /* 0x0000ffff2d2d7812 */ /* 0x000fe400078ec0ff */
[----:B0-----:R-:W-:Y:S02]  /*1eb2f0*/  SHF.R.U32.HI R9, RZ, 0x8, R53 ;  /* 0x00000008ff097819 */ /* 0x001fe40000011635 */
[----:B------:R-:W2:Y:S02]  /*1eb300*/  LDL.LU R53, [R1+0x8638] ;  /* 0x0086380001357983 */ /* 0x000ea40000300800 */
[----:B------:R-:W-:-:S04]  /*1eb310*/  LOP3.LUT R9, R9, 0xffff, RZ, 0xc0, !PT ;  /* 0x0000ffff09097812 */ /* 0x000fc800078ec0ff */
[----:B------:R-:W-:Y:S02]  /*1eb320*/  PRMT R9, R45, 0x3340, R9 ;  /* 0x000033402d097816 */ /* 0x000fe40000000009 */
[----:B------:R-:W2:Y:S04]  /*1eb330*/  LDL.LU R45, [R1+0x8634] ;  /* 0x00863400012d7983 */ /* 0x000ea80000300800 */
[----:B------:R0:W-:Y:S04]  /*1eb340*/  STL [R1+0x374], R9 ;  /* 0x0003740901007387 */ /* 0x0001e80000100800 */
[----:B0-----:R-:W3:Y:S01]  /*1eb350*/  LDL.LU R9, [R1+0x60] ;  /* 0x0000600001097983 */ /* 0x001ee20000300800 */
[----:B------:R-:W-:-:S04]  /*1eb360*/  SHF.R.U32.HI R58, RZ, 0x8, R58 ;  /* 0x00000008ff3a7819 */ /* 0x000fc8000001163a */
[----:B------:R-:W-:-:S04]  /*1eb370*/  LOP3.LUT R58, R58, 0xffff, RZ, 0xc0, !PT ;  /* 0x0000ffff3a3a7812 */ /* 0x000fc800078ec0ff */
[----:B------:R-:W-:-:S05]  /*1eb380*/  PRMT R58, R58, 0x3340, R0 ;  /* 0x000033403a3a7816 */ /* 0x000fca0000000000 */
[----:B------:R0:W-:Y:S04]  /*1eb390*/  STL [R1+0x214], R58 ;  /* 0x0002143a01007387 */ /* 0x0001e80000100800 */
[----:B0-----:R-:W2:Y:S01]  /*1eb3a0*/  LDL.LU R58, [R1+0x8630] ;  /* 0x00863000013a7983 */ /* 0x001ea20000300800 */
[----:B---3--:R-:W-:Y:S02]  /*1eb3b0*/  PRMT R18, R18, 0x5410, R9 ;  /* 0x0000541012127816 */ /* 0x008fe40000000009 */
[----:B------:R-:W-:Y:S02]  /*1eb3c0*/  LOP3.LUT R9, R55, 0xffff, RZ, 0xc0, !PT ;  /* 0x0000ffff37097812 */ /* 0x000fe400078ec0ff */
[----:B------:R-:W3:Y:S02]  /*1eb3d0*/  LDL.LU R55, [R1+0x2a8c] ;  /* 0x002a8c0001377983 */ /* 0x000ee40000300800 */
[----:B------:R-:W-:-:S02]  /*1eb3e0*/  PRMT R59, R59, 0x4210, R9 ;  /* 0x000042103b3b7816 */ /* 0x000fc40000000009 */
[----:B------:R0:W-:Y:S01]  /*1eb3f0*/  STL [R1+0x74c], R18 ;  /* 0x00074c1201007387 */ /* 0x0001e20000100800 */
[----:B------:R-:W-:Y:S02]  /*1eb400*/  PRMT R12, R12, 0x5210, R9 ;  /* 0x000052100c0c7816 */ /* 0x000fe40000000009 */
[----:B0-----:R-:W-:Y:S02]  /*1eb410*/  SHF.R.U32.HI R18, RZ, 0x8, R34 ;  /* 0x00000008ff127819 */ /* 0x001fe40000011622 */
[----:B------:R-:W3:Y:S02]  /*1eb420*/  LDL.LU R34, [R1+0x862c] ;  /* 0x00862c0001227983 */ /* 0x000ee40000300800 */
[----:B------:R-:W-:Y:S02]  /*1eb430*/  LOP3.LUT R9, R18, 0xffff, RZ, 0xc0, !PT ;  /* 0x0000ffff12097812 */ /* 0x000fe400078ec0ff */
[----:B------:R0:W-:Y:S02]  /*1eb440*/  STL [R1+0x6f0], R59 ;  /* 0x0006f03b01007387 */ /* 0x0001e40000100800 */
[----:B------:R-:W-:-:S02]  /*1eb450*/  PRMT R18, R9, 0x3340, R0 ;  /* 0x0000334009127816 */ /* 0x000fc40000000000 */
[----:B0-----:R-:W3:Y:S04]  /*1eb460*/  LDL.LU R59, [R1+0x2a7c] ;  /* 0x002a7c00013b7983 */ /* 0x001ee80000300800 */
[----:B------:R0:W-:Y:S02]  /*1eb470*/  STL [R1+0x690], R12 ;  /* 0x0006900c01007387 */ /* 0x0001e40000100800 */
[----:B0-----:R-:W-:Y:S02]  /*1eb480*/  SHF.R.U32.HI R12, RZ, 0x8, R37 ;  /* 0x00000008ff0c7819 */ /* 0x001fe40000011625 */
[----:B------:R-:W3:Y:S02]  /*1eb490*/  LDL.LU R37, [R1+0x8628] ;  /* 0x0086280001257983 */ /* 0x000ee40000300800 */
[----:B------:R-:W-:-:S02]  /*1eb4a0*/  LOP3.LUT R9, R12, 0xffff, RZ, 0xc0, !PT ;  /* 0x0000ffff0c097812 */ /* 0x000fc400078ec0ff */
[----:B--2---:R-:W-:Y:S02]  /*1eb4b0*/  LOP3.LUT R12, R39, 0xffff, RZ, 0xc0, !PT ;  /* 0x0000ffff270c7812 */ /* 0x004fe400078ec0ff */
[----:B------:R-:W-:Y:S02]  /*1eb4c0*/  PRMT R39, R9, 0x3340, R0 ;  /* 0x0000334009277816 */ /* 0x000fe40000000000 */
[--C-:B------:R-:W-:Y:S01]  /*1eb4d0*/  PRMT R9, R41, 0x4210, R12.reuse ;  /* 0x0000421029097816 */ /* 0x100fe2000000000c */
[----:B------:R0:W-:Y:S01]  /*1eb4e0*/  STL [R1+0x200], R18 ;  /* 0x0002001201007387 */ /* 0x0001e20000100800 */
[----:B------:R-:W-:-:S03]  /*1eb4f0*/  PRMT R13, R13, 0x5210, R12 ;  /* 0x000052100d0d7816 */ /* 0x000fc6000000000c */
[----:B0-----:R-:W2:Y:S04]  /*1eb500*/  LDL.LU R18, [R1+0x2a88] ;  /* 0x002a880001127983 */ /* 0x001ea80000300800 */
[----:B------:R-:W-:Y:S04]  /*1eb510*/  STL [R1+0x210], R39 ;  /* 0x0002102701007387 */ /* 0x000fe80000100800 */
[----:B------:R4:W-:Y:S01]  /*1eb520*/  STL [R1+0x6f4], R9 ;  /* 0x0006f40901007387 */ /* 0x0009e20000100800 */
[----:B------:R-:W-:-:S03]  /*1eb530*/  SHF.R.U32.HI R12, RZ, 0x8, R2 ;  /* 0x00000008ff0c7819 */ /* 0x000fc60000011602 */
[----:B------:R0:W-:Y:S04]  /*1eb540*/  STL [R1+0x694], R13 ;  /* 0x0006940d01007387 */ /* 0x0001e80000100800 */
[----:B------:R-:W2:Y:S01]  /*1eb550*/  LDL.LU R2, [R1+0x8624] ;  /* 0x0086240001027983 */ /* 0x000ea20000300800 */
[----:B----4-:R-:W-:-:S04]  /*1eb560*/  LOP3.LUT R9, R40, 0xffff, RZ, 0xc0, !PT ;  /* 0x0000ffff28097812 */ /* 0x010fc800078ec0ff */
[--C-:B------:R-:W-:Y:S01]  /*1eb570*/  PRMT R39, R42, 0x4210, R9.reuse ;  /* 0x000042102a277816 */ /* 0x100fe20000000009 */
[----:B0-----:R-:W4:Y:S01]  /*1eb580*/  LDL.LU R13, [R1+0x299c] ;  /* 0x00299c00010d7983 */ /* 0x001f220000300800 */
[----:B------:R-:W-:-:S03]  /*1eb590*/  PRMT R9, R14, 0x5210, R9 ;  /* 0x000052100e097816 */ /* 0x000fc60000000009 */
[----:B------:R-:W2:Y:S04]  /*1eb5a0*/  LDL.LU R14, [R1+0x22cc] ;  /* 0x0022cc00010e7983 */ /* 0x000ea80000300800 */
[----:B------:R0:W-:Y:S04]  /*1eb5b0*/  STL [R1+0x6f8], R39 ;  /* 0x0006f82701007387 */ /* 0x0001e80000100800 */
[----:B0-----:R-:W2:Y:S04]  /*1eb5c0*/  LDL.LU R39, [R1+0x2718] ;  /* 0x0027180001277983 */ /* 0x001ea80000300800 */
[----:B------:R0:W-:Y:S04]  /*1eb5d0*/  STL [R1+0x698], R9 ;  /* 0x0006980901007387 */ /* 0x0001e80000100800 */
[----:B------:R-:W2:Y:S04]  /*1eb5e0*/  LDL.LU R41, [R1+0x55cc] ;  /* 0x0055cc0001297983 */ /* 0x000ea80000300800 */
[----:B------:R-:W2:Y:S01]  /*1eb5f0*/  LDL.LU R40, [R1+0x54c4] ;  /* 0x0054c40001287983 */ /* 0x000ea20000300800 */
[----:B0-----:R-:W-:-:S02]  /*1eb600*/  LOP3.LUT R9, R12, 0xffff, RZ, 0xc0, !PT ;  /* 0x0000ffff0c097812 */ /* 0x001fc400078ec0ff */
[----:B------:R-:W-:Y:S01]  /*1eb610*/  SHF.R.U32.HI R12, RZ, 0x8, R48 ;  /* 0x00000008ff0c7819 */ /* 0x000fe20000011630 */
[----:B------:R-:W2:Y:S01]  /*1eb620*/  LDL.LU R42, [R1+0x5548] ;  /* 0x00554800012a7983 */ /* 0x000ea20000300800 */
[----:B------:R-:W-:-:S03]  /*1eb630*/  PRMT R9, R9, 0x3340, R0 ;  /* 0x0000334009097816 */ /* 0x000fc60000000000 */
[----:B------:R-:W2:Y:S04]  /*1eb640*/  LDL.LU R48, [R1+0x8620] ;  /* 0x0086200001307983 */ /* 0x000ea80000300800 */
[----:B------:R0:W-:Y:S02]  /*1eb650*/  STL [R1+0x1e8], R9 ;  /* 0x0001e80901007387 */ /* 0x0001e40000100800 */
[----:B0-----:R-:W-:Y:S02]  /*1eb660*/  LOP3.LUT R9, R12, 0xffff, RZ, 0xc0, !PT ;  /* 0x0000ffff0c097812 */ /* 0x001fe400078ec0ff */
[----:B------:R-:W2:Y:S02]  /*1eb670*/  LDL.LU R12, [R1+0x542c] ;  /* 0x00542c00010c7983 */ /* 0x000ea40000300800 */
[----:B------:R-:W-:-:S05]  /*1eb680*/  PRMT R9, R9, 0x3340, R0 ;  /* 0x0000334009097816 */ /* 0x000fca0000000000 */
[----:B------:R0:W-:Y:S04]  /*1eb690*/  STL [R1+0x1fc], R9 ;  /* 0x0001fc0901007387 */ /* 0x0001e80000100800 */
[----:B0-----:R-:W4:Y:S01]  /*1eb6a0*/  LDL.LU R9, [R1+0x5430] ;  /* 0x0054300001097983 */ /* 0x001f220000300800 */
[----:B--2---:R-:W-:-:S04]  /*1eb6b0*/  LOP3.LUT R12, R12, 0xffff, RZ, 0xc0, !PT ;  /* 0x0000ffff0c0c7812 */ /* 0x004fc800078ec0ff */
[--C-:B---3--:R-:W-:Y:S02]  /*1eb6c0*/  PRMT R55, R55, 0x4210, R12.reuse ;  /* 0x0000421037377816 */ /* 0x108fe4000000000c */
[----:B------:R-:W-:-:S03]  /*1eb6d0*/  PRMT R12, R15, 0x5210, R12 ;  /* 0x000052100f0c7816 */ /* 0x000fc6000000000c */
[----:B------:R0:W-:Y:S01]  /*1eb6e0*/  STL [R1+0x6e0], R55 ;  /* 0x0006e03701007387 */ /* 0x0001e20000100800 */
[----:B----4-:R-:W-:-:S03]  /*1eb6f0*/  LOP3.LUT R9, R9, 0xffff, RZ, 0xc0, !PT ;  /* 0x0000ffff09097812 */ /* 0x010fc600078ec0ff */
[----:B0-----:R-:W2:Y:S01]  /*1eb700*/  LDL.LU R55, [R1+0x861c] ;  /* 0x00861c0001377983 */ /* 0x001ea20000300800 */
[----:B------:R-:W-:-:S03]  /*1eb710*/  PRMT R59, R59, 0x4210, R9 ;  /* 0x000042103b3b7816 */ /* 0x000fc60000000009 */
[----:B------:R-:W3:Y:S04]  /*1eb720*/  LDL.LU R15, [R1+0x22d8] ;  /* 0x0022d800010f7983 */ /* 0x000ee80000300800 */
[----:B------:R0:W-:Y:S01]  /*1eb730*/  STL [R1+0x680], R12 ;  /* 0x0006800c01007387 */ /* 0x0001e20000100800 */
[----:B------:R-:W-:Y:S02]  /*1eb740*/  PRMT R9, R23, 0x5210, R9 ;  /* 0x0000521017097816 */ /* 0x000fe40000000009 */
[----:B0-----:R-:W-:Y:S02]  /*1eb750*/  SHF.R.U32.HI R12, RZ, 0x8, R57 ;  /* 0x00000008ff0c7819 */ /* 0x001fe40000011639 */
[----:B------:R-:W4:Y:S04]  /*1eb760*/  LDL.LU R57, [R1+0x8618] ;  /* 0x0086180001397983 */ /* 0x000f280000300800 */
[----:B------:R0:W-:Y:S04]  /*1eb770*/  STL [R1+0x6e4], R59 ;  /* 0x0006e43b01007387 */ /* 0x0001e80000100800 */
[----:B0-----:R-:W2:Y:S04]  /*1eb780*/  LDL.LU R59, [R1+0x8614] ;  /* 0x00861400013b7983 */ /* 0x001ea80000300800 */
[----:B------:R-:W2:Y:S04]  /*1eb790*/  LDL.LU R23, [R1+0x53f4] ;  /* 0x0053f40001177983 */ /* 0x000ea80000300800 */
[----:B------:R0:W-:Y:S02]  /*1eb7a0*/  STL [R1+0x684], R9 ;  /* 0x0006840901007387 */ /* 0x0001e40000100800 */
[----:B0-----:R-:W-:-:S02]  /*1eb7b0*/  LOP3.LUT R9, R12, 0xffff, RZ, 0xc0, !PT ;  /* 0x0000ffff0c097812 */ /* 0x001fc400078ec0ff */
[----:B------:R-:W-:Y:S02]  /*1eb7c0*/  SHF.R.U32.HI R12, RZ, 0x8, R53 ;  /* 0x00000008ff0c7819 */ /* 0x000fe40000011635 */
[----:B------:R-:W-:Y:S01]  /*1eb7d0*/  PRMT R9, R9, 0x3340, R0 ;  /* 0x0000334009097816 */ /* 0x000fe20000000000 */
[----:B------:R-:W3:Y:S04]  /*1eb7e0*/  LDL.LU R53, [R1+0x8610] ;  /* 0x0086100001357983 */ /* 0x000ee80000300800 */
[----:B------:R0:W-:Y:S02]  /*1eb7f0*/  STL [R1+0x1dc], R9 ;  /* 0x0001dc0901007387 */ /* 0x0001e40000100800 */
[----:B0-----:R-:W-:-:S04]  /*1eb800*/  LOP3.LUT R9, R12, 0xffff, RZ, 0xc0, !PT ;  /* 0x0000ffff0c097812 */ /* 0x001fc800078ec0ff */
[----:B------:R-:W-:Y:S02]  /*1eb810*/  PRMT R9, R9, 0x3340, R0 ;  /* 0x0000334009097816 */ /* 0x000fe40000000000 */
[----:B--2---:R-:W-:Y:S02]  /*1eb820*/  LOP3.LUT R12, R23, 0xffff, RZ, 0xc0, !PT ;  /* 0x0000ffff170c7812 */ /* 0x004fe400078ec0ff */
[----:B------:R-:W2:Y:S04]  /*1eb830*/  LDL.LU R23, [R1+0x5450] ;  /* 0x0054500001177983 */ /* 0x000ea80000300800 */
[----:B------:R0:W-:Y:S02]  /*1eb840*/  STL [R1+0x1e4], R9 ;  /* 0x0001e40901007387 */ /* 0x0001e40000100800 */
[----:B0-----:R-:W-:-:S02]  /*1eb850*/  PRMT R9, R18, 0x4210, R12 ;  /* 0x0000421012097816 */ /* 0x001fc4000000000c */
[----:B------:R-:W-:Y:S02]  /*1eb860*/  PRMT R12, R51, 0x5210, R12 ;  /* 0x00005210330c7816 */ /* 0x000fe4000000000c */
[----:B------:R-:W4:Y:S04]  /*1eb870*/  LDL.LU R51, [R1+0x860c] ;  /* 0x00860c0001337983 */ /* 0x000f280000300800 */
[----:B------:R3:W-:Y:S04]  /*1eb880*/  STL [R1+0x6e8], R9 ;  /* 0x0006e80901007387 */ /* 0x0007e80000100800 */
[----:B------:R-:W4:Y:S01]  /*1eb890*/  LDL.LU R18, [R1+0x29bc] ;  /* 0x0029bc0001127983 */ /* 0x000f220000300800 */
[----:B---3--:R-:W-:-:S03]  /*1eb8a0*/  LOP3.LUT R9, R15, 0xffff, RZ, 0xc0, !PT ;  /* 0x0000ffff0f097812 */ /* 0x008fc600078ec0ff */
[----:B------:R0:W-:Y:S01]  /*1eb8b0*/  STL [R1+0x688], R12 ;  /* 0x0006880c01007387 */ /* 0x0001e20000100800 */
[--C-:B------:R-:W-:Y:S02]  /*1eb8c0*/  PRMT R13, R13, 0x4210, R9.reuse ;  /* 0x000042100d0d7816 */ /* 0x100fe40000000009 */
[----:B------:R-:W-:Y:S02]  /*1eb8d0*/  PRMT R9, R24, 0x5210, R9 ;  /* 0x0000521018097816 */ /* 0x000fe40000000009 */
[----:B------:R-:W3:Y:S01]  /*1eb8e0*/  LDL.LU R24, [R1+0x774] ;  /* 0x0007740001187983 */ /* 0x000ee20000300800 */
[----:B0-----:R-:W-:-:S03]  /*1eb8f0*/  LOP3.LUT R12, R14, 0xffff, RZ, 0xc0, !PT ;  /* 0x0000ffff0e0c7812 */ /* 0x001fc600078ec0ff */
[----:B------:R0:W-:Y:S04]  /*1eb900*/  STL [R1+0x6d0], R13 ;  /* 0x0006d00d01007387 */ /* 0x0001e80000100800 */
[----:B------:R1:W-:Y:S01]  /*1eb910*/  STL [R1+0xc0], R9 ;  /* 0x0000c00901007387 */ /* 0x0003e20000100800 */
[--C-:B0-----:R-:W-:Y:S02]  /*1eb920*/  PRMT R13, R39, 0x4210, R12.reuse ;  /* 0x00004210270d7816 */ /* 0x101fe4000000000c */
[----:B-1----:R-:W-:Y:S02]  /*1eb930*/  PRMT R9, R44, 0x5210, R12 ;  /* 0x000052102c097816 */ /* 0x002fe4000000000c */
[----:B------:R-:W4:Y:S01]  /*1eb940*/  LDL.LU R44, [R1+0x8608] ;  /* 0x00860800012c7983 */ /* 0x000f220000300800 */
[----:B------:R-:W-:-:S02]  /*1eb950*/  LOP3.LUT R14, R41, 0xffff, RZ, 0xc0, !PT ;  /* 0x0000ffff290e7812 */ /* 0x000fc400078ec0ff */
[----:B------:R-:W-:Y:S01]  /*1eb960*/  LOP3.LUT R15, R40, 0xffff, RZ, 0xc0, !PT ;  /* 0x0000ffff280f7812 */ /* 0x000fe200078ec0ff */
[----:B------:R0:W-:Y:S04]  /*1eb970*/  STL [R1+0x6d4], R13 ;  /* 0x0006d40d01007387 */ /* 0x0001e80000100800 */
[----:B------:R1:W-:Y:S04]  /*1eb980*/  STL [R1+0xc4], R9 ;  /* 0x0000c40901007387 */ /* 0x0003e80000100800 */
[----:B------:R-:W4:Y:S01]  /*1eb990*/  LDL.LU R39, [R1+0x545c] ;  /* 0x00545c0001277983 */ /* 0x000f220000300800 */
[----:B0-----:R-:W-:-:S03]  /*1eb9a0*/  LOP3.LUT R13, R42, 0xffff, RZ, 0xc0, !PT ;  /* 0x0000ffff2a0d7812 */ /* 0x001fc600078ec0ff */
[----:B------:R-:W4:Y:S01]  /*1eb9b0*/  LDL.LU R41, [R1+0x540c] ;  /* 0x00540c0001297983 */ /* 0x000f220000300800 */
[----:B-1----:R-:W-:Y:S02]  /*1eb9c0*/  PRMT R9, R15, 0x3340, R0 ;  /* 0x000033400f097816 */ /* 0x002fe40000000000 */
[----:B------:R-:W-:Y:S01]  /*1eb9d0*/  PRMT R12, R14, 0x3340, R13 ;  /* 0x000033400e0c7816 */ /* 0x000fe2000000000d */
[----:B------:R-:W4:Y:S03]  /*1eb9e0*/  LDL.LU R40, [R1+0x26ec] ;  /* 0x0026ec0001287983 */ /* 0x000f260000300800 */
[----:B------:R-:W-:Y:S01]  /*1eb9f0*/  PRMT R12, R12, 0x5410, R9 ;  /* 0x000054100c0c7816 */ /* 0x000fe20000000009 */
[----:B------:R-:W4:Y:S01]  /*1eba00*/  LDL.LU R42, [R1+0x26bc] ;  /* 0x0026bc00012a7983 */ /* 0x000f220000300800 */
[----:B------:R-:W-:Y:S02]  /*1eba10*/  SHF.R.U32.HI R9, RZ, 0x8, R45 ;  /* 0x00000008ff097819 */ /* 0x000fe4000001162d */
[----:B------:R-:W-:Y:S01]  /*1eba20*/  SHF.R.U32.HI R14, RZ, 0x8, R14 ;  /* 0x00000008ff0e7819 */ /* 0x000fe2000001160e */
[----:B------:R-:W4:Y:S04]  /*1eba30*/  LDL.LU R45, [R1+0x8604] ;  /* 0x00860400012d7983 */ /* 0x000f280000300800 */
[----:B------:R0:W-:Y:S02]  /*1eba40*/  STL [R1+0x7e0], R12 ;  /* 0x0007e00c01007387 */ /* 0x0001e40000100800 */
[----:B0-----:R-:W-:-:S02]  /*1eba50*/  SHF.R.U32.HI R12, RZ, 0x8, R13 ;  /* 0x00000008ff0c7819 */ /* 0x001fc4000001160d */
[----:B------:R-:W-:Y:S02]  /*1eba60*/  LOP3.LUT R13, R14, 0xffff, RZ, 0xc0, !PT ;  /* 0x0000ffff0e0d7812 */ /* 0x000fe400078ec0ff */
[----:B------:R-:W-:-:S04]  /*1eba70*/  LOP3.LUT R12, R12, 0xffff, RZ, 0xc0, !PT ;  /* 0x0000ffff0c0c7812 */ /* 0x000fc800078ec0ff */
[----:B------:R-:W-:Y:S02]  /*1eba80*/  PRMT R12, R13, 0x3340, R12 ;  /* 0x000033400d0c7816 */ /* 0x000fe4000000000c */
[----:B------:R-:W4:Y:S01]  /*1eba90*/  LDL.LU R13, [R1+0x2728] ;  /* 0x00272800010d7983 */ /* 0x000f220000300800 */
[----:B------:R-:W-:-:S04]  /*1ebaa0*/  LOP3.LUT R9, R9, 0xffff, RZ, 0xc0, !PT ;  /* 0x0000ffff09097812 */ /* 0x000fc800078ec0ff */
[----:B------:R-:W-:-:S05]  /*1ebab0*/  PRMT R9, R9, 0x3340, R0 ;  /* 0x0000334009097816 */ /* 0x000fca0000000000 */
[----:B------:R-:W-:Y:S04]  /*1ebac0*/  STL [R1+0x1a8], R9 ;  /* 0x0001a80901007387 */ /* 0x000fe80000100800 */
[----:B------:R2:W-:Y:S04]  /*1ebad0*/  STL [R1+0x380], R12 ;  /* 0x0003800c01007387 */ /* 0x0005e80000100800 */
[----:B------:R-:W4:Y:S01]  /*1ebae0*/  LDL.LU R14, [R1+0x2318] ;  /* 0x00231800010e7983 */ /* 0x000f220000300800 */
[----:B--2---:R-:W-:Y:S02]  /*1ebaf0*/  LOP3.LUT R12, R23, 0xffff, RZ, 0xc0, !PT ;  /* 0x0000ffff170c7812 */ /* 0x004fe400078ec0ff */
[----:B---3--:R-:W-:-:S02]  /*1ebb00*/  LOP3.LUT R9, R24, 0xffff, RZ, 0xc0, !PT ;  /* 0x0000ffff18097812 */ /* 0x008fc400078ec0ff */
[----:B------:R-:W2:Y:S02]  /*1ebb10*/  LDL.LU R24, [R1+0x230c] ;  /* 0x00230c0001187983 */ /* 0x000ea40000300800 */
[--C-:B----4-:R-:W-:Y:S02]  /*1ebb20*/  PRMT R18, R18, 0x4210, R9.reuse ;  /* 0x0000421012127816 */ /* 0x110fe40000000009 */
[----:B------:R-:W3:Y:S04]  /*1ebb30*/  LDL.LU R23, [R1+0x26b8] ;  /* 0x0026b80001177983 */ /* 0x000ee80000300800 */
[----:B------:R0:W-:Y:S04]  /*1ebb40*/  STL [R1+0x6d8], R18 ;  /* 0x0006d81201007387 */ /* 0x0001e80000100800 */
[----:B0-----:R-:W4:Y:S01]  /*1ebb50*/  LDL.LU R18, [R1+0x2698] ;  /* 0x0026980001127983 */ /* 0x001f220000300800 */
[----:B------:R-:W-:-:S03]  /*1ebb60*/  PRMT R9, R6, 0x5210, R9 ;  /* 0x0000521006097816 */ /* 0x000fc60000000009 */
[----:B------:R-:W4:Y:S04]  /*1ebb70*/  LDL.LU R6, [R1+0x8600] ;  /* 0x0086000001067983 */ /* 0x000f280000300800 */
[----:B------:R0:W-:Y:S02]  /*1ebb80*/  STL [R1+0xc8], R9 ;  /* 0x0000c80901007387 */ /* 0x0001e40000100800 */
[--C-:B0-----:R-:W-:Y:S02]  /*1ebb90*/  PRMT R9, R13, 0x4210, R12.reuse ;  /* 0x000042100d097816 */ /* 0x101fe4000000000c */
[----:B------:R-:W-:Y:S02]  /*1ebba0*/  PRMT R13, R20, 0x5210, R12 ;  /* 0x00005210140d7816 */ /* 0x000fe4000000000c */
[----:B------:R-:W-:Y:S01]  /*1ebbb0*/  SHF.R.U32.HI R12, RZ, 0x8, R58 ;  /* 0x00000008ff0c7819 */ /* 0x000fe2000001163a */
[----:B------:R0:W-:Y:S03]  /*1ebbc0*/  STL [R1+0x6c0], R9 ;  /* 0x0006c00901007387 */ /* 0x0001e60000100800 */
[----:B------:R-:W-:-:S02]  /*1ebbd0*/  LOP3.LUT R12, R12, 0xffff, RZ, 0xc0, !PT ;  /* 0x0000ffff0c0c7812 */ /* 0x000fc400078ec0ff */
[----:B0-----:R-:W-:-:S04]  /*1ebbe0*/  SHF.R.U32.HI R9, RZ, 0x8, R15 ;  /* 0x00000008ff097819 */ /* 0x001fc8000001160f */
[----:B------:R-:W-:Y:S02]  /*1ebbf0*/  LOP3.LUT R9, R9, 0xffff, RZ, 0xc0, !PT ;  /* 0x0000ffff09097812 */ /* 0x000fe400078ec0ff */
[--C-:B------:R-:W-:Y:S02]  /*1ebc00*/  PRMT R20, R12, 0x3340, R0.reuse ;  /* 0x000033400c147816 */ /* 0x100fe40000000000 */
[----:B------:R-:W-:Y:S01]  /*1ebc10*/  PRMT R9, R9, 0x3340, R0 ;  /* 0x0000334009097816 */ /* 0x000fe20000000000 */
[----:B------:R-:W-:Y:S04]  /*1ebc20*/  STL [R1+0xb0], R13 ;  /* 0x0000b00d01007387 */ /* 0x000fe80000100800 */
[----:B------:R-:W4:Y:S04]  /*1ebc30*/  LDL.LU R58, [R1+0x85fc] ;  /* 0x0085fc00013a7983 */ /* 0x000f280000300800 */
[----:B------:R-:W-:Y:S04]  /*1ebc40*/  STL [R1+0x8508], R20 ;  /* 0x0085081401007387 */ /* 0x000fe80000100800 */
[----:B------:R0:W-:Y:S01]  /*1ebc50*/  STL [R1+0x19c], R9 ;  /* 0x00019c0901007387 */ /* 0x0001e20000100800 */
[----:B------:R-:W-:-:S02]  /*1ebc60*/  LOP3.LUT R12, R41, 0xffff, RZ, 0xc0, !PT ;  /* 0x0000ffff290c7812 */ /* 0x000fc400078ec0ff */
[----:B0-----:R-:W-:-:S04]  /*1ebc70*/  LOP3.LUT R9, R39, 0xffff, RZ, 0xc0, !PT ;  /* 0x0000ffff27097812 */ /* 0x001fc800078ec0ff */
[--C-:B------:R-:W-:Y:S02]  /*1ebc80*/  PRMT R15, R40, 0x4210, R9.reuse ;  /* 0x00004210280f7816 */ /* 0x100fe40000000009 */
[----:B------:R-:W-:Y:S02]  /*1ebc90*/  PRMT R13, R3, 0x5210, R9 ;  /* 0x00005210030d7816 */ /* 0x000fe40000000009 */
[----:B------:R-:W4:Y:S01]  /*1ebca0*/  LDL.LU R3, [R1+0x85f8] ;  /* 0x0085f80001037983 */ /* 0x000f220000300800 */
[----:B------:R-:W-:-:S03]  /*1ebcb0*/  PRMT R9, R42, 0x4210, R12 ;  /* 0x000042102a097816 */ /* 0x000fc6000000000c */
[----:B------:R-:W-:Y:S01]  /*1ebcc0*/  STL [R1+0x6c4], R15 ;  /* 0x0006c40f01007387 */ /* 0x000fe20000100800 */
[----:B------:R-:W-:-:S03]  /*1ebcd0*/  PRMT R12, R61, 0x5210, R12 ;  /* 0x000052103d0c7816 */ /* 0x000fc6000000000c */
[----:B------:R-:W4:Y:S04]  /*1ebce0*/  LDL.LU R39, [R1+0x77c] ;  /* 0x00077c0001277983 */ /* 0x000f280000300800 */
[----:B------:R-:W-:Y:S04]  /*1ebcf0*/  STL [R1+0xb4], R13 ;  /* 0x0000b40d01007387 */ /* 0x000fe80000100800 */
[----:B------:R-:W4:Y:S04]  /*1ebd00*/  LDL.LU R41, [R1+0x546c] ;  /* 0x00546c0001297983 */ /* 0x000f280000300800 */
[----:B------:R0:W-:Y:S04]  /*1ebd10*/  STL [R1+0x6c8], R9 ;  /* 0x0006c80901007387 */ /* 0x0001e80000100800 */
[----:B------:R-:W4:Y:S04]  /*1ebd20*/  LDL.LU R40, [R1+0x267c] ;  /* 0x00267c0001287983 */ /* 0x000f280000300800 */
[----:B------:R-:W4:Y:S01]  /*1ebd30*/  LDL.LU R61, [R1+0x85f4] ;  /* 0x0085f400013d7983 */ /* 0x000f220000300800 */
[----:B0-----:R-:W-:-:S03]  /*1ebd40*/  SHF.R.U32.HI R9, RZ, 0x8, R34 ;  /* 0x00000008ff097819 */ /* 0x001fc60000011622 */
[----:B------:R-:W4:Y:S04]  /*1ebd50*/  LDL.LU R42, [R1+0x268c] ;  /* 0x00268c00012a7983 */ /* 0x000f280000300800 */
[----:B------:R0:W-:Y:S01]  /*1ebd60*/  STL [R1+0xb8], R12 ;  /* 0x0000b80c01007387 */ /* 0x0001e20000100800 */
[----:B------:R-:W-:-:S03]  /*1ebd70*/  LOP3.LUT R9, R9, 0xffff, RZ, 0xc0, !PT ;  /* 0x0000ffff09097812 */ /* 0x000fc600078ec0ff */
[----:B------:R-:W4:Y:S01]  /*1ebd80*/  LDL.LU R34, [R1+0x85f0] ;  /* 0x0085f00001227983 */ /* 0x000f220000300800 */
[----:B0-----:R-:W-:Y:S02]  /*1ebd90*/  SHF.R.U32.HI R12, RZ, 0x8, R37 ;  /* 0x00000008ff0c7819 */ /* 0x001fe40000011625 */
[--C-:B------:R-:W-:Y:S01]  /*1ebda0*/  PRMT R15, R9, 0x3340, R0.reuse ;  /* 0x00003340090f7816 */ /* 0x100fe20000000000 */
[----:B------:R-:W4:Y:S01]  /*1ebdb0*/  LDL.LU R37, [R1+0x85ec] ;  /* 0x0085ec0001257983 */ /* 0x000f220000300800 */
[----:B------:R-:W-:Y:S02]  /*1ebdc0*/  LOP3.LUT R12, R12, 0xffff, RZ, 0xc0, !PT ;  /* 0x0000ffff0c0c7812 */ /* 0x000fe400078ec0ff */
[----:B------:R-:W-:Y:S02]  /*1ebdd0*/  LOP3.LUT R9, R14, 0xffff, RZ, 0xc0, !PT ;  /* 0x0000ffff0e097812 */ /* 0x000fe400078ec0ff */
[----:B------:R-:W-:Y:S01]  /*1ebde0*/  PRMT R13, R12, 0x3340, R0 ;  /* 0x000033400c0d7816 */ /* 0x000fe20000000000 */
[----:B------:R-:W-:Y:S04]  /*1ebdf0*/  STL [R1+0x194], R15 ;  /* 0x0001940f01007387 */ /* 0x000fe80000100800 */
[----:B------:R3:W-:Y:S01]  /*1ebe00*/  STL [R1+0x190], R13 ;  /* 0x0001900d01007387 */ /* 0x0007e20000100800 */
[----:B--2---:R-:W-:-:S02]  /*1ebe10*/  LOP3.LUT R12, R24, 0xffff, RZ, 0xc0, !PT ;  /* 0x0000ffff180c7812 */ /* 0x004fc400078ec0ff */
[--C-:B---3--:R-:W-:Y:S02]  /*1ebe20*/  PRMT R13, R23, 0x4210, R9.reuse ;  /* 0x00004210170d7816 */ /* 0x108fe40000000009 */
[----:B------:R-:W-:Y:S02]  /*1ebe30*/  PRMT R9, R60, 0x5210, R9 ;  /* 0x000052103c097816 */ /* 0x000fe40000000009 */
[----:B------:R-:W2:Y:S04]  /*1ebe40*/  LDL.LU R60, [R1+0x85e8] ;  /* 0x0085e800013c7983 */ /* 0x000ea80000300800 */
[----:B------:R4:W-:Y:S04]  /*1ebe50*/  STL [R1+0x6b0], R13 ;  /* 0x0006b00d01007387 */ /* 0x0009e80000100800 */
[----:B------:R-:W-:Y:S01]  /*1ebe60*/  STL [R1+0xa0], R9 ;  /* 0x0000a00901007387 */ /* 0x000fe20000100800 */
[----:B----4-:R-:W-:-:S02]  /*1ebe70*/  PRMT R13, R18, 0x4210, R12 ;  /* 0x00004210120d7816 */ /* 0x010fc4000000000c */
[----:B------:R-:W-:-:S03]  /*1ebe80*/  PRMT R12, R19, 0x5210, R12 ;  /* 0x00005210130c7816 */ /* 0x000fc6000000000c */
[----:B------:R0:W-:Y:S04]  /*1ebe90*/  STL [R1+0x6b4], R13 ;  /* 0x0006b40d01007387 */ /* 0x0001e80000100800 */
[----:B------:R-:W3:Y:S04]  /*1ebea0*/  LDL.LU R20, [R1+0x5470] ;  /* 0x0054700001147983 */ /* 0x000ee80000300800 */
[----:B------:R1:W-:Y:S04]  /*1ebeb0*/  STL [R1+0xa4], R12 ;  /* 0x0000a40c01007387 */ /* 0x0003e80000100800 */
[----:B------:R-:W4:Y:S04]  /*1ebec0*/  LDL.LU R15, [R1+0x541c] ;  /* 0x00541c00010f7983 */ /* 0x000f280000300800 */
[----:B0-----:R-:W2:Y:S04]  /*1ebed0*/  LDL.LU R13, [R1+0x25cc] ;  /* 0x0025cc00010d7983 */ /* 0x001ea80000300800 */
[----:B------:R-:W2:Y:S04]  /*1ebee0*/  LDL.LU R14, [R1+0x25ac] ;  /* 0x0025ac00010e7983 */ /* 0x000ea80000300800 */
[----:B------:R-:W2:Y:S01]  /*1ebef0*/  LDL.LU R19, [R1+0x55e8] ;  /* 0x0055e80001137983 */ /* 0x000ea20000300800 */
[----:B-1----:R-:W-:-:S03]  /*1ebf00*/  SHF.R.U32.HI R12, RZ, 0x8, R48 ;  /* 0x00000008ff0c7819 */ /* 0x002fc60000011630 */
[----:B------:R-:W2:Y:S04]  /*1ebf10*/  LDL.LU R24, [R1+0x54e0] ;  /* 0x0054e00001187983 */ /* 0x000ea80000300800 */
[----:B------:R-:W2:Y:S01]  /*1ebf20*/  LDL.LU R48, [R1+0x555c] ;  /* 0x00555c0001307983 */ /* 0x000ea20000300800 */
[----:B------:R-:W-:-:S04]  /*1ebf30*/  SHF.R.U32.HI R9, RZ, 0x8, R2 ;  /* 0x00000008ff097819 */ /* 0x000fc80000011602 */
[----:B------:R-:W-:Y:S02]  /*1ebf40*/  LOP3.LUT R9, R9, 0xffff, RZ, 0xc0, !PT ;  /* 0x0000ffff09097812 */ /* 0x000fe400078ec0ff */
[----:B------:R-:W-:Y:S02]  /*1ebf50*/  LOP3.LUT R12, R12, 0xffff, RZ, 0xc0, !PT ;  /* 0x0000ffff0c0c7812 */ /* 0x000fe400078ec0ff */
[----:B------:R-:W-:-:S05]  /*1ebf60*/  PRMT R2, R9, 0x3340, R0 ;  /* 0x0000334009027816 */ /* 0x000fca0000000000 */
[----:B------:R0:W-:Y:S02]  /*1ebf70*/  STL [R1+0x84b8], R2 ;  /* 0x0084b80201007387 */ /* 0x0001e40000100800 */
[----:B0-----:R-:W-:-:S05]  /*1ebf80*/  PRMT R2, R12, 0x3340, R0 ;  /* 0x000033400c027816 */ /* 0x001fca0000000000 */
[----:B------:R0:W-:Y:S01]  /*1ebf90*/  STL [R1+0x188], R2 ;  /* 0x0001880201007387 */ /* 0x0001e20000100800 */
[----:B------:R-:W-:-:S04]  /*1ebfa0*/  LOP3.LUT R9, R39, 0xffff, RZ, 0xc0, !PT ;  /* 0x0000ffff27097812 */ /* 0x000fc800078ec0ff */
[--C-:B------:R-:W-:Y:S02]  /*1ebfb0*/  PRMT R18, R38, 0x5210, R9.reuse ;  /* 0x0000521026127816 */ /* 0x100fe40000000009 */
[----:B------:R-:W2:Y:S01]  /*1ebfc0*/  LDL.LU R38, [R1+0x85e4] ;  /* 0x0085e40001267983 */ /* 0x000ea20000300800 */
[----:B------:R-:W-:Y:S02]  /*1ebfd0*/  LOP3.LUT R12, R41, 0xffff, RZ, 0xc0, !PT ;  /* 0x0000ffff290c7812 */ /* 0x000fe400078ec0ff */
[----:B0-----:R-:W-:-:S05]  /*1ebfe0*/  PRMT R2, R40, 0x4210, R9 ;  /* 0x0000421028027816 */ /* 0x001fca0000000009 */
[----:B------:R0:W-:Y:S01]  /*1ebff0*/  STL [R1+0x6b8], R2 ;  /* 0x0006b80201007387 */ /* 0x0001e20000100800 */
[----:B------:R-:W-:-:S03]  /*1ec000*/  PRMT R9, R42, 0x4210, R12 ;  /* 0x000042102a097816 */ /* 0x000fc6000000000c */
[----:B------:R-:W-:Y:S01]  /*1ec010*/  STL [R1+0xa8], R18 ;  /* 0x0000a81201007387 */ /* 0x000fe20000100800 */
[----:B0-----:R-:W-:-:S03]  /*1ec020*/  PRMT R2, R49, 0x5210, R12 ;  /* 0x0000521031027816 */ /* 0x001fc6000000000c */
[----:B------:R-:W2:Y:S04]  /*1ec030*/  LDL.LU R49, [R1+0x85e0] ;  /* 0x0085e00001317983 */ /* 0x000ea80000300800 */
[----:B------:R0:W-:Y:S01]  /*1ec040*/  STL [R1+0x6a0], R9 ;  /* 0x0006a00901007387 */ /* 0x0001e20000100800 */
[----:B------:R-:W-:Y:S02]  /*1ec050*/  SHF.R.U32.HI R12, RZ, 0x8, R57 ;  /* 0x00000008ff0c7819 */ /* 0x000fe40000011639 */
[----:B0-----:R-:W-:Y:S02]  /*1ec060*/  SHF.R.U32.HI R9, RZ, 0x8, R55 ;  /* 0x00000008ff097819 */ /* 0x001fe40000011637 */
[----:B------:R-:W2:Y:S04]  /*1ec070*/  LDL.LU R55, [R1+0x85dc] ;  /* 0x0085dc0001377983 */ /* 0x000ea80000300800 */
[----:B------:R2:W-:Y:S04]  /*1ec080*/  STL [R1+0x90], R2 ;  /* 0x0000900201007387 */ /* 0x0005e80000100800 */
[----:B------:R-:W2:Y:S04]  /*1ec090*/  LDL.LU R42, [R1+0x2358] ;  /* 0x00235800012a7983 */ /* 0x000ea80000300800 */
[----:B------:R-:W2:Y:S04]  /*1ec0a0*/  LDL.LU R57, [R1+0x85d8] ;  /* 0x0085d80001397983 */ /* 0x000ea80000300800 */
[----:B------:R-:W2:Y:S01]  /*1ec0b0*/  LDL.LU R23, [R1+0x25a8] ;  /* 0x0025a80001177983 */ /* 0x000ea20000300800 */
[----:B------:R-:W-:-:S02]  /*1ec0c0*/  LOP3.LUT R9, R9, 0xffff, RZ, 0xc0, !PT ;  /* 0x0000ffff09097812 */ /* 0x000fc400078ec0ff */
[----:B------:R-:W-:Y:S01]  /*1ec0d0*/  LOP3.LUT R12, R12, 0xffff, RZ, 0xc0, !PT ;  /* 0x0000ffff0c0c7812 */ /* 0x000fe200078ec0ff */
[----:B------:R-:W2:Y:S01]  /*1ec0e0*/  LDL.LU R18, [R1+0x235c] ;  /* 0x00235c0001127983 */ /* 0x000ea20000300800 */
[--C-:B------:R-:W-:Y:S02]  /*1ec0f0*/  PRMT R39, R9, 0x3340, R0.reuse ;  /* 0x0000334009277816 */ /* 0x100fe40000000000 */
[----:B------:R-:W-:Y:S01]  /*1ec100*/  PRMT R41, R12, 0x3340, R0 ;  /* 0x000033400c297816 */ /* 0x000fe20000000000 */
[----:B------:R-:W2:Y:S04]  /*1ec110*/  LDL.LU R40, [R1+0x2588] ;  /* 0x0025880001287983 */ /* 0x000ea80000300800 */
[----:B------:R-:W-:Y:S04]  /*1ec120*/  STL [R1+0x84bc], R39 ;  /* 0x0084bc2701007387 */ /* 0x000fe80000100800 */
[----:B------:R-:W-:Y:S01]  /*1ec130*/  STL [R1+0x850c], R41 ;  /* 0x00850c2901007387 */ /* 0x000fe20000100800 */
[----:B---3--:R-:W-:-:S02]  /*1ec140*/  LOP3.LUT R9, R20, 0xffff, RZ, 0xc0, !PT ;  /* 0x0000ffff14097812 */ /* 0x008fc400078ec0ff */
[----:B----4-:R-:W-:Y:S02]  /*1ec150*/  LOP3.LUT R12, R15, 0xffff, RZ, 0xc0, !PT ;  /* 0x0000ffff0f0c7812 */ /* 0x010fe400078ec0ff */
[--C-:B--2---:R-:W-:Y:S02]  /*1ec160*/  PRMT R2, R13, 0x4210, R9.reuse ;  /* 0x000042100d027816 */ /* 0x104fe40000000009 */
[----:B------:R-:W-:Y:S02]  /*1ec170*/  PRMT R13, R56, 0x5210, R9 ;  /* 0x00005210380d7816 */ /* 0x000fe40000000009 */
[----:B------:R-:W-:Y:S01]  /*1ec180*/  PRMT R9, R14, 0x4210, R12 ;  /* 0x000042100e097816 */ /* 0x000fe2000000000c */
[----:B------:R-:W2:Y:S04]  /*1ec190*/  LDL.LU R56, [R1+0x85d4] ;  /* 0x0085d40001387983 */ /* 0x000ea80000300800 */
[----:B------:R0:W-:Y:S01]  /*1ec1a0*/  STL [R1+0x6a4], R2 ;  /* 0x0006a40201007387 */ /* 0x0001e20000100800 */
[----:B------:R-:W-:-:S03]  /*1ec1b0*/  LOP3.LUT R14, R19, 0xffff, RZ, 0xc0, !PT ;  /* 0x0000ffff130e7812 */ /* 0x000fc600078ec0ff */
[----:B------:R1:W-:Y:S01]  /*1ec1c0*/  STL [R1+0x94], R13 ;  /* 0x0000940d01007387 */ /* 0x0003e20000100800 */
[----:B0-----:R-:W-:-:S03]  /*1ec1d0*/  PRMT R2, R46, 0x5210, R12 ;  /* 0x000052102e027816 */ /* 0x001fc6000000000c */
[----:B------:R-:W3:Y:S04]  /*1ec1e0*/  LDL.LU R46, [R1+0x85d0] ;  /* 0x0085d000012e7983 */ /* 0x000ee80000300800 */
[----:B------:R0:W-:Y:S04]  /*1ec1f0*/  STL [R1+0x6a8], R9 ;  /* 0x0006a80901007387 */ /* 0x0001e80000100800 */
[----:B------:R-:W4:Y:S04]  /*1ec200*/  LDL.LU R19, [R1+0x21bc] ;  /* 0x0021bc0001137983 */ /* 0x000f280000300800 */
[----:B------:R0:W-:Y:S04]  /*1ec210*/  STL [R1+0x98], R2 ;  /* 0x0000980201007387 */ /* 0x0001e80000100800 */
[----:B------:R-:W2:Y:S01]  /*1ec220*/  LDL.LU R20, [R1+0x258c] ;  /* 0x00258c0001147983 */ /* 0x000ea20000300800 */
[----:B------:R-:W-:-:S03]  /*1ec230*/  LOP3.LUT R15, R24, 0xffff, RZ, 0xc0, !PT ;  /* 0x0000ffff180f7812 */ /* 0x000fc600078ec0ff */
[----:B------:R-:W3:Y:S01]  /*1ec240*/  LDL.LU R24, [R1+0x5488] ;  /* 0x0054880001187983 */ /* 0x000ee20000300800 */
[----:B-1----:R-:W-:-:S03]  /*1ec250*/  LOP3.LUT R13, R48, 0xffff, RZ, 0xc0, !PT ;  /* 0x0000ffff300d7812 */ /* 0x002fc600078ec0ff */
[----:B------:R-:W3:Y:S01]  /*1ec260*/  LDL.LU R48, [R1+0x2558] ;  /* 0x0025580001307983 */ /* 0x000ee20000300800 */
[----:B0-----:R-:W-:Y:S02]  /*1ec270*/  PRMT R9, R15, 0x3340, R0 ;  /* 0x000033400f097816 */ /* 0x001fe40000000000 */
[----:B------:R-:W-:-:S04]  /*1ec280*/  PRMT R12, R14, 0x3340, R13 ;  /* 0x000033400e0c7816 */ /* 0x000fc8000000000d */
[----:B------:R-:W-:Y:S02]  /*1ec290*/  PRMT R2, R12, 0x5410, R9 ;  /* 0x000054100c027816 */ /* 0x000fe40000000009 */
[----:B------:R-:W-:Y:S02]  /*1ec2a0*/  SHF.R.U32.HI R12, RZ, 0x8, R14 ;  /* 0x00000008ff0c7819 */ /* 0x000fe4000001160e */
[----:B------:R-:W-:Y:S02]  /*1ec2b0*/  SHF.R.U32.HI R9, RZ, 0x8, R13 ;  /* 0x00000008ff097819 */ /* 0x000fe4000001160d */
[----:B------:R-:W-:Y:S02]  /*1ec2c0*/  LOP3.LUT R12, R12, 0xffff, RZ, 0xc0, !PT ;  /* 0x0000ffff0c0c7812 */ /* 0x000fe400078ec0ff */
[----:B------:R-:W-:Y:S01]  /*1ec2d0*/  LOP3.LUT R9, R9, 0xffff, RZ, 0xc0, !PT ;  /* 0x0000ffff09097812 */ /* 0x000fe200078ec0ff */
[----:B------:R0:W-:Y:S01]  /*1ec2e0*/  STL [R1+0x2188], R2 ;  /* 0x0021880201007387 */ /* 0x0001e20000100800 */
[----:B------:R-:W-:-:S02]  /*1ec2f0*/  SHF.R.U32.HI R15, RZ, 0x8, R15 ;  /* 0x00000008ff0f7819 */ /* 0x000fc4000001160f */
[----:B------:R-:W-:Y:S02]  /*1ec300*/  LOP3.LUT R13, R42, 0xffff, RZ, 0xc0, !PT ;  /* 0x0000ffff2a0d7812 */ /* 0x000fe400078ec0ff */
[----:B------:R-:W-:Y:S02]  /*1ec310*/  PRMT R42, R12, 0x3340, R9 ;  /* 0x000033400c2a7816 */ /* 0x000fe40000000009 */
[--C-:B0-----:R-:W-:Y:S02]  /*1ec320*/  PRMT R2, R54, 0x5210, R13.reuse ;  /* 0x0000521036027816 */ /* 0x101fe4000000000d */
[----:B------:R-:W-:Y:S01]  /*1ec330*/  PRMT R9, R23, 0x4210, R13 ;  /* 0x0000421017097816 */ /* 0x000fe2000000000d */
[----:B------:R-:W-:Y:S04]  /*1ec340*/  STL [R1+0x8510], R42 ;  /* 0x0085102a01007387 */ /* 0x000fe80000100800 */
[----:B------:R-:W3:Y:S04]  /*1ec350*/  LDL.LU R54, [R1+0x548c] ;  /* 0x00548c0001367983 */ /* 0x000ee80000300800 */
[----:B------:R0:W-:Y:S04]  /*1ec360*/  STL [R1+0x140], R9 ;  /* 0x0001400901007387 */ /* 0x0001e80000100800 */
[----:B------:R1:W-:Y:S04]  /*1ec370*/  STL [R1+0x80], R2 ;  /* 0x0000800201007387 */ /* 0x0003e80000100800 */
[----:B------:R-:W3:Y:S01]  /*1ec380*/  LDL.LU R23, [R1+0x2538] ;  /* 0x0025380001177983 */ /* 0x000ee20000300800 */
[----:B0-----:R-:W-:-:S03]  /*1ec390*/  LOP3.LUT R9, R18, 0xffff, RZ, 0xc0, !PT ;  /* 0x0000ffff12097812 */ /* 0x001fc600078ec0ff */
[----:B------:R-:W3:Y:S01]  /*1ec3a0*/  LDL.LU R18, [R1+0x5438] ;  /* 0x0054380001127983 */ /* 0x000ee20000300800 */
[--C-:B------:R-:W-:Y:S02]  /*1ec3b0*/  PRMT R12, R40, 0x4210, R9.reuse ;  /* 0x00004210280c7816 */ /* 0x100fe40000000009 */
[----:B-1----:R-:W-:Y:S02]  /*1ec3c0*/  PRMT R2, R32, 0x5210, R9 ;  /* 0x0000521020027816 */ /* 0x002fe40000000009 */
[----:B------:R-:W-:Y:S01]  /*1ec3d0*/  LOP3.LUT R9, R15, 0xffff, RZ, 0xc0, !PT ;  /* 0x0000ffff0f097812 */ /* 0x000fe200078ec0ff */
[----:B------:R0:W-:Y:S03]  /*1ec3e0*/  STL [R1+0x144], R12 ;  /* 0x0001440c01007387 */ /* 0x0001e60000100800 */
[----:B------:R-:W-:Y:S01]  /*1ec3f0*/  PRMT R40, R9, 0x3340, R0 ;  /* 0x0000334009287816 */ /* 0x000fe20000000000 */
[----:B------:R1:W-:Y:S01]  /*1ec400*/  STL [R1+0x84], R2 ;  /* 0x0000840201007387 */ /* 0x0003e20000100800 */
[----:B0-----:R-:W-:-:S03]  /*1ec410*/  SHF.R.U32.HI R12, RZ, 0x8, R59 ;  /* 0x00000008ff0c7819 */ /* 0x001fc6000001163b */
[----:B------:R-:W3:Y:S01]  /*1ec420*/  LDL.LU R59, [R1+0x85cc] ;  /* 0x0085cc00013b7983 */ /* 0x000ee20000300800 */
[----:B------:R-:W-:-:S03]  /*1ec430*/  LOP3.LUT R9, R12, 0xffff, RZ, 0xc0, !PT ;  /* 0x0000ffff0c097812 */ /* 0x000fc600078ec0ff */
[----:B------:R-:W3:Y:S04]  /*1ec440*/  LDL.LU R32, [R1+0x24fc] ;  /* 0x0024fc0001207983 */ /* 0x000ee80000300800 */
[----:B------:R-:W-:Y:S01]  /*1ec450*/  STL [R1+0x851c], R40 ;  /* 0x00851c2801007387 */ /* 0x000fe20000100800 */
[----:B----4-:R-:W-:Y:S02]  /*1ec460*/  LOP3.LUT R12, R19, 0xffff, RZ, 0xc0, !PT ;  /* 0x0000ffff130c7812 */ /* 0x010fe400078ec0ff */
[----:B------:R-:W-:Y:S02]  /*1ec470*/  PRMT R19, R9, 0x3340, R0 ;  /* 0x0000334009137816 */ /* 0x000fe40000000000 */
[--C-:B-1----:R-:W-:Y:S02]  /*1ec480*/  PRMT R2, R36, 0x5210, R12.reuse ;  /* 0x0000521024027816 */ /* 0x102fe4000000000c */
[----:B--2---:R-:W-:Y:S01]  /*1ec490*/  PRMT R9, R20, 0x4210, R12 ;  /* 0x0000421014097816 */ /* 0x004fe2000000000c */
[----:B------:R-:W-:Y:S04]  /*1ec4a0*/  STL [R1+0x8524], R19 ;  /* 0x0085241301007387 */ /* 0x000fe80000100800 */
[----:B------:R-:W2:Y:S04]  /*1ec4b0*/  LDL.LU R36, [R1+0x85c8] ;  /* 0x0085c80001247983 */ /* 0x000ea80000300800 */
[----:B------:R3:W-:Y:S01]  /*1ec4c0*/  STL [R1+0x148], R9 ;  /* 0x0001480901007387 */ /* 0x0007e20000100800 */
[----:B------:R-:W-:-:S03]  /*1ec4d0*/  SHF.R.U32.HI R12, RZ, 0x8, R53 ;  /* 0x00000008ff0c7819 */ /* 0x000fc60000011635 */
[----:B------:R0:W-:Y:S04]  /*1ec4e0*/  STL [R1+0x88], R2 ;  /* 0x0000880201007387 */ /* 0x0001e80000100800 */
[----:B------:R-:W4:Y:S01]  /*1ec4f0*/  LDL.LU R53, [R1+0x85c4] ;  /* 0x0085c40001357983 */ /* 0x000f220000300800 */
[----:B---3--:R-:W-:-:S04]  /*1ec500*/  LOP3.LUT R9, R24, 0xffff, RZ, 0xc0, !PT ;  /* 0x0000ffff18097812 */ /* 0x008fc800078ec0ff */
[--C-:B------:R-:W-:Y:S02]  /*1ec510*/  PRMT R13, R48, 0x4210, R9.reuse ;  /* 0x00004210300d7816 */ /* 0x100fe40000000009 */
[----:B------:R-:W3:Y:S04]  /*1ec520*/  LDL.LU R48, [R1+0x238c] ;  /* 0x00238c0001307983 */ /* 0x000ee80000300800 */
[----:B------:R-:W-:Y:S04]  /*1ec530*/  STL [R1+0x130], R13 ;  /* 0x0001300d01007387 */ /* 0x000fe80000100800 */
[----:B------:R-:W2:Y:S01]  /*1ec540*/  LDL.LU R41, [R1+0x24cc] ;  /* 0x0024cc0001297983 */ /* 0x000ea20000300800 */
[----:B0-----:R-:W-:-:S02]  /*1ec550*/  PRMT R2, R21, 0x5210, R9 ;  /* 0x0000521015027816 */ /* 0x001fc40000000009 */
[----:B------:R-:W-:Y:S02]  /*1ec560*/  LOP3.LUT R9, R12, 0xffff, RZ, 0xc0, !PT ;  /* 0x0000ffff0c097812 */ /* 0x000fe400078ec0ff */
[----:B------:R-:W-:Y:S02]  /*1ec570*/  SHF.R.U32.HI R12, RZ, 0x8, R51 ;  /* 0x00000008ff0c7819 */ /* 0x000fe40000011633 */
[----:B------:R-:W-:Y:S02]  /*1ec580*/  PRMT R21, R9, 0x3340, R0 ;  /* 0x0000334009157816 */ /* 0x000fe40000000000 */
[----:B------:R-:W-:Y:S01]  /*1ec590*/  LOP3.LUT R9, R12, 0xffff, RZ, 0xc0, !PT ;  /* 0x0000ffff0c097812 */ /* 0x000fe200078ec0ff */
[----:B------:R0:W-:Y:S04]  /*1ec5a0*/  STL [R1+0x70], R2 ;  /* 0x0000700201007387 */ /* 0x0001e80000100800 */
[----:B------:R-:W4:Y:S04]  /*1ec5b0*/  LDL.LU R51, [R1+0x85c0] ;  /* 0x0085c00001337983 */ /* 0x000f280000300800 */
[----:B------:R-:W4:Y:S04]  /*1ec5c0*/  LDL.LU R39, [R1+0x239c] ;  /* 0x00239c0001277983 */ /* 0x000f280000300800 */
[----:B0-----:R-:W4:Y:S04]  /*1ec5d0*/  LDL.LU R2, [R1+0x24b8] ;  /* 0x0024b80001027983 */ /* 0x001f280000300800 */
[----:B------:R-:W-:Y:S01]  /*1ec5e0*/  STL [R1+0x8528], R21 ;  /* 0x0085281501007387 */ /* 0x000fe20000100800 */
[----:B------:R-:W-:-:S02]  /*1ec5f0*/  LOP3.LUT R12, R54, 0xffff, RZ, 0xc0, !PT ;  /* 0x0000ffff360c7812 */ /* 0x000fc400078ec0ff */
[----:B------:R-:W-:-:S05]  /*1ec600*/  PRMT R54, R9, 0x3340, R0 ;  /* 0x0000334009367816 */ /* 0x000fca0000000000 */
[----:B------:R-:W-:Y:S01]  /*1ec610*/  STL [R1+0x8530], R54 ;  /* 0x0085303601007387 */ /* 0x000fe20000100800 */
[--C-:B------:R-:W-:Y:S02]  /*1ec620*/  PRMT R9, R23, 0x4210, R12.reuse ;  /* 0x0000421017097816 */ /* 0x100fe4000000000c */
[----:B------:R-:W-:Y:S02]  /*1ec630*/  PRMT R12, R52, 0x5210, R12 ;  /* 0x00005210340c7816 */ /* 0x000fe4000000000c */
[----:B------:R-:W4:Y:S04]  /*1ec640*/  LDL.LU R52, [R1+0x22dc] ;  /* 0x0022dc0001347983 */ /* 0x000f280000300800 */
[----:B------:R0:W-:Y:S04]  /*1ec650*/  STL [R1+0x134], R9 ;  /* 0x0001340901007387 */ /* 0x0001e80000100800 */
[----:B------:R1:W-:Y:S01]  /*1ec660*/  STL [R1+0x74], R12 ;  /* 0x0000740c01007387 */ /* 0x0003e20000100800 */
[----:B0-----:R-:W-:-:S02]  /*1ec670*/  LOP3.LUT R9, R18, 0xffff, RZ, 0xc0, !PT ;  /* 0x0000ffff12097812 */ /* 0x001fc400078ec0ff */
[----:B-1----:R-:W-:Y:S02]  /*1ec680*/  SHF.R.U32.HI R12, RZ, 0x8, R44 ;  /* 0x00000008ff0c7819 */ /* 0x002fe4000001162c */
[----:B------:R-:W4:Y:S01]  /*1ec690*/  LDL.LU R44, [R1+0x85bc] ;  /* 0x0085bc00012c7983 */ /* 0x000f220000300800 */
[----:B------:R-:W-:-:S03]  /*1ec6a0*/  PRMT R13, R32, 0x4210, R9 ;  /* 0x00004210200d7816 */ /* 0x000fc60000000009 */
[----:B------:R-:W4:Y:S04]  /*1ec6b0*/  LDL.LU R20, [R1+0x2488] ;  /* 0x0024880001147983 */ /* 0x000f280000300800 */
[----:B------:R-:W4:Y:S04]  /*1ec6c0*/  LDL.LU R24, [R1+0x54b0] ;  /* 0x0054b00001187983 */ /* 0x000f280000300800 */
[----:B------:R-:W4:Y:S04]  /*1ec6d0*/  LDL.LU R23, [R1+0x54ac] ;  /* 0x0054ac0001177983 */ /* 0x000f280000300800 */
[----:B------:R0:W-:Y:S02]  /*1ec6e0*/  STL [R1+0x138], R13 ;  /* 0x0001380d01007387 */ /* 0x0001e40000100800 */
        /* <DEDUP_REMOVED lines=8> */
[----:B------:R-:W4:Y:S04]  /*1ec770*/  LDL.LU R45, [R1+0x5574] ;  /* 0x00557400012d7983 */ /* 0x000f280000300800 */
[----:B------:R-:W-:Y:S01]  /*1ec780*/  STL [R1+0x8534], R22 ;  /* 0x0085341601007387 */ /* 0x000fe20000100800 */
[----:B---3--:R-:W-:-:S02]  /*1ec790*/  LOP3.LUT R12, R48, 0xffff, RZ, 0xc0, !PT ;  /* 0x0000ffff300c7812 */ /* 0x008fc400078ec0ff */
[----:B------:R-:W-:Y:S02]  /*1ec7a0*/  PRMT R48, R9, 0x3340, R0 ;  /* 0x0000334009307816 */ /* 0x000fe40000000000 */
[--C-:B0-----:R-:W-:Y:S02]  /*1ec7b0*/  PRMT R13, R33, 0x5210, R12.reuse ;  /* 0x00005210210d7816 */ /* 0x101fe4000000000c */
[----:B--2---:R-:W-:Y:S01]  /*1ec7c0*/  PRMT R9, R41, 0x4210, R12 ;  /* 0x0000421029097816 */ /* 0x004fe2000000000c */
[----:B------:R-:W-:Y:S01]  /*1ec7d0*/  STL [R1+0x853c], R48 ;  /* 0x00853c3001007387 */ /* 0x000fe20000100800 */
[----:B------:R-:W-:-:S03]  /*1ec7e0*/  SHF.R.U32.HI R12, RZ, 0x8, R6 ;  /* 0x00000008ff0c7819 */ /* 0x000fc60000011606 */
[----:B------:R-:W2:Y:S04]  /*1ec7f0*/  LDL.LU R33, [R1+0x85b8] ;  /* 0x0085b80001217983 */ /* 0x000ea80000300800 */
[----:B------:R4:W-:Y:S04]  /*1ec800*/  STL [R1+0x120], R9 ;  /* 0x0001200901007387 */ /* 0x0009e80000100800 */
[----:B------:R0:W-:Y:S04]  /*1ec810*/  STL [R1+0x60], R13 ;  /* 0x0000600d01007387 */ /* 0x0001e80000100800 */
[----:B------:R-:W3:Y:S01]  /*1ec820*/  LDL.LU R6, [R1+0x85b4] ;  /* 0x0085b40001067983 */ /* 0x000ee20000300800 */
[----:B----4-:R-:W-:-:S04]  /*1ec830*/  LOP3.LUT R9, R39, 0xffff, RZ, 0xc0, !PT ;  /* 0x0000ffff27097812 */ /* 0x010fc800078ec0ff */
[--C-:B0-----:R-:W-:Y:S02]  /*1ec840*/  PRMT R13, R2, 0x4210, R9.reuse ;  /* 0x00004210020d7816 */ /* 0x101fe40000000009 */
[----:B------:R-:W-:Y:S02]  /*1ec850*/  PRMT R2, R35, 0x5210, R9 ;  /* 0x0000521023027816 */ /* 0x000fe40000000009 */
[----:B------:R-:W-:Y:S01]  /*1ec860*/  LOP3.LUT R9, R12, 0xffff, RZ, 0xc0, !PT ;  /* 0x0000ffff0c097812 */ /* 0x000fe200078ec0ff */
[----:B------:R-:W4:Y:S01]  /*1ec870*/  LDL.LU R35, [R1+0x5460] ;  /* 0x0054600001237983 */ /* 0x000f220000300800 */
[----:B------:R-:W-:Y:S02]  /*1ec880*/  SHF.R.U32.HI R12, RZ, 0x8, R58 ;  /* 0x00000008ff0c7819 */ /* 0x000fe4000001163a */
[----:B------:R-:W-:Y:S02]  /*1ec890*/  PRMT R58, R9, 0x3340, R0 ;  /* 0x00003340093a7816 */ /* 0x000fe40000000000 */
[----:B------:R-:W-:Y:S01]  /*1ec8a0*/  LOP3.LUT R9, R12, 0xffff, RZ, 0xc0, !PT ;  /* 0x0000ffff0c097812 */ /* 0x000fe200078ec0ff */
[----:B------:R-:W-:Y:S04]  /*1ec8b0*/  STL [R1+0x124], R13 ;  /* 0x0001240d01007387 */ /* 0x000fe80000100800 */
[----:B------:R0:W-:Y:S04]  /*1ec8c0*/  STL [R1+0x64], R2 ;  /* 0x0000640201007387 */ /* 0x0001e80000100800 */
[----:B------:R-:W-:Y:S01]  /*1ec8d0*/  STL [R1+0x854c], R58 ;  /* 0x00854c3a01007387 */ /* 0x000fe20000100800 */
[----:B------:R-:W-:-:S02]  /*1ec8e0*/  LOP3.LUT R12, R52, 0xffff, RZ, 0xc0, !PT ;  /* 0x0000ffff340c7812 */ /* 0x000fc400078ec0ff */
[----:B------:R-:W-:Y:S02]  /*1ec8f0*/  PRMT R52, R9, 0x3340, R0 ;  /* 0x0000334009347816 */ /* 0x000fe40000000000 */
[----:B0-----:R-:W-:-:S03]  /*1ec900*/  PRMT R2, R8, 0x5210, R12 ;  /* 0x0000521008027816 */ /* 0x001fc6000000000c */
[----:B------:R-:W-:Y:S04]  /*1ec910*/  STL [R1+0x8558], R52 ;  /* 0x0085583401007387 */ /* 0x000fe80000100800 */
[----:B------:R-:W2:Y:S01]  /*1ec920*/  LDL.LU R8, [R1+0x85b0] ;  /* 0x0085b00001087983 */ /* 0x000ea20000300800 */
[----:B------:R-:W-:-:S05]  /*1ec930*/  PRMT R9, R20, 0x4210, R12 ;  /* 0x0000421014097816 */ /* 0x000fca000000000c */
[----:B------:R0:W-:Y:S01]  /*1ec940*/  STL [R1+0x128], R9 ;  /* 0x0001280901007387 */ /* 0x0001e20000100800 */
[----:B------:R-:W-:-:S03]  /*1ec950*/  LOP3.LUT R12, R23, 0xffff, RZ, 0xc0, !PT ;  /* 0x0000ffff170c7812 */ /* 0x000fc600078ec0ff */
[----:B------:R1:W-:Y:S01]  /*1ec960*/  STL [R1+0x68], R2 ;  /* 0x0000680201007387 */ /* 0x0003e20000100800 */
[----:B0-----:R-:W-:-:S04]  /*1ec970*/  LOP3.LUT R9, R24, 0xffff, RZ, 0xc0, !PT ;  /* 0x0000ffff18097812 */ /* 0x001fc800078ec0ff */
[--C-:B-1----:R-:W-:Y:S02]  /*1ec980*/  PRMT R2, R5, 0x5210, R9.reuse ;  /* 0x0000521005027816 */ /* 0x102fe40000000009 */
[----:B---3--:R-:W-:Y:S02]  /*1ec990*/  PRMT R13, R6, 0x4210, R9 ;  /* 0x00004210060d7816 */ /* 0x008fe40000000009 */
[----:B------:R-:W3:Y:S01]  /*1ec9a0*/  LDL.LU R6, [R1+0x85ac] ;  /* 0x0085ac0001067983 */ /* 0x000ee20000300800 */
[----:B------:R-:W-:-:S03]  /*1ec9b0*/  PRMT R9, R44, 0x4210, R12 ;  /* 0x000042102c097816 */ /* 0x000fc6000000000c */
[----:B------:R-:W2:Y:S04]  /*1ec9c0*/  LDL.LU R5, [R1+0x85a8] ;  /* 0x0085a80001057983 */ /* 0x000ea80000300800 */
[----:B------:R-:W-:Y:S04]  /*1ec9d0*/  STL [R1+0x110], R13 ;  /* 0x0001100d01007387 */ /* 0x000fe80000100800 */
[----:B------:R-:W2:Y:S04]  /*1ec9e0*/  LDL.LU R44, [R1+0x85a4] ;  /* 0x0085a400012c7983 */ /* 0x000ea80000300800 */
[----:B------:R0:W-:Y:S02]  /*1ec9f0*/  STL [R1+0x50], R2 ;  /* 0x0000500201007387 */ /* 0x0001e40000100800 */
[----:B0-----:R-:W-:-:S02]  /*1eca00*/  PRMT R2, R43, 0x5210, R12 ;  /* 0x000052102b027816 */ /* 0x001fc4000000000c */
[----:B------:R-:W3:Y:S01]  /*1eca10*/  LDL.LU R43, [R1+0x85a0] ;  /* 0x0085a000012b7983 */ /* 0x000ee20000300800 */
[----:B------:R-:W-:Y:S02]  /*1eca20*/  LOP3.LUT R14, R18, 0xffff, RZ, 0xc0, !PT ;  /* 0x0000ffff120e7812 */ /* 0x000fe400078ec0ff */
[----:B------:R-:W-:Y:S02]  /*1eca30*/  LOP3.LUT R15, R32, 0xffff, RZ, 0xc0, !PT ;  /* 0x0000ffff200f7812 */ /* 0x000fe400078ec0ff */
[----:B------:R-:W-:Y:S01]  /*1eca40*/  LOP3.LUT R13, R45, 0xffff, RZ, 0xc0, !PT ;  /* 0x0000ffff2d0d7812 */ /* 0x000fe200078ec0ff */
[----:B------:R0:W-:Y:S03]  /*1eca50*/  STL [R1+0x114], R9 ;  /* 0x0001140901007387 */ /* 0x0001e60000100800 */
[----:B------:R-:W-:Y:S01]  /*1eca60*/  PRMT R12, R14, 0x3340, R13 ;  /* 0x000033400e0c7816 */ /* 0x000fe2000000000d */
[----:B------:R1:W-:Y:S04]  /*1eca70*/  STL [R1+0x54], R2 ;  /* 0x0000540201007387 */ /* 0x0003e80000100800 */
[----:B------:R-:W3:Y:S01]  /*1eca80*/  LDL.LU R18, [R1+0x23ec] ;  /* 0x0023ec0001127983 */ /* 0x000ee20000300800 */
[----:B0-----:R-:W-:-:S04]  /*1eca90*/  PRMT R9, R15, 0x3340, R0 ;  /* 0x000033400f097816 */ /* 0x001fc80000000000 */
[----:B-1----:R-:W-:Y:S02]  /*1ecaa0*/  PRMT R2, R12, 0x5410, R9 ;  /* 0x000054100c027816 */ /* 0x002fe40000000009 */
[----:B------:R-:W-:Y:S02]  /*1ecab0*/  SHF.R.U32.HI R12, RZ, 0x8, R14 ;  /* 0x00000008ff0c7819 */ /* 0x000fe4000001160e */
[----:B------:R-:W-:Y:S02]  /*1ecac0*/  SHF.R.U32.HI R9, RZ, 0x8, R13 ;  /* 0x00000008ff097819 */ /* 0x000fe4000001160d */
[----:B------:R-:W-:Y:S02]  /*1ecad0*/  LOP3.LUT R12, R12, 0xffff, RZ, 0xc0, !PT ;  /* 0x0000ffff0c0c7812 */ /* 0x000fe400078ec0ff */
[----:B------:R-:W-:Y:S02]  /*1ecae0*/  LOP3.LUT R9, R9, 0xffff, RZ, 0xc0, !PT ;  /* 0x0000ffff09097812 */ /* 0x000fe400078ec0ff */
[----:B------:R-:W-:-:S02]  /*1ecaf0*/  SHF.R.U32.HI R15, RZ, 0x8, R15 ;  /* 0x00000008ff0f7819 */ /* 0x000fc4000001160f */
[----:B------:R-:W-:Y:S02]  /*1ecb00*/  PRMT R45, R12, 0x3340, R9 ;  /* 0x000033400c2d7816 */ /* 0x000fe40000000009 */
[----:B------:R-:W-:Y:S02]  /*1ecb10*/  LOP3.LUT R9, R15, 0xffff, RZ, 0xc0, !PT ;  /* 0x0000ffff0f097812 */ /* 0x000fe400078ec0ff */
[----:B----4-:R-:W-:Y:S01]  /*1ecb20*/  LOP3.LUT R12, R35, 0xffff, RZ, 0xc0, !PT ;  /* 0x0000ffff230c7812 */ /* 0x010fe200078ec0ff */
[----:B------:R0:W-:Y:S01]  /*1ecb30*/  STL [R1+0x21a8], R2 ;  /* 0x0021a80201007387 */ /* 0x0001e20000100800 */
[----:B------:R-:W-:Y:S02]  /*1ecb40*/  PRMT R35, R9, 0x3340, R0 ;  /* 0x0000334009237816 */ /* 0x000fe40000000000 */
[--C-:B------:R-:W-:Y:S01]  /*1ecb50*/  PRMT R13, R51, 0x4210, R12.reuse ;  /* 0x00004210330d7816 */ /* 0x100fe2000000000c */
[----:B------:R-:W-:Y:S01]  /*1ecb60*/  STL [R1+0x855c], R45 ;  /* 0x00855c2d01007387 */ /* 0x000fe20000100800 */
[----:B0-----:R-:W-:-:S03]  /*1ecb70*/  PRMT R2, R29, 0x5210, R12 ;  /* 0x000052101d027816 */ /* 0x001fc6000000000c */
[----:B------:R-:W-:Y:S04]  /*1ecb80*/  STL [R1+0x8560], R35 ;  /* 0x0085602301007387 */ /* 0x000fe80000100800 */
[----:B------:R-:W-:Y:S04]  /*1ecb90*/  STL [R1+0x118], R13 ;  /* 0x0001180d01007387 */ /* 0x000fe80000100800 */
[----:B------:R0:W-:Y:S04]  /*1ecba0*/  STL [R1+0x58], R2 ;  /* 0x0000580201007387 */ /* 0x0001e80000100800 */
[----:B------:R-:W4:Y:S01]  /*1ecbb0*/  LDL.LU R51, [R1+0x232c] ;  /* 0x00232c0001337983 */ /* 0x000f220000300800 */
[----:B--2---:R-:W-:-:S04]  /*1ecbc0*/  LOP3.LUT R9, R44, 0xffff, RZ, 0xc0, !PT ;  /* 0x0000ffff2c097812 */ /* 0x004fc800078ec0ff */
[--C-:B------:R-:W-:Y:S02]  /*1ecbd0*/  PRMT R12, R36, 0x4210, R9.reuse ;  /* 0x00004210240c7816 */ /* 0x100fe40000000009 */
[----:B0-----:R-:W-:-:S03]  /*1ecbe0*/  PRMT R2, R28, 0x5210, R9 ;  /* 0x000052101c027816 */ /* 0x001fc60000000009 */
[----:B------:R0:W-:Y:S04]  /*1ecbf0*/  STL [R1+0x100], R12 ;  /* 0x0001000c01007387 */ /* 0x0001e80000100800 */
[----:B------:R1:W-:Y:S04]  /*1ecc00*/  STL [R1+0x40], R2 ;  /* 0x0000400201007387 */ /* 0x0003e80000100800 */
[----:B------:R-:W2:Y:S04]  /*1ecc10*/  LDL.LU R32, [R1+0x5610] ;  /* 0x0056100001207983 */ /* 0x000ea80000300800 */
[----:B------:R-:W2:Y:S01]  /*1ecc20*/  LDL.LU R28, [R1+0x5508] ;  /* 0x00550800011c7983 */ /* 0x000ea20000300800 */
[----:B---3--:R-:W-:-:S03]  /*1ecc30*/  LOP3.LUT R13, R43, 0xffff, RZ, 0xc0, !PT ;  /* 0x0000ffff2b0d7812 */ /* 0x008fc600078ec0ff */
[----:B------:R-:W3:Y:S04]  /*1ecc40*/  LDL.LU R29, [R1+0x5578] ;  /* 0x00557800011d7983 */ /* 0x000ee80000300800 */
[----:B------:R-:W3:Y:S04]  /*1ecc50*/  LDL.LU R36, [R1+0x5614] ;  /* 0x0056140001247983 */ /* 0x000ee80000300800 */
[----:B------:R-:W3:Y:S04]  /*1ecc60*/  LDL.LU R43, [R1+0x5510] ;  /* 0x00551000012b7983 */ /* 0x000ee80000300800 */
[----:B------:R-:W3:Y:S01]  /*1ecc70*/  LDL.LU R44, [R1+0x5584] ;  /* 0x00558400012c7983 */ /* 0x000ee20000300800 */
[----:B0-----:R-:W-:-:S02]  /*1ecc80*/  PRMT R12, R13, 0x3340, R0 ;  /* 0x000033400d0c7816 */ /* 0x001fc40000000000 */
[----:B------:R-:W-:Y:S02]  /*1ecc90*/  SHF.R.U32.HI R9, RZ, 0x8, R13 ;  /* 0x00000008ff097819 */ /* 0x000fe4000001160d */
[----:B------:R-:W-:Y:S02]  /*1ecca0*/  SHF.R.U32.HI R13, RZ, 0x8, R3 ;  /* 0x00000008ff0d7819 */ /* 0x000fe40000011603 */
[----:B------:R-:W-:Y:S02]  /*1eccb0*/  LOP3.LUT R9, R9, 0xffff, RZ, 0xc0, !PT ;  /* 0x0000ffff09097812 */ /* 0x000fe400078ec0ff */
[----:B------:R-:W-:Y:S02]  /*1eccc0*/  LOP3.LUT R13, R13, 0xffff, RZ, 0xc0, !PT ;  /* 0x0000ffff0d0d7812 */ /* 0x000fe400078ec0ff */
[--C-:B-1----:R-:W-:Y:S02]  /*1eccd0*/  PRMT R2, R9, 0x3340, R0.reuse ;  /* 0x0000334009027816 */ /* 0x102fe40000000000 */
[----:B------:R-:W-:-:S02]  /*1ecce0*/  PRMT R3, R13, 0x3340, R0 ;  /* 0x000033400d037816 */ /* 0x000fc40000000000 */
[----:B------:R-:W-:Y:S01]  /*1eccf0*/  LOP3.LUT R9, R18, 0xffff, RZ, 0xc0, !PT ;  /* 0x0000ffff12097812 */ /* 0x000fe200078ec0ff */
[----:B------:R0:W-:Y:S01]  /*1ecd00*/  STL [R1+0x254], R2 ;  /* 0x0002540201007387 */ /* 0x0001e20000100800 */
[----:B------:R-:W-:-:S03]  /*1ecd10*/  SHF.R.U32.HI R13, RZ, 0x8, R61 ;  /* 0x00000008ff0d7819 */ /* 0x000fc6000001163d */
[----:B------:R1:W-:Y:S04]  /*1ecd20*/  STL [R1+0x8564], R3 ;  /* 0x0085640301007387 */ /* 0x0003e80000100800 */
[----:B------:R-:W3:Y:S01]  /*1ecd30*/  LDL.LU R61, [R1+0x859c] ;  /* 0x00859c00013d7983 */ /* 0x000ee20000300800 */
[--C-:B0-----:R-:W-:Y:S02]  /*1ecd40*/  PRMT R2, R31, 0x5210, R9.reuse ;  /* 0x000052101f027816 */ /* 0x101fe40000000009 */
[----:B-1----:R-:W-:Y:S02]  /*1ecd50*/  PRMT R3, R59, 0x4210, R9 ;  /* 0x000042103b037816 */ /* 0x002fe40000000009 */
[----:B------:R-:W-:Y:S01]  /*1ecd60*/  LOP3.LUT R9, R13, 0xffff, RZ, 0xc0, !PT ;  /* 0x0000ffff0d097812 */ /* 0x000fe200078ec0ff */
[----:B------:R-:W3:Y:S01]  /*1ecd70*/  LDL.LU R59, [R1+0x8598] ;  /* 0x00859800013b7983 */ /* 0x000ee20000300800 */
[----:B------:R-:W-:-:S02]  /*1ecd80*/  SHF.R.U32.HI R13, RZ, 0x8, R60 ;  /* 0x00000008ff0d7819 */ /* 0x000fc4000001163c */
[----:B------:R-:W-:Y:S02]  /*1ecd90*/  PRMT R60, R9, 0x3340, R0 ;  /* 0x00003340093c7816 */ /* 0x000fe40000000000 */
[----:B------:R-:W-:Y:S02]  /*1ecda0*/  LOP3.LUT R9, R13, 0xffff, RZ, 0xc0, !PT ;  /* 0x0000ffff0d097812 */ /* 0x000fe400078ec0ff */
[----:B------:R-:W-:Y:S02]  /*1ecdb0*/  SHF.R.U32.HI R13, RZ, 0x8, R56 ;  /* 0x00000008ff0d7819 */ /* 0x000fe40000011638 */
[----:B------:R-:W-:Y:S02]  /*1ecdc0*/  PRMT R56, R9, 0x3340, R0 ;  /* 0x0000334009387816 */ /* 0x000fe40000000000 */
[----:B------:R-:W-:Y:S02]  /*1ecdd0*/  LOP3.LUT R9, R13, 0xffff, RZ, 0xc0, !PT ;  /* 0x0000ffff0d097812 */ /* 0x000fe400078ec0ff */
[----:B------:R-:W-:-:S02]  /*1ecde0*/  SHF.R.U32.HI R13, RZ, 0x8, R53 ;  /* 0x00000008ff0d7819 */ /* 0x000fc40000011635 */
[--C-:B------:R-:W-:Y:S02]  /*1ecdf0*/  PRMT R53, R9, 0x3340, R0.reuse ;  /* 0x0000334009357816 */ /* 0x100fe40000000000 */
[----:B------:R-:W-:Y:S02]  /*1ece00*/  LOP3.LUT R9, R13, 0xffff, RZ, 0xc0, !PT ;  /* 0x0000ffff0d097812 */ /* 0x000fe400078ec0ff */
[----:B----4-:R-:W-:Y:S01]  /*1ece10*/  LOP3.LUT R13, R51, 0xffff, RZ, 0xc0, !PT ;  /* 0x0000ffff330d7812 */ /* 0x010fe200078ec0ff */
[----:B------:R0:W-:Y:S01]  /*1ece20*/  STL [R1+0x104], R3 ;  /* 0x0001040301007387 */ /* 0x0001e20000100800 */
[----:B------:R-:W-:-:S03]  /*1ece30*/  PRMT R51, R9, 0x3340, R0 ;  /* 0x0000334009337816 */ /* 0x000fc60000000000 */
[----:B------:R2:W-:Y:S04]  /*1ece40*/  STL [R1+0x44], R2 ;  /* 0x0000440201007387 */ /* 0x0005e80000100800 */
[----:B------:R-:W-:Y:S01]  /*1ece50*/  STL [R1+0x8568], R60 ;  /* 0x0085683c01007387 */ /* 0x000fe20000100800 */
[----:B0-----:R-:W-:-:S03]  /*1ece60*/  PRMT R3, R46, 0x4210, R13 ;  /* 0x000042102e037816 */ /* 0x001fc6000000000d */
[----:B------:R-:W-:Y:S01]  /*1ece70*/  STL [R1+0x856c], R56 ;  /* 0x00856c3801007387 */ /* 0x000fe20000100800 */
[----:B------:R-:W-:-:S03]  /*1ece80*/  PRMT R9, R30, 0x5210, R13 ;  /* 0x000052101e097816 */ /* 0x000fc6000000000d */
[----:B------:R-:W-:Y:S04]  /*1ece90*/  STL [R1+0x8570], R53 ;  /* 0x0085703501007387 */ /* 0x000fe80000100800 */
[----:B------:R-:W-:Y:S04]  /*1ecea0*/  STL [R1+0x8574], R51 ;  /* 0x0085743301007387 */ /* 0x000fe80000100800 */
[----:B------:R-:W4:Y:S04]  /*1eceb0*/  LDL.LU R46, [R1+0x8594] ;  /* 0x00859400012e7983 */ /* 0x000f280000300800 */
[----:B------:R0:W-:Y:S04]  /*1ecec0*/  STL [R1+0x108], R3 ;  /* 0x0001080301007387 */ /* 0x0001e80000100800 */
[----:B------:R1:W-:Y:S01]  /*1eced0*/  STL [R1+0x48], R9 ;  /* 0x0000480901007387 */ /* 0x0003e20000100800 */
[----:B--2---:R-:W-:-:S02]  /*1ecee0*/  LOP3.LUT R2, R32, 0xffff, RZ, 0xc0, !PT ;  /* 0x0000ffff20027812 */ /* 0x004fc400078ec0ff */
[----:B0-----:R-:W-:Y:S02]  /*1ecef0*/  LOP3.LUT R3, R28, 0xffff, RZ, 0xc0, !PT ;  /* 0x0000ffff1c037812 */ /* 0x001fe400078ec0ff */
[----:B---3--:R-:W-:Y:S02]  /*1ecf00*/  LOP3.LUT R24, R29, 0xffff, RZ, 0xc0, !PT ;  /* 0x0000ffff1d187812 */ /* 0x008fe400078ec0ff */
[----:B-1----:R-:W-:Y:S02]  /*1ecf10*/  PRMT R9, R3, 0x3340, R0 ;  /* 0x0000334003097816 */ /* 0x002fe40000000000 */
[----:B------:R-:W-:Y:S02]  /*1ecf20*/  PRMT R13, R2, 0x3340, R24 ;  /* 0x00003340020d7816 */ /* 0x000fe40000000018 */
[----:B------:R-:W-:Y:S02]  /*1ecf30*/  LOP3.LUT R15, R36, 0xffff, RZ, 0xc0, !PT ;  /* 0x0000ffff240f7812 */ /* 0x000fe400078ec0ff */
[----:B------:R-:W-:-:S02]  /*1ecf40*/  LOP3.LUT R23, R43, 0xffff, RZ, 0xc0, !PT ;  /* 0x0000ffff2b177812 */ /* 0x000fc400078ec0ff */
[----:B------:R-:W-:Y:S02]  /*1ecf50*/  LOP3.LUT R14, R44, 0xffff, RZ, 0xc0, !PT ;  /* 0x0000ffff2c0e7812 */ /* 0x000fe400078ec0ff */
[----:B------:R-:W-:Y:S02]  /*1ecf60*/  PRMT R18, R13, 0x5410, R9 ;  /* 0x000054100d127816 */ /* 0x000fe40000000009 */
[----:B------:R-:W-:Y:S02]  /*1ecf70*/  PRMT R9, R23, 0x3340, R0 ;  /* 0x0000334017097816 */ /* 0x000fe40000000000 */
[----:B------:R-:W-:-:S04]  /*1ecf80*/  PRMT R13, R15, 0x3340, R14 ;  /* 0x000033400f0d7816 */ /* 0x000fc8000000000e */
[----:B------:R-:W-:Y:S01]  /*1ecf90*/  PRMT R13, R13, 0x5410, R9 ;  /* 0x000054100d0d7816 */ /* 0x000fe20000000009 */
[----:B------:R-:W-:Y:S04]  /*1ecfa0*/  STL [R1+0x21b8], R18 ;  /* 0x0021b81201007387 */ /* 0x000fe80000100800 */
[----:B------:R0:W-:Y:S04]  /*1ecfb0*/  STL [R1+0x21ac], R13 ;  /* 0x0021ac0d01007387 */ /* 0x0001e80000100800 */
[----:B------:R-:W2:Y:S01]  /*1ecfc0*/  LDL.LU R39, [R1+0x54e4] ;  /* 0x0054e40001277983 */ /* 0x000ea20000300800 */
[----:B------:R-:W-:-:S02]  /*1ecfd0*/  SHF.R.U32.HI R9, RZ, 0x8, R33 ;  /* 0x00000008ff097819 */ /* 0x000fc40000011621 */
[----:B------:R-:W-:Y:S02]  /*1ecfe0*/  SHF.R.U32.HI R15, RZ, 0x8, R15 ;  /* 0x00000008ff0f7819 */ /* 0x000fe4000001160f */
[----:B0-----:R-:W-:Y:S02]  /*1ecff0*/  SHF.R.U32.HI R13, RZ, 0x8, R14 ;  /* 0x00000008ff0d7819 */ /* 0x001fe4000001160e */
[----:B------:R-:W-:Y:S02]  /*1ed000*/  LOP3.LUT R9, R9, 0xffff, RZ, 0xc0, !PT ;  /* 0x0000ffff09097812 */ /* 0x000fe400078ec0ff */
[----:B------:R-:W-:Y:S02]  /*1ed010*/  LOP3.LUT R14, R15, 0xffff, RZ, 0xc0, !PT ;  /* 0x0000ffff0f0e7812 */ /* 0x000fe400078ec0ff */
[----:B------:R-:W-:Y:S02]  /*1ed020*/  LOP3.LUT R13, R13, 0xffff, RZ, 0xc0, !PT ;  /* 0x0000ffff0d0d7812 */ /* 0x000fe400078ec0ff */
[----:B------:R-:W-:-:S02]  /*1ed030*/  PRMT R36, R9, 0x3340, R0 ;  /* 0x0000334009247816 */ /* 0x000fc40000000000 */
[----:B------:R-:W-:Y:S02]  /*1ed040*/  PRMT R43, R14, 0x3340, R13 ;  /* 0x000033400e2b7816 */ /* 0x000fe4000000000d */
[----:B------:R-:W-:Y:S02]  /*1ed050*/  SHF.R.U32.HI R9, RZ, 0x8, R23 ;  /* 0x00000008ff097819 */ /* 0x000fe40000011617 */
[----:B------:R-:W-:Y:S02]  /*1ed060*/  SHF.R.U32.HI R13, RZ, 0x8, R8 ;  /* 0x00000008ff0d7819 */ /* 0x000fe40000011608 */
[----:B------:R-:W-:Y:S02]  /*1ed070*/  LOP3.LUT R9, R9, 0xffff, RZ, 0xc0, !PT ;  /* 0x0000ffff09097812 */ /* 0x000fe400078ec0ff */
[----:B------:R-:W-:Y:S02]  /*1ed080*/  LOP3.LUT R13, R13, 0xffff, RZ, 0xc0, !PT ;  /* 0x0000ffff0d0d7812 */ /* 0x000fe400078ec0ff */
[----:B------:R-:W-:-:S02]  /*1ed090*/  PRMT R33, R9, 0x3340, R0 ;  /* 0x0000334009217816 */ /* 0x000fc40000000000 */
[----:B------:R-:W-:Y:S02]  /*1ed0a0*/  PRMT R44, R13, 0x3340, R0 ;  /* 0x000033400d2c7816 */ /* 0x000fe40000000000 */
[----:B------:R-:W-:Y:S02]  /*1ed0b0*/  SHF.R.U32.HI R13, RZ, 0x8, R2 ;  /* 0x00000008ff0d7819 */ /* 0x000fe40000011602 */
[----:B------:R-:W-:Y:S01]  /*1ed0c0*/  SHF.R.U32.HI R9, RZ, 0x8, R24 ;  /* 0x00000008ff097819 */ /* 0x000fe20000011618 */
[----:B------:R-:W3:Y:S01]  /*1ed0d0*/  LDL.LU R2, [R1+0x5490] ;  /* 0x0054900001027983 */ /* 0x000ee20000300800 */
[----:B------:R-:W-:Y:S02]  /*1ed0e0*/  LOP3.LUT R13, R13, 0xffff, RZ, 0xc0, !PT ;  /* 0x0000ffff0d0d7812 */ /* 0x000fe400078ec0ff */
[----:B------:R-:W-:Y:S02]  /*1ed0f0*/  LOP3.LUT R9, R9, 0xffff, RZ, 0xc0, !PT ;  /* 0x0000ffff09097812 */ /* 0x000fe400078ec0ff */
[----:B------:R-:W-:-:S02]  /*1ed100*/  SHF.R.U32.HI R14, RZ, 0x8, R3 ;  /* 0x00000008ff0e7819 */ /* 0x000fc40000011603 */
[----:B------:R-:W-:Y:S02]  /*1ed110*/  PRMT R8, R13, 0x3340, R9 ;  /* 0x000033400d087816 */ /* 0x000fe40000000009 */
[----:B------:R-:W-:Y:S02]  /*1ed120*/  LOP3.LUT R9, R14, 0xffff, RZ, 0xc0, !PT ;  /* 0x0000ffff0e097812 */ /* 0x000fe400078ec0ff */
[----:B----4-:R-:W-:Y:S02]  /*1ed130*/  LOP3.LUT R13, R46, 0xffff, RZ, 0xc0, !PT ;  /* 0x0000ffff2e0d7812 */ /* 0x010fe400078ec0ff */
[----:B------:R-:W-:Y:S02]  /*1ed140*/  PRMT R46, R9, 0x3340, R0 ;  /* 0x00003340092e7816 */ /* 0x000fe40000000000 */
[----:B------:R-:W-:Y:S02]  /*1ed150*/  SHF.R.U32.HI R9, RZ, 0x8, R6 ;  /* 0x00000008ff097819 */ /* 0x000fe40000011606 */
[----:B------:R-:W-:-:S02]  /*1ed160*/  PRMT R14, R57, 0x4210, R13 ;  /* 0x00004210390e7816 */ /* 0x000fc4000000000d */
[----:B------:R-:W-:Y:S01]  /*1ed170*/  LOP3.LUT R9, R9, 0xffff, RZ, 0xc0, !PT ;  /* 0x0000ffff09097812 */ /* 0x000fe200078ec0ff */
[----:B------:R-:W4:Y:S01]  /*1ed180*/  LDL.LU R57, [R1+0x8590] ;  /* 0x0085900001397983 */ /* 0x000f220000300800 */
[----:B------:R-:W-:Y:S02]  /*1ed190*/  PRMT R3, R25, 0x5210, R13 ;  /* 0x0000521019037816 */ /* 0x000fe4000000000d */
[----:B------:R-:W-:Y:S02]  /*1ed1a0*/  SHF.R.U32.HI R13, RZ, 0x8, R5 ;  /* 0x00000008ff0d7819 */ /* 0x000fe40000011605 */
[--C-:B------:R-:W-:Y:S02]  /*1ed1b0*/  PRMT R5, R9, 0x3340, R0.reuse ;  /* 0x0000334009057816 */ /* 0x100fe40000000000 */
[----:B------:R-:W-:Y:S01]  /*1ed1c0*/  SHF.R.U32.HI R9, RZ, 0x8, R61 ;  /* 0x00000008ff097819 */ /* 0x000fe2000001163d */
[----:B------:R-:W-:Y:S03]  /*1ed1d0*/  STL [R1+0xf0], R14 ;  /* 0x0000f00e01007387 */ /* 0x000fe60000100800 */
[----:B------:R-:W-:Y:S01]  /*1ed1e0*/  LOP3.LUT R9, R9, 0xffff, RZ, 0xc0, !PT ;  /* 0x0000ffff09097812 */ /* 0x000fe200078ec0ff */
[----:B------:R-:W4:Y:S04]  /*1ed1f0*/  LDL.LU R20, [R1+0x24a8] ;  /* 0x0024a80001147983 */ /* 0x000f280000300800 */
[----:B------:R0:W-:Y:S01]  /*1ed200*/  STL [R1+0x30], R3 ;  /* 0x0000300301007387 */ /* 0x0001e20000100800 */
[----:B------:R-:W-:-:S03]  /*1ed210*/  PRMT R61, R9, 0x3340, R0 ;  /* 0x00003340093d7816 */ /* 0x000fc60000000000 */
[----:B------:R-:W4:Y:S04]  /*1ed220*/  LDL.LU R18, [R1+0x249c] ;  /* 0x00249c0001127983 */ /* 0x000f280000300800 */
[----:B------:R-:W4:Y:S04]  /*1ed230*/  LDL.LU R30, [R1+0x5628] ;  /* 0x00562800011e7983 */ /* 0x000f280000300800 */
[----:B------:R-:W4:Y:S04]  /*1ed240*/  LDL.LU R31, [R1+0x551c] ;  /* 0x00551c00011f7983 */ /* 0x000f280000300800 */
[----:B------:R-:W4:Y:S04]  /*1ed250*/  LDL.LU R25, [R1+0x5590] ;  /* 0x0055900001197983 */ /* 0x000f280000300800 */
[----:B------:R-:W4:Y:S04]  /*1ed260*/  LDL.LU R32, [R1+0x562c] ;  /* 0x00562c0001207983 */ /* 0x000f280000300800 */
[----:B------:R-:W4:Y:S04]  /*1ed270*/  LDL.LU R28, [R1+0x5520] ;  /* 0x00552000011c7983 */ /* 0x000f280000300800 */
[----:B------:R-:W4:Y:S01]  /*1ed280*/  LDL.LU R29, [R1+0x559c] ;  /* 0x00559c00011d7983 */ /* 0x000f220000300800 */
[----:B--2---:R-:W-:-:S04]  /*1ed290*/  LOP3.LUT R9, R39, 0xffff, RZ, 0xc0, !PT ;  /* 0x0000ffff27097812 */ /* 0x004fc800078ec0ff */
[----:B0-----:R-:W-:Y:S02]  /*1ed2a0*/  PRMT R3, R55, 0x4210, R9 ;  /* 0x0000421037037816 */ /* 0x001fe40000000009 */
[----:B------:R-:W2:Y:S01]  /*1ed2b0*/  LDL.LU R55, [R1+0x858c] ;  /* 0x00858c0001377983 */ /* 0x000ea20000300800 */
[----:B------:R-:W-:-:S04]  /*1ed2c0*/  LOP3.LUT R13, R13, 0xffff, RZ, 0xc0, !PT ;  /* 0x0000ffff0d0d7812 */ /* 0x000fc800078ec0ff */
[----:B------:R-:W-:Y:S02]  /*1ed2d0*/  PRMT R6, R13, 0x3340, R0 ;  /* 0x000033400d067816 */ /* 0x000fe40000000000 */
[----:B------:R-:W-:-:S04]  /*1ed2e0*/  SHF.R.U32.HI R13, RZ, 0x8, R59 ;  /* 0x00000008ff0d7819 */ /* 0x000fc8000001163b */
[----:B------:R-:W-:-:S04]  /*1ed2f0*/  LOP3.LUT R13, R13, 0xffff, RZ, 0xc0, !PT ;  /* 0x0000ffff0d0d7812 */ /* 0x000fc800078ec0ff */
[----:B------:R-:W-:Y:S02]  /*1ed300*/  PRMT R59, R13, 0x3340, R0 ;  /* 0x000033400d3b7816 */ /* 0x000fe40000000000 */
[----:B---3--:R-:W-:Y:S02]  /*1ed310*/  LOP3.LUT R13, R2, 0xffff, RZ, 0xc0, !PT ;  /* 0x0000ffff020d7812 */ /* 0x008fe400078ec0ff */
[----:B------:R-:W-:Y:S02]  /*1ed320*/  PRMT R2, R50, 0x5210, R9 ;  /* 0x0000521032027816 */ /* 0x000fe40000000009 */
[----:B------:R-:W3:Y:S04]  /*1ed330*/  LDL.LU R50, [R1+0x8588] ;  /* 0x0085880001327983 */ /* 0x000ee80000300800 */
[----:B------:R0:W-:Y:S02]  /*1ed340*/  STL [R1+0xf4], R3 ;  /* 0x0000f40301007387 */ /* 0x0001e40000100800 */
[----:B0-----:R-:W-:-:S02]  /*1ed350*/  PRMT R3, R49, 0x4210, R13 ;  /* 0x0000421031037816 */ /* 0x001fc4000000000d */
[----:B------:R-:W3:Y:S04]  /*1ed360*/  LDL.LU R49, [R1+0x8584] ;  /* 0x0085840001317983 */ /* 0x000ee80000300800 */
[----:B------:R0:W-:Y:S01]  /*1ed370*/  STL [R1+0x34], R2 ;  /* 0x0000340201007387 */ /* 0x0001e20000100800 */
[----:B----4-:R-:W-:Y:S02]  /*1ed380*/  SHF.R.U32.HI R9, RZ, 0x8, R57 ;  /* 0x00000008ff097819 */ /* 0x010fe40000011639 */
[----:B0-----:R-:W-:Y:S02]  /*1ed390*/  PRMT R2, R47, 0x5210, R13 ;  /* 0x000052102f027816 */ /* 0x001fe4000000000d */
[----:B------:R-:W-:Y:S01]  /*1ed3a0*/  LOP3.LUT R9, R9, 0xffff, RZ, 0xc0, !PT ;  /* 0x0000ffff09097812 */ /* 0x000fe200078ec0ff */
[----:B------:R-:W4:Y:S03]  /*1ed3b0*/  LDL.LU R47, [R1+0x8580] ;  /* 0x00858000012f7983 */ /* 0x000f260000300800 */
[----:B------:R-:W-:-:S02]  /*1ed3c0*/  PRMT R57, R9, 0x3340, R0 ;  /* 0x0000334009397816 */ /* 0x000fc40000000000 */
[----:B------:R-:W-:Y:S01]  /*1ed3d0*/  LOP3.LUT R9, R20, 0xffff, RZ, 0xc0, !PT ;  /* 0x0000ffff14097812 */ /* 0x000fe200078ec0ff */
[----:B------:R0:W-:Y:S03]  /*1ed3e0*/  STL [R1+0xf8], R3 ;  /* 0x0000f80301007387 */ /* 0x0001e60000100800 */
[--C-:B------:R-:W-:Y:S01]  /*1ed3f0*/  PRMT R14, R38, 0x4210, R9.reuse ;  /* 0x00004210260e7816 */ /* 0x100fe20000000009 */
[----:B------:R1:W-:Y:S04]  /*1ed400*/  STL [R1+0x38], R2 ;  /* 0x0000380201007387 */ /* 0x0003e80000100800 */
[----:B------:R-:W3:Y:S01]  /*1ed410*/  LDL.LU R38, [R1+0x857c] ;  /* 0x00857c0001267983 */ /* 0x000ee20000300800 */
[----:B0-----:R-:W-:-:S03]  /*1ed420*/  PRMT R3, R17, 0x5210, R9 ;  /* 0x0000521011037816 */ /* 0x001fc60000000009 */
[----:B------:R-:W-:Y:S01]  /*1ed430*/  STL [R1+0xe0], R14 ;  /* 0x0000e00e01007387 */ /* 0x000fe20000100800 */
[----:B------:R-:W-:Y:S02]  /*1ed440*/  LOP3.LUT R15, R29, 0xffff, RZ, 0xc0, !PT ;  /* 0x0000ffff1d0f7812 */ /* 0x000fe400078ec0ff */
[----:B--2---:R-:W-:-:S04]  /*1ed450*/  SHF.R.U32.HI R13, RZ, 0x8, R55 ;  /* 0x00000008ff0d7819 */ /* 0x004fc80000011637 */
[----:B------:R-:W-:-:S04]  /*1ed460*/  LOP3.LUT R13, R13, 0xffff, RZ, 0xc0, !PT ;  /* 0x0000ffff0d0d7812 */ /* 0x000fc800078ec0ff */
[----:B------:R-:W-:Y:S02]  /*1ed470*/  PRMT R55, R13, 0x3340, R0 ;  /* 0x000033400d377816 */ /* 0x000fe40000000000 */
[----:B------:R-:W-:-:S04]  /*1ed480*/  LOP3.LUT R13, R18, 0xffff, RZ, 0xc0, !PT ;  /* 0x0000ffff120d7812 */ /* 0x000fc800078ec0ff */
[--C-:B-1----:R-:W-:Y:S02]  /*1ed490*/  PRMT R2, R34, 0x4210, R13.reuse ;  /* 0x0000421022027816 */ /* 0x102fe4000000000d */
[----:B------:R-:W2:Y:S04]  /*1ed4a0*/  LDL.LU R34, [R1+0x8578] ;  /* 0x0085780001227983 */ /* 0x000ea80000300800 */
[----:B------:R0:W-:Y:S04]  /*1ed4b0*/  STL [R1+0x20], R3 ;  /* 0x0000200301007387 */ /* 0x0001e80000100800 */
[----:B------:R1:W-:Y:S01]  /*1ed4c0*/  STL [R1+0xe4], R2 ;  /* 0x0000e40201007387 */ /* 0x0003e20000100800 */
[----:B0-----:R-:W-:-:S02]  /*1ed4d0*/  PRMT R3, R16, 0x5210, R13 ;  /* 0x0000521010037816 */ /* 0x001fc4000000000d */
[----:B------:R-:W-:Y:S02]  /*1ed4e0*/  LOP3.LUT R16, R30, 0xffff, RZ, 0xc0, !PT ;  /* 0x0000ffff1e107812 */ /* 0x000fe400078ec0ff */
[----:B-1----:R-:W-:Y:S01]  /*1ed4f0*/  LOP3.LUT R2, R31, 0xffff, RZ, 0xc0, !PT ;  /* 0x0000ffff1f027812 */ /* 0x002fe200078ec0ff */
[----:B------:R0:W-:Y:S03]  /*1ed500*/  STL [R1+0x24], R3 ;  /* 0x0000240301007387 */ /* 0x0001e60000100800 */
[----:B------:R-:W-:Y:S02]  /*1ed510*/  PRMT R9, R2, 0x3340, R0 ;  /* 0x0000334002097816 */ /* 0x000fe40000000000 */
[----:B0-----:R-:W-:-:S04]  /*1ed520*/  LOP3.LUT R3, R25, 0xffff, RZ, 0xc0, !PT ;  /* 0x0000ffff19037812 */ /* 0x001fc800078ec0ff */
[----:B------:R-:W-:-:S04]  /*1ed530*/  PRMT R13, R16, 0x3340, R3 ;  /* 0x00003340100d7816 */ /* 0x000fc80000000003 */
[----:B------:R-:W-:-:S05]  /*1ed540*/  PRMT R14, R13, 0x5410, R9 ;  /* 0x000054100d0e7816 */ /* 0x000fca0000000009 */
[----:B------:R-:W-:Y:S04]  /*1ed550*/  STL [R1+0x21c8], R14 ;  /* 0x0021c80e01007387 */ /* 0x000fe80000100800 */
[----:B------:R-:W2:Y:S01]  /*1ed560*/  LDL.LU R29, [R1+0x23d8] ;  /* 0x0023d800011d7983 */ /* 0x000ea20000300800 */
[----:B------:R-:W-:Y:S02]  /*1ed570*/  LOP3.LUT R23, R32, 0xffff, RZ, 0xc0, !PT ;  /* 0x0000ffff20177812 */ /* 0x000fe400078ec0ff */
[----:B------:R-:W-:Y:S02]  /*1ed580*/  LOP3.LUT R24, R28, 0xffff, RZ, 0xc0, !PT ;  /* 0x0000ffff1c187812 */ /* 0x000fe400078ec0ff */
[----:B------:R-:W-:Y:S02]  /*1ed590*/  PRMT R13, R23, 0x3340, R15 ;  /* 0x00003340170d7816 */ /* 0x000fe4000000000f */
[----:B------:R-:W-:-:S04]  /*1ed5a0*/  PRMT R9, R24, 0x3340, R0 ;  /* 0x0000334018097816 */ /* 0x000fc80000000000 */
[----:B------:R-:W-:-:S05]  /*1ed5b0*/  PRMT R9, R13, 0x5410, R9 ;  /* 0x000054100d097816 */ /* 0x000fca0000000009 */
[----:B------:R4:W-:Y:S04]  /*1ed5c0*/  STL [R1+0x21bc], R9 ;  /* 0x0021bc0901007387 */ /* 0x0009e80000100800 */
[----:B------:R-:W2:Y:S01]  /*1ed5d0*/  LDL.LU R25, [R1+0x2e98] ;  /* 0x002e980001197983 */ /* 0x000ea20000300800 */
[----:B------:R-:W-:Y:S02]  /*1ed5e0*/  SHF.R.U32.HI R18, RZ, 0x8, R23 ;  /* 0x00000008ff127819 */ /* 0x000fe40000011617 */
[----:B------:R-:W-:Y:S01]  /*1ed5f0*/  SHF.R.U32.HI R17, RZ, 0x8, R15 ;  /* 0x00000008ff117819 */ /* 0x000fe2000001160f */
[----:B------:R-:W2:Y:S01]  /*1ed600*/  LDL.LU R32, [R1+0x550c] ;  /* 0x00550c0001207983 */ /* 0x000ea20000300800 */
[----:B----4-:R-:W-:Y:S02]  /*1ed610*/  SHF.R.U32.HI R9, RZ, 0x8, R47 ;  /* 0x00000008ff097819 */ /* 0x010fe4000001162f */
[----:B------:R-:W-:Y:S01]  /*1ed620*/  LOP3.LUT R15, R18, 0xffff, RZ, 0xc0, !PT ;  /* 0x0000ffff120f7812 */ /* 0x000fe200078ec0ff */
[----:B------:R-:W4:Y:S01]  /*1ed630*/  LDL.LU R28, [R1+0x678] ;  /* 0x00067800011c7983 */ /* 0x000f220000300800 */
[----:B------:R-:W-:-:S02]  /*1ed640*/  LOP3.LUT R23, R9, 0xffff, RZ, 0xc0, !PT ;  /* 0x0000ffff09177812 */ /* 0x000fc400078ec0ff */
[----:B------:R-:W-:Y:S02]  /*1ed650*/  LOP3.LUT R9, R17, 0xffff, RZ, 0xc0, !PT ;  /* 0x0000ffff11097812 */ /* 0x000fe400078ec0ff */
[----:B---3--:R-:W-:Y:S02]  /*1ed660*/  SHF.R.U32.HI R14, RZ, 0x8, R50 ;  /* 0x00000008ff0e7819 */ /* 0x008fe40000011632 */
[----:B------:R-:W-:Y:S02]  /*1ed670*/  PRMT R50, R15, 0x3340, R9 ;  /* 0x000033400f327816 */ /* 0x000fe40000000009 */
[----:B------:R-:W-:-:S04]  /*1ed680*/  SHF.R.U32.HI R9, RZ, 0x8, R38 ;  /* 0x00000008ff097819 */ /* 0x000fc80000011626 */
[----:B------:R-:W-:Y:S02]  /*1ed690*/  LOP3.LUT R9, R9, 0xffff, RZ, 0xc0, !PT ;  /* 0x0000ffff09097812 */ /* 0x000fe400078ec0ff */
[----:B------:R-:W-:Y:S02]  /*1ed6a0*/  SHF.R.U32.HI R13, RZ, 0x8, R49 ;  /* 0x00000008ff0d7819 */ /* 0x000fe40000011631 */
[----:B------:R-:W-:Y:S02]  /*1ed6b0*/  SHF.R.U32.HI R15, RZ, 0x8, R24 ;  /* 0x00000008ff0f7819 */ /* 0x000fe40000011618 */
[----:B------:R-:W-:Y:S02]  /*1ed6c0*/  PRMT R49, R9, 0x3340, R0 ;  /* 0x0000334009317816 */ /* 0x000fe40000000000 */
[----:B------:R-:W-:Y:S02]  /*1ed6d0*/  SHF.R.U32.HI R24, RZ, 0x8, R16 ;  /* 0x00000008ff187819 */ /* 0x000fe40000011610 */
[----:B------:R-:W-:-:S02]  /*1ed6e0*/  SHF.R.U32.HI R9, RZ, 0x8, R3 ;  /* 0x00000008ff097819 */ /* 0x000fc40000011603 */
[----:B------:R-:W-:Y:S02]  /*1ed6f0*/  LOP3.LUT R24, R24, 0xffff, RZ, 0xc0, !PT ;  /* 0x0000ffff18187812 */ /* 0x000fe400078ec0ff */
[----:B------:R-:W-:-:S04]  /*1ed700*/  LOP3.LUT R9, R9, 0xffff, RZ, 0xc0, !PT ;  /* 0x0000ffff09097812 */ /* 0x000fc800078ec0ff */
[----:B------:R-:W-:Y:S02]  /*1ed710*/  PRMT R38, R24, 0x3340, R9 ;  /* 0x0000334018267816 */ /* 0x000fe40000000009 */
[----:B--2---:R-:W-:Y:S02]  /*1ed720*/  LOP3.LUT R9, R29, 0xffff, RZ, 0xc0, !PT ;  /* 0x0000ffff1d097812 */ /* 0x004fe400078ec0ff */
[----:B------:R-:W2:Y:S01]  /*1ed730*/  LDL.LU R29, [R1+0x2ea0] ;  /* 0x002ea000011d7983 */ /* 0x000ea20000300800 */
[----:B------:R-:W-:-:S04]  /*1ed740*/  SHF.R.U32.HI R2, RZ, 0x8, R2 ;  /* 0x00000008ff027819 */ /* 0x000fc80000011602 */
[----:B------:R-:W-:Y:S02]  /*1ed750*/  LOP3.LUT R2, R2, 0xffff, RZ, 0xc0, !PT ;  /* 0x0000ffff02027812 */ /* 0x000fe400078ec0ff */
[--C-:B------:R-:W-:Y:S02]  /*1ed760*/  PRMT R3, R37, 0x4210, R9.reuse ;  /* 0x0000421025037816 */ /* 0x100fe40000000009 */
[----:B------:R-:W-:Y:S02]  /*1ed770*/  PRMT R47, R2, 0x3340, R0 ;  /* 0x00003340022f7816 */ /* 0x000fe40000000000 */
[----:B------:R-:W-:Y:S02]  /*1ed780*/  PRMT R2, R10, 0x5210, R9 ;  /* 0x000052100a027816 */ /* 0x000fe40000000009 */
[----:B------:R-:W-:-:S04]  /*1ed790*/  SHF.R.U32.HI R24, RZ, 0x8, R25 ;  /* 0x00000008ff187819 */ /* 0x000fc80000011619 */
[----:B------:R-:W-:Y:S01]  /*1ed7a0*/  LOP3.LUT R9, R24, 0xffff, RZ, 0xc0, !PT ;  /* 0x0000ffff18097812 */ /* 0x000fe200078ec0ff */
[----:B------:R4:W-:Y:S03]  /*1ed7b0*/  STL [R1+0xe8], R3 ;  /* 0x0000e80301007387 */ /* 0x0009e60000100800 */
[----:B------:R-:W-:Y:S01]  /*1ed7c0*/  PRMT R37, R9, 0x3340, R0 ;  /* 0x0000334009257816 */ /* 0x000fe20000000000 */
[----:B------:R0:W-:Y:S01]  /*1ed7d0*/  STL [R1+0x28], R2 ;  /* 0x0000280201007387 */ /* 0x0001e20000100800 */
[----:B------:R-:W-:-:S03]  /*1ed7e0*/  SHF.R.U32.HI R9, RZ, 0x8, R34 ;  /* 0x00000008ff097819 */ /* 0x000fc60000011622 */
[----:B------:R-:W3:Y:S01]  /*1ed7f0*/  LDL.LU R17, [R1+0x5514] ;  /* 0x0055140001117983 */ /* 0x000ee20000300800 */
[----:B------:R-:W-:-:S03]  /*1ed800*/  LOP3.LUT R9, R9, 0xffff, RZ, 0xc0, !PT ;  /* 0x0000ffff09097812 */ /* 0x000fc600078ec0ff */
[----:B------:R-:W3:Y:S01]  /*1ed810*/  LDL.LU R16, [R1+0x66c] ;  /* 0x00066c0001107983 */ /* 0x000ee20000300800 */
[----:B------:R-:W-:Y:S02]  /*1ed820*/  PRMT R34, R9, 0x3340, R0 ;  /* 0x0000334009227816 */ /* 0x000fe40000000000 */
[----:B------:R-:W-:Y:S01]  /*1ed830*/  LOP3.LUT R9, R32, 0xffff, RZ, 0xc0, !PT ;  /* 0x0000ffff20097812 */ /* 0x000fe200078ec0ff */
[----:B------:R-:W3:Y:S03]  /*1ed840*/  LDL.LU R10, [R1+0x54c8] ;  /* 0x0054c800010a7983 */ /* 0x000ee60000300800 */
[--C-:B----4-:R-:W-:Y:S01]  /*1ed850*/  PRMT R3, R28, 0x4210, R9.reuse ;  /* 0x000042101c037816 */ /* 0x110fe20000000009 */
[----:B------:R-:W4:Y:S01]  /*1ed860*/  LDL.LU R30, [R1+0x664] ;  /* 0x00066400011e7983 */ /* 0x000f220000300800 */
[----:B0-----:R-:W-:Y:S02]  /*1ed870*/  PRMT R2, R7, 0x5210, R9 ;  /* 0x0000521007027816 */ /* 0x001fe40000000009 */
[----:B------:R-:W-:Y:S01]  /*1ed880*/  SHF.R.U32.HI R9, RZ, 0x8, R26 ;  /* 0x00000008ff097819 */ /* 0x000fe2000001161a */
[----:B------:R-:W4:Y:S04]  /*1ed890*/  LDL.LU R31, [R1+0x5420] ;  /* 0x00542000011f7983 */ /* 0x000f280000300800 */
[----:B------:R-:W-:Y:S01]  /*1ed8a0*/  STL [R1+0xd0], R3 ;  /* 0x0000d00301007387 */ /* 0x000fe20000100800 */
[----:B------:R-:W-:-:S03]  /*1ed8b0*/  LOP3.LUT R9, R9, 0xffff, RZ, 0xc0, !PT ;  /* 0x0000ffff09097812 */ /* 0x000fc600078ec0ff */
[----:B------:R-:W4:Y:S04]  /*1ed8c0*/  LDL.LU R7, [R1+0x53b4] ;  /* 0x0053b40001077983 */ /* 0x000f280000300800 */
[----:B------:R0:W-:Y:S02]  /*1ed8d0*/  STL [R1+0x10], R2 ;  /* 0x0000100201007387 */ /* 0x0001e40000100800 */
[----:B0-----:R-:W-:-:S05]  /*1ed8e0*/  PRMT R2, R9, 0x3340, R0 ;  /* 0x0000334009027816 */ /* 0x001fca0000000000 */
[----:B------:R0:W-:Y:S01]  /*1ed8f0*/  STL [R1+0x1a4], R2 ;  /* 0x0001a40201007387 */ /* 0x0001e20000100800 */
[----:B------:R-:W-:-:S03]  /*1ed900*/  SHF.R.U32.HI R24, RZ, 0x8, R27 ;  /* 0x00000008ff187819 */ /* 0x000fc6000001161b */
[----:B------:R-:W4:Y:S04]  /*1ed910*/  LDL.LU R25, [R1+0x370] ;  /* 0x0003700001197983 */ /* 0x000f280000300800 */
[----:B------:R-:W4:Y:S01]  /*1ed920*/  LDL.LU R27, [R1+0x624] ;  /* 0x00062400011b7983 */ /* 0x000f220000300800 */
[----:B--2---:R-:W-:-:S04]  /*1ed930*/  SHF.R.U32.HI R9, RZ, 0x8, R29 ;  /* 0x00000008ff097819 */ /* 0x004fc8000001161d */
[----:B------:R-:W-:-:S04]  /*1ed940*/  LOP3.LUT R9, R9, 0xffff, RZ, 0xc0, !PT ;  /* 0x0000ffff09097812 */ /* 0x000fc800078ec0ff */
[----:B0-----:R-:W-:-:S05]  /*1ed950*/  PRMT R2, R9, 0x3340, R0 ;  /* 0x0000334009027816 */ /* 0x001fca0000000000 */
[----:B------:R0:W-:Y:S04]  /*1ed960*/  STL [R1+0x1a0], R2 ;  /* 0x0001a00201007387 */ /* 0x0001e80000100800 */
[----:B------:R-:W2:Y:S04]  /*1ed970*/  LDL.LU R26, [R1+0x36c] ;  /* 0x00036c00011a7983 */ /* 0x000ea80000300800 */
[----:B------:R-:W2:Y:S04]  /*1ed980*/  LDL.LU R32, [R1+0x628] ;  /* 0x0006280001207983 */ /* 0x000ea80000300800 */
[----:B------:R-:W2:Y:S04]  /*1ed990*/  LDL.LU R28, [R1+0x368] ;  /* 0x00036800011c7983 */ /* 0x000ea80000300800 */
[----:B------:R-:W2:Y:S01]  /*1ed9a0*/  LDL.LU R29, [R1+0x620] ;  /* 0x00062000011d7983 */ /* 0x000ea20000300800 */
[----:B---3--:R-:W-:-:S04]  /*1ed9b0*/  LOP3.LUT R9, R17, 0xffff, RZ, 0xc0, !PT ;  /* 0x0000ffff11097812 */ /* 0x008fc800078ec0ff */
[--C-:B------:R-:W-:Y:S02]  /*1ed9c0*/  PRMT R3, R16, 0x4210, R9.reuse ;  /* 0x0000421010037816 */ /* 0x100fe40000000009 */
[----:B0-----:R-:W-:Y:S02]  /*1ed9d0*/  PRMT R2, R11, 0x5210, R9 ;  /* 0x000052100b027816 */ /* 0x001fe40000000009 */
[----:B------:R-:W-:Y:S01]  /*1ed9e0*/  LOP3.LUT R9, R10, 0xffff, RZ, 0xc0, !PT ;  /* 0x0000ffff0a097812 */ /* 0x000fe200078ec0ff */
[----:B------:R4:W-:Y:S04]  /*1ed9f0*/  STL [R1+0xd4], R3 ;  /* 0x0000d40301007387 */ /* 0x0009e80000100800 */
[----:B------:R0:W-:Y:S01]  /*1eda00*/  STL [R1+0x14], R2 ;  /* 0x0000140201007387 */ /* 0x0001e20000100800 */
[----:B----4-:R-:W-:-:S02]  /*1eda10*/  PRMT R3, R30, 0x4210, R9 ;  /* 0x000042101e037816 */ /* 0x010fc40000000009 */
[----:B0-----:R-:W-:-:S03]  /*1eda20*/  PRMT R2, R4, 0x5210, R9 ;  /* 0x0000521004027816 */ /* 0x001fc60000000009 */
[----:B------:R0:W-:Y:S04]  /*1eda30*/  STL [R1+0xd8], R3 ;  /* 0x0000d80301007387 */ /* 0x0001e80000100800 */
[----:B------:R1:W-:Y:S01]  /*1eda40*/  STL [R1+0x18], R2 ;  /* 0x0000180201007387 */ /* 0x0003e20000100800 */
[----:B0-----:R-:W-:Y:S02]  /*1eda50*/  LOP3.LUT R3, R31, 0xffff, RZ, 0xc0, !PT ;  /* 0x0000ffff1f037812 */ /* 0x001fe400078ec0ff */
[----:B-1----:R-:W-:-:S04]  /*1eda60*/  LOP3.LUT R2, R7, 0xffff, RZ, 0xc0, !PT ;  /* 0x0000ffff07027812 */ /* 0x002fc800078ec0ff */
[----:B------:R-:W-:-:S04]  /*1eda70*/  PRMT R9, R3, 0x3340, R2 ;  /* 0x0000334003097816 */ /* 0x000fc80000000002 */
[----:B------:R-:W-:Y:S02]  /*1eda80*/  PRMT R4, R9, 0x5410, R12 ;  /* 0x0000541009047816 */ /* 0x000fe4000000000c */
[----:B------:R-:W-:Y:S02]  /*1eda90*/  SHF.R.U32.HI R12, RZ, 0x8, R3 ;  /* 0x00000008ff0c7819 */ /* 0x000fe40000011603 */
[----:B------:R-:W-:Y:S02]  /*1edaa0*/  SHF.R.U32.HI R9, RZ, 0x8, R2 ;  /* 0x00000008ff097819 */ /* 0x000fe40000011602 */
[----:B------:R-:W-:Y:S02]  /*1edab0*/  LOP3.LUT R12, R12, 0xffff, RZ, 0xc0, !PT ;  /* 0x0000ffff0c0c7812 */ /* 0x000fe400078ec0ff */
[----:B------:R-:W-:-:S04]  /*1edac0*/  LOP3.LUT R9, R9, 0xffff, RZ, 0xc0, !PT ;  /* 0x0000ffff09097812 */ /* 0x000fc800078ec0ff */
[----:B------:R-:W-:Y:S01]  /*1edad0*/  PRMT R3, R12, 0x3340, R9 ;  /* 0x000033400c037816 */ /* 0x000fe20000000009 */
[----:B------:R-:W-:Y:S01]  /*1edae0*/  STL [R1+0x219c], R4 ;  /* 0x00219c0401007387 */ /* 0x000fe20000100800 */
[----:B------:R-:W-:-:S03]  /*1edaf0*/  PRMT R2, R27, 0x5410, R25 ;  /* 0x000054101b027816 */ /* 0x000fc60000000019 */
[----:B------:R2:W-:Y:S04]  /*1edb00*/  STL [R1+0x3d0], R3 ;  /* 0x0003d00301007387 */ /* 0x0005e80000100800 */
[----:B------:R0:W-:Y:S01]  /*1edb10*/  STL [R1+0x744], R2 ;  /* 0x0007440201007387 */ /* 0x0001e20000100800 */
[----:B--2---:R-:W-:-:S05]  /*1edb20*/  PRMT R3, R32, 0x5410, R26 ;  /* 0x0000541020037816 */ /* 0x004fca000000001a */
[----:B------:R1:W-:Y:S01]  /*1edb30*/  STL [R1+0x740], R3 ;  /* 0x0007400301007387 */ /* 0x0003e20000100800 */
[----:B0-----:R-:W-:-:S03]  /*1edb40*/  PRMT R2, R29, 0x5410, R28 ;  /* 0x000054101d027816 */ /* 0x001fc6000000001c */
[----:B------:R-:W2:Y:S04]  /*1edb50*/  LDL.LU R60, [R1+0x364] ;  /* 0x00036400013c7983 */ /* 0x000ea80000300800 */
[----:B-1----:R-:W2:Y:S04]  /*1edb60*/  LDL.LU R3, [R1+0x614] ;  /* 0x0006140001037983 */ /* 0x002ea80000300800 */
        /* <DEDUP_REMOVED lines=31> */
[----:B--2---:R-:W-:-:S05]  /*1edd60*/  PRMT R3, R3, 0x5410, R60 ;  /* 0x0000541003037816 */ /* 0x004fca000000003c */
[----:B------:R4:W-:Y:S01]  /*1edd70*/  STL [R1+0x734], R3 ;  /* 0x0007340301007387 */ /* 0x0009e20000100800 */
[----:B---3--:R-:W-:Y:S02]  /*1edd80*/  PRMT R9, R45, 0x5410, R35 ;  /* 0x000054102d097816 */ /* 0x008fe40000000023 */
[----:B----4-:R-:W-:-:S03]  /*1edd90*/  PRMT R3, R58, 0x5410, R52 ;  /* 0x000054103a037816 */ /* 0x010fc60000000034 */
[----:B------:R0:W-:Y:S04]  /*1edda0*/  STL [R1+0x730], R9 ;  /* 0x0007300901007387 */ /* 0x0001e80000100800 */
[----:B------:R1:W-:Y:S01]  /*1eddb0*/  STL [R1+0x724], R3 ;  /* 0x0007240301007387 */ /* 0x0003e20000100800 */
[----:B0-----:R-:W-:Y:S02]  /*1eddc0*/  PRMT R9, R22, 0x5410, R48 ;  /* 0x0000541016097816 */ /* 0x001fe40000000030 */
[----:B-1----:R-:W-:-:S03]  /*1eddd0*/  PRMT R3, R21, 0x5410, R54 ;  /* 0x0000541015037816 */ /* 0x002fc60000000036 */
[----:B------:R0:W-:Y:S04]  /*1edde0*/  STL [R1+0x728], R9 ;  /* 0x0007280901007387 */ /* 0x0001e80000100800 */
[----:B------:R1:W-:Y:S01]  /*1eddf0*/  STL [R1+0x720], R3 ;  /* 0x0007200301007387 */ /* 0x0003e20000100800 */
[----:B0-----:R-:W-:Y:S02]  /*1ede00*/  PRMT R9, R40, 0x5410, R19 ;  /* 0x0000541028097816 */ /* 0x001fe40000000013 */
[----:B-1----:R-:W-:-:S03]  /*1ede10*/  PRMT R3, R41, 0x5410, R42 ;  /* 0x0000541029037816 */ /* 0x002fc6000000002a */
[----:B------:R-:W-:Y:S04]  /*1ede20*/  STL [R1+0x710], R9 ;  /* 0x0007100901007387 */ /* 0x000fe80000100800 */
[----:B------:R0:W-:Y:S01]  /*1ede30*/  STL [R1+0x70c], R3 ;  /* 0x00070c0301007387 */ /* 0x0001e20000100800 */
[----:B------:R-:W-:-:S05]  /*1ede40*/  PRMT R2, R2, 0x5410, R39 ;  /* 0x0000541002027816 */ /* 0x000fca0000000027 */
[----:B------:R1:W-:Y:S01]  /*1ede50*/  STL [R1+0x708], R2 ;  /* 0x0007080201007387 */ /* 0x0003e20000100800 */
[----:B0-----:R-:W-:-:S05]  /*1ede60*/  PRMT R3, R18, 0x5410, R20 ;  /* 0x0000541012037816 */ /* 0x001fca0000000014 */
[----:B------:R0:W-:Y:S01]  /*1ede70*/  STL [R1+0x700], R3 ;  /* 0x0007000301007387 */ /* 0x0001e20000100800 */
[----:B-1----:R-:W-:-:S05]  /*1ede80*/  PRMT R2, R16, 0x5410, R17 ;  /* 0x0000541010027816 */ /* 0x002fca0000000011 */
        /* <DEDUP_REMOVED lines=11> */
[----:B-1----:R-:W-:-:S03]  /*1edf40*/  PRMT R2, R29, 0x5410, R28 ;  /* 0x000054101d027816 */ /* 0x002fc6000000001c */
[----:B------:R-:W2:Y:S04]  /*1edf50*/  LDL.LU R60, [R1+0x324] ;  /* 0x00032400013c7983 */ /* 0x000ea80000300800 */
[----:B0-----:R-:W2:Y:S04]  /*1edf60*/  LDL.LU R3, [R1+0x5b8] ;  /* 0x0005b80001037983 */ /* 0x001ea80000300800 */
        /* <DEDUP_REMOVED lines=100> */
[----:B--2---:R-:W-:-:S03]  /*1ee5b0*/  PRMT R4, R4, 0x5410, R51 ;  /* 0x0000541004047816 */ /* 0x004fc60000000033 */
[----:B------:R-:W2:Y:S04]  /*1ee5c0*/  LDL.LU R51, [R1+0x8574] ;  /* 0x0085740001337983 */ /* 0x000ea80000300800 */
[----:B------:R0:W-:Y:S01]  /*1ee5d0*/  STL [R1+0x2e4], R4 ;  /* 0x0002e40401007387 */ /* 0x0001e20000100800 */
[----:B---3--:R-:W-:-:S03]  /*1ee5e0*/  PRMT R30, R31, 0x5410, R30 ;  /* 0x000054101f1e7816 */ /* 0x008fc6000000001e */
[----:B0-----:R-:W3:Y:S01]  /*1ee5f0*/  LDL.LU R4, [R1+0x298] ;  /* 0x0002980001047983 */ /* 0x001ee20000300800 */
[----:B----4-:R-:W-:-:S03]  /*1ee600*/  PRMT R7, R25, 0x5410, R7 ;  /* 0x0000541019077816 */ /* 0x010fc60000000007 */
[----:B------:R0:W-:Y:S01]  /*1ee610*/  STL [R1+0x2e8], R30 ;  /* 0x0002e81e01007387 */ /* 0x0001e20000100800 */
[----:B------:R-:W-:-:S03]  /*1ee620*/  PRMT R56, R56, 0x5410, R53 ;  /* 0x0000541038387816 */ /* 0x000fc60000000035 */
[----:B0-----:R-:W3:Y:S04]  /*1ee630*/  LDL.LU R30, [R1+0x474] ;  /* 0x00047400011e7983 */ /* 0x001ee80000300800 */
[----:B------:R0:W-:Y:S01]  /*1ee640*/  STL [R1+0x2e0], R7 ;  /* 0x0002e00701007387 */ /* 0x0001e20000100800 */
[----:B------:R-:W-:-:S03]  /*1ee650*/  PRMT R3, R3, 0x5410, R60 ;  /* 0x0000541003037816 */ /* 0x000fc6000000003c */
[----:B------:R-:W4:Y:S04]  /*1ee660*/  LDL.LU R31, [R1+0x294] ;  /* 0x00029400011f7983 */ /* 0x000f280000300800 */
[----:B0-----:R-:W4:Y:S01]  /*1ee670*/  LDL.LU R7, [R1+0x470] ;  /* 0x0004700001077983 */ /* 0x001f220000300800 */
[----:B------:R-:W-:-:S03]  /*1ee680*/  PRMT R45, R45, 0x5410, R35 ;  /* 0x000054102d2d7816 */ /* 0x000fc60000000023 */
[----:B------:R-:W2:Y:S04]  /*1ee690*/  LDL.LU R25, [R1+0x290] ;  /* 0x0002900001197983 */ /* 0x000ea80000300800 */
[----:B------:R-:W2:Y:S04]  /*1ee6a0*/  LDL.LU R53, [R1+0x8570] ;  /* 0x0085700001357983 */ /* 0x000ea80000300800 */
[----:B------:R0:W-:Y:S01]  /*1ee6b0*/  STL [R1+0x2d8], R56 ;  /* 0x0002d83801007387 */ /* 0x0001e20000100800 */
[----:B------:R-:W-:-:S03]  /*1ee6c0*/  PRMT R28, R28, 0x5410, R52 ;  /* 0x000054101c1c7816 */ /* 0x000fc60000000034 */
[----:B0-----:R-:W2:Y:S04]  /*1ee6d0*/  LDL.LU R56, [R1+0x856c] ;  /* 0x00856c0001387983 */ /* 0x001ea80000300800 */
[----:B------:R-:W2:Y:S04]  /*1ee6e0*/  LDL.LU R60, [R1+0x8568] ;  /* 0x00856800013c7983 */ /* 0x000ea80000300800 */
[----:B------:R0:W-:Y:S01]  /*1ee6f0*/  STL [R1+0x2dc], R3 ;  /* 0x0002dc0301007387 */ /* 0x0001e20000100800 */
[----:B------:R-:W-:-:S03]  /*1ee700*/  PRMT R12, R12, 0x5410, R29 ;  /* 0x000054100c0c7816 */ /* 0x000fc6000000001d */
[----:B0-----:R-:W2:Y:S04]  /*1ee710*/  LDL.LU R3, [R1+0x8564] ;  /* 0x0085640001037983 */ /* 0x001ea80000300800 */
[----:B------:R-:W2:Y:S04]  /*1ee720*/  LDL.LU R35, [R1+0x8560] ;  /* 0x0085600001237983 */ /* 0x000ea80000300800 */
[----:B------:R0:W-:Y:S04]  /*1ee730*/  STL [R1+0x2d4], R45 ;  /* 0x0002d42d01007387 */ /* 0x0001e80000100800 */
[----:B0-----:R-:W2:Y:S04]  /*1ee740*/  LDL.LU R45, [R1+0x855c] ;  /* 0x00855c00012d7983 */ /* 0x001ea80000300800 */
[----:B------:R-:W2:Y:S04]  /*1ee750*/  LDL.LU R52, [R1+0x8558] ;  /* 0x0085580001347983 */ /* 0x000ea80000300800 */
[----:B------:R0:W-:Y:S04]  /*1ee760*/  STL [R1+0x2cc], R28 ;  /* 0x0002cc1c01007387 */ /* 0x0001e80000100800 */
[----:B0-----:R-:W2:Y:S04]  /*1ee770*/  LDL.LU R28, [R1+0x8554] ;  /* 0x00855400011c7983 */ /* 0x001ea80000300800 */
[----:B------:R-:W2:Y:S04]  /*1ee780*/  LDL.LU R29, [R1+0x8550] ;  /* 0x00855000011d7983 */ /* 0x000ea80000300800 */
[----:B------:R0:W-:Y:S01]  /*1ee790*/  STL [R1+0x2d0], R12 ;  /* 0x0002d00c01007387 */ /* 0x0001e20000100800 */
[----:B------:R-:W-:-:S02]  /*1ee7a0*/  PRMT R21, R21, 0x5410, R54 ;  /* 0x0000541015157816 */ /* 0x000fc40000000036 */
[----:B0-----:R-:W-:Y:S02]  /*1ee7b0*/  PRMT R12, R58, 0x5410, R9 ;  /* 0x000054103a0c7816 */ /* 0x001fe40000000009 */
[----:B------:R-:W-:-:S03]  /*1ee7c0*/  PRMT R9, R22, 0x5410, R48 ;  /* 0x0000541016097816 */ /* 0x000fc60000000030 */
[----:B------:R0:W-:Y:S04]  /*1ee7d0*/  STL [R1+0x2c8], R12 ;  /* 0x0002c80c01007387 */ /* 0x0001e80000100800 */
[----:B------:R1:W-:Y:S01]  /*1ee7e0*/  STL [R1+0x2c0], R9 ;  /* 0x0002c00901007387 */ /* 0x0003e20000100800 */
[----:B0-----:R-:W-:-:S03]  /*1ee7f0*/  PRMT R12, R40, 0x5410, R19 ;  /* 0x00005410280c7816 */ /* 0x001fc60000000013 */
[----:B------:R-:W-:Y:S01]  /*1ee800*/  STL [R1+0x2c4], R21 ;  /* 0x0002c41501007387 */ /* 0x000fe20000100800 */
[----:B-1----:R-:W-:-:S03]  /*1ee810*/  PRMT R9, R41, 0x5410, R42 ;  /* 0x0000541029097816 */ /* 0x002fc6000000002a */
[----:B------:R0:W-:Y:S04]  /*1ee820*/  STL [R1+0x2bc], R12 ;  /* 0x0002bc0c01007387 */ /* 0x0001e80000100800 */
[----:B------:R1:W-:Y:S01]  /*1ee830*/  STL [R1+0x2b4], R9 ;  /* 0x0002b40901007387 */ /* 0x0003e20000100800 */
[----:B------:R-:W-:Y:S02]  /*1ee840*/  PRMT R10, R10, 0x5410, R11 ;  /* 0x000054100a0a7816 */ /* 0x000fe4000000000b */
[----:B0-----:R-:W-:Y:S02]  /*1ee850*/  PRMT R12, R2, 0x5410, R39 ;  /* 0x00005410020c7816 */ /* 0x001fe40000000027 */
[----:B------:R-:W-:Y:S02]  /*1ee860*/  PRMT R2, R16, 0x5410, R17 ;  /* 0x0000541010027816 */ /* 0x000fe40000000011 */
[----:B-1----:R-:W-:Y:S01]  /*1ee870*/  PRMT R9, R18, 0x5410, R20 ;  /* 0x0000541012097816 */ /* 0x002fe20000000014 */
[----:B------:R-:W-:Y:S04]  /*1ee880*/  STL [R1+0x2b8], R12 ;  /* 0x0002b80c01007387 */ /* 0x000fe80000100800 */
[----:B------:R0:W-:Y:S04]  /*1ee890*/  STL [R1+0x2b0], R9 ;  /* 0x0002b00901007387 */ /* 0x0001e80000100800 */
[----:B------:R2:W-:Y:S01]  /*1ee8a0*/  STL [R1+0x2ac], R2 ;  /* 0x0002ac0201007387 */ /* 0x0005e20000100800 */
[----:B0-----:R-:W-:-:S03]  /*1ee8b0*/  PRMT R9, R26, 0x5410, R27 ;  /* 0x000054101a097816 */ /* 0x001fc6000000001b */
[----:B------:R-:W-:Y:S04]  /*1ee8c0*/  STL [R1+0x2a4], R10 ;  /* 0x0002a40a01007387 */ /* 0x000fe80000100800 */
[----:B------:R-:W4:Y:S04]  /*1ee8d0*/  LDL.LU R58, [R1+0x28c] ;  /* 0x00028c00013a7983 */ /* 0x000f280000300800 */
[----:B------:R3:W-:Y:S04]  /*1ee8e0*/  STL [R1+0x2a8], R9 ;  /* 0x0002a80901007387 */ /* 0x0007e80000100800 */
[----:B------:R-:W4:Y:S01]  /*1ee8f0*/  LDL.LU R27, [R1+0x468] ;  /* 0x00046800011b7983 */ /* 0x000f220000300800 */
[----:B--2---:R-:W-:-:S05]  /*1ee900*/  PRMT R2, R29, 0x5410, R32 ;  /* 0x000054101d027816 */ /* 0x004fca0000000020 */
[----:B------:R0:W-:Y:S04]  /*1ee910*/  STL [R1+0x2a0], R2 ;  /* 0x0002a00201007387 */ /* 0x0001e80000100800 */
[----:B------:R-:W2:Y:S04]  /*1ee920*/  LDL.LU R26, [R1+0x288] ;  /* 0x00028800011a7983 */ /* 0x000ea80000300800 */
[----:B------:R-:W2:Y:S01]  /*1ee930*/  LDL.LU R32, [R1+0x458] ;  /* 0x0004580001207983 */ /* 0x000ea20000300800 */
[----:B---3--:R-:W-:Y:S02]  /*1ee940*/  PRMT R9, R30, 0x5410, R4 ;  /* 0x000054101e097816 */ /* 0x008fe40000000004 */
[----:B----4-:R-:W-:Y:S01]  /*1ee950*/  PRMT R7, R7, 0x5410, R31 ;  /* 0x0000541007077816 */ /* 0x010fe2000000001f */
[----:B0-----:R-:W3:Y:S01]  /*1ee960*/  LDL.LU R2, [R1+0x284] ;  /* 0x0002840001027983 */ /* 0x001ee20000300800 */
[----:B------:R-:W-:-:S03]  /*1ee970*/  PRMT R4, R28, 0x5410, R25 ;  /* 0x000054101c047816 */ /* 0x000fc60000000019 */
[----:B------:R-:W4:Y:S04]  /*1ee980*/  LDL R29, [R1+0x3968] ;  /* 0x00396800011d7983 */ /* 0x000f280000100800 */
[----:B------:R-:W-:Y:S04]  /*1ee990*/  STL [R1+0x298], R9 ;  /* 0x0002980901007387 */ /* 0x000fe80000100800 */
[----:B------:R-:W3:Y:S04]  /*1ee9a0*/  LDL.LU R48, [R1+0x27c] ;  /* 0x00027c0001307983 */ /* 0x000ee80000300800 */
[----:B------:R0:W-:Y:S04]  /*1ee9b0*/  STL [R1+0x29c], R7 ;  /* 0x00029c0701007387 */ /* 0x0001e80000100800 */
[----:B------:R-:W3:Y:S04]  /*1ee9c0*/  LDL.LU R25, [R1+0x448] ;  /* 0x0004480001197983 */ /* 0x000ee80000300800 */
        /* <DEDUP_REMOVED lines=15> */
[----:B------:R-:W-:-:S03]  /*1eeac0*/  PRMT R27, R27, 0x5410, R58 ;  /* 0x000054101b1b7816 */ /* 0x000fc6000000003a */
[----:B------:R-:W4:Y:S04]  /*1eead0*/  LDL.LU R11, [R1+0x418] ;  /* 0x00041800010b7983 */ /* 0x000f280000300800 */
[----:B------:R-:W4:Y:S04]  /*1eeae0*/  LDL.LU R10, [R1+0x24c] ;  /* 0x00024c00010a7983 */ /* 0x000f280000300800 */
[----:B-1----:R-:W4:Y:S04]  /*1eeaf0*/  LDL.LU R4, [R1+0x410] ;  /* 0x0004100001047983 */ /* 0x002f280000300800 */
[----:B------:R-:W4:Y:S04]  /*1eeb00*/  LDL.LU R12, [R1+0x414] ;  /* 0x00041400010c7983 */ /* 0x000f280000300800 */
[----:B------:R-:W4:Y:S04]  /*1eeb10*/  LDL.LU R9, [R1+0x244] ;  /* 0x0002440001097983 */ /* 0x000f280000300800 */
[----:B------:R-:W4:Y:S04]  /*1eeb20*/  LDL.LU R39, [R1+0x408] ;  /* 0x0004080001277983 */ /* 0x000f280000300800 */
[----:B------:R-:W4:Y:S04]  /*1eeb30*/  LDL R28, [R1+0x3750] ;  /* 0x00375000011c7983 */ /* 0x000f280000100800 */
[----:B------:R-:W4:Y:S04]  /*1eeb40*/  LDL.LU R58, [R1+0x854c] ;  /* 0x00854c00013a7983 */ /* 0x000f280000300800 */
[----:B------:R0:W-:Y:S04]  /*1eeb50*/  STL [R1+0x28c], R27 ;  /* 0x00028c1b01007387 */ /* 0x0001e80000100800 */
[----:B0-----:R-:W4:Y:S01]  /*1eeb60*/  LDL.LU R27, [R1+0x8548] ;  /* 0x00854800011b7983 */ /* 0x001f220000300800 */
[----:B--2---:R-:W-:-:S03]  /*1eeb70*/  PRMT R32, R32, 0x5410, R26 ;  /* 0x0000541020207816 */ /* 0x004fc6000000001a */
[----:B------:R-:W4:Y:S04]  /*1eeb80*/  LDL.LU R26, [R1+0x8544] ;  /* 0x00854400011a7983 */ /* 0x000f280000300800 */
[----:B------:R0:W-:Y:S04]  /*1eeb90*/  STL [R1+0x290], R32 ;  /* 0x0002902001007387 */ /* 0x0001e80000100800 */
[----:B0-----:R-:W2:Y:S01]  /*1eeba0*/  LDL.LU R32, [R1+0x8540] ;  /* 0x0085400001207983 */ /* 0x001ea20000300800 */
[----:B---3--:R-:W-:Y:S02]  /*1eebb0*/  PRMT R25, R25, 0x5410, R48 ;  /* 0x0000541019197816 */ /* 0x008fe40000000030 */
[----:B----4-:R-:W-:-:S02]  /*1eebc0*/  PRMT R26, R26, 0x5410, R27 ;  /* 0x000054101a1a7816 */ /* 0x010fc4000000001b */
[----:B--2---:R-:W-:Y:S02]  /*1eebd0*/  PRMT R32, R32, 0x5410, R2 ;  /* 0x0000541020207816 */ /* 0x004fe40000000002 */
[----:B------:R-:W2:Y:S04]  /*1eebe0*/  LDL.LU R2, [R1+0x240] ;  /* 0x0002400001027983 */ /* 0x000ea80000300800 */
[----:B------:R0:W-:Y:S04]  /*1eebf0*/  STL [R1+0x284], R32 ;  /* 0x0002842001007387 */ /* 0x0001e80000100800 */
[----:B------:R-:W3:Y:S04]  /*1eec00*/  LDL R27, [R1+0x3978] ;  /* 0x00397800011b7983 */ /* 0x000ee80000100800 */
[----:B0-----:R-:W4:Y:S04]  /*1eec10*/  LDL R32, [R1+0x396c] ;  /* 0x00396c0001207983 */ /* 0x001f280000100800 */
[----:B------:R0:W-:Y:S04]  /*1eec20*/  STL [R1+0x288], R26 ;  /* 0x0002881a01007387 */ /* 0x0001e80000100800 */
[----:B0-----:R-:W2:Y:S04]  /*1eec30*/  LDL R26, [R1+0x397c] ;  /* 0x00397c00011a7983 */ /* 0x001ea80000100800 */
[----:B------:R-:W2:Y:S04]  /*1eec40*/  LDL.LU R48, [R1+0x853c] ;  /* 0x00853c0001307983 */ /* 0x000ea80000300800 */
[----:B------:R0:W-:Y:S04]  /*1eec50*/  STL [R1+0x280], R25 ;  /* 0x0002801901007387 */ /* 0x0001e80000100800 */
[----:B0-----:R-:W2:Y:S01]  /*1eec60*/  LDL.LU R25, [R1+0x8538] ;  /* 0x0085380001197983 */ /* 0x001ea20000300800 */
[----:B------:R-:W-:-:S02]  /*1eec70*/  PRMT R7, R7, 0x5410, R54 ;  /* 0x0000541007077816 */ /* 0x000fc40000000036 */
[----:B--2---:R-:W-:Y:S02]  /*1eec80*/  PRMT R25, R25, 0x5410, R22 ;  /* 0x0000541019197816 */ /* 0x004fe40000000016 */
[----:B------:R-:W2:Y:S04]  /*1eec90*/  LDL.LU R22, [R1+0x8534] ;  /* 0x0085340001167983 */ /* 0x000ea80000300800 */
        /* <DEDUP_REMOVED lines=12> */
[----:B0-----:R-:W2:Y:S02]  /*1eed60*/  LDL.LU R31, [R1+0x8520] ;  /* 0x00852000011f7983 */ /* 0x001ea40000300800 */
[----:B--2---:R-:W-:-:S02]  /*1eed70*/  PRMT R31, R31, 0x5410, R40 ;  /* 0x000054101f1f7816 */ /* 0x004fc40000000028 */
[----:B------:R-:W2:Y:S04]  /*1eed80*/  LDL.LU R40, [R1+0x851c] ;  /* 0x00851c0001287983 */ /* 0x000ea80000300800 */
[----:B------:R0:W-:Y:S04]  /*1eed90*/  STL [R1+0x270], R31 ;  /* 0x0002701f01007387 */ /* 0x0001e80000100800 */
[----:B0-----:R-:W2:Y:S02]  /*1eeda0*/  LDL.LU R31, [R1+0x8518] ;  /* 0x00851800011f7983 */ /* 0x001ea40000300800 */
[----:B--2---:R-:W-:-:S02]  /*1eedb0*/  PRMT R31, R31, 0x5410, R30 ;  /* 0x000054101f1f7816 */ /* 0x004fc4000000001e */
[----:B------:R-:W2:Y:S01]  /*1eedc0*/  LDL.LU R30, [R1+0x8514] ;  /* 0x00851400011e7983 */ /* 0x000ea20000300800 */
[----:B------:R-:W-:-:S03]  /*1eedd0*/  PRMT R20, R20, 0x5410, R41 ;  /* 0x0000541014147816 */ /* 0x000fc60000000029 */
[----:B------:R0:W-:Y:S01]  /*1eede0*/  STL [R1+0x268], R31 ;  /* 0x0002681f01007387 */ /* 0x0001e20000100800 */
[----:B------:R-:W-:Y:S02]  /*1eedf0*/  PRMT R17, R17, 0x5410, R18 ;  /* 0x0000541011117816 */ /* 0x000fe40000000012 */
[----:B------:R-:W-:Y:S01]  /*1eee00*/  PRMT R11, R11, 0x5410, R16 ;  /* 0x000054100b0b7816 */ /* 0x000fe20000000010 */
[----:B0-----:R-:W3:Y:S01]  /*1eee10*/  LDL R31, [R1+0x3970] ;  /* 0x00397000011f7983 */ /* 0x001ee20000100800 */
[----:B------:R-:W-:Y:S02]  /*1eee20*/  PRMT R4, R4, 0x5410, R10 ;  /* 0x0000541004047816 */ /* 0x000fe4000000000a */
[----:B--2---:R-:W-:Y:S02]  /*1eee30*/  PRMT R30, R30, 0x5410, R42 ;  /* 0x000054101e1e7816 */ /* 0x004fe4000000002a */
[----:B------:R-:W2:Y:S04]  /*1eee40*/  LDL.LU R42, [R1+0x8510] ;  /* 0x00851000012a7983 */ /* 0x000ea80000300800 */
[----:B------:R0:W-:Y:S04]  /*1eee50*/  STL [R1+0x260], R30 ;  /* 0x0002601e01007387 */ /* 0x0001e80000100800 */
[----:B0-----:R-:W2:Y:S04]  /*1eee60*/  LDL R30, [R1+0x3974] ;  /* 0x00397400011e7983 */ /* 0x001ea80000100800 */
[----:B------:R-:W2:Y:S04]  /*1eee70*/  LDL.LU R41, [R1+0x850c] ;  /* 0x00850c0001297983 */ /* 0x000ea80000300800 */
[----:B------:R0:W-:Y:S04]  /*1eee80*/  STL [R1+0x264], R20 ;  /* 0x0002641401007387 */ /* 0x0001e80000100800 */
        /* <DEDUP_REMOVED lines=9> */
[----:B0-----:R-:W2:Y:S01]  /*1eef20*/  LDL.LU R4, [R1+0x84f0] ;  /* 0x0084f00001047983 */ /* 0x001ea20000300800 */
[----:B------:R-:W-:-:S02]  /*1eef30*/  PRMT R9, R39, 0x5410, R9 ;  /* 0x0000541027097816 */ /* 0x000fc40000000009 */
[----:B------:R-:W-:Y:S01]  /*1eef40*/  ISETP.LT.AND P0, PT, R29, UR6, !P0 ;  /* 0x000000061d007c0c */ /* 0x000fe2000c701270 */
[----:B------:R-:W4:Y:S01]  /*1eef50*/  LDCU.64 UR6, c[0x0][0x398] ;  /* 0x00007300ff0677ac */ /* 0x000f220008000a00 */
[----:B--2---:R-:W-:Y:S02]  /*1eef60*/  PRMT R12, R12, 0x5410, R4 ;  /* 0x000054100c0c7816 */ /* 0x004fe40000000004 */
[----:B------:R-:W2:Y:S04]  /*1eef70*/  LDL.LU R4, [R1+0x84ec] ;  /* 0x0084ec0001047983 */ /* 0x000ea80000300800 */
[----:B------:R0:W-:Y:S04]  /*1eef80*/  STL [R1+0x24c], R12 ;  /* 0x00024c0c01007387 */ /* 0x0001e80000100800 */
[----:B0-----:R-:W3:Y:S04]  /*1eef90*/  LDL.LU R12, [R1+0x404] ;  /* 0x00040400010c7983 */ /* 0x001ee80000300800 */
[----:B------:R0:W-:Y:S02]  /*1eefa0*/  STL [R1+0x248], R9 ;  /* 0x0002480901007387 */ /* 0x0001e40000100800 */
[----:B0-----:R-:W-:-:S02]  /*1eefb0*/  PRMT R9, R10, 0x5410, R2 ;  /* 0x000054100a097816 */ /* 0x001fc40000000002 */
[----:B------:R-:W3:Y:S04]  /*1eefc0*/  LDL.LU R10, [R1+0x84e8] ;  /* 0x0084e800010a7983 */ /* 0x000ee80000300800 */
[----:B------:R-:W3:Y:S04]  /*1eefd0*/  LDL.LU R39, [R1+0x238] ;  /* 0x0002380001277983 */ /* 0x000ee80000300800 */
[----:B------:R-:W3:Y:S04]  /*1eefe0*/  LDL.LU R2, [R1+0x3fc] ;  /* 0x0003fc0001027983 */ /* 0x000ee80000300800 */
[----:B------:R0:W-:Y:S02]  /*1eeff0*/  STL [R1+0x244], R9 ;  /* 0x0002440901007387 */ /* 0x0001e40000100800 */
[----:B0-----:R-:W-:Y:S01]  /*1ef000*/  VIADD R9, R28, 0x34 ;  /* 0x000000341c097836 */ /* 0x001fe20000000000 */
[----:B--2---:R-:W-:-:S04]  /*1ef010*/  LOP3.LUT R4, R4, 0xfffffffb, RZ, 0xc0, !PT ;  /* 0xfffffffb04047812 */ /* 0x004fc800078ec0ff */
[----:B------:R-:W-:Y:S02]  /*1ef020*/  @P0 LOP3.LUT R4, R4, 0x4, RZ, 0xfc, !PT ;  /* 0x0000000404040812 */ /* 0x000fe400078efcff */
[----:B------:R-:W-:Y:S02]  /*1ef030*/  ISETP.GE.AND P0, PT, R9, UR9, PT ;  /* 0x0000000909007c0c */ /* 0x000fe4000bf06270 */
[----:B------:R-:W2:Y:S02]  /*1ef040*/  LDL.LU R9, [R1+0x23c] ;  /* 0x00023c0001097983 */ /* 0x000ea40000300800 */
[----:B----4-:R-:W-:Y:S02]  /*1ef050*/  ISETP.LT.AND P1, PT, R32, UR6, !P0 ;  /* 0x0000000620007c0c */ /* 0x010fe4000c721270 */
[----:B---3--:R-:W-:Y:S02]  /*1ef060*/  ISETP.LT.AND P3, PT, R27, UR10, !P0 ;  /* 0x0000000a1b007c0c */ /* 0x008fe4000c761270 */
[----:B------:R-:W-:Y:S01]  /*1ef070*/  ISETP.LT.AND P2, PT, R26, UR11, !P0 ;  /* 0x0000000b1a007c0c */ /* 0x000fe2000c741270 */
[----:B------:R-:W0:Y:S01]  /*1ef080*/  LDCU.64 UR10, c[0x0][0x398] ;  /* 0x00007300ff0a77ac */ /* 0x000e220008000a00 */
[----:B------:R-:W-:-:S02]  /*1ef090*/  LOP3.LUT R4, R4, 0xfffffffd, RZ, 0xc0, !PT ;  /* 0xfffffffd04047812 */ /* 0x000fc400078ec0ff */
[----:B------:R-:W-:-:S05]  /*1ef0a0*/  LOP3.LUT R10, R10, 0xdfffffff, RZ, 0xc0, !PT ;  /* 0xdfffffff0a0a7812 */ /* 0x000fca00078ec0ff */
[----:B------:R-:W-:Y:S02]  /*1ef0b0*/  @P1 LOP3.LUT R10, R10, 0x20000000, RZ, 0xfc, !PT ;  /* 0x200000000a0a1812 */ /* 0x000fe400078efcff */
[----:B------:R-:W-:Y:S01]  /*1ef0c0*/  ISETP.LT.AND P1, PT, R25, UR35, !P0 ;  /* 0x0000002319007c0c */ /* 0x000fe2000c721270 */
[----:B------:R-:W1:Y:S01]  /*1ef0d0*/  LDCU UR35, c[0x0][0x398] ;  /* 0x00007300ff2377ac */ /* 0x000e620008000800 */
[----:B------:R-:W-:Y:S02]  /*1ef0e0*/  @P3 LOP3.LUT R4, R4, 0x2, RZ, 0xfc, !PT ;  /* 0x0000000204043812 */ /* 0x000fe400078efcff */
[----:B------:R-:W-:Y:S01]  /*1ef0f0*/  ISETP.LT.AND P3, PT, R7, UR36, !P0 ;  /* 0x0000002407007c0c */ /* 0x000fe2000c761270 */
[----:B------:R-:W3:Y:S01]  /*1ef100*/  LDCU UR36, c[0x0][0x398] ;  /* 0x00007300ff2477ac */ /* 0x000ee20008000800 */
[----:B------:R-:W-:Y:S02]  /*1ef110*/  LOP3.LUT R10, R10, 0x7fffffff, RZ, 0xc0, !PT ;  /* 0x7fffffff0a0a7812 */ /* 0x000fe400078ec0ff */
[----:B------:R-:W-:-:S05]  /*1ef120*/  LOP3.LUT R4, R4, 0xfffffffe, RZ, 0xc0, !PT ;  /* 0xfffffffe04047812 */ /* 0x000fca00078ec0ff */
[----:B------:R-:W-:Y:S02]  /*1ef130*/  @P1 LOP3.LUT R10, R10, 0x80000000, RZ, 0xfc, !PT ;  /* 0x800000000a0a1812 */ /* 0x000fe400078efcff */
[----:B------:R-:W-:Y:S02]  /*1ef140*/  @P2 LOP3.LUT R4, R4, 0x1, RZ, 0xfc, !PT ;  /* 0x0000000104042812 */ /* 0x000fe400078efcff */
[----:B------:R-:W-:Y:S01]  /*1ef150*/  ISETP.LT.AND P2, PT, R31, UR62, !P0 ;  /* 0x0000003e1f007c0c */ /* 0x000fe2000c741270 */
[----:B------:R-:W4:Y:S01]  /*1ef160*/  LDCU UR62, c[0x0][0x398] ;  /* 0x00007300ff3e77ac */ /* 0x000f220008000800 */
        /* <DEDUP_REMOVED lines=12> */
[----:B--2---:R-:W-:Y:S02]  /*1ef230*/  PRMT R9, R12, 0x5410, R9 ;  /* 0x000054100c097816 */ /* 0x004fe40000000009 */
[----:B------:R-:W2:Y:S04]  /*1ef240*/  LDL.LU R12, [R1+0x3f0] ;  /* 0x0003f000010c7983 */ /* 0x000ea80000300800 */
[----:B------:R0:W-:Y:S02]  /*1ef250*/  STL [R1+0x240], R9 ;  /* 0x0002400901007387 */ /* 0x0001e40000100800 */
[----:B0-----:R-:W-:-:S02]  /*1ef260*/  PRMT R9, R2, 0x5410, R39 ;  /* 0x0000541002097816 */ /* 0x001fc40000000027 */
[----:B------:R-:W2:Y:S04]  /*1ef270*/  LDL.LU R39, [R1+0x230] ;  /* 0x0002300001277983 */ /* 0x000ea80000300800 */
[----:B------:R-:W2:Y:S04]  /*1ef280*/  LDL.LU R2, [R1+0x3f8] ;  /* 0x0003f80001027983 */ /* 0x000ea80000300800 */
[----:B------:R0:W-:Y:S02]  /*1ef290*/  STL [R1+0x23c], R9 ;  /* 0x00023c0901007387 */ /* 0x0001e40000100800 */
[----:B0-----:R-:W-:-:S05]  /*1ef2a0*/  VIADD R9, R28, 0x33 ;  /* 0x000000331c097836 */ /* 0x001fca0000000000 */
[----:B------:R-:W-:Y:S01]  /*1ef2b0*/  ISETP.GE.AND P0, PT, R9, UR25, PT ;  /* 0x0000001909007c0c */ /* 0x000fe2000bf06270 */
[----:B------:R-:W0:Y:S01]  /*1ef2c0*/  LDCU UR25, c[0x0][0x398] ;  /* 0x00007300ff1977ac */ /* 0x000e220008000800 */
[----:B------:R-:W3:Y:S02]  /*1ef2d0*/  LDL.LU R9, [R1+0x234] ;  /* 0x0002340001097983 */ /* 0x000ee40000300800 */
[----:B------:R-:W-:Y:S02]  /*1ef2e0*/  ISETP.LT.AND P1, PT, R32, UR10, !P0 ;  /* 0x0000000a20007c0c */ /* 0x000fe4000c721270 */
[----:B------:R-:W-:Y:S01]  /*1ef2f0*/  ISETP.LT.AND P3, PT, R27, UR8, !P0 ;  /* 0x000000081b007c0c */ /* 0x000fe2000c761270 */
[----:B------:R-:W0:Y:S01]  /*1ef300*/  LDCU.64 UR8, c[0x0][0x398] ;  /* 0x00007300ff0877ac */ /* 0x000e220008000a00 */
[----:B------:R-:W-:Y:S02]  /*1ef310*/  LOP3.LUT R10, R10, 0xffdfffff, RZ, 0xc0, !PT ;  /* 0xffdfffff0a0a7812 */ /* 0x000fe400078ec0ff */
[----:B------:R-:W-:Y:S01]  /*1ef320*/  ISETP.LT.AND P2, PT, R26, UR39, !P0 ;  /* 0x000000271a007c0c */ /* 0x000fe2000c741270 */
[----:B------:R-:W0:Y:S06]  /*1ef330*/  LDCU UR39, c[0x0][0x398] ;  /* 0x00007300ff2777ac */ /* 0x000e2c0008000800 */
        /* <DEDUP_REMOVED lines=26> */
[----:B---3--:R-:W-:-:S05]  /*1ef4e0*/  PRMT R9, R12, 0x5410, R9 ;  /* 0x000054100c097816 */ /* 0x008fca0000000009 */
[----:B------:R2:W-:Y:S04]  /*1ef4f0*/  STL [R1+0x238], R9 ;  /* 0x0002380901007387 */ /* 0x0005e80000100800 */
[----:B------:R-:W3:Y:S04]  /*1ef500*/  LDL.LU R12, [R1+0x3ec] ;  /* 0x0003ec00010c7983 */ /* 0x000ee80000300800 */
[----:B------:R-:W3:Y:S01]  /*1ef510*/  LDL.LU R39, [R1+0x224] ;  /* 0x0002240001277983 */ /* 0x000ee20000300800 */
[----:B--2---:R-:W-:-:S03]  /*1ef520*/  VIADD R9, R28, 0x32 ;  /* 0x000000321c097836 */ /* 0x004fc60000000000 */
[----:B------:R2:W-:Y:S02]  /*1ef530*/  STL [R1+0x234], R2 ;  /* 0x0002340201007387 */ /* 0x0005e40000100800 */
[----:B------:R-:W-:Y:S01]  /*1ef540*/  ISETP.GE.AND P0, PT, R9, UR7, PT ;  /* 0x0000000709007c0c */ /* 0x000fe2000bf06270 */
[----:B------:R-:W1:Y:S01]  /*1ef550*/  LDCU.64 UR6, c[0x0][0x398] ;  /* 0x00007300ff0677ac */ /* 0x000e620008000a00 */
[----:B--2---:R-:W2:Y:S04]  /*1ef560*/  LDL.LU R2, [R1+0x3e4] ;  /* 0x0003e40001027983 */ /* 0x004ea80000300800 */
[----:B------:R-:W3:Y:S01]  /*1ef570*/  LDL.LU R9, [R1+0x22c] ;  /* 0x00022c0001097983 */ /* 0x000ee20000300800 */
[----:B0-----:R-:W-:Y:S02]  /*1ef580*/  ISETP.LT.AND P1, PT, R32, UR8, !P0 ;  /* 0x0000000820007c0c */ /* 0x001fe4000c721270 */
[----:B------:R-:W-:Y:S01]  /*1ef590*/  ISETP.LT.AND P3, PT, R27, UR21, !P0 ;  /* 0x000000151b007c0c */ /* 0x000fe2000c761270 */
[----:B------:R-:W0:Y:S01]  /*1ef5a0*/  LDCU UR21, c[0x0][0x398] ;  /* 0x00007300ff1577ac */ /* 0x000e220008000800 */
[----:B------:R-:W-:-:S02]  /*1ef5b0*/  LOP3.LUT R10, R10, 0xffffdfff, RZ, 0xc0, !PT ;  /* 0xffffdfff0a0a7812 */ /* 0x000fc400078ec0ff */
        /* <DEDUP_REMOVED lines=17> */
[----:B---3--:R-:W-:Y:S02]  /*1ef6d0*/  PRMT R9, R12, 0x5410, R9 ;  /* 0x000054100c097816 */ /* 0x008fe40000000009 */
[----:B--2---:R-:W-:-:S03]  /*1ef6e0*/  PRMT R2, R2, 0x5410, R39 ;  /* 0x0000541002027816 */ /* 0x004fc60000000027 */
[----:B------:R-:W-:Y:S04]  /*1ef6f0*/  STL [R1+0x22c], R9 ;  /* 0x00022c0901007387 */ /* 0x000fe80000100800 */
[----:B------:R-:W2:Y:S04]  /*1ef700*/  LDL.LU R12, [R1+0x228] ;  /* 0x00022800010c7983 */ /* 0x000ea80000300800 */
[----:B------:R-:W2:Y:S04]  /*1ef710*/  LDL.LU R39, [R1+0x3e8] ;  /* 0x0003e80001277983 */ /* 0x000ea80000300800 */
[----:B------:R3:W-:Y:S04]  /*1ef720*/  STL [R1+0x230], R2 ;  /* 0x0002300201007387 */ /* 0x0007e80000100800 */
[----:B---3--:R-:W3:Y:S01]  /*1ef730*/  LDL.LU R2, [R1+0x220] ;  /* 0x0002200001027983 */ /* 0x008ee20000300800 */
[----:B------:R-:W-:-:S02]  /*1ef740*/  ISETP.LT.AND P1, PT, R30, UR60, !P0 ;  /* 0x0000003c1e007c0c */ /* 0x000fc4000c721270 */
[----:B------:R-:W-:Y:S01]  /*1ef750*/  LOP3.LUT R10, R10, 0xffffefff, RZ, 0xc0, !PT ;  /* 0xffffefff0a0a7812 */ /* 0x000fe200078ec0ff */
[----:B------:R-:W-:Y:S01]  /*1ef760*/  VIADD R9, R28, 0x31 ;  /* 0x000000311c097836 */ /* 0x000fe20000000000 */
[----:B------:R-:W0:Y:S02]  /*1ef770*/  LDCU UR60, c[0x0][0x398] ;  /* 0x00007300ff3c77ac */ /* 0x000e240008000800 */
        /* <DEDUP_REMOVED lines=40> */
[----:B--2---:R-:W-:-:S05]  /*1efa00*/  PRMT R9, R39, 0x5410, R12 ;  /* 0x0000541027097816 */ /* 0x004fca000000000c */
[----:B------:R2:W-:Y:S01]  /*1efa10*/  STL [R1+0x228], R9 ;  /* 0x0002280901007387 */ /* 0x0005e20000100800 */
[----:B---3--:R-:W-:-:S03]  /*1efa20*/  PRMT R2, R11, 0x5410, R2 ;  /* 0x000054100b027816 */ /* 0x008fc60000000002 */
[----:B------:R-:W3:Y:S01]  /*1efa30*/  LDL.LU R11, [R1+0x84e4] ;  /* 0x0084e400010b7983 */ /* 0x000ee20000300800 */
[----:B--2---:R-:W-:-:S03]  /*1efa40*/  VIADD R9, R28, 0x30 ;  /* 0x000000301c097836 */ /* 0x004fc60000000000 */
[----:B------:R-:W2:Y:S02]  /*1efa50*/  LDL.LU R12, [R1+0x3d8] ;  /* 0x0003d800010c7983 */ /* 0x000ea40000300800 */
[----:B------:R-:W-:Y:S01]  /*1efa60*/  ISETP.GE.AND P0, PT, R9, UR9, PT ;  /* 0x0000000909007c0c */ /* 0x000fe2000bf06270 */
[----:B------:R-:W0:Y:S01]  /*1efa70*/  LDCU.64 UR8, c[0x0][0x398] ;  /* 0x00007300ff0877ac */ /* 0x000e220008000a00 */
[----:B------:R-:W2:Y:S04]  /*1efa80*/  LDL.LU R39, [R1+0x1f8] ;  /* 0x0001f80001277983 */ /* 0x000ea80000300800 */
[----:B------:R1:W-:Y:S04]  /*1efa90*/  STL [R1+0x224], R2 ;  /* 0x0002240201007387 */ /* 0x0003e80000100800 */
[----:B-1----:R-:W2:Y:S04]  /*1efaa0*/  LDL.LU R2, [R1+0x3dc] ;  /* 0x0003dc0001027983 */ /* 0x002ea80000300800 */
[----:B------:R-:W2:Y:S01]  /*1efab0*/  LDL.LU R9, [R1+0x20c] ;  /* 0x00020c0001097983 */ /* 0x000ea20000300800 */
[----:B0-----:R-:W-:-:S02]  /*1efac0*/  ISETP.LT.AND P1, PT, R32, UR10, !P0 ;  /* 0x0000000a20007c0c */ /* 0x001fc4000c721270 */
[----:B------:R-:W-:Y:S01]  /*1efad0*/  ISETP.LT.AND P3, PT, R27, UR18, !P0 ;  /* 0x000000121b007c0c */ /* 0x000fe2000c761270 */
[----:B------:R-:W0:Y:S01]  /*1efae0*/  LDCU UR18, c[0x0][0x398] ;  /* 0x00007300ff1277ac */ /* 0x000e220008000800 */
[----:B------:R-:W-:Y:S02]  /*1efaf0*/  ISETP.LT.AND P2, PT, R26, UR14, !P0 ;  /* 0x0000000e1a007c0c */ /* 0x000fe4000c741270 */
[----:B------:R-:W-:Y:S01]  /*1efb00*/  LOP3.LUT R10, R10, 0xfffffffd, RZ, 0xc0, !PT ;  /* 0xfffffffd0a0a7812 */ /* 0x000fe200078ec0ff */
[----:B------:R-:W1:Y:S08]  /*1efb10*/  LDCU UR14, c[0x0][0x398] ;  /* 0x00007300ff0e77ac */ /* 0x000e700008000800 */
[----:B------:R-:W-:-:S02]  /*1efb20*/  @P3 LOP3.LUT R10, R10, 0x2, RZ, 0xfc, !PT ;  /* 0x000000020a0a3812 */ /* 0x000fc400078efcff */
[----:B------:R-:W-:Y:S01]  /*1efb30*/  ISETP.LT.AND P3, PT, R7, UR72, !P0 ;  /* 0x0000004807007c0c */ /* 0x000fe2000c761270 */
[----:B------:R-:W0:Y:S01]  /*1efb40*/  LDCU UR72, c[0x0][0x398] ;  /* 0x00007300ff4877ac */ /* 0x000e220008000800 */
[----:B------:R-:W-:-:S04]  /*1efb50*/  LOP3.LUT R10, R10, 0xfffffffe, RZ, 0xc0, !PT ;  /* 0xfffffffe0a0a7812 */ /* 0x000fc800078ec0ff */
[----:B------:R-:W-:Y:S02]  /*1efb60*/  @P2 LOP3.LUT R10, R10, 0x1, RZ, 0xfc, !PT ;  /* 0x000000010a0a2812 */ /* 0x000fe400078efcff */
[----:B------:R-:W-:Y:S01]  /*1efb70*/  ISETP.LT.AND P2, PT, R31, UR71, !P0 ;  /* 0x000000471f007c0c */ /* 0x000fe2000c741270 */
[----:B------:R-:W0:Y:S01]  /*1efb80*/  LDCU UR71, c[0x0][0x398] ;  /* 0x00007300ff4777ac */ /* 0x000e220008000800 */
[----:B---3--:R-:W-:-:S04]  /*1efb90*/  LOP3.LUT R11, R11, 0xdfffffff, RZ, 0xc0, !PT ;  /* 0xdfffffff0b0b7812 */ /* 0x008fc800078ec0ff */
[----:B------:R-:W-:Y:S02]  /*1efba0*/  @P1 LOP3.LUT R11, R11, 0x20000000, RZ, 0xfc, !PT ;  /* 0x200000000b0b1812 */ /* 0x000fe400078efcff */
[----:B------:R-:W-:Y:S01]  /*1efbb0*/  ISETP.LT.AND P1, PT, R25, UR20, !P0 ;  /* 0x0000001419007c0c */ /* 0x000fe2000c721270 */
[----:B------:R-:W3:Y:S01]  /*1efbc0*/  LDCU UR20, c[0x0][0x398] ;  /* 0x00007300ff1477ac */ /* 0x000ee20008000800 */
[----:B------:R-:W-:-:S11]  /*1efbd0*/  LOP3.LUT R11, R11, 0x7fffffff, RZ, 0xc0, !PT ;  /* 0x7fffffff0b0b7812 */ /* 0x000fd600078ec0ff */
        /* <DEDUP_REMOVED lines=10> */
[----:B--2---:R-:W-:Y:S02]  /*1efc80*/  PRMT R9, R12, 0x5410, R9 ;  /* 0x000054100c097816 */ /* 0x004fe40000000009 */
[----:B------:R-:W-:Y:S02]  /*1efc90*/  @P1 LOP3.LUT R11, R11, 0x8000000, RZ, 0xfc, !PT ;  /* 0x080000000b0b1812 */ /* 0x000fe400078efcff */
[----:B------:R-:W-:Y:S01]  /*1efca0*/  PRMT R2, R2, 0x5410, R39 ;  /* 0x0000541002027816 */ /* 0x000fe20000000027 */
[----:B------:R2:W-:Y:S01]  /*1efcb0*/  STL [R1+0x220], R9 ;  /* 0x0002200901007387 */ /* 0x0005e20000100800 */
[----:B------:R-:W-:-:S03]  /*1efcc0*/  LOP3.LUT R11, R11, 0xfbffffff, RZ, 0xc0, !PT ;  /* 0xfbffffff0b0b7812 */ /* 0x000fc600078ec0ff */
[----:B------:R-:W3:Y:S01]  /*1efcd0*/  LDL.LU R12, [R1+0x3cc] ;  /* 0x0003cc00010c7983 */ /* 0x000ee20000300800 */
[----:B------:R-:W-:-:S03]  /*1efce0*/  @P0 LOP3.LUT R11, R11, 0x4000000, RZ, 0xfc, !PT ;  /* 0x040000000b0b0812 */ /* 0x000fc600078efcff */
[----:B------:R-:W3:Y:S01]  /*1efcf0*/  LDL.LU R39, [R1+0x1d8] ;  /* 0x0001d80001277983 */ /* 0x000ee20000300800 */
[----:B--2---:R-:W-:-:S03]  /*1efd00*/  VIADD R9, R28, 0x2f ;  /* 0x0000002f1c097836 */ /* 0x004fc60000000000 */
[----:B------:R2:W-:Y:S02]  /*1efd10*/  STL [R1+0x20c], R2 ;  /* 0x00020c0201007387 */ /* 0x0005e40000100800 */
[----:B------:R-:W-:Y:S01]  /*1efd20*/  ISETP.GE.AND P0, PT, R9, UR7, PT ;  /* 0x0000000709007c0c */ /* 0x000fe2000bf06270 */
[----:B------:R-:W0:Y:S01]  /*1efd30*/  LDCU.64 UR6, c[0x0][0x398] ;  /* 0x00007300ff0677ac */ /* 0x000e220008000a00 */
[----:B--2---:R-:W2:Y:S04]  /*1efd40*/  LDL.LU R2, [R1+0x3c4] ;  /* 0x0003c40001027983 */ /* 0x004ea80000300800 */
[----:B------:R-:W3:Y:S01]  /*1efd50*/  LDL.LU R9, [R1+0x1f4] ;  /* 0x0001f40001097983 */ /* 0x000ee20000300800 */
[----:B------:R-:W-:Y:S02]  /*1efd60*/  ISETP.LT.AND P1, PT, R32, UR8, !P0 ;  /* 0x0000000820007c0c */ /* 0x000fe4000c721270 */
        /* <DEDUP_REMOVED lines=30> */
[----:B---3--:R-:W-:Y:S02]  /*1eff50*/  PRMT R9, R12, 0x5410, R9 ;  /* 0x000054100c097816 */ /* 0x008fe40000000009 */
[----:B--2---:R-:W-:-:S03]  /*1eff60*/  PRMT R2, R2, 0x5410, R39 ;  /* 0x0000541002027816 */ /* 0x004fc60000000027 */
        /* <DEDUP_REMOVED lines=93> */
[----:B0-----:R-:W-:Y:S01]  /*1f0540*/  ISETP.LT.AND P1, PT, R32, UR8, !P0 ;  /* 0x0000000820007c0c */ /* 0x001fe2000c721270 */
[----:B------:R-:W0:Y:S01]  /*1f0550*/  LDCU UR8, c[0x0][0x398] ;  /* 0x00007300ff0877ac */ /* 0x000e220008000800 */
[----:B------:R-:W-:-:S02]  /*1f0560*/  ISETP.LT.AND P3, PT, R27, UR51, !P0 ;  /* 0x000000331b007c0c */ /* 0x000fc4000c761270 */
[----:B------:R-:W-:Y:S01]  /*1f0570*/  ISETP.LT.AND P2, PT, R26, UR45, !P0 ;  /* 0x0000002d1a007c0c */ /* 0x000fe2000c741270 */
[----:B------:R-:W1:Y:S01]  /*1f0580*/  LDCU UR51, c[0x0][0x398] ;  /* 0x00007300ff3377ac */ /* 0x000e620008000800 */
        /* <DEDUP_REMOVED lines=38> */
[----:B------:R-:W-:Y:S01]  /*1f07f0*/  ISETP.LT.AND P1, PT, R32, UR6, !P0 ;  /* 0x0000000620007c0c */ /* 0x000fe2000c721270 */
[----:B------:R-:W0:Y:S01]  /*1f0800*/  LDCU UR6, c[0x0][0x398] ;  /* 0x00007300ff0677ac */ /* 0x000e220008000800 */
[----:B------:R-:W-:-:S02]  /*1f0810*/  ISETP.LT.AND P3, PT, R27, UR69, !P0 ;  /* 0x000000451b007c0c */ /* 0x000fc4000c761270 */
[----:B------:R-:W-:Y:S01]  /*1f0820*/  LOP3.LUT R16, R16, 0xffdfffff, RZ, 0xc0, !PT ;  /* 0xffdfffff10107812 */ /* 0x000fe200078ec0ff */
[----:B------:R-:W0:Y:S01]  /*1f0830*/  LDCU UR69, c[0x0][0x398] ;  /* 0x00007300ff4577ac */ /* 0x000e220008000800 */
        /* <DEDUP_REMOVED lines=9> */
[----:B---3--:R-:W-:-:S05]  /*1f08d0*/  PRMT R9, R12, 0x5410, R9 ;  /* 0x000054100c097816 */ /* 0x008fca0000000009 */
[----:B------:R2:W-:Y:S02]  /*1f08e0*/  STL [R1+0x1b8], R9 ;  /* 0x0001b80901007387 */ /* 0x0005e40000100800 */
[----:B--2---:R-:W-:Y:S02]  /*1f08f0*/  PRMT R9, R2, 0x5410, R39 ;  /* 0x0000541002097816 */ /* 0x004fe40000000027 */
[----:B------:R-:W2:Y:S04]  /*1f0900*/  LDL.LU R39, [R1+0x1b0] ;  /* 0x0001b00001277983 */ /* 0x000ea80000300800 */
[----:B------:R-:W2:Y:S04]  /*1f0910*/  LDL.LU R2, [R1+0x37c] ;  /* 0x00037c0001027983 */ /* 0x000ea80000300800 */
[----:B------:R3:W-:Y:S04]  /*1f0920*/  STL [R1+0xec], R9 ;  /* 0x0000ec0901007387 */ /* 0x0007e80000100800 */
[----:B------:R-:W4:Y:S01]  /*1f0930*/  LDL.LU R12, [R1+0x38c] ;  /* 0x00038c00010c7983 */ /* 0x000f220000300800 */
[----:B------:R-:W-:Y:S01]  /*1f0940*/  ISETP.LT.AND P3, PT, R7, UR64, !P0 ;  /* 0x0000004007007c0c */ /* 0x000fe2000c761270 */
[----:B------:R-:W0:Y:S01]  /*1f0950*/  LDCU UR64, c[0x0][0x398] ;  /* 0x00007300ff4077ac */ /* 0x000e220008000800 */
[----:B------:R-:W-:-:S04]  /*1f0960*/  LOP3.LUT R16, R16, 0xff7fffff, RZ, 0xc0, !PT ;  /* 0xff7fffff10107812 */ /* 0x000fc800078ec0ff */
[----:B------:R-:W-:Y:S02]  /*1f0970*/  @P1 LOP3.LUT R16, R16, 0x800000, RZ, 0xfc, !PT ;  /* 0x0080000010101812 */ /* 0x000fe400078efcff */
[----:B------:R-:W-:Y:S01]  /*1f0980*/  ISETP.LT.AND P2, PT, R31, UR65, !P0 ;  /* 0x000000411f007c0c */ /* 0x000fe2000c741270 */
[----:B---3--:R-:W-:Y:S01]  /*1f0990*/  VIADD R9, R28, 0x2a ;  /* 0x0000002a1c097836 */ /* 0x008fe20000000000 */
[----:B------:R-:W-:Y:S01]  /*1f09a0*/  LOP3.LUT R16, R16, 0xffbfffff, RZ, 0xc0, !PT ;  /* 0xffbfffff10107812 */ /* 0x000fe200078ec0ff */
[----:B------:R-:W3:Y:S03]  /*1f09b0*/  LDCU UR65, c[0x0][0x398] ;  /* 0x00007300ff4177ac */ /* 0x000ee60008000800 */
        /* <DEDUP_REMOVED lines=13> */
[----:B------:R-:W-:Y:S01]  /*1f0a90*/  ISETP.LT.AND P1, PT, R27, UR8, !P0 ;  /* 0x000000081b007c0c */ /* 0x000fe2000c721270 */
[----:B------:R-:W0:Y:S01]  /*1f0aa0*/  LDCU UR8, c[0x0][0x398] ;  /* 0x00007300ff0877ac */ /* 0x000e220008000800 */
[----:B--2---:R-:W-:Y:S02]  /*1f0ab0*/  PRMT R9, R2, 0x5410, R39 ;  /* 0x0000541002097816 */ /* 0x004fe40000000027 */
[----:B------:R-:W2:Y:S04]  /*1f0ac0*/  LDL.LU R39, [R1+0x1bc] ;  /* 0x0001bc0001277983 */ /* 0x000ea80000300800 */
[----:B------:R-:W2:Y:S01]  /*1f0ad0*/  LDL.LU R2, [R1+0x378] ;  /* 0x0003780001027983 */ /* 0x000ea20000300800 */
[----:B----4-:R-:W-:-:S03]  /*1f0ae0*/  PRMT R12, R12, 0x5410, R17 ;  /* 0x000054100c0c7816 */ /* 0x010fc60000000011 */
[----:B------:R4:W-:Y:S04]  /*1f0af0*/  STL [R1+0xdc], R9 ;  /* 0x0000dc0901007387 */ /* 0x0009e80000100800 */
[----:B------:R-:W3:Y:S01]  /*1f0b00*/  LDL.LU R17, [R1+0x84dc] ;  /* 0x0084dc0001117983 */ /* 0x000ee20000300800 */
[----:B------:R-:W-:-:S04]  /*1f0b10*/  LOP3.LUT R16, R16, 0xffffdfff, RZ, 0xc0, !PT ;  /* 0xffffdfff10107812 */ /* 0x000fc800078ec0ff */
[----:B------:R-:W-:Y:S02]  /*1f0b20*/  @P2 LOP3.LUT R16, R16, 0x2000, RZ, 0xfc, !PT ;  /* 0x0000200010102812 */ /* 0x000fe400078efcff */
[----:B------:R-:W-:Y:S02]  /*1f0b30*/  ISETP.LT.AND P2, PT, R26, UR64, !P0 ;  /* 0x000000401a007c0c */ /* 0x000fe4000c741270 */
[----:B------:R-:W-:Y:S01]  /*1f0b40*/  ISETP.LT.AND P3, PT, R7, UR6, !P0 ;  /* 0x0000000607007c0c */ /* 0x000fe2000c761270 */
[----:B----4-:R-:W-:Y:S01]  /*1f0b50*/  VIADD R9, R28, 0x29 ;  /* 0x000000291c097836 */ /* 0x010fe20000000000 */
[----:B------:R-:W-:Y:S01]  /*1f0b60*/  LOP3.LUT R16, R16, 0xfffdffff, RZ, 0xc0, !PT ;  /* 0xfffdffff10107812 */ /* 0x000fe200078ec0ff */
[----:B------:R4:W-:Y:S01]  /*1f0b70*/  STL [R1+0x158], R12 ;  /* 0x0001580c01007387 */ /* 0x0009e20000100800 */
[----:B------:R-:W0:Y:S02]  /*1f0b80*/  LDCU UR6, c[0x0][0x398] ;  /* 0x00007300ff0677ac */ /* 0x000e240008000800 */
[----:B------:R-:W-:-:S02]  /*1f0b90*/  @P1 LOP3.LUT R16, R16, 0x20000, RZ, 0xfc, !PT ;  /* 0x0002000010101812 */ /* 0x000fc400078efcff */
[----:B------:R-:W-:Y:S01]  /*1f0ba0*/  ISETP.LT.AND P1, PT, R25, UR63, !P0 ;  /* 0x0000003f19007c0c */ /* 0x000fe2000c721270 */
[----:B------:R-:W1:Y:S01]  /*1f0bb0*/  LDCU UR64, c[0x0][0x398] ;  /* 0x00007300ff4077ac */ /* 0x000e620008000800 */
[----:B------:R-:W-:Y:S01]  /*1f0bc0*/  LOP3.LUT R16, R16, 0xfffeffff, RZ, 0xc0, !PT ;  /* 0xfffeffff10107812 */ /* 0x000fe200078ec0ff */
[----:B----4-:R-:W4:Y:S03]  /*1f0bd0*/  LDL.LU R12, [R1+0x1f0] ;  /* 0x0001f000010c7983 */ /* 0x010f260000300800 */
[----:B------:R-:W-:Y:S01]  /*1f0be0*/  @P2 LOP3.LUT R16, R16, 0x10000, RZ, 0xfc, !PT ;  /* 0x0001000010102812 */ /* 0x000fe200078efcff */
[----:B------:R-:W1:Y:S03]  /*1f0bf0*/  LDCU UR63, c[0x0][0x398] ;  /* 0x00007300ff3f77ac */ /* 0x000e660008000800 */
[----:B------:R-:W-:-:S04]  /*1f0c00*/  LOP3.LUT R16, R16, 0xffff7fff, RZ, 0xc0, !PT ;  /* 0xffff7fff10107812 */ /* 0x000fc800078ec0ff */
[----:B------:R-:W-:Y:S02]  /*1f0c10*/  @P1 LOP3.LUT R16, R16, 0x8000, RZ, 0xfc, !PT ;  /* 0x0000800010101812 */ /* 0x000fe400078efcff */
[----:B0-----:R-:W-:Y:S01]  /*1f0c20*/  ISETP.LT.AND P2, PT, R31, UR8, !P0 ;  /* 0x000000081f007c0c */ /* 0x001fe2000c741270 */
        /* <DEDUP_REMOVED lines=14> */
[----:B--2---:R-:W-:Y:S02]  /*1f0d10*/  PRMT R2, R2, 0x5410, R39 ;  /* 0x0000541002027816 */ /* 0x004fe40000000027 */
[----:B------:R-:W4:Y:S04]  /*1f0d20*/  LDL.LU R39, [R1+0x3c0] ;  /* 0x0003c00001277983 */ /* 0x000f280000300800 */
[----:B------:R2:W-:Y:S01]  /*1f0d30*/  STL [R1+0x154], R2 ;  /* 0x0001540201007387 */ /* 0x0005e20000100800 */
[----:B---3--:R-:W-:-:S03]  /*1f0d40*/  PRMT R9, R17, 0x5410, R18 ;  /* 0x0000541011097816 */ /* 0x008fc60000000012 */
[----:B------:R-:W3:Y:S04]  /*1f0d50*/  LDL.LU R18, [R1+0x84d8] ;  /* 0x0084d80001127983 */ /* 0x000ee80000300800 */
[----:B------:R-:W3:Y:S04]  /*1f0d60*/  LDL.LU R17, [R1+0x84d4] ;  /* 0x0084d40001117983 */ /* 0x000ee80000300800 */
[----:B--2---:R-:W3:Y:S01]  /*1f0d70*/  LDL.LU R2, [R1+0x1ec] ;  /* 0x0001ec0001027983 */ /* 0x004ee20000300800 */
[----:B0-----:R-:W-:Y:S02]  /*1f0d80*/  ISETP.LT.AND P2, PT, R32, UR8, !P0 ;  /* 0x0000000820007c0c */ /* 0x001fe4000c741270 */
[----:B------:R-:W-:Y:S01]  /*1f0d90*/  ISETP.LT.AND P1, PT, R27, UR6, !P0 ;  /* 0x000000061b007c0c */ /* 0x000fe2000c721270 */
[----:B------:R-:W0:Y:S01]  /*1f0da0*/  LDCU UR6, c[0x0][0x398] ;  /* 0x00007300ff0677ac */ /* 0x000e220008000800 */
[----:B------:R-:W-:-:S09]  /*1f0db0*/  LOP3.LUT R16, R16, 0xffffffdf, RZ, 0xc0, !PT ;  /* 0xffffffdf10107812 */ /* 0x000fd200078ec0ff */
[----:B------:R-:W-:Y:S02]  /*1f0dc0*/  @P2 LOP3.LUT R16, R16, 0x20, RZ, 0xfc, !PT ;  /* 0x0000002010102812 */ /* 0x000fe400078efcff */
[----:B------:R-:W-:Y:S02]  /*1f0dd0*/  ISETP.LT.AND P2, PT, R26, UR65, !P0 ;  /* 0x000000411a007c0c */ /* 0x000fe4000c741270 */
[----:B-1----:R-:W-:Y:S01]  /*1f0de0*/  ISETP.LT.AND P3, PT, R7, UR63, !P0 ;  /* 0x0000003f07007c0c */ /* 0x002fe2000c761270 */
[----:B------:R1:W-:Y:S01]  /*1f0df0*/  STL [R1+0x16c], R9 ;  /* 0x00016c0901007387 */ /* 0x0003e20000100800 */
[----:B------:R-:W-:Y:S01]  /*1f0e00*/  LOP3.LUT R16, R16, 0xfffffdff, RZ, 0xc0, !PT ;  /* 0xfffffdff10107812 */ /* 0x000fe200078ec0ff */
[----:B------:R-:W2:Y:S03]  /*1f0e10*/  LDCU UR63, c[0x0][0x398] ;  /* 0x00007300ff3f77ac */ /* 0x000ea60008000800 */
[----:B------:R-:W-:Y:S01]  /*1f0e20*/  @P1 LOP3.LUT R16, R16, 0x200, RZ, 0xfc, !PT ;  /* 0x0000020010101812 */ /* 0x000fe200078efcff */
[----:B------:R-:W2:Y:S01]  /*1f0e30*/  LDCU UR65, c[0x0][0x398] ;  /* 0x00007300ff4177ac */ /* 0x000ea20008000800 */
[----:B------:R-:W-:-:S02]  /*1f0e40*/  ISETP.LT.AND P1, PT, R25, UR64, !P0 ;  /* 0x0000004019007c0c */ /* 0x000fc4000c721270 */
[----:B------:R-:W-:Y:S01]  /*1f0e50*/  LOP3.LUT R16, R16, 0xfffffeff, RZ, 0xc0, !PT ;  /* 0xfffffeff10107812 */ /* 0x000fe200078ec0ff */
[----:B-1----:R-:W-:Y:S01]  /*1f0e60*/  VIADD R9, R28, 0x28 ;  /* 0x000000281c097836 */ /* 0x002fe20000000000 */
[----:B------:R-:W1:Y:S02]  /*1f0e70*/  LDCU UR64, c[0x0][0x398] ;  /* 0x00007300ff4077ac */ /* 0x000e640008000800 */
[----:B------:R-:W-:-:S04]  /*1f0e80*/  @P2 LOP3.LUT R16, R16, 0x100, RZ, 0xfc, !PT ;  /* 0x0000010010102812 */ /* 0x000fc800078efcff */
        /* <DEDUP_REMOVED lines=17> */
[----:B------:R-:W0:Y:S01]  /*1f0fa0*/  LDCU.64 UR10, c[0x0][0x398] ;  /* 0x00007300ff0a77ac */ /* 0x000e220008000a00 */
[----:B----4-:R-:W-:-:S05]  /*1f0fb0*/  PRMT R9, R39, 0x5410, R12 ;  /* 0x0000541027097816 */ /* 0x010fca000000000c */
[----:B------:R-:W-:Y:S01]  /*1f0fc0*/  STL [R1+0x1ac], R9 ;  /* 0x0001ac0901007387 */ /* 0x000fe20000100800 */
[----:B---3--:R-:W-:-:S03]  /*1f0fd0*/  PRMT R2, R18, 0x5410, R2 ;  /* 0x0000541012027816 */ /* 0x008fc60000000002 */
[----:B------:R-:W3:Y:S04]  /*1f0fe0*/  LDL.LU R18, [R1+0x84d0] ;  /* 0x0084d00001127983 */ /* 0x000ee80000300800 */
[----:B------:R-:W4:Y:S04]  /*1f0ff0*/  LDL.LU R12, [R1+0x208] ;  /* 0x00020800010c7983 */ /* 0x000f280000300800 */
[----:B------:R-:W4:Y:S04]  /*1f1000*/  LDL.LU R39, [R1+0x3f4] ;  /* 0x0003f40001277983 */ /* 0x000f280000300800 */
[----:B------:R0:W-:Y:S04]  /*1f1010*/  STL [R1+0x1b0], R2 ;  /* 0x0001b00201007387 */ /* 0x0001e80000100800 */
[----:B0-----:R-:W3:Y:S01]  /*1f1020*/  LDL.LU R2, [R1+0x204] ;  /* 0x0002040001027983 */ /* 0x001ee20000300800 */
[----:B------:R-:W-:-:S02]  /*1f1030*/  ISETP.LT.AND P1, PT, R32, UR6, !P0 ;  /* 0x0000000620007c0c */ /* 0x000fc4000c721270 */
[----:B------:R-:W-:Y:S02]  /*1f1040*/  ISETP.LT.AND P3, PT, R27, UR39, !P0 ;  /* 0x000000271b007c0c */ /* 0x000fe4000c761270 */
[----:B------:R-:W-:Y:S02]  /*1f1050*/  LOP3.LUT R17, R17, 0xdfffffff, RZ, 0xc0, !PT ;  /* 0xdfffffff11117812 */ /* 0x000fe400078ec0ff */
[----:B------:R-:W-:Y:S02]  /*1f1060*/  ISETP.LT.AND P2, PT, R26, UR55, !P0 ;  /* 0x000000371a007c0c */ /* 0x000fe4000c741270 */
[----:B------:R-:W-:Y:S01]  /*1f1070*/  LOP3.LUT R16, R16, 0xfffffffd, RZ, 0xc0, !PT ;  /* 0xfffffffd10107812 */ /* 0x000fe200078ec0ff */
[----:B------:R-:W-:Y:S01]  /*1f1080*/  VIADD R9, R28, 0x27 ;  /* 0x000000271c097836 */ /* 0x000fe20000000000 */
[----:B------:R-:W0:Y:S03]  /*1f1090*/  LDCU UR39, c[0x0][0x398] ;  /* 0x00007300ff2777ac */ /* 0x000e260008000800 */
[----:B------:R-:W-:Y:S01]  /*1f10a0*/  @P1 LOP3.LUT R17, R17, 0x20000000, RZ, 0xfc, !PT ;  /* 0x2000000011111812 */ /* 0x000fe200078efcff */
[----:B------:R-:W0:Y:S01]  /*1f10b0*/  LDCU UR55, c[0x0][0x398] ;  /* 0x00007300ff3777ac */ /* 0x000e220008000800 */
[----:B------:R-:W-:-:S02]  /*1f10c0*/  ISETP.LT.AND P1, PT, R25, UR56, !P0 ;  /* 0x0000003819007c0c */ /* 0x000fc4000c721270 */
[----:B------:R-:W-:Y:S01]  /*1f10d0*/  @P3 LOP3.LUT R16, R16, 0x2, RZ, 0xfc, !PT ;  /* 0x0000000210103812 */ /* 0x000fe200078efcff */
[----:B------:R-:W0:Y:S01]  /*1f10e0*/  LDCU UR56, c[0x0][0x398] ;  /* 0x00007300ff3877ac */ /* 0x000e220008000800 */
[----:B------:R-:W-:Y:S02]  /*1f10f0*/  ISETP.LT.AND P3, PT, R7, UR57, !P0 ;  /* 0x0000003907007c0c */ /* 0x000fe4000c761270 */
[----:B------:R-:W-:Y:S01]  /*1f1100*/  LOP3.LUT R17, R17, 0x7fffffff, RZ, 0xc0, !PT ;  /* 0x7fffffff11117812 */ /* 0x000fe200078ec0ff */
[----:B------:R-:W0:Y:S01]  /*1f1110*/  LDCU UR57, c[0x0][0x398] ;  /* 0x00007300ff3977ac */ /* 0x000e220008000800 */
[----:B------:R-:W-:-:S05]  /*1f1120*/  LOP3.LUT R16, R16, 0xfffffffe, RZ, 0xc0, !PT ;  /* 0xfffffffe10107812 */ /* 0x000fca00078ec0ff */
[----:B------:R-:W-:Y:S02]  /*1f1130*/  @P1 LOP3.LUT R17, R17, 0x80000000, RZ, 0xfc, !PT ;  /* 0x8000000011111812 */ /* 0x000fe400078efcff */
        /* <DEDUP_REMOVED lines=28> */
[----:B------:R-:W-:Y:S01]  /*1f1300*/  ISETP.LT.AND P2, PT, R26, UR21, !P0 ;  /* 0x000000151a007c0c */ /* 0x000fe2000c741270 */
[----:B------:R-:W-:Y:S01]  /*1f1310*/  VIADD R9, R28, 0x26 ;  /* 0x000000261c097836 */ /* 0x000fe20000000000 */
[----:B------:R-:W0:Y:S01]  /*1f1320*/  LDCU UR76, c[0x0][0x398] ;  /* 0x00007300ff4c77ac */ /* 0x000e220008000800 */
        /* <DEDUP_REMOVED lines=38> */
[----:B------:R-:W-:Y:S02]  /*1f1590*/  LOP3.LUT R17, R17, 0xffffdfff, RZ, 0xc0, !PT ;  /* 0xffffdfff11117812 */ /* 0x000fe400078ec0ff */
[----:B------:R-:W-:Y:S01]  /*1f15a0*/  ISETP.LT.AND P2, PT, R26, UR74, !P0 ;  /* 0x0000004a1a007c0c */ /* 0x000fe2000c741270 */
[----:B------:R-:W-:Y:S01]  /*1f15b0*/  VIADD R9, R28, 0x25 ;  /* 0x000000251c097836 */ /* 0x000fe20000000000 */
[----:B------:R-:W-:Y:S01]  /*1f15c0*/  @P1 LOP3.LUT R17, R17, 0x2000, RZ, 0xfc, !PT ;  /* 0x0000200011111812 */ /* 0x000fe200078efcff */
[----:B------:R-:W0:Y:S03]  /*1f15d0*/  LDCU UR75, c[0x0][0x398] ;  /* 0x00007300ff4b77ac */ /* 0x000e260008000800 */
[----:B------:R-:W-:Y:S01]  /*1f15e0*/  LOP3.LUT R17, R17, 0xfffdffff, RZ, 0xc0, !PT ;  /* 0xfffdffff11117812 */ /* 0x000fe200078ec0ff */
[----:B------:R-:W0:Y:S03]  /*1f15f0*/  LDCU UR74, c[0x0][0x398] ;  /* 0x00007300ff4a77ac */ /* 0x000e260008000800 */
        /* <DEDUP_REMOVED lines=56> */
[----:B----4-:R-:W-:-:S05]  /*1f1980*/  PRMT R9, R39, 0x5410, R12 ;  /* 0x0000541027097816 */ /* 0x010fca000000000c */
[----:B------:R4:W-:Y:S01]  /*1f1990*/  STL [R1+0x1ec], R9 ;  /* 0x0001ec0901007387 */ /* 0x0009e20000100800 */
[----:B---3--:R-:W-:-:S03]  /*1f19a0*/  PRMT R2, R18, 0x5410, R2 ;  /* 0x0000541012027816 */ /* 0x008fc60000000002 */
[----:B------:R-:W3:Y:S01]  /*1f19b0*/  LDL.LU R18, [R1+0x84c4] ;  /* 0x0084c40001127983 */ /* 0x000ee20000300800 */
[----:B----4-:R-:W-:-:S03]  /*1f19c0*/  VIADD R9, R28, 0x24 ;  /* 0x000000241c097836 */ /* 0x010fc60000000000 */
[----:B------:R-:W4:Y:S02]  /*1f19d0*/  LDL.LU R12, [R1+0x4cc] ;  /* 0x0004cc00010c7983 */ /* 0x000f240000300800 */
[----:B------:R-:W-:Y:S01]  /*1f19e0*/  ISETP.GE.AND P0, PT, R9, UR9, PT ;  /* 0x0000000909007c0c */ /* 0x000fe2000bf06270 */
[----:B------:R-:W0:Y:S01]  /*1f19f0*/  LDCU.64 UR8, c[0x0][0x398] ;  /* 0x00007300ff0877ac */ /* 0x000e220008000a00 */
[----:B------:R-:W2:Y:S04]  /*1f1a00*/  LDL.LU R39, [R1+0x1e8] ;  /* 0x0001e80001277983 */ /* 0x000ea80000300800 */
[----:B------:R1:W-:Y:S04]  /*1f1a10*/  STL [R1+0x1f0], R2 ;  /* 0x0001f00201007387 */ /* 0x0003e80000100800 */
[----:B-1----:R-:W2:Y:S04]  /*1f1a20*/  LDL.LU R2, [R1+0x4d4] ;  /* 0x0004d40001027983 */ /* 0x002ea80000300800 */
[----:B------:R-:W4:Y:S01]  /*1f1a30*/  LDL.LU R9, [R1+0x210] ;  /* 0x0002100001097983 */ /* 0x000f220000300800 */
        /* <DEDUP_REMOVED lines=28> */
[----:B----4-:R-:W-:Y:S02]  /*1f1c00*/  PRMT R9, R12, 0x5410, R9 ;  /* 0x000054100c097816 */ /* 0x010fe40000000009 */
[----:B------:R-:W-:Y:S02]  /*1f1c10*/  @P1 LOP3.LUT R18, R18, 0x8000000, RZ, 0xfc, !PT ;  /* 0x0800000012121812 */ /* 0x000fe400078efcff */
[----:B--2---:R-:W-:Y:S01]  /*1f1c20*/  PRMT R2, R2, 0x5410, R39 ;  /* 0x0000541002027816 */ /* 0x004fe20000000027 */
[----:B------:R2:W-:Y:S01]  /*1f1c30*/  STL [R1+0x200], R9 ;  /* 0x0002000901007387 */ /* 0x0005e20000100800 */
[----:B------:R-:W-:-:S03]  /*1f1c40*/  LOP3.LUT R18, R18, 0xfbffffff, RZ, 0xc0, !PT ;  /* 0xfbffffff12127812 */ /* 0x000fc600078ec0ff */
[----:B------:R-:W4:Y:S01]  /*1f1c50*/  LDL.LU R12, [R1+0x4dc] ;  /* 0x0004dc00010c7983 */ /* 0x000f220000300800 */
[----:B------:R-:W-:-:S03]  /*1f1c60*/  @P0 LOP3.LUT R18, R18, 0x4000000, RZ, 0xfc, !PT ;  /* 0x0400000012120812 */ /* 0x000fc600078efcff */
[----:B------:R-:W3:Y:S01]  /*1f1c70*/  LDL.LU R39, [R1+0x1dc] ;  /* 0x0001dc0001277983 */ /* 0x000ee20000300800 */
[----:B--2---:R-:W-:-:S03]  /*1f1c80*/  VIADD R9, R28, 0x23 ;  /* 0x000000231c097836 */ /* 0x004fc60000000000 */
[----:B------:R2:W-:Y:S02]  /*1f1c90*/  STL [R1+0x1e8], R2 ;  /* 0x0001e80201007387 */ /* 0x0005e40000100800 */
[----:B------:R-:W-:Y:S01]  /*1f1ca0*/  ISETP.GE.AND P0, PT, R9, UR7, PT ;  /* 0x0000000709007c0c */ /* 0x000fe2000bf06270 */
[----:B------:R-:W0:Y:S01]  /*1f1cb0*/  LDCU.64 UR6, c[0x0][0x398] ;  /* 0x00007300ff0677ac */ /* 0x000e220008000a00 */
[----:B--2---:R-:W3:Y:S04]  /*1f1cc0*/  LDL.LU R2, [R1+0x508] ;  /* 0x0005080001027983 */ /* 0x004ee80000300800 */
[----:B------:R-:W4:Y:S01]  /*1f1cd0*/  LDL.LU R9, [R1+0x1fc] ;  /* 0x0001fc0001097983 */ /* 0x000f220000300800 */
[----:B------:R-:W-:Y:S02]  /*1f1ce0*/  ISETP.LT.AND P1, PT, R32, UR8, !P0 ;  /* 0x0000000820007c0c */ /* 0x000fe4000c721270 */
[----:B------:R-:W-:Y:S01]  /*1f1cf0*/  ISETP.LT.AND P3, PT, R27, UR46, !P0 ;  /* 0x0000002e1b007c0c */ /* 0x000fe2000c761270 */
[----:B------:R-:W2:Y:S01]  /*1f1d00*/  LDCU UR46, c[0x0][0x398] ;  /* 0x00007300ff2e77ac */ /* 0x000ea20008000800 */
        /* <DEDUP_REMOVED lines=28> */
[----:B----4-:R-:W-:Y:S02]  /*1f1ed0*/  PRMT R9, R12, 0x5410, R9 ;  /* 0x000054100c097816 */ /* 0x010fe40000000009 */
[----:B---3--:R-:W-:-:S03]  /*1f1ee0*/  PRMT R2, R2, 0x5410, R39 ;  /* 0x0000541002027816 */ /* 0x008fc60000000027 */
[----:B------:R3:W-:Y:S04]  /*1f1ef0*/  STL [R1+0x1fc], R9 ;  /* 0x0001fc0901007387 */ /* 0x0007e80000100800 */
[----:B------:R-:W4:Y:S04]  /*1f1f00*/  LDL.LU R12, [R1+0x510] ;  /* 0x00051000010c7983 */ /* 0x000f280000300800 */
[----:B------:R-:W2:Y:S01]  /*1f1f10*/  LDL.LU R39, [R1+0x1a8] ;  /* 0x0001a80001277983 */ /* 0x000ea20000300800 */
[----:B---3--:R-:W-:-:S03]  /*1f1f20*/  VIADD R9, R28, 0x22 ;  /* 0x000000221c097836 */ /* 0x008fc60000000000 */
[----:B------:R3:W-:Y:S02]  /*1f1f30*/  STL [R1+0x1dc], R2 ;  /* 0x0001dc0201007387 */ /* 0x0007e40000100800 */
[----:B------:R-:W-:Y:S01]  /*1f1f40*/  ISETP.GE.AND P0, PT, R9, UR11, PT ;  /* 0x0000000b09007c0c */ /* 0x000fe2000bf06270 */
[----:B------:R-:W1:Y:S01]  /*1f1f50*/  LDCU.64 UR10, c[0x0][0x398] ;  /* 0x00007300ff0a77ac */ /* 0x000e620008000a00 */
[----:B---3--:R-:W2:Y:S04]  /*1f1f60*/  LDL.LU R2, [R1+0x51c] ;  /* 0x00051c0001027983 */ /* 0x008ea80000300800 */
[----:B------:R-:W4:Y:S01]  /*1f1f70*/  LDL.LU R9, [R1+0x1e4] ;  /* 0x0001e40001097983 */ /* 0x000f220000300800 */
[----:B0-----:R-:W-:Y:S02]  /*1f1f80*/  ISETP.LT.AND P1, PT, R32, UR6, !P0 ;  /* 0x0000000620007c0c */ /* 0x001fe4000c721270 */
[----:B------:R-:W-:Y:S01]  /*1f1f90*/  ISETP.LT.AND P3, PT, R27, UR37, !P0 ;  /* 0x000000251b007c0c */ /* 0x000fe2000c761270 */
[----:B------:R-:W0:Y:S01]  /*1f1fa0*/  LDCU UR37, c[0x0][0x398] ;  /* 0x00007300ff2577ac */ /* 0x000e220008000800 */
[----:B------:R-:W-:-:S02]  /*1f1fb0*/  LOP3.LUT R18, R18, 0xffffdfff, RZ, 0xc0, !PT ;  /* 0xffffdfff12127812 */ /* 0x000fc400078ec0ff */
[----:B------:R-:W-:Y:S01]  /*1f1fc0*/  ISETP.LT.AND P2, PT, R26, UR40, !P0 ;  /* 0x000000281a007c0c */ /* 0x000fe2000c741270 */
[----:B------:R-:W3:Y:S06]  /*1f1fd0*/  LDCU UR40, c[0x0][0x398] ;  /* 0x00007300ff2877ac */ /* 0x000eec0008000800 */
        /* <DEDUP_REMOVED lines=23> */
[----:B--2---:R-:W-:-:S03]  /*1f2150*/  PRMT R2, R2, 0x5410, R39 ;  /* 0x0000541002027816 */ /* 0x004fc60000000027 */
[----:B------:R-:W-:Y:S04]  /*1f2160*/  STL [R1+0x1e4], R9 ;  /* 0x0001e40901007387 */ /* 0x000fe80000100800 */
[----:B------:R-:W2:Y:S04]  /*1f2170*/  LDL.LU R12, [R1+0x19c] ;  /* 0x00019c00010c7983 */ /* 0x000ea80000300800 */
[----:B------:R-:W2:Y:S04]  /*1f2180*/  LDL.LU R39, [R1+0x380] ;  /* 0x0003800001277983 */ /* 0x000ea80000300800 */
[----:B------:R4:W-:Y:S04]  /*1f2190*/  STL [R1+0x1a8], R2 ;  /* 0x0001a80201007387 */ /* 0x0009e80000100800 */
[----:B----4-:R-:W4:Y:S01]  /*1f21a0*/  LDL.LU R2, [R1+0x524] ;  /* 0x0005240001027983 */ /* 0x010f220000300800 */
[----:B------:R-:W-:Y:S01]  /*1f21b0*/  @P1 LOP3.LUT R18, R18, 0x800, RZ, 0xfc, !PT ;  /* 0x0000080012121812 */ /* 0x000fe200078efcff */
[----:B------:R-:W-:-:S03]  /*1f21c0*/  VIADD R9, R28, 0x21 ;  /* 0x000000211c097836 */ /* 0x000fc60000000000 */
        /* <DEDUP_REMOVED lines=36> */
[----:B------:R4:W-:Y:S02]  /*1f2410*/  STL [R1+0x19c], R9 ;  /* 0x00019c0901007387 */ /* 0x0009e40000100800 */
[----:B----4-:R-:W-:Y:S02]  /*1f2420*/  PRMT R9, R2, 0x5410, R20 ;  /* 0x0000541002097816 */ /* 0x010fe40000000014 */
[----:B------:R-:W2:Y:S04]  /*1f2430*/  LDL.LU R20, [R1+0x84c0] ;  /* 0x0084c00001147983 */ /* 0x000ea80000300800 */
[----:B------:R-:W4:Y:S04]  /*1f2440*/  LDL.LU R39, [R1+0x194] ;  /* 0x0001940001277983 */ /* 0x000f280000300800 */
[----:B------:R-:W4:Y:S04]  /*1f2450*/  LDL.LU R2, [R1+0x528] ;  /* 0x0005280001027983 */ /* 0x000f280000300800 */
[----:B------:R0:W-:Y:S04]  /*1f2460*/  STL [R1+0x198], R9 ;  /* 0x0001980901007387 */ /* 0x0001e80000100800 */
[----:B------:R-:W2:Y:S01]  /*1f2470*/  LDL.LU R12, [R1+0x530] ;  /* 0x00053000010c7983 */ /* 0x000ea20000300800 */
[----:B0-----:R-:W-:-:S05]  /*1f2480*/  VIADD R9, R28, 0x20 ;  /* 0x000000201c097836 */ /* 0x001fca0000000000 */
[----:B------:R-:W-:Y:S01]  /*1f2490*/  ISETP.GE.AND P0, PT, R9, UR7, PT ;  /* 0x0000000709007c0c */ /* 0x000fe2000bf06270 */
[----:B------:R-:W0:Y:S01]  /*1f24a0*/  LDCU.64 UR6, c[0x0][0x398] ;  /* 0x00007300ff0677ac */ /* 0x000e220008000a00 */
[----:B------:R-:W2:Y:S02]  /*1f24b0*/  LDL.LU R9, [R1+0x190] ;  /* 0x0001900001097983 */ /* 0x000ea40000300800 */
[----:B------:R-:W-:Y:S01]  /*1f24c0*/  ISETP.LT.AND P1, PT, R32, UR8, !P0 ;  /* 0x0000000820007c0c */ /* 0x000fe2000c721270 */
[----:B------:R-:W0:Y:S01]  /*1f24d0*/  LDCU UR8, c[0x0][0x398] ;  /* 0x00007300ff0877ac */ /* 0x000e220008000800 */
[----:B------:R-:W-:Y:S02]  /*1f24e0*/  ISETP.LT.AND P3, PT, R27, UR73, !P0 ;  /* 0x000000491b007c0c */ /* 0x000fe4000c761270 */
[----:B------:R-:W-:Y:S01]  /*1f24f0*/  ISETP.LT.AND P2, PT, R26, UR74, !P0 ;  /* 0x0000004a1a007c0c */ /* 0x000fe2000c741270 */
[----:B------:R-:W0:Y:S01]  /*1f2500*/  LDCU UR73, c[0x0][0x398] ;  /* 0x00007300ff4977ac */ /* 0x000e220008000800 */
[----:B------:R-:W-:Y:S01]  /*1f2510*/  LOP3.LUT R18, R18, 0xfffffffd, RZ, 0xc0, !PT ;  /* 0xfffffffd12127812 */ /* 0x000fe200078ec0ff */
[----:B------:R-:W0:Y:S01]  /*1f2520*/  LDCU UR74, c[0x0][0x398] ;  /* 0x00007300ff4a77ac */ /* 0x000e220008000800 */
[----:B----4-:R-:W-:-:S02]  /*1f2530*/  PRMT R2, R2, 0x5410, R39 ;  /* 0x0000541002027816 */ /* 0x010fc40000000027 */
[----:B------:R-:W4:Y:S04]  /*1f2540*/  LDL.LU R39, [R1+0x84bc] ;  /* 0x0084bc0001277983 */ /* 0x000f280000300800 */
[----:B------:R0:W-:Y:S04]  /*1f2550*/  STL [R1+0x194], R2 ;  /* 0x0001940201007387 */ /* 0x0001e80000100800 */
[----:B0-----:R-:W3:Y:S01]  /*1f2560*/  LDL.LU R2, [R1+0x84b8] ;  /* 0x0084b80001027983 */ /* 0x001ee20000300800 */
[----:B--2---:R-:W-:-:S03]  /*1f2570*/  PRMT R9, R12, 0x5410, R9 ;  /* 0x000054100c097816 */ /* 0x004fc60000000009 */
[----:B------:R-:W3:Y:S01]  /*1f2580*/  LDL.LU R12, [R1+0x548] ;  /* 0x00054800010c7983 */ /* 0x000ee20000300800 */
[----:B------:R-:W-:-:S04]  /*1f2590*/  LOP3.LUT R20, R20, 0xdfffffff, RZ, 0xc0, !PT ;  /* 0xdfffffff14147812 */ /* 0x000fc800078ec0ff */
[----:B------:R-:W-:Y:S02]  /*1f25a0*/  @P1 LOP3.LUT R20, R20, 0x20000000, RZ, 0xfc, !PT ;  /* 0x2000000014141812 */ /* 0x000fe400078efcff */
[----:B------:R-:W-:Y:S02]  /*1f25b0*/  ISETP.LT.AND P1, PT, R25, UR75, !P0 ;  /* 0x0000004b19007c0c */ /* 0x000fe4000c721270 */
[----:B------:R-:W-:Y:S01]  /*1f25c0*/  @P3 LOP3.LUT R18, R18, 0x2, RZ, 0xfc, !PT ;  /* 0x0000000212123812 */ /* 0x000fe200078efcff */
[----:B------:R0:W-:Y:S01]  /*1f25d0*/  STL [R1+0x190], R9 ;  /* 0x0001900901007387 */ /* 0x0001e20000100800 */
[----:B------:R-:W-:Y:S01]  /*1f25e0*/  ISETP.LT.AND P3, PT, R7, UR76, !P0 ;  /* 0x0000004c07007c0c */ /* 0x000fe2000c761270 */
[----:B------:R-:W2:Y:S01]  /*1f25f0*/  LDCU UR76, c[0x0][0x398] ;  /* 0x00007300ff4c77ac */ /* 0x000ea20008000800 */
[----:B------:R-:W-:Y:S02]  /*1f2600*/  LOP3.LUT R20, R20, 0x7fffffff, RZ, 0xc0, !PT ;  /* 0x7fffffff14147812 */ /* 0x000fe400078ec0ff */
[----:B------:R-:W-:Y:S01]  /*1f2610*/  LOP3.LUT R18, R18, 0xfffffffe, RZ, 0xc0, !PT ;  /* 0xfffffffe12127812 */ /* 0x000fe200078ec0ff */
[----:B------:R-:W1:Y:S04]  /*1f2620*/  LDCU UR75, c[0x0][0x398] ;  /* 0x00007300ff4b77ac */ /* 0x000e680008000800 */
[----:B------:R-:W-:-:S02]  /*1f2630*/  @P1 LOP3.LUT R20, R20, 0x80000000, RZ, 0xfc, !PT ;  /* 0x8000000014141812 */ /* 0x000fc400078efcff */
[----:B------:R-:W-:Y:S02]  /*1f2640*/  @P2 LOP3.LUT R18, R18, 0x1, RZ, 0xfc, !PT ;  /* 0x0000000112122812 */ /* 0x000fe400078efcff */
[----:B------:R-:W-:Y:S01]  /*1f2650*/  ISETP.LT.AND P2, PT, R31, UR77, !P0 ;  /* 0x0000004d1f007c0c */ /* 0x000fe2000c741270 */
[----:B0-----:R-:W-:Y:S01]  /*1f2660*/  VIADD R9, R28, 0x1f ;  /* 0x0000001f1c097836 */ /* 0x001fe20000000000 */
        /* <DEDUP_REMOVED lines=15> */
[----:B------:R-:W2:Y:S01]  /*1f2760*/  LDL.LU R9, [R1+0x188] ;  /* 0x0001880001097983 */ /* 0x000ea20000300800 */
[----:B---3--:R-:W-:-:S03]  /*1f2770*/  PRMT R12, R12, 0x5410, R2 ;  /* 0x000054100c0c7816 */ /* 0x008fc60000000002 */
[----:B------:R-:W2:Y:S04]  /*1f2780*/  LDL.LU R2, [R1+0x84b4] ;  /* 0x0084b40001027983 */ /* 0x000ea80000300800 */
[----:B------:R3:W-:Y:S04]  /*1f2790*/  STL [R1+0x18c], R12 ;  /* 0x00018c0c01007387 */ /* 0x0007e80000100800 */
[----:B---3--:R-:W4:Y:S01]  /*1f27a0*/  LDL.LU R12, [R1+0x59c] ;  /* 0x00059c00010c7983 */ /* 0x008f220000300800 */
[----:B------:R-:W-:Y:S02]  /*1f27b0*/  ISETP.LT.AND P1, PT, R32, UR6, !P0 ;  /* 0x0000000620007c0c */ /* 0x000fe4000c721270 */
[----:B------:R-:W-:Y:S01]  /*1f27c0*/  ISETP.LT.AND P3, PT, R27, UR71, !P0 ;  /* 0x000000471b007c0c */ /* 0x000fe2000c761270 */
[----:B------:R-:W3:Y:S01]  /*1f27d0*/  LDCU UR71, c[0x0][0x398] ;  /* 0x00007300ff4777ac */ /* 0x000ee20008000800 */
        /* <DEDUP_REMOVED lines=10> */
[----:B--2---:R-:W-:Y:S02]  /*1f2880*/  PRMT R9, R2, 0x5410, R9 ;  /* 0x0000541002097816 */ /* 0x004fe40000000009 */
[----:B------:R-:W2:Y:S01]  /*1f2890*/  LDL.LU R2, [R1+0x84b0] ;  /* 0x0084b00001027983 */ /* 0x000ea20000300800 */
[----:B------:R-:W-:Y:S01]  /*1f28a0*/  ISETP.LT.AND P3, PT, R7, UR70, !P0 ;  /* 0x0000004607007c0c */ /* 0x000fe2000c761270 */
[----:B------:R-:W1:Y:S01]  /*1f28b0*/  LDCU UR70, c[0x0][0x398] ;  /* 0x00007300ff4677ac */ /* 0x000e620008000800 */
[----:B------:R-:W-:-:S04]  /*1f28c0*/  LOP3.LUT R20, R20, 0xff7fffff, RZ, 0xc0, !PT ;  /* 0xff7fffff14147812 */ /* 0x000fc800078ec0ff */
[----:B------:R-:W-:Y:S02]  /*1f28d0*/  @P1 LOP3.LUT R20, R20, 0x800000, RZ, 0xfc, !PT ;  /* 0x0080000014141812 */ /* 0x000fe400078efcff */
[----:B---3--:R-:W-:Y:S01]  /*1f28e0*/  ISETP.LT.AND P2, PT, R31, UR71, !P0 ;  /* 0x000000471f007c0c */ /* 0x008fe2000c741270 */
[----:B------:R3:W-:Y:S01]  /*1f28f0*/  STL [R1+0x188], R9 ;  /* 0x0001880901007387 */ /* 0x0007e20000100800 */
[----:B------:R-:W-:Y:S01]  /*1f2900*/  LOP3.LUT R20, R20, 0xffbfffff, RZ, 0xc0, !PT ;  /* 0xffbfffff14147812 */ /* 0x000fe200078ec0ff */
[----:B------:R-:W1:Y:S03]  /*1f2910*/  LDCU UR71, c[0x0][0x398] ;  /* 0x00007300ff4777ac */ /* 0x000e660008000800 */
[----:B------:R-:W-:Y:S02]  /*1f2920*/  @P3 LOP3.LUT R20, R20, 0x400000, RZ, 0xfc, !PT ;  /* 0x0040000014143812 */ /* 0x000fe400078efcff */
[----:B0-----:R-:W-:Y:S01]  /*1f2930*/  ISETP.LT.AND P1, PT, R30, UR72, !P0 ;  /* 0x000000481e007c0c */ /* 0x001fe2000c721270 */
[----:B------:R-:W0:Y:S01]  /*1f2940*/  LDCU UR72, c[0x0][0x398] ;  /* 0x00007300ff4877ac */ /* 0x000e220008000800 */
[----:B------:R-:W-:-:S04]  /*1f2950*/  LOP3.LUT R20, R20, 0xffefffff, RZ, 0xc0, !PT ;  /* 0xffefffff14147812 */ /* 0x000fc800078ec0ff */
[----:B------:R-:W-:Y:S02]  /*1f2960*/  @P2 LOP3.LUT R20, R20, 0x100000, RZ, 0xfc, !PT ;  /* 0x0010000014142812 */ /* 0x000fe400078efcff */
[----:B------:R-:W-:Y:S01]  /*1f2970*/  ISETP.LT.AND P0, PT, R29, UR73, !P0 ;  /* 0x000000491d007c0c */ /* 0x000fe2000c701270 */
[----:B---3--:R-:W-:Y:S01]  /*1f2980*/  VIADD R9, R28, 0x1e ;  /* 0x0000001e1c097836 */ /* 0x008fe20000000000 */
[----:B------:R-:W-:Y:S01]  /*1f2990*/  LOP3.LUT R20, R20, 0xfff7ffff, RZ, 0xc0, !PT ;  /* 0xfff7ffff14147812 */ /* 0x000fe200078ec0ff */
[----:B------:R-:W3:Y:S03]  /*1f29a0*/  LDCU UR73, c[0x0][0x398] ;  /* 0x00007300ff4977ac */ /* 0x000ee60008000800 */
[----:B------:R-:W-:-:S04]  /*1f29b0*/  @P1 LOP3.LUT R20, R20, 0x80000, RZ, 0xfc, !PT ;  /* 0x0008000014141812 */ /* 0x000fc800078efcff */
[----:B------:R-:W-:-:S04]  /*1f29c0*/  LOP3.LUT R20, R20, 0xfffbffff, RZ, 0xc0, !PT ;  /* 0xfffbffff14147812 */ /* 0x000fc800078ec0ff */
[----:B------:R-:W-:Y:S02]  /*1f29d0*/  @P0 LOP3.LUT R20, R20, 0x40000, RZ, 0xfc, !PT ;  /* 0x0004000014140812 */ /* 0x000fe400078efcff */
[----:B------:R-:W-:Y:S02]  /*1f29e0*/  ISETP.GE.AND P0, PT, R9, UR9, PT ;  /* 0x0000000909007c0c */ /* 0x000fe4000bf06270 */
[----:B----4-:R-:W-:Y:S02]  /*1f29f0*/  PRMT R9, R12, 0x5410, R39 ;  /* 0x000054100c097816 */ /* 0x010fe40000000027 */
[----:B------:R-:W4:Y:S04]  /*1f2a00*/  LDL.LU R39, [R1+0x84ac] ;  /* 0x0084ac0001277983 */ /* 0x000f280000300800 */
[----:B------:R2:W-:Y:S01]  /*1f2a10*/  STL [R1+0x184], R9 ;  /* 0x0001840901007387 */ /* 0x0005e20000100800 */
[----:B------:R-:W-:-:S02]  /*1f2a20*/  ISETP.LT.AND P2, PT, R32, UR10, !P0 ;  /* 0x0000000a20007c0c */ /* 0x000fc4000c741270 */
[----:B---3--:R-:W-:Y:S01]  /*1f2a30*/  ISETP.LT.AND P1, PT, R27, UR73, !P0 ;  /* 0x000000491b007c0c */ /* 0x008fe2000c721270 */
[----:B------:R-:W3:Y:S01]  /*1f2a40*/  LDCU UR73, c[0x0][0x398] ;  /* 0x00007300ff4977ac */ /* 0x000ee20008000800 */
[----:B------:R-:W-:Y:S02]  /*1f2a50*/  LOP3.LUT R20, R20, 0xffffdfff, RZ, 0xc0, !PT ;  /* 0xffffdfff14147812 */ /* 0x000fe400078ec0ff */
[----:B--2---:R-:W-:Y:S02]  /*1f2a60*/  PRMT R9, R2, 0x5410, R41 ;  /* 0x0000541002097816 */ /* 0x004fe40000000029 */
[----:B------:R-:W2:Y:S04]  /*1f2a70*/  LDL.LU R41, [R1+0x84a8] ;  /* 0x0084a80001297983 */ /* 0x000ea80000300800 */
[----:B------:R-:W2:Y:S01]  /*1f2a80*/  LDL.LU R2, [R1+0x84a4] ;  /* 0x0084a40001027983 */ /* 0x000ea20000300800 */
[----:B------:R-:W-:-:S02]  /*1f2a90*/  @P2 LOP3.LUT R20, R20, 0x2000, RZ, 0xfc, !PT ;  /* 0x0000200014142812 */ /* 0x000fc400078efcff */
[----:B------:R-:W-:Y:S02]  /*1f2aa0*/  ISETP.LT.AND P2, PT, R26, UR77, !P0 ;  /* 0x0000004d1a007c0c */ /* 0x000fe4000c741270 */
[----:B0-----:R-:W-:Y:S01]  /*1f2ab0*/  ISETP.LT.AND P3, PT, R7, UR72, !P0 ;  /* 0x0000004807007c0c */ /* 0x001fe2000c761270 */
[----:B------:R0:W-:Y:S01]  /*1f2ac0*/  STL [R1+0x180], R9 ;  /* 0x0001800901007387 */ /* 0x0001e20000100800 */
[----:B------:R-:W-:Y:S01]  /*1f2ad0*/  LOP3.LUT R20, R20, 0xfffdffff, RZ, 0xc0, !PT ;  /* 0xfffdffff14147812 */ /* 0x000fe200078ec0ff */
[----:B------:R-:W1:Y:S03]  /*1f2ae0*/  LDCU UR72, c[0x0][0x398] ;  /* 0x00007300ff4877ac */ /* 0x000e660008000800 */
[----:B------:R-:W-:Y:S01]  /*1f2af0*/  @P1 LOP3.LUT R20, R20, 0x20000, RZ, 0xfc, !PT ;  /* 0x0002000014141812 */ /* 0x000fe200078efcff */
[----:B------:R-:W1:Y:S01]  /*1f2b00*/  LDCU UR77, c[0x0][0x398] ;  /* 0x00007300ff4d77ac */ /* 0x000e620008000800 */
[----:B------:R-:W-:-:S02]  /*1f2b10*/  ISETP.LT.AND P1, PT, R25, UR8, !P0 ;  /* 0x0000000819007c0c */ /* 0x000fc4000c721270 */
[----:B------:R-:W-:Y:S01]  /*1f2b20*/  LOP3.LUT R20, R20, 0xfffeffff, RZ, 0xc0, !PT ;  /* 0xfffeffff14147812 */ /* 0x000fe200078ec0ff */
[----:B0-----:R-:W-:Y:S01]  /*1f2b30*/  VIADD R9, R28, 0x1d ;  /* 0x0000001d1c097836 */ /* 0x001fe20000000000 */
[----:B------:R-:W0:Y:S02]  /*1f2b40*/  LDCU.64 UR8, c[0x0][0x398] ;  /* 0x00007300ff0877ac */ /* 0x000e240008000a00 */
[----:B------:R-:W-:-:S04]  /*1f2b50*/  @P2 LOP3.LUT R20, R20, 0x10000, RZ, 0xfc, !PT ;  /* 0x0001000014142812 */ /* 0x000fc800078efcff */
        /* <DEDUP_REMOVED lines=18> */
[----:B------:R-:W-:Y:S02]  /*1f2c80*/  PRMT R9, R42, 0x5410, R40 ;  /* 0x000054102a097816 */ /* 0x000fe40000000028 */
[----:B------:R-:W3:Y:S04]  /*1f2c90*/  LDL.LU R40, [R1+0x84a0] ;  /* 0x0084a00001287983 */ /* 0x000ee80000300800 */
[----:B------:R-:W3:Y:S04]  /*1f2ca0*/  LDL.LU R42, [R1+0x849c] ;  /* 0x00849c00012a7983 */ /* 0x000ee80000300800 */
[----:B------:R-:W3:Y:S04]  /*1f2cb0*/  LDL.LU R12, [R1+0x5dc] ;  /* 0x0005dc00010c7983 */ /* 0x000ee80000300800 */
[----:B------:R2:W-:Y:S02]  /*1f2cc0*/  STL [R1+0x17c], R9 ;  /* 0x00017c0901007387 */ /* 0x0005e40000100800 */
[----:B--2---:R-:W-:-:S02]  /*1f2cd0*/  PRMT R9, R2, 0x5410, R19 ;  /* 0x0000541002097816 */ /* 0x004fc40000000013 */
[----:B------:R-:W2:Y:S04]  /*1f2ce0*/  LDL.LU R19, [R1+0x8498] ;  /* 0x0084980001137983 */ /* 0x000ea80000300800 */
[----:B------:R-:W2:Y:S01]  /*1f2cf0*/  LDL.LU R2, [R1+0x8494] ;  /* 0x0084940001027983 */ /* 0x000ea20000300800 */
[----:B0-----:R-:W-:Y:S02]  /*1f2d00*/  ISETP.LT.AND P1, PT, R32, UR8, !P0 ;  /* 0x0000000820007c0c */ /* 0x001fe4000c721270 */
[----:B------:R-:W-:Y:S02]  /*1f2d10*/  ISETP.LT.AND P3, PT, R27, UR59, !P0 ;  /* 0x0000003b1b007c0c */ /* 0x000fe4000c761270 */
[----:B------:R-:W-:Y:S02]  /*1f2d20*/  LOP3.LUT R20, R20, 0xffffffdf, RZ, 0xc0, !PT ;  /* 0xffffffdf14147812 */ /* 0x000fe400078ec0ff */
[----:B------:R-:W-:Y:S01]  /*1f2d30*/  ISETP.LT.AND P2, PT, R26, UR60, !P0 ;  /* 0x0000003c1a007c0c */ /* 0x000fe2000c741270 */
[----:B------:R0:W-:Y:S01]  /*1f2d40*/  STL [R1+0x178], R9 ;  /* 0x0001780901007387 */ /* 0x0001e20000100800 */
[----:B------:R-:W-:Y:S01]  /*1f2d50*/  LOP3.LUT R14, R14, 0xffff, RZ, 0xc0, !PT ;  /* 0x0000ffff0e0e7812 */ /* 0x000fe200078ec0ff */
[----:B------:R-:W1:Y:S04]  /*1f2d60*/  LDCU UR59, c[0x0][0x398] ;  /* 0x00007300ff3b77ac */ /* 0x000e680008000800 */
[----:B------:R-:W-:Y:S01]  /*1f2d70*/  @P1 LOP3.LUT R20, R20, 0x20, RZ, 0xfc, !PT ;  /* 0x0000002014141812 */ /* 0x000fe200078efcff */
[----:B------:R-:W1:Y:S03]  /*1f2d80*/  LDCU UR60, c[0x0][0x398] ;  /* 0x00007300ff3c77ac */ /* 0x000e660008000800 */
[----:B------:R-:W-:-:S04]  /*1f2d90*/  LOP3.LUT R20, R20, 0xfffffdff, RZ, 0xc0, !PT ;  /* 0xfffffdff14147812 */ /* 0x000fc800078ec0ff */
        /* <DEDUP_REMOVED lines=26> */
[----:B---3--:R-:W-:Y:S02]  /*1f2f40*/  PRMT R9, R12, 0x5410, R21 ;  /* 0x000054100c097816 */ /* 0x008fe40000000015 */
[----:B------:R-:W3:Y:S04]  /*1f2f50*/  LDL.LU R21, [R1+0x8490] ;  /* 0x0084900001157983 */ /* 0x000ee80000300800 */
[----:B------:R0:W-:Y:S01]  /*1f2f60*/  STL [R1+0x174], R9 ;  /* 0x0001740901007387 */ /* 0x0001e20000100800 */
[----:B--2---:R-:W-:-:S03]  /*1f2f70*/  PRMT R12, R2, 0x5410, R54 ;  /* 0x00005410020c7816 */ /* 0x004fc60000000036 */
[----:B------:R-:W2:Y:S04]  /*1f2f80*/  LDL.LU R54, [R1+0x848c] ;  /* 0x00848c0001367983 */ /* 0x000ea80000300800 */
[----:B------:R-:W3:Y:S01]  /*1f2f90*/  LDL.LU R2, [R1+0x8488] ;  /* 0x0084880001027983 */ /* 0x000ee20000300800 */
[----:B------:R-:W-:Y:S02]  /*1f2fa0*/  ISETP.LT.AND P1, PT, R32, UR6, !P0 ;  /* 0x0000000620007c0c */ /* 0x000fe4000c721270 */
[----:B------:R-:W-:Y:S02]  /*1f2fb0*/  ISETP.LT.AND P3, PT, R27, UR27, !P0 ;  /* 0x0000001b1b007c0c */ /* 0x000fe4000c761270 */
[----:B------:R-:W-:Y:S02]  /*1f2fc0*/  LOP3.LUT R19, R19, 0xdfffffff, RZ, 0xc0, !PT ;  /* 0xdfffffff13137812 */ /* 0x000fe400078ec0ff */
[----:B------:R-:W-:-:S02]  /*1f2fd0*/  ISETP.LT.AND P2, PT, R26, UR21, !P0 ;  /* 0x000000151a007c0c */ /* 0x000fc4000c741270 */
[----:B------:R-:W-:Y:S01]  /*1f2fe0*/  LOP3.LUT R20, R20, 0xfffffffd, RZ, 0xc0, !PT ;  /* 0xfffffffd14147812 */ /* 0x000fe200078ec0ff */
[----:B0-----:R-:W-:Y:S01]  /*1f2ff0*/  VIADD R9, R28, 0x1b ;  /* 0x0000001b1c097836 */ /* 0x001fe20000000000 */
[----:B------:R3:W-:Y:S01]  /*1f3000*/  STL [R1+0x170], R12 ;  /* 0x0001700c01007387 */ /* 0x0007e20000100800 */
[----:B------:R-:W0:Y:S02]  /*1f3010*/  LDCU UR21, c[0x0][0x398] ;  /* 0x00007300ff1577ac */ /* 0x000e240008000800 */
[----:B------:R-:W-:Y:S02]  /*1f3020*/  @P1 LOP3.LUT R19, R19, 0x20000000, RZ, 0xfc, !PT ;  /* 0x2000000013131812 */ /* 0x000fe400078efcff */
[----:B------:R-:W-:Y:S01]  /*1f3030*/  ISETP.LT.AND P1, PT, R25, UR39, !P0 ;  /* 0x0000002719007c0c */ /* 0x000fe2000c721270 */
[----:B------:R-:W0:Y:S01]  /*1f3040*/  LDCU UR27, c[0x0][0x398] ;  /* 0x00007300ff1b77ac */ /* 0x000e220008000800 */
[----:B------:R-:W-:Y:S02]  /*1f3050*/  @P3 LOP3.LUT R20, R20, 0x2, RZ, 0xfc, !PT ;  /* 0x0000000214143812 */ /* 0x000fe400078efcff */
[----:B------:R-:W-:Y:S01]  /*1f3060*/  ISETP.LT.AND P3, PT, R7, UR26, !P0 ;  /* 0x0000001a07007c0c */ /* 0x000fe2000c761270 */
[----:B------:R-:W0:Y:S01]  /*1f3070*/  LDCU UR26, c[0x0][0x398] ;  /* 0x00007300ff1a77ac */ /* 0x000e220008000800 */
[----:B------:R-:W-:-:S02]  /*1f3080*/  LOP3.LUT R19, R19, 0x7fffffff, RZ, 0xc0, !PT ;  /* 0x7fffffff13137812 */ /* 0x000fc400078ec0ff */
[----:B------:R-:W-:Y:S01]  /*1f3090*/  LOP3.LUT R20, R20, 0xfffffffe, RZ, 0xc0, !PT ;  /* 0xfffffffe14147812 */ /* 0x000fe200078ec0ff */
[----:B------:R-:W0:Y:S04]  /*1f30a0*/  LDCU UR39, c[0x0][0x398] ;  /* 0x00007300ff2777ac */ /* 0x000e280008000800 */
        /* <DEDUP_REMOVED lines=18> */
[----:B--2---:R-:W-:Y:S02]  /*1f31d0*/  PRMT R9, R54, 0x5410, R22 ;  /* 0x0000541036097816 */ /* 0x004fe40000000016 */
[----:B------:R-:W2:Y:S04]  /*1f31e0*/  LDL.LU R22, [R1+0x8484] ;  /* 0x0084840001167983 */ /* 0x000ea80000300800 */
[----:B------:R-:W2:Y:S01]  /*1f31f0*/  LDL.LU R54, [R1+0x8480] ;  /* 0x0084800001367983 */ /* 0x000ea20000300800 */
[----:B---3--:R-:W-:-:S03]  /*1f3200*/  PRMT R12, R2, 0x5410, R48 ;  /* 0x00005410020c7816 */ /* 0x008fc60000000030 */
[----:B------:R3:W-:Y:S04]  /*1f3210*/  STL [R1+0x168], R9 ;  /* 0x0001680901007387 */ /* 0x0007e80000100800 */
[----:B------:R-:W4:Y:S01]  /*1f3220*/  LDL.LU R48, [R1+0x847c] ;  /* 0x00847c0001307983 */ /* 0x000f220000300800 */
[----:B------:R-:W-:Y:S02]  /*1f3230*/  ISETP.LT.AND P1, PT, R32, UR10, !P0 ;  /* 0x0000000a20007c0c */ /* 0x000fe4000c721270 */
[----:B------:R-:W-:Y:S01]  /*1f3240*/  ISETP.LT.AND P3, PT, R27, UR55, !P0 ;  /* 0x000000371b007c0c */ /* 0x000fe2000c761270 */
[----:B------:R-:W4:Y:S01]  /*1f3250*/  LDL.LU R2, [R1+0x8478] ;  /* 0x0084780001027983 */ /* 0x000f220000300800 */
[----:B------:R-:W-:Y:S02]  /*1f3260*/  LOP3.LUT R19, R19, 0xffdfffff, RZ, 0xc0, !PT ;  /* 0xffdfffff13137812 */ /* 0x000fe400078ec0ff */
[----:B------:R-:W-:Y:S01]  /*1f3270*/  ISETP.LT.AND P2, PT, R26, UR18, !P0 ;  /* 0x000000121a007c0c */ /* 0x000fe2000c741270 */
[----:B---3--:R-:W-:Y:S01]  /*1f3280*/  VIADD R9, R28, 0x1a ;  /* 0x0000001a1c097836 */ /* 0x008fe20000000000 */
[----:B------:R4:W-:Y:S01]  /*1f3290*/  STL [R1+0x164], R12 ;  /* 0x0001640c01007387 */ /* 0x0009e20000100800 */
[----:B------:R-:W-:Y:S01]  /*1f32a0*/  LOP3.LUT R21, R21, 0xdfffffff, RZ, 0xc0, !PT ;  /* 0xdfffffff15157812 */ /* 0x000fe200078ec0ff */
[----:B------:R-:W3:Y:S03]  /*1f32b0*/  LDCU UR18, c[0x0][0x398] ;  /* 0x00007300ff1277ac */ /* 0x000ee60008000800 */
        /* <DEDUP_REMOVED lines=61> */
[----:B------:R-:W3:Y:S01]  /*1f3690*/  LDL.LU R54, [R1+0x8470] ;  /* 0x0084700001367983 */ /* 0x000ee20000300800 */
[----:B----4-:R-:W-:-:S03]  /*1f36a0*/  PRMT R12, R48, 0x5410, R52 ;  /* 0x00005410300c7816 */ /* 0x010fc60000000034 */
[----:B------:R4:W-:Y:S04]  /*1f36b0*/  STL [R1+0x160], R9 ;  /* 0x0001600901007387 */ /* 0x0009e80000100800 */
[----:B------:R-:W3:Y:S04]  /*1f36c0*/  LDL.LU R52, [R1+0x846c] ;  /* 0x00846c0001347983 */ /* 0x000ee80000300800 */
[----:B------:R-:W3:Y:S01]  /*1f36d0*/  LDL.LU R48, [R1+0x8468] ;  /* 0x0084680001307983 */ /* 0x000ee20000300800 */
[----:B----4-:R-:W-:-:S03]  /*1f36e0*/  VIADD R9, R28, 0x19 ;  /* 0x000000191c097836 */ /* 0x010fc60000000000 */
[----:B------:R4:W-:Y:S02]  /*1f36f0*/  STL [R1+0x15c], R12 ;  /* 0x00015c0c01007387 */ /* 0x0009e40000100800 */
[----:B------:R-:W-:Y:S01]  /*1f3700*/  ISETP.GE.AND P0, PT, R9, UR11, PT ;  /* 0x0000000b09007c0c */ /* 0x000fe2000bf06270 */
[----:B------:R-:W0:Y:S01]  /*1f3710*/  LDCU.64 UR10, c[0x0][0x398] ;  /* 0x00007300ff0a77ac */ /* 0x000e220008000a00 */
[----:B------:R-:W-:Y:S02]  /*1f3720*/  PRMT R9, R45, 0x5410, R35 ;  /* 0x000054102d097816 */ /* 0x000fe40000000023 */
[----:B------:R-:W3:Y:S01]  /*1f3730*/  LDL.LU R35, [R1+0x8464] ;  /* 0x0084640001237983 */ /* 0x000ee20000300800 */
[----:B-1----:R-:W-:Y:S02]  /*1f3740*/  ISETP.LT.AND P1, PT, R32, UR6, !P0 ;  /* 0x0000000620007c0c */ /* 0x002fe4000c721270 */
[----:B------:R-:W-:Y:S01]  /*1f3750*/  ISETP.LT.AND P3, PT, R27, UR28, !P0 ;  /* 0x0000001c1b007c0c */ /* 0x000fe2000c761270 */
[----:B------:R-:W3:Y:S01]  /*1f3760*/  LDL.LU R45, [R1+0x8460] ;  /* 0x00846000012d7983 */ /* 0x000ee20000300800 */
[----:B------:R-:W-:Y:S01]  /*1f3770*/  LOP3.LUT R19, R19, 0xffffffdf, RZ, 0xc0, !PT ;  /* 0xffffffdf13137812 */ /* 0x000fe200078ec0ff */
[----:B------:R-:W1:Y:S01]  /*1f3780*/  LDCU UR28, c[0x0][0x398] ;  /* 0x00007300ff1c77ac */ /* 0x000e620008000800 */
[----:B------:R-:W-:Y:S01]  /*1f3790*/  ISETP.LT.AND P2, PT, R26, UR29, !P0 ;  /* 0x0000001d1a007c0c */ /* 0x000fe2000c741270 */
[----:B------:R0:W-:Y:S01]  /*1f37a0*/  STL [R1+0x150], R9 ;  /* 0x0001500901007387 */ /* 0x0001e20000100800 */
[----:B----4-:R-:W-:Y:S01]  /*1f37b0*/  PRMT R12, R2, 0x5410, R3 ;  /* 0x00005410020c7816 */ /* 0x010fe20000000003 */
[----:B------:R-:W4:Y:S02]  /*1f37c0*/  LDCU UR29, c[0x0][0x398] ;  /* 0x00007300ff1d77ac */ /* 0x000f240008000800 */
[----:B------:R-:W4:Y:S02]  /*1f37d0*/  LDL.LU R3, [R1+0x845c] ;  /* 0x00845c0001037983 */ /* 0x000f240000300800 */
[----:B------:R-:W-:-:S02]  /*1f37e0*/  @P1 LOP3.LUT R19, R19, 0x20, RZ, 0xfc, !PT ;  /* 0x0000002013131812 */ /* 0x000fc400078efcff */
[----:B------:R-:W4:Y:S02]  /*1f37f0*/  LDL.LU R2, [R1+0x8458] ;  /* 0x0084580001027983 */ /* 0x000f240000300800 */
[----:B------:R-:W-:-:S04]  /*1f3800*/  LOP3.LUT R19, R19, 0xfffffdff, RZ, 0xc0, !PT ;  /* 0xfffffdff13137812 */ /* 0x000fc800078ec0ff */
[----:B------:R-:W-:Y:S02]  /*1f3810*/  @P3 LOP3.LUT R19, R19, 0x200, RZ, 0xfc, !PT ;  /* 0x0000020013133812 */ /* 0x000fe400078efcff */
[----:B------:R-:W-:Y:S01]  /*1f3820*/  ISETP.LT.AND P1, PT, R25, UR31, !P0 ;  /* 0x0000001f19007c0c */ /* 0x000fe2000c721270 */
[----:B0-----:R-:W-:Y:S01]  /*1f3830*/  VIADD R9, R28, 0x18 ;  /* 0x000000181c097836 */ /* 0x001fe20000000000 */
[----:B------:R-:W-:Y:S01]  /*1f3840*/  LOP3.LUT R19, R19, 0xfffffeff, RZ, 0xc0, !PT ;  /* 0xfffffeff13137812 */ /* 0x000fe200078ec0ff */
[----:B------:R-:W-:Y:S01]  /*1f3850*/  STL [R1+0x11c], R12 ;  /* 0x00011c0c01007387 */ /* 0x000fe20000100800 */
[----:B------:R-:W-:Y:S01]  /*1f3860*/  ISETP.LT.AND P3, PT, R7, UR32, !P0 ;  /* 0x0000002007007c0c */ /* 0x000fe2000c761270 */
[----:B------:R-:W0:Y:S01]  /*1f3870*/  LDCU UR31, c[0x0][0x398] ;  /* 0x00007300ff1f77ac */ /* 0x000e220008000800 */
[----:B------:R-:W-:Y:S02]  /*1f3880*/  @P2 LOP3.LUT R19, R19, 0x100, RZ, 0xfc, !PT ;  /* 0x0000010013132812 */ /* 0x000fe400078efcff */
[----:B------:R-:W-:Y:S01]  /*1f3890*/  LOP3.LUT R22, R22, 0xdfffffff, RZ, 0xc0, !PT ;  /* 0xdfffffff16167812 */ /* 0x000fe200078ec0ff */
        /* <DEDUP_REMOVED lines=22> */
[----:B------:R-:W-:-:S02]  /*1f3a00*/  ISETP.LT.AND P2, PT, R26, UR47, !P0 ;  /* 0x0000002f1a007c0c */ /* 0x000fc4000c741270 */
[----:B------:R-:W-:Y:S01]  /*1f3a10*/  LOP3.LUT R19, R19, 0xfffffffd, RZ, 0xc0, !PT ;  /* 0xfffffffd13137812 */ /* 0x000fe200078ec0ff */
[----:B------:R-:W0:Y:S06]  /*1f3a20*/  LDCU UR47, c[0x0][0x398] ;  /* 0x00007300ff2f77ac */ /* 0x000e2c0008000800 */
[----:B------:R-:W-:Y:S02]  /*1f3a30*/  @P1 LOP3.LUT R21, R21, 0x20000000, RZ, 0xfc, !PT ;  /* 0x2000000015151812 */ /* 0x000fe400078efcff */
[----:B------:R-:W-:Y:S01]  /*1f3a40*/  ISETP.LT.AND P1, PT, R25, UR48, !P0 ;  /* 0x0000003019007c0c */ /* 0x000fe2000c721270 */
[----:B------:R-:W0:Y:S01]  /*1f3a50*/  LDCU UR48, c[0x0][0x398] ;  /* 0x00007300ff3077ac */ /* 0x000e220008000800 */
[----:B------:R-:W-:-:S02]  /*1f3a60*/  @P3 LOP3.LUT R19, R19, 0x2, RZ, 0xfc, !PT ;  /* 0x0000000213133812 */ /* 0x000fc400078efcff */
[----:B------:R-:W-:Y:S01]  /*1f3a70*/  ISETP.LT.AND P3, PT, R7, UR49, !P0 ;  /* 0x0000003107007c0c */ /* 0x000fe2000c761270 */
[----:B------:R-:W0:Y:S01]  /*1f3a80*/  LDCU UR49, c[0x0][0x398] ;  /* 0x00007300ff3177ac */ /* 0x000e220008000800 */
[----:B------:R-:W-:Y:S02]  /*1f3a90*/  LOP3.LUT R21, R21, 0x7fffffff, RZ, 0xc0, !PT ;  /* 0x7fffffff15157812 */ /* 0x000fe400078ec0ff */
        /* <DEDUP_REMOVED lines=16> */
[----:B------:R-:W-:-:S04]  /*1f3ba0*/  @P0 LOP3.LUT R21, R21, 0x4000000, RZ, 0xfc, !PT ;  /* 0x0400000015150812 */ /* 0x000fc800078efcff */
[----:B------:R-:W-:Y:S02]  /*1f3bb0*/  LOP3.LUT R21, R21, 0xffdfffff, RZ, 0xc0, !PT ;  /* 0xffdfffff15157812 */ /* 0x000fe400078ec0ff */
[----:B--2---:R-:W-:Y:S02]  /*1f3bc0*/  PRMT R9, R58, 0x5410, R60 ;  /* 0x000054103a097816 */ /* 0x004fe4000000003c */
[----:B------:R-:W2:Y:S04]  /*1f3bd0*/  LDL.LU R60, [R1+0x8454] ;  /* 0x00845400013c7983 */ /* 0x000ea80000300800 */
[----:B------:R-:W2:Y:S04]  /*1f3be0*/  LDL.LU R58, [R1+0x8450] ;  /* 0x00845000013a7983 */ /* 0x000ea80000300800 */
[----:B------:R0:W-:Y:S02]  /*1f3bf0*/  STL [R1+0x10c], R9 ;  /* 0x00010c0901007387 */ /* 0x0001e40000100800 */
[----:B0-----:R-:W-:-:S05]  /*1f3c00*/  VIADD R9, R28, 0x17 ;  /* 0x000000171c097836 */ /* 0x001fca0000000000 */
[----:B------:R-:W-:Y:S01]  /*1f3c10*/  ISETP.GE.AND P0, PT, R9, UR7, PT ;  /* 0x0000000709007c0c */ /* 0x000fe2000bf06270 */
[----:B------:R-:W0:Y:S03]  /*1f3c20*/  LDCU.64 UR6, c[0x0][0x398] ;  /* 0x00007300ff0677ac */ /* 0x000e260008000a00 */
[----:B------:R-:W-:Y:S01]  /*1f3c30*/  ISETP.LT.AND P1, PT, R32, UR8, !P0 ;  /* 0x0000000820007c0c */ /* 0x000fe2000c721270 */
[----:B------:R-:W0:Y:S01]  /*1f3c40*/  LDCU UR8, c[0x0][0x398] ;  /* 0x00007300ff0877ac */ /* 0x000e220008000800 */
[----:B------:R-:W-:Y:S02]  /*1f3c50*/  ISETP.LT.AND P3, PT, R27, UR37, !P0 ;  /* 0x000000251b007c0c */ /* 0x000fe4000c761270 */
[----:B------:R-:W-:Y:S01]  /*1f3c60*/  ISETP.LT.AND P2, PT, R26, UR40, !P0 ;  /* 0x000000281a007c0c */ /* 0x000fe2000c741270 */
[----:B------:R-:W0:Y:S01]  /*1f3c70*/  LDCU UR40, c[0x0][0x398] ;  /* 0x00007300ff2877ac */ /* 0x000e220008000800 */
[----:B---3--:R-:W-:-:S02]  /*1f3c80*/  PRMT R12, R54, 0x5410, R56 ;  /* 0x00005410360c7816 */ /* 0x008fc40000000038 */
[----:B------:R-:W3:Y:S01]  /*1f3c90*/  LDL.LU R56, [R1+0x844c] ;  /* 0x00844c0001387983 */ /* 0x000ee20000300800 */
[----:B------:R-:W-:Y:S01]  /*1f3ca0*/  PRMT R9, R52, 0x5410, R53 ;  /* 0x0000541034097816 */ /* 0x000fe20000000035 */
[----:B------:R-:W0:Y:S02]  /*1f3cb0*/  LDCU UR37, c[0x0][0x398] ;  /* 0x00007300ff2577ac */ /* 0x000e240008000800 */
[----:B------:R-:W2:Y:S01]  /*1f3cc0*/  LDL.LU R54, [R1+0x8448] ;  /* 0x0084480001367983 */ /* 0x000ea20000300800 */
[----:B------:R-:W-:-:S04]  /*1f3cd0*/  @P1 LOP3.LUT R21, R21, 0x200000, RZ, 0xfc, !PT ;  /* 0x0020000015151812 */ /* 0x000fc800078efcff */
[----:B------:R-:W-:-:S04]  /*1f3ce0*/  LOP3.LUT R21, R21, 0xfdffffff, RZ, 0xc0, !PT ;  /* 0xfdffffff15157812 */ /* 0x000fc800078ec0ff */
[----:B------:R-:W-:Y:S02]  /*1f3cf0*/  @P3 LOP3.LUT R21, R21, 0x2000000, RZ, 0xfc, !PT ;  /* 0x0200000015153812 */ /* 0x000fe400078efcff */
[----:B------:R-:W-:Y:S01]  /*1f3d00*/  ISETP.LT.AND P1, PT, R25, UR41, !P0 ;  /* 0x0000002919007c0c */ /* 0x000fe2000c721270 */
[----:B------:R-:W-:Y:S01]  /*1f3d10*/  STL [R1+0x68c], R12 ;  /* 0x00068c0c01007387 */ /* 0x000fe20000100800 */
[----:B------:R-:W-:Y:S01]  /*1f3d20*/  LOP3.LUT R21, R21, 0xfeffffff, RZ, 0xc0, !PT ;  /* 0xfeffffff15157812 */ /* 0x000fe200078ec0ff */
[----:B------:R-:W0:Y:S01]  /*1f3d30*/  LDCU UR41, c[0x0][0x398] ;  /* 0x00007300ff2977ac */ /* 0x000e220008000800 */
[----:B------:R-:W-:Y:S01]  /*1f3d40*/  ISETP.LT.AND P3, PT, R7, UR42, !P0 ;  /* 0x0000002a07007c0c */ /* 0x000fe2000c761270 */
[----:B------:R-:W2:Y:S01]  /*1f3d50*/  LDL.LU R53, [R1+0x8444] ;  /* 0x0084440001357983 */ /* 0x000ea20000300800 */
[----:B------:R-:W-:Y:S01]  /*1f3d60*/  @P2 LOP3.LUT R21, R21, 0x1000000, RZ, 0xfc, !PT ;  /* 0x0100000015152812 */ /* 0x000fe200078efcff */
[----:B------:R-:W0:Y:S02]  /*1f3d70*/  LDCU UR42, c[0x0][0x398] ;  /* 0x00007300ff2a77ac */ /* 0x000e240008000800 */
[----:B------:R-:W2:Y:S01]  /*1f3d80*/  LDL.LU R52, [R1+0x8440] ;  /* 0x0084400001347983 */ /* 0x000ea20000300800 */
[----:B------:R-:W-:-:S04]  /*1f3d90*/  LOP3.LUT R21, R21, 0xff7fffff, RZ, 0xc0, !PT ;  /* 0xff7fffff15157812 */ /* 0x000fc800078ec0ff */
[----:B------:R-:W-:Y:S02]  /*1f3da0*/  @P1 LOP3.LUT R21, R21, 0x800000, RZ, 0xfc, !PT ;  /* 0x0080000015151812 */ /* 0x000fe400078efcff */
[----:B------:R-:W-:Y:S01]  /*1f3db0*/  ISETP.LT.AND P2, PT, R31, UR43, !P0 ;  /* 0x0000002b1f007c0c */ /* 0x000fe2000c741270 */
[----:B------:R0:W-:Y:S01]  /*1f3dc0*/  STL [R1+0x14c], R9 ;  /* 0x00014c0901007387 */ /* 0x0001e20000100800 */
[----:B------:R-:W-:Y:S01]  /*1f3dd0*/  LOP3.LUT R21, R21, 0xffbfffff, RZ, 0xc0, !PT ;  /* 0xffbfffff15157812 */ /* 0x000fe200078ec0ff */
[----:B------:R-:W1:Y:S03]  /*1f3de0*/  LDCU UR43, c[0x0][0x398] ;  /* 0x00007300ff2b77ac */ /* 0x000e660008000800 */
[----:B------:R-:W-:Y:S02]  /*1f3df0*/  @P3 LOP3.LUT R21, R21, 0x400000, RZ, 0xfc, !PT ;  /* 0x0040000015153812 */ /* 0x000fe400078efcff */
[----:B------:R-:W-:Y:S01]  /*1f3e00*/  ISETP.LT.AND P1, PT, R30, UR44, !P0 ;  /* 0x0000002c1e007c0c */ /* 0x000fe2000c721270 */
[----:B------:R-:W1:Y:S01]  /*1f3e10*/  LDCU UR44, c[0x0][0x398] ;  /* 0x00007300ff2c77ac */ /* 0x000e620008000800 */
[----:B------:R-:W-:-:S04]  /*1f3e20*/  LOP3.LUT R21, R21, 0xffefffff, RZ, 0xc0, !PT ;  /* 0xffefffff15157812 */ /* 0x000fc800078ec0ff */
[----:B------:R-:W-:Y:S02]  /*1f3e30*/  @P2 LOP3.LUT R21, R21, 0x100000, RZ, 0xfc, !PT ;  /* 0x0010000015152812 */ /* 0x000fe400078efcff */
[----:B------:R-:W-:Y:S01]  /*1f3e40*/  ISETP.LT.AND P0, PT, R29, UR45, !P0 ;  /* 0x0000002d1d007c0c */ /* 0x000fe2000c701270 */
[----:B0-----:R-:W-:Y:S01]  /*1f3e50*/  VIADD R9, R28, 0x16 ;  /* 0x000000161c097836 */ /* 0x001fe20000000000 */
[----:B------:R-:W-:Y:S01]  /*1f3e60*/  LOP3.LUT R21, R21, 0xfff7ffff, RZ, 0xc0, !PT ;  /* 0xfff7ffff15157812 */ /* 0x000fe200078ec0ff */
[----:B------:R-:W0:Y:S03]  /*1f3e70*/  LDCU UR45, c[0x0][0x398] ;  /* 0x00007300ff2d77ac */ /* 0x000e260008000800 */
[----:B------:R-:W-:-:S04]  /*1f3e80*/  @P1 LOP3.LUT R21, R21, 0x80000, RZ, 0xfc, !PT ;  /* 0x0008000015151812 */ /* 0x000fc800078efcff */
[----:B------:R-:W-:-:S04]  /*1f3e90*/  LOP3.LUT R21, R21, 0xfffbffff, RZ, 0xc0, !PT ;  /* 0xfffbffff15157812 */ /* 0x000fc800078ec0ff */
[----:B------:R-:W-:Y:S02]  /*1f3ea0*/  @P0 LOP3.LUT R21, R21, 0x40000, RZ, 0xfc, !PT ;  /* 0x0004000015150812 */ /* 0x000fe400078efcff */
[----:B------:R-:W-:Y:S01]  /*1f3eb0*/  ISETP.GE.AND P0, PT, R9, UR11, PT ;  /* 0x0000000b09007c0c */ /* 0x000fe2000bf06270 */
[----:B------:R-:W0:Y:S03]  /*1f3ec0*/  LDCU.64 UR10, c[0x0][0x398] ;  /* 0x00007300ff0a77ac */ /* 0x000e260008000a00 */
[----:B------:R-:W-:Y:S01]  /*1f3ed0*/  ISETP.LT.AND P1, PT, R32, UR6, !P0 ;  /* 0x0000000620007c0c */ /* 0x000fe2000c721270 */
[----:B------:R-:W0:Y:S01]  /*1f3ee0*/  LDCU UR6, c[0x0][0x398] ;  /* 0x00007300ff0677ac */ /* 0x000e220008000800 */
[----:B------:R-:W-:Y:S02]  /*1f3ef0*/  ISETP.LT.AND P3, PT, R27, UR69, !P0 ;  /* 0x000000451b007c0c */ /* 0x000fe4000c761270 */
[----:B------:R-:W-:Y:S01]  /*1f3f00*/  LOP3.LUT R21, R21, 0xffffdfff, RZ, 0xc0, !PT ;  /* 0xffffdfff15157812 */ /* 0x000fe200078ec0ff */
[----:B------:R-:W0:Y:S01]  /*1f3f10*/  LDCU UR69, c[0x0][0x398] ;  /* 0x00007300ff4577ac */ /* 0x000e220008000800 */
[----:B------:R-:W-:-:S02]  /*1f3f20*/  ISETP.LT.AND P2, PT, R26, UR68, !P0 ;  /* 0x000000441a007c0c */ /* 0x000fc4000c741270 */
[----:B------:R-:W-:Y:S01]  /*1f3f30*/  PRMT R12, R48, 0x5410, R51 ;  /* 0x00005410300c7816 */ /* 0x000fe20000000033 */
[----:B------:R-:W0:Y:S01]  /*1f3f40*/  LDCU UR68, c[0x0][0x398] ;  /* 0x00007300ff4477ac */ /* 0x000e220008000800 */
[----:B------:R-:W3:Y:S03]  /*1f3f50*/  LDL.LU R51, [R1+0x843c] ;  /* 0x00843c0001337983 */ /* 0x000ee60000300800 */
[----:B------:R-:W-:Y:S01]  /*1f3f60*/  @P1 LOP3.LUT R21, R21, 0x2000, RZ, 0xfc, !PT ;  /* 0x0000200015151812 */ /* 0x000fe200078efcff */
[----:B------:R-:W3:Y:S03]  /*1f3f70*/  LDL.LU R48, [R1+0x8438] ;  /* 0x0084380001307983 */ /* 0x000ee60000300800 */
[----:B------:R-:W-:-:S04]  /*1f3f80*/  LOP3.LUT R21, R21, 0xfffdffff, RZ, 0xc0, !PT ;  /* 0xfffdffff15157812 */ /* 0x000fc800078ec0ff */
[----:B------:R-:W-:Y:S02]  /*1f3f90*/  @P3 LOP3.LUT R21, R21, 0x20000, RZ, 0xfc, !PT ;  /* 0x0002000015153812 */ /* 0x000fe400078efcff */
[----:B------:R-:W-:Y:S02]  /*1f3fa0*/  ISETP.LT.AND P1, PT, R25, UR12, !P0 ;  /* 0x0000000c19007c0c */ /* 0x000fe4000c721270 */
[----:B------:R-:W-:Y:S01]  /*1f3fb0*/  PRMT R9, R35, 0x5410, R36 ;  /* 0x0000541023097816 */ /* 0x000fe20000000024 */
[----:B------:R-:W-:Y:S01]  /*1f3fc0*/  STL [R1+0x13c], R12 ;  /* 0x00013c0c01007387 */ /* 0x000fe20000100800 */
[----:B------:R-:W-:Y:S01]  /*1f3fd0*/  LOP3.LUT R21, R21, 0xfffeffff, RZ, 0xc0, !PT ;  /* 0xfffeffff15157812 */ /* 0x000fe200078ec0ff */
[----:B------:R-:W0:Y:S01]  /*1f3fe0*/  LDCU UR12, c[0x0][0x398] ;  /* 0x00007300ff0c77ac */ /* 0x000e220008000800 */
[----:B------:R-:W-:Y:S01]  /*1f3ff0*/  ISETP.LT.AND P3, PT, R7, UR13, !P0 ;  /* 0x0000000d07007c0c */ /* 0x000fe2000c761270 */
[----:B------:R-:W3:Y:S01]  /*1f4000*/  LDL.LU R36, [R1+0x8434] ;  /* 0x0084340001247983 */ /* 0x000ee20000300800 */
[----:B------:R-:W-:Y:S01]  /*1f4010*/  @P2 LOP3.LUT R21, R21, 0x10000, RZ, 0xfc, !PT ;  /* 0x0001000015152812 */ /* 0x000fe200078efcff */
[----:B------:R-:W0:Y:S02]  /*1f4020*/  LDCU UR13, c[0x0][0x398] ;  /* 0x00007300ff0d77ac */ /* 0x000e240008000800 */
[----:B------:R-:W3:Y:S01]  /*1f4030*/  LDL.LU R35, [R1+0x8430] ;  /* 0x0084300001237983 */ /* 0x000ee20000300800 */
        /* <DEDUP_REMOVED lines=18> */
[----:B------:R-:W-:-:S04]  /*1f4160*/  ISETP.GE.AND P0, PT, R9, UR9, PT ;  /* 0x0000000909007c0c */ /* 0x000fc8000bf06270 */
[----:B------:R-:W-:Y:S01]  /*1f4170*/  ISETP.LT.AND P1, PT, R32, UR10, !P0 ;  /* 0x0000000a20007c0c */ /* 0x000fe2000c721270 */
[----:B------:R-:W0:Y:S01]  /*1f4180*/  LDCU UR10, c[0x0][0x398] ;  /* 0x00007300ff0a77ac */ /* 0x000e220008000800 */
[----:B------:R-:W-:Y:S02]  /*1f4190*/  ISETP.LT.AND P3, PT, R27, UR40, !P0 ;  /* 0x000000281b007c0c */ /* 0x000fe4000c761270 */
[----:B------:R-:W-:Y:S01]  /*1f41a0*/  LOP3.LUT R21, R21, 0xffffffdf, RZ, 0xc0, !PT ;  /* 0xffffffdf15157812 */ /* 0x000fe200078ec0ff */
[----:B------:R-:W0:Y:S01]  /*1f41b0*/  LDCU UR40, c[0x0][0x398] ;  /* 0x00007300ff2877ac */ /* 0x000e220008000800 */
[----:B------:R-:W-:Y:S02]  /*1f41c0*/  ISETP.LT.AND P2, PT, R26, UR8, !P0 ;  /* 0x000000081a007c0c */ /* 0x000fe4000c741270 */
[----:B------:R-:W-:Y:S01]  /*1f41d0*/  PRMT R12, R43, 0x5410, R33 ;  /* 0x000054102b0c7816 */ /* 0x000fe20000000021 */
[----:B------:R-:W0:Y:S01]  /*1f41e0*/  LDCU.64 UR8, c[0x0][0x398] ;  /* 0x00007300ff0877ac */ /* 0x000e220008000a00 */
        /* <DEDUP_REMOVED lines=30> */
[----:B------:R-:W-:Y:S02]  /*1f43d0*/  @P1 LOP3.LUT R21, R21, 0x8, RZ, 0xfc, !PT ;  /* 0x0000000815151812 */ /* 0x000fe400078efcff */
[----:B------:R-:W-:-:S02]  /*1f43e0*/  PRMT R12, R8, 0x5410, R46 ;  /* 0x00005410080c7816 */ /* 0x000fc4000000002e */
[----:B------:R-:W-:Y:S01]  /*1f43f0*/  LOP3.LUT R21, R21, 0xfffffffb, RZ, 0xc0, !PT ;  /* 0xfffffffb15157812 */ /* 0x000fe200078ec0ff */
[----:B------:R-:W3:Y:S03]  /*1f4400*/  LDL.LU R46, [R1+0x841c] ;  /* 0x00841c00012e7983 */ /* 0x000ee60000300800 */
[----:B------:R-:W-:Y:S01]  /*1f4410*/  @P0 LOP3.LUT R21, R21, 0x4, RZ, 0xfc, !PT ;  /* 0x0000000415150812 */ /* 0x000fe200078efcff */
[----:B------:R-:W3:Y:S01]  /*1f4420*/  LDL.LU R8, [R1+0x8418] ;  /* 0x0084180001087983 */ /* 0x000ee20000300800 */
[----:B------:R-:W-:-:S04]  /*1f4430*/  ISETP.GE.AND P0, PT, R9, UR7, PT ;  /* 0x0000000709007c0c */ /* 0x000fc8000bf06270 */
[----:B------:R-:W-:Y:S02]  /*1f4440*/  ISETP.LT.AND P1, PT, R32, UR8, !P0 ;  /* 0x0000000820007c0c */ /* 0x000fe4000c721270 */
[----:B------:R-:W-:Y:S01]  /*1f4450*/  LOP3.LUT R21, R21, 0xfffffffd, RZ, 0xc0, !PT ;  /* 0xfffffffd15157812 */ /* 0x000fe200078ec0ff */
[----:B------:R-:W-:Y:S01]  /*1f4460*/  STL [R1+0xac], R12 ;  /* 0x0000ac0c01007387 */ /* 0x000fe20000100800 */
[----:B------:R-:W-:Y:S01]  /*1f4470*/  ISETP.LT.AND P3, PT, R27, UR6, !P0 ;  /* 0x000000061b007c0c */ /* 0x000fe2000c761270 */
[----:B------:R-:W0:Y:S01]  /*1f4480*/  LDCU UR6, c[0x0][0x398] ;  /* 0x00007300ff0677ac */ /* 0x000e220008000800 */
[----:B------:R-:W-:Y:S01]  /*1f4490*/  ISETP.LT.AND P2, PT, R26, UR41, !P0 ;  /* 0x000000291a007c0c */ /* 0x000fe2000c741270 */
[----:B------:R-:W0:Y:S06]  /*1f44a0*/  LDCU UR41, c[0x0][0x398] ;  /* 0x00007300ff2977ac */ /* 0x000e2c0008000800 */
[----:B------:R-:W-:Y:S01]  /*1f44b0*/  @P1 LOP3.LUT R22, R22, 0x20000000, RZ, 0xfc, !PT ;  /* 0x2000000016161812 */ /* 0x000fe200078efcff */
[----:B------:R-:W0:Y:S01]  /*1f44c0*/  LDCU UR8, c[0x0][0x398] ;  /* 0x00007300ff0877ac */ /* 0x000e220008000800 */
[----:B------:R-:W-:-:S02]  /*1f44d0*/  ISETP.LT.AND P1, PT, R25, UR40, !P0 ;  /* 0x0000002819007c0c */ /* 0x000fc4000c721270 */
[----:B------:R-:W-:Y:S01]  /*1f44e0*/  @P3 LOP3.LUT R21, R21, 0x2, RZ, 0xfc, !PT ;  /* 0x0000000215153812 */ /* 0x000fe200078efcff */
[----:B------:R-:W1:Y:S01]  /*1f44f0*/  LDCU UR40, c[0x0][0x398] ;  /* 0x00007300ff2877ac */ /* 0x000e620008000800 */
[----:B------:R-:W-:Y:S02]  /*1f4500*/  ISETP.LT.AND P3, PT, R7, UR69, !P0 ;  /* 0x0000004507007c0c */ /* 0x000fe4000c761270 */
[----:B------:R-:W-:Y:S01]  /*1f4510*/  LOP3.LUT R22, R22, 0x7fffffff, RZ, 0xc0, !PT ;  /* 0x7fffffff16167812 */ /* 0x000fe200078ec0ff */
[----:B------:R-:W1:Y:S01]  /*1f4520*/  LDCU UR69, c[0x0][0x398] ;  /* 0x00007300ff4577ac */ /* 0x000e620008000800 */
[----:B------:R-:W-:-:S05]  /*1f4530*/  LOP3.LUT R21, R21, 0xfffffffe, RZ, 0xc0, !PT ;  /* 0xfffffffe15157812 */ /* 0x000fca00078ec0ff */
[----:B------:R-:W-:Y:S02]  /*1f4540*/  @P1 LOP3.LUT R22, R22, 0x80000000, RZ, 0xfc, !PT ;  /* 0x8000000016161812 */ /* 0x000fe400078efcff */
        /* <DEDUP_REMOVED lines=11> */
[----:B------:R-:W-:Y:S02]  /*1f4600*/  LOP3.LUT R22, R22, 0xf7ffffff, RZ, 0xc0, !PT ;  /* 0xf7ffffff16167812 */ /* 0x000fe400078ec0ff */
[----:B----4-:R-:W-:Y:S02]  /*1f4610*/  PRMT R9, R3, 0x5410, R5 ;  /* 0x0000541003097816 */ /* 0x010fe40000000005 */
[----:B------:R-:W-:Y:S01]  /*1f4620*/  @P1 LOP3.LUT R22, R22, 0x8000000, RZ, 0xfc, !PT ;  /* 0x0800000016161812 */ /* 0x000fe200078efcff */
[----:B------:R-:W4:Y:S04]  /*1f4630*/  LDL.LU R5, [R1+0x8414] ;  /* 0x0084140001057983 */ /* 0x000f280000300800 */
[----:B------:R-:W4:Y:S01]  /*1f4640*/  LDL.LU R3, [R1+0x8410] ;  /* 0x0084100001037983 */ /* 0x000f220000300800 */
[----:B------:R-:W-:-:S03]  /*1f4650*/  LOP3.LUT R22, R22, 0xfbffffff, RZ, 0xc0, !PT ;  /* 0xfbffffff16167812 */ /* 0x000fc600078ec0ff */
[----:B------:R0:W-:Y:S01]  /*1f4660*/  STL [R1+0x714], R9 ;  /* 0x0007140901007387 */ /* 0x0001e20000100800 */
[----:B------:R-:W-:Y:S01]  /*1f4670*/  @P0 LOP3.LUT R22, R22, 0x4000000, RZ, 0xfc, !PT ;  /* 0x0400000016160812 */ /* 0x000fe200078efcff */
[----:B0-----:R-:W-:-:S05]  /*1f4680*/  VIADD R9, R28, 0x13 ;  /* 0x000000131c097836 */ /* 0x001fca0000000000 */
[----:B------:R-:W-:Y:S01]  /*1f4690*/  ISETP.GE.AND P0, PT, R9, UR11, PT ;  /* 0x0000000b09007c0c */ /* 0x000fe2000bf06270 */
[----:B------:R-:W0:Y:S03]  /*1f46a0*/  LDCU UR11, c[0x0][0x398] ;  /* 0x00007300ff0b77ac */ /* 0x000e260008000800 */
        /* <DEDUP_REMOVED lines=10> */
[----:B------:R-:W1:Y:S01]  /*1f4750*/  LDCU.64 UR12, c[0x0][0x398] ;  /* 0x00007300ff0c77ac */ /* 0x000e620008000a00 */
        /* <DEDUP_REMOVED lines=12> */
[----:B------:R-:W-:Y:S02]  /*1f4820*/  LOP3.LUT R22, R22, 0xffefffff, RZ, 0xc0, !PT ;  /* 0xffefffff16167812 */ /* 0x000fe400078ec0ff */
[----:B------:R-:W-:Y:S02]  /*1f4830*/  PRMT R12, R2, 0x5410, R6 ;  /* 0x00005410020c7816 */ /* 0x000fe40000000006 */
[----:B------:R-:W4:Y:S01]  /*1f4840*/  LDL.LU R6, [R1+0x840c] ;  /* 0x00840c0001067983 */ /* 0x000f220000300800 */
[----:B------:R-:W-:Y:S02]  /*1f4850*/  @P2 LOP3.LUT R22, R22, 0x100000, RZ, 0xfc, !PT ;  /* 0x0010000016162812 */ /* 0x000fe400078efcff */
[----:B--2---:R-:W-:Y:S01]  /*1f4860*/  PRMT R9, R60, 0x5410, R61 ;  /* 0x000054103c097816 */ /* 0x004fe2000000003d */
[----:B------:R-:W2:Y:S01]  /*1f4870*/  LDL.LU R2, [R1+0x8408] ;  /* 0x0084080001027983 */ /* 0x000ea20000300800 */
[----:B------:R-:W-:Y:S01]  /*1f4880*/  ISETP.LT.AND P0, PT, R29, UR67, !P0 ;  /* 0x000000431d007c0c */ /* 0x000fe2000c701270 */
[----:B------:R-:W0:Y:S02]  /*1f4890*/  LDCU UR67, c[0x0][0x398] ;  /* 0x00007300ff4377ac */ /* 0x000e240008000800 */
[----:B------:R-:W-:Y:S01]  /*1f48a0*/  STL [R1+0x718], R12 ;  /* 0x0007180c01007387 */ /* 0x000fe20000100800 */
[----:B------:R-:W-:-:S03]  /*1f48b0*/  LOP3.LUT R22, R22, 0xfff7ffff, RZ, 0xc0, !PT ;  /* 0xfff7ffff16167812 */ /* 0x000fc600078ec0ff */
[----:B------:R-:W2:Y:S04]  /*1f48c0*/  LDL.LU R61, [R1+0x8404] ;  /* 0x00840400013d7983 */ /* 0x000ea80000300800 */
[----:B------:R-:W2:Y:S01]  /*1f48d0*/  LDL.LU R60, [R1+0x8400] ;  /* 0x00840000013c7983 */ /* 0x000ea20000300800 */
[----:B------:R-:W-:-:S03]  /*1f48e0*/  @P1 LOP3.LUT R22, R22, 0x80000, RZ, 0xfc, !PT ;  /* 0x0008000016161812 */ /* 0x000fc600078efcff */
[----:B------:R0:W-:Y:S01]  /*1f48f0*/  STL [R1+0x71c], R9 ;  /* 0x00071c0901007387 */ /* 0x0001e20000100800 */
[----:B------:R-:W-:Y:S02]  /*1f4900*/  LOP3.LUT R22, R22, 0xfffbffff, RZ, 0xc0, !PT ;  /* 0xfffbffff16167812 */ /* 0x000fe400078ec0ff */
[----:B0-----:R-:W-:Y:S02]  /*1f4910*/  PRMT R9, R58, 0x5410, R59 ;  /* 0x000054103a097816 */ /* 0x001fe4000000003b */
[----:B------:R-:W2:Y:S04]  /*1f4920*/  LDL.LU R59, [R1+0x83fc] ;  /* 0x0083fc00013b7983 */ /* 0x000ea80000300800 */
[----:B------:R-:W2:Y:S04]  /*1f4930*/  LDL.LU R58, [R1+0x83f8] ;  /* 0x0083f800013a7983 */ /* 0x000ea80000300800 */
[----:B------:R0:W-:Y:S01]  /*1f4940*/  STL [R1+0x72c], R9 ;  /* 0x00072c0901007387 */ /* 0x0001e20000100800 */
[----:B------:R-:W-:Y:S01]  /*1f4950*/  @P0 LOP3.LUT R22, R22, 0x40000, RZ, 0xfc, !PT ;  /* 0x0004000016160812 */ /* 0x000fe200078efcff */
[----:B0-----:R-:W-:-:S05]  /*1f4960*/  VIADD R9, R28, 0x12 ;  /* 0x000000121c097836 */ /* 0x001fca0000000000 */
[----:B------:R-:W-:Y:S01]  /*1f4970*/  ISETP.GE.AND P0, PT, R9, UR9, PT ;  /* 0x0000000909007c0c */ /* 0x000fe2000bf06270 */
[----:B------:R-:W0:Y:S03]  /*1f4980*/  LDCU UR9, c[0x0][0x398] ;  /* 0x00007300ff0977ac */ /* 0x000e260008000800 */
[----:B-1----:R-:W-:Y:S01]  /*1f4990*/  ISETP.LT.AND P1, PT, R32, UR12, !P0 ;  /* 0x0000000c20007c0c */ /* 0x002fe2000c721270 */
[----:B------:R-:W1:Y:S01]  /*1f49a0*/  LDCU UR12, c[0x0][0x398] ;  /* 0x00007300ff0c77ac */ /* 0x000e620008000800 */
[----:B------:R-:W-:Y:S02]  /*1f49b0*/  ISETP.LT.AND P3, PT, R27, UR10, !P0 ;  /* 0x0000000a1b007c0c */ /* 0x000fe4000c761270 */
[----:B------:R-:W-:Y:S01]  /*1f49c0*/  LOP3.LUT R22, R22, 0xffffdfff, RZ, 0xc0, !PT ;  /* 0xffffdfff16167812 */ /* 0x000fe200078ec0ff */
[----:B------:R-:W0:Y:S01]  /*1f49d0*/  LDCU UR10, c[0x0][0x398] ;  /* 0x00007300ff0a77ac */ /* 0x000e220008000800 */
[----:B------:R-:W-:-:S02]  /*1f49e0*/  ISETP.LT.AND P2, PT, R26, UR68, !P0 ;  /* 0x000000441a007c0c */ /* 0x000fc4000c741270 */
[----:B---3--:R-:W-:Y:S01]  /*1f49f0*/  PRMT R9, R56, 0x5410, R57 ;  /* 0x0000541038097816 */ /* 0x008fe20000000039 */
[----:B------:R-:W3:Y:S01]  /*1f4a00*/  LDCU UR68, c[0x0][0x398] ;  /* 0x00007300ff4477ac */ /* 0x000ee20008000800 */
[----:B------:R-:W2:Y:S03]  /*1f4a10*/  LDL.LU R57, [R1+0x83f4] ;  /* 0x0083f40001397983 */ /* 0x000ea60000300800 */
[----:B------:R-:W-:Y:S01]  /*1f4a20*/  @P1 LOP3.LUT R22, R22, 0x2000, RZ, 0xfc, !PT ;  /* 0x0000200016161812 */ /* 0x000fe200078efcff */
[----:B------:R-:W2:Y:S03]  /*1f4a30*/  LDL.LU R56, [R1+0x83f0] ;  /* 0x0083f00001387983 */ /* 0x000ea60000300800 */
[----:B------:R-:W-:-:S04]  /*1f4a40*/  LOP3.LUT R22, R22, 0xfffdffff, RZ, 0xc0, !PT ;  /* 0xfffdffff16167812 */ /* 0x000fc800078ec0ff */
[----:B------:R-:W-:Y:S02]  /*1f4a50*/  @P3 LOP3.LUT R22, R22, 0x20000, RZ, 0xfc, !PT ;  /* 0x0002000016163812 */ /* 0x000fe400078efcff */
[----:B------:R-:W-:Y:S01]  /*1f4a60*/  ISETP.LT.AND P1, PT, R25, UR69, !P0 ;  /* 0x0000004519007c0c */ /* 0x000fe2000c721270 */
[----:B------:R0:W-:Y:S01]  /*1f4a70*/  STL [R1+0x73c], R9 ;  /* 0x00073c0901007387 */ /* 0x0001e20000100800 */
        /* <DEDUP_REMOVED lines=10> */
[----:B------:R-:W-:Y:S02]  /*1f4b20*/  @P3 LOP3.LUT R22, R22, 0x4000, RZ, 0xfc, !PT ;  /* 0x0000400016163812 */ /* 0x000fe400078efcff */
[----:B------:R-:W-:Y:S02]  /*1f4b30*/  ISETP.LT.AND P1, PT, R30, UR20, !P0 ;  /* 0x000000141e007c0c */ /* 0x000fe4000c721270 */
[----:B------:R-:W-:Y:S02]  /*1f4b40*/  LOP3.LUT R22, R22, 0xffffefff, RZ, 0xc0, !PT ;  /* 0xffffefff16167812 */ /* 0x000fe400078ec0ff */
[----:B------:R-:W-:Y:S01]  /*1f4b50*/  ISETP.LT.AND P0, PT, R29, UR21, !P0 ;  /* 0x000000151d007c0c */ /* 0x000fe2000c701270 */
[----:B------:R-:W1:Y:S01]  /*1f4b60*/  LDCU.64 UR20, c[0x0][0x398] ;  /* 0x00007300ff1477ac */ /* 0x000e620008000a00 */
[----:B------:R-:W-:Y:S02]  /*1f4b70*/  @P2 LOP3.LUT R22, R22, 0x1000, RZ, 0xfc, !PT ;  /* 0x0000100016162812 */ /* 0x000fe400078efcff */
[----:B0-----:R-:W-:-:S02]  /*1f4b80*/  PRMT R9, R54, 0x5410, R55 ;  /* 0x0000541036097816 */ /* 0x001fc40000000037 */
[----:B------:R-:W-:Y:S01]  /*1f4b90*/  LOP3.LUT R22, R22, 0xfffff7ff, RZ, 0xc0, !PT ;  /* 0xfffff7ff16167812 */ /* 0x000fe200078ec0ff */
[----:B------:R-:W2:Y:S03]  /*1f4ba0*/  LDL.LU R55, [R1+0x83ec] ;  /* 0x0083ec0001377983 */ /* 0x000ea60000300800 */
[----:B------:R-:W-:Y:S01]  /*1f4bb0*/  @P1 LOP3.LUT R22, R22, 0x800, RZ, 0xfc, !PT ;  /* 0x0000080016161812 */ /* 0x000fe200078efcff */
[----:B------:R-:W2:Y:S03]  /*1f4bc0*/  LDL.LU R54, [R1+0x83e8] ;  /* 0x0083e80001367983 */ /* 0x000ea60000300800 */
[----:B------:R-:W-:Y:S01]  /*1f4bd0*/  LOP3.LUT R22, R22, 0xfffffbff, RZ, 0xc0, !PT ;  /* 0xfffffbff16167812 */ /* 0x000fe200078ec0ff */
[----:B------:R0:W-:Y:S03]  /*1f4be0*/  STL [R1+0x748], R9 ;  /* 0x0007480901007387 */ /* 0x0001e60000100800 */
[----:B------:R-:W-:Y:S01]  /*1f4bf0*/  @P0 LOP3.LUT R22, R22, 0x400, RZ, 0xfc, !PT ;  /* 0x0000040016160812 */ /* 0x000fe200078efcff */
[----:B0-----:R-:W-:-:S05]  /*1f4c00*/  VIADD R9, R28, 0x11 ;  /* 0x000000111c097836 */ /* 0x001fca0000000000 */
[----:B------:R-:W-:Y:S01]  /*1f4c10*/  ISETP.GE.AND P0, PT, R9, UR7, PT ;  /* 0x0000000709007c0c */ /* 0x000fe2000bf06270 */
[----:B------:R-:W0:Y:S03]  /*1f4c20*/  LDCU UR7, c[0x0][0x398] ;  /* 0x00007300ff0777ac */ /* 0x000e260008000800 */
[----:B-1----:R-:W-:Y:S01]  /*1f4c30*/  ISETP.LT.AND P1, PT, R32, UR20, !P0 ;  /* 0x0000001420007c0c */ /* 0x002fe2000c721270 */
[----:B------:R-:W1:Y:S01]  /*1f4c40*/  LDCU UR20, c[0x0][0x398] ;  /* 0x00007300ff1477ac */ /* 0x000e620008000800 */
[----:B------:R-:W-:Y:S02]  /*1f4c50*/  ISETP.LT.AND P3, PT, R27, UR26, !P0 ;  /* 0x0000001a1b007c0c */ /* 0x000fe4000c761270 */
[----:B------:R-:W-:Y:S02]  /*1f4c60*/  LOP3.LUT R22, R22, 0xffffffdf, RZ, 0xc0, !PT ;  /* 0xffffffdf16167812 */ /* 0x000fe400078ec0ff */
[----:B------:R-:W-:Y:S01]  /*1f4c70*/  ISETP.LT.AND P2, PT, R26, UR27, !P0 ;  /* 0x0000001b1a007c0c */ /* 0x000fe2000c741270 */
[----:B------:R-:W0:Y:S06]  /*1f4c80*/  LDCU.64 UR26, c[0x0][0x398] ;  /* 0x00007300ff1a77ac */ /* 0x000e2c0008000a00 */
        /* <DEDUP_REMOVED lines=17> */
[----:B------:R-:W-:Y:S02]  /*1f4da0*/  PRMT R14, R14, 0x3340, R0 ;  /* 0x000033400e0e7816 */ /* 0x000fe40000000000 */
[----:B------:R-:W-:Y:S02]  /*1f4db0*/  @P2 LOP3.LUT R22, R22, 0x10, RZ, 0xfc, !PT ;  /* 0x0000001016162812 */ /* 0x000fe400078efcff */
[----:B------:R-:W-:Y:S01]  /*1f4dc0*/  ISETP.LT.AND P0, PT, R29, UR66, !P0 ;  /* 0x000000421d007c0c */ /* 0x000fe2000c701270 */
[----:B------:R-:W0:Y:S01]  /*1f4dd0*/  LDCU UR66, c[0x0][0x398] ;  /* 0x00007300ff4277ac */ /* 0x000e220008000800 */
[----:B------:R-:W-:-:S02]  /*1f4de0*/  LOP3.LUT R22, R22, 0xfffffff7, RZ, 0xc0, !PT ;  /* 0xfffffff716167812 */ /* 0x000fc400078ec0ff */
[----:B------:R-:W-:Y:S02]  /*1f4df0*/  PRMT R9, R53, 0x5410, R14 ;  /* 0x0000541035097816 */ /* 0x000fe4000000000e */
        /* <DEDUP_REMOVED lines=12> */
[----:B------:R-:W0:Y:S01]  /*1f4ec0*/  LDCU UR14, c[0x0][0x398] ;  /* 0x00007300ff0e77ac */ /* 0x000e220008000800 */
[----:B------:R-:W-:-:S02]  /*1f4ed0*/  ISETP.LT.AND P2, PT, R26, UR15, !P0 ;  /* 0x0000000f1a007c0c */ /* 0x000fc4000c741270 */
[----:B------:R-:W-:Y:S01]  /*1f4ee0*/  LOP3.LUT R22, R22, 0xfffffffd, RZ, 0xc0, !PT ;  /* 0xfffffffd16167812 */ /* 0x000fe200078ec0ff */
[----:B------:R-:W0:Y:S04]  /*1f4ef0*/  LDCU UR15, c[0x0][0x398] ;  /* 0x00007300ff0f77ac */ /* 0x000e280008000800 */
[----:B------:R-:W-:Y:S02]  /*1f4f00*/  @P1 LOP3.LUT R8, R8, 0x20000000, RZ, 0xfc, !PT ;  /* 0x2000000008081812 */ /* 0x000fe400078efcff */
[----:B------:R-:W-:Y:S01]  /*1f4f10*/  ISETP.LT.AND P1, PT, R25, UR16, !P0 ;  /* 0x0000001019007c0c */ /* 0x000fe2000c721270 */
[----:B------:R-:W0:Y:S01]  /*1f4f20*/  LDCU UR16, c[0x0][0x398] ;  /* 0x00007300ff1077ac */ /* 0x000e220008000800 */
[----:B------:R-:W-:Y:S02]  /*1f4f30*/  @P3 LOP3.LUT R22, R22, 0x2, RZ, 0xfc, !PT ;  /* 0x0000000216163812 */ /* 0x000fe400078efcff */
[----:B------:R-:W-:Y:S01]  /*1f4f40*/  ISETP.LT.AND P3, PT, R7, UR17, !P0 ;  /* 0x0000001107007c0c */ /* 0x000fe2000c761270 */
[----:B------:R-:W0:Y:S01]  /*1f4f50*/  LDCU UR17, c[0x0][0x398] ;  /* 0x00007300ff1177ac */ /* 0x000e220008000800 */
[----:B------:R-:W-:-:S02]  /*1f4f60*/  LOP3.LUT R8, R8, 0x7fffffff, RZ, 0xc0, !PT ;  /* 0x7fffffff08087812 */ /* 0x000fc400078ec0ff */
        /* <DEDUP_REMOVED lines=11> */
[----:B------:R-:W-:Y:S02]  /*1f5020*/  PRMT R13, R13, 0x3340, R0 ;  /* 0x000033400d0d7816 */ /* 0x000fe40000000000 */
[----:B------:R-:W-:-:S02]  /*1f5030*/  @P2 LOP3.LUT R8, R8, 0x10000000, RZ, 0xfc, !PT ;  /* 0x1000000008082812 */ /* 0x000fc400078efcff */
[----:B------:R-:W-:Y:S02]  /*1f5040*/  PRMT R23, R23, 0x3340, R0 ;  /* 0x0000334017177816 */ /* 0x000fe40000000000 */
[----:B------:R-:W-:Y:S01]  /*1f5050*/  ISETP.LT.AND P0, PT, R29, UR38, !P0 ;  /* 0x000000261d007c0c */ /* 0x000fe2000c701270 */
[----:B------:R-:W0:Y:S01]  /*1f5060*/  LDCU.64 UR38, c[0x0][0x398] ;  /* 0x00007300ff2677ac */ /* 0x000e220008000a00 */
[----:B------:R-:W-:Y:S02]  /*1f5070*/  PRMT R12, R52, 0x5410, R13 ;  /* 0x00005410340c7816 */ /* 0x000fe4000000000d */
[----:B------:R-:W-:Y:S01]  /*1f5080*/  LOP3.LUT R8, R8, 0xf7ffffff, RZ, 0xc0, !PT ;  /* 0xf7ffffff08087812 */ /* 0x000fe200078ec0ff */
[----:B------:R-:W3:Y:S01]  /*1f5090*/  LDL.LU R52, [R1+0x83e0] ;  /* 0x0083e00001347983 */ /* 0x000ee20000300800 */
[----:B------:R-:W-:Y:S02]  /*1f50a0*/  PRMT R9, R51, 0x5410, R23 ;  /* 0x0000541033097816 */ /* 0x000fe40000000017 */
[----:B------:R-:W-:Y:S01]  /*1f50b0*/  @P1 LOP3.LUT R8, R8, 0x8000000, RZ, 0xfc, !PT ;  /* 0x0800000008081812 */ /* 0x000fe200078efcff */
[----:B------:R-:W-:Y:S04]  /*1f50c0*/  STL [R1+0x760], R12 ;  /* 0x0007600c01007387 */ /* 0x000fe80000100800 */
[----:B------:R-:W3:Y:S01]  /*1f50d0*/  LDL.LU R51, [R1+0x83dc] ;  /* 0x0083dc0001337983 */ /* 0x000ee20000300800 */
[----:B------:R-:W-:-:S03]  /*1f50e0*/  LOP3.LUT R8, R8, 0xfbffffff, RZ, 0xc0, !PT ;  /* 0xfbffffff08087812 */ /* 0x000fc600078ec0ff */
[----:B------:R0:W-:Y:S01]  /*1f50f0*/  STL [R1+0x764], R9 ;  /* 0x0007640901007387 */ /* 0x0001e20000100800 */
[----:B------:R-:W-:Y:S01]  /*1f5100*/  @P0 LOP3.LUT R8, R8, 0x4000000, RZ, 0xfc, !PT ;  /* 0x0400000008080812 */ /* 0x000fe200078efcff */
[----:B0-----:R-:W-:-:S05]  /*1f5110*/  VIADD R9, R28, 0xf ;  /* 0x0000000f1c097836 */ /* 0x001fca0000000000 */
[----:B------:R-:W-:Y:S02]  /*1f5120*/  ISETP.GE.AND P0, PT, R9, UR21, PT ;  /* 0x0000001509007c0c */ /* 0x000fe4000bf06270 */
[----:B------:R-:W-:Y:S02]  /*1f5130*/  LOP3.LUT R15, R15, 0xffff, RZ, 0xc0, !PT ;  /* 0x0000ffff0f0f7812 */ /* 0x000fe400078ec0ff */
[----:B------:R-:W-:Y:S02]  /*1f5140*/  LOP3.LUT R24, R24, 0xffff, RZ, 0xc0, !PT ;  /* 0x0000ffff18187812 */ /* 0x000fe400078ec0ff */
[----:B----4-:R-:W-:Y:S01]  /*1f5150*/  LOP3.LUT R3, R3, 0xefffffff, RZ, 0xc0, !PT ;  /* 0xefffffff03037812 */ /* 0x010fe200078ec0ff */
[----:B------:R-:W-:Y:S01]  /*1f5160*/  VIADD R23, R28, 0x8 ;  /* 0x000000081c177836 */ /* 0x000fe20000000000 */
[----:B------:R-:W-:Y:S01]  /*1f5170*/  ISETP.LT.AND P1, PT, R32, UR38, !P0 ;  /* 0x0000002620007c0c */ /* 0x000fe2000c721270 */
[----:B------:R-:W0:Y:S01]  /*1f5180*/  LDCU UR21, c[0x0][0x398] ;  /* 0x00007300ff1577ac */ /* 0x000e220008000800 */
[----:B------:R-:W-:-:S02]  /*1f5190*/  ISETP.LT.AND P3, PT, R27, UR22, !P0 ;  /* 0x000000161b007c0c */ /* 0x000fc4000c761270 */
[----:B------:R-:W-:Y:S01]  /*1f51a0*/  LOP3.LUT R8, R8, 0xffdfffff, RZ, 0xc0, !PT ;  /* 0xffdfffff08087812 */ /* 0x000fe200078ec0ff */
[----:B------:R-:W4:Y:S01]  /*1f51b0*/  LDCU UR22, c[0x0][0x398] ;  /* 0x00007300ff1677ac */ /* 0x000f220008000800 */
[----:B------:R-:W-:Y:S02]  /*1f51c0*/  ISETP.LT.AND P2, PT, R26, UR23, !P0 ;  /* 0x000000171a007c0c */ /* 0x000fe4000c741270 */
[----:B------:R-:W-:Y:S01]  /*1f51d0*/  PRMT R15, R15, 0x3340, R0 ;  /* 0x000033400f0f7816 */ /* 0x000fe20000000000 */
        /* <DEDUP_REMOVED lines=19> */
[----:B------:R-:W-:Y:S02]  /*1f5310*/  PRMT R12, R50, 0x5410, R15 ;  /* 0x00005410320c7816 */ /* 0x000fe4000000000f */
[----:B------:R-:W-:Y:S01]  /*1f5320*/  ISETP.LT.AND P0, PT, R29, UR57, !P0 ;  /* 0x000000391d007c0c */ /* 0x000fe2000c701270 */
[----:B------:R-:W3:Y:S01]  /*1f5330*/  LDL.LU R50, [R1+0x83d8] ;  /* 0x0083d80001327983 */ /* 0x000ee20000300800 */
[----:B------:R-:W-:Y:S01]  /*1f5340*/  LOP3.LUT R8, R8, 0xfff7ffff, RZ, 0xc0, !PT ;  /* 0xfff7ffff08087812 */ /* 0x000fe200078ec0ff */
[----:B------:R-:W0:Y:S01]  /*1f5350*/  LDCU UR57, c[0x0][0x398] ;  /* 0x00007300ff3977ac */ /* 0x000e220008000800 */
[----:B------:R-:W-:Y:S01]  /*1f5360*/  PRMT R9, R48, 0x5410, R49 ;  /* 0x0000541030097816 */ /* 0x000fe20000000031 */
[----:B------:R-:W-:Y:S01]  /*1f5370*/  STL [R1+0x768], R12 ;  /* 0x0007680c01007387 */ /* 0x000fe20000100800 */
[----:B------:R-:W-:-:S03]  /*1f5380*/  @P1 LOP3.LUT R8, R8, 0x80000, RZ, 0xfc, !PT ;  /* 0x0008000008081812 */ /* 0x000fc600078efcff */
[----:B------:R-:W3:Y:S01]  /*1f5390*/  LDL.LU R49, [R1+0x83d4] ;  /* 0x0083d40001317983 */ /* 0x000ee20000300800 */
[----:B------:R-:W-:-:S03]  /*1f53a0*/  LOP3.LUT R8, R8, 0xfffbffff, RZ, 0xc0, !PT ;  /* 0xfffbffff08087812 */ /* 0x000fc600078ec0ff */
[----:B------:R-:W3:Y:S04]  /*1f53b0*/  LDL.LU R48, [R1+0x83d0] ;  /* 0x0083d00001307983 */ /* 0x000ee80000300800 */
[----:B------:R0:W-:Y:S01]  /*1f53c0*/  STL [R1+0x76c], R9 ;  /* 0x00076c0901007387 */ /* 0x0001e20000100800 */
[----:B------:R-:W-:Y:S01]  /*1f53d0*/  @P0 LOP3.LUT R8, R8, 0x40000, RZ, 0xfc, !PT ;  /* 0x0004000008080812 */ /* 0x000fe200078efcff */
[----:B0-----:R-:W-:-:S05]  /*1f53e0*/  VIADD R9, R28, 0xe ;  /* 0x0000000e1c097836 */ /* 0x001fca0000000000 */
[----:B------:R-:W-:Y:S01]  /*1f53f0*/  ISETP.GE.AND P0, PT, R9, UR27, PT ;  /* 0x0000001b09007c0c */ /* 0x000fe2000bf06270 */
[----:B------:R-:W0:Y:S03]  /*1f5400*/  LDCU UR27, c[0x0][0x398] ;  /* 0x00007300ff1b77ac */ /* 0x000e260008000800 */
[----:B------:R-:W-:Y:S02]  /*1f5410*/  ISETP.LT.AND P1, PT, R32, UR30, !P0 ;  /* 0x0000001e20007c0c */ /* 0x000fe4000c721270 */
[----:B------:R-:W-:Y:S01]  /*1f5420*/  ISETP.LT.AND P3, PT, R27, UR28, !P0 ;  /* 0x0000001c1b007c0c */ /* 0x000fe2000c761270 */
[----:B------:R-:W0:Y:S01]  /*1f5430*/  LDCU UR28, c[0x0][0x398] ;  /* 0x00007300ff1c77ac */ /* 0x000e220008000800 */
[----:B------:R-:W-:Y:S02]  /*1f5440*/  LOP3.LUT R8, R8, 0xffffefff, RZ, 0xc0, !PT ;  /* 0xffffefff08087812 */ /* 0x000fe400078ec0ff */
[----:B------:R-:W-:Y:S01]  /*1f5450*/  ISETP.LT.AND P2, PT, R26, UR29, !P0 ;  /* 0x0000001d1a007c0c */ /* 0x000fe2000c741270 */
[----:B------:R-:W0:Y:S06]  /*1f5460*/  LDCU UR29, c[0x0][0x398] ;  /* 0x00007300ff1d77ac */ /* 0x000e2c0008000800 */
[----:B------:R-:W-:-:S04]  /*1f5470*/  @P1 LOP3.LUT R8, R8, 0x1000, RZ, 0xfc, !PT ;  /* 0x0000100008081812 */ /* 0x000fc800078efcff */
        /* <DEDUP_REMOVED lines=21> */
[----:B------:R-:W-:Y:S01]  /*1f55d0*/  PRMT R9, R36, 0x5410, R37 ;  /* 0x0000541024097816 */ /* 0x000fe20000000025 */
[----:B------:R-:W3:Y:S01]  /*1f55e0*/  LDL.LU R47, [R1+0x83cc] ;  /* 0x0083cc00012f7983 */ /* 0x000ee20000300800 */
[----:B------:R-:W-:-:S03]  /*1f55f0*/  @P1 LOP3.LUT R8, R8, 0x400, RZ, 0xfc, !PT ;  /* 0x0000040008081812 */ /* 0x000fc600078efcff */
[----:B------:R-:W-:Y:S01]  /*1f5600*/  STL [R1+0x770], R12 ;  /* 0x0007700c01007387 */ /* 0x000fe20000100800 */
[----:B------:R-:W-:-:S03]  /*1f5610*/  LOP3.LUT R8, R8, 0xfffffdff, RZ, 0xc0, !PT ;  /* 0xfffffdff08087812 */ /* 0x000fc600078ec0ff */
[----:B------:R0:W-:Y:S01]  /*1f5620*/  STL [R1+0x774], R9 ;  /* 0x0007740901007387 */ /* 0x0001e20000100800 */
[----:B------:R-:W-:Y:S01]  /*1f5630*/  @P0 LOP3.LUT R8, R8, 0x200, RZ, 0xfc, !PT ;  /* 0x0000020008080812 */ /* 0x000fe200078efcff */
[----:B0-----:R-:W-:-:S05]  /*1f5640*/  VIADD R9, R28, 0xd ;  /* 0x0000000d1c097836 */ /* 0x001fca0000000000 */
[----:B------:R-:W-:Y:S01]  /*1f5650*/  ISETP.GE.AND P0, PT, R9, UR39, PT ;  /* 0x0000002709007c0c */ /* 0x000fe2000bf06270 */
[----:B------:R-:W0:Y:S03]  /*1f5660*/  LDCU.64 UR38, c[0x0][0x398] ;  /* 0x00007300ff2677ac */ /* 0x000e260008000a00 */
        /* <DEDUP_REMOVED lines=10> */
[----:B------:R-:W-:Y:S02]  /*1f5710*/  PRMT R24, R24, 0x3340, R0 ;  /* 0x0000334018187816 */ /* 0x000fe40000000000 */
[----:B--2---:R-:W-:Y:S01]  /*1f5720*/  LOP3.LUT R2, R2, 0xefffffff, RZ, 0xc0, !PT ;  /* 0xefffffff02027812 */ /* 0x004fe200078ec0ff */
[----:B------:R-:W-:Y:S01]  /*1f5730*/  VIADD R38, R28, 0x6 ;  /* 0x000000061c267836 */ /* 0x000fe20000000000 */
[----:B------:R-:W-:Y:S01]  /*1f5740*/  LOP3.LUT R8, R8, 0xffffff7f, RZ, 0xc0, !PT ;  /* 0xffffff7f08087812 */ /* 0x000fe200078ec0ff */
[C---:B------:R-:W-:Y:S01]  /*1f5750*/  VIADD R37, R28.reuse, 0x5 ;  /* 0x000000051c257836 */ /* 0x040fe20000000000 */
[----:B------:R-:W-:Y:S01]  /*1f5760*/  ISETP.LT.AND P3, PT, R7, UR59, !P0 ;  /* 0x0000003b07007c0c */ /* 0x000fe2000c761270 */
[----:B------:R-:W-:Y:S01]  /*1f5770*/  VIADD R36, R28, 0x4 ;  /* 0x000000041c247836 */ /* 0x000fe20000000000 */
[----:B------:R-:W-:Y:S01]  /*1f5780*/  @P2 LOP3.LUT R8, R8, 0x80, RZ, 0xfc, !PT ;  /* 0x0000008008082812 */ /* 0x000fe200078efcff */
[----:B------:R-:W2:Y:S03]  /*1f5790*/  LDCU UR58, c[0x0][0x398] ;  /* 0x00007300ff3a77ac */ /* 0x000ea60008000800 */
        /* <DEDUP_REMOVED lines=15> */
[----:B------:R-:W-:Y:S02]  /*1f5890*/  PRMT R9, R33, 0x5410, R34 ;  /* 0x0000541021097816 */ /* 0x000fe40000000022 */
[----:B------:R-:W-:Y:S01]  /*1f58a0*/  @P1 LOP3.LUT R8, R8, 0x4, RZ, 0xfc, !PT ;  /* 0x0000000408081812 */ /* 0x000fe200078efcff */
[----:B------:R-:W-:Y:S03]  /*1f58b0*/  STL [R1+0x778], R12 ;  /* 0x0007780c01007387 */ /* 0x000fe60000100800 */
[----:B------:R-:W-:Y:S01]  /*1f58c0*/  LOP3.LUT R8, R8, 0xfffffffd, RZ, 0xc0, !PT ;  /* 0xfffffffd08087812 */ /* 0x000fe200078ec0ff */
[----:B------:R0:W-:Y:S03]  /*1f58d0*/  STL [R1+0x77c], R9 ;  /* 0x00077c0901007387 */ /* 0x0001e60000100800 */
[----:B------:R-:W-:Y:S01]  /*1f58e0*/  @P0 LOP3.LUT R8, R8, 0x2, RZ, 0xfc, !PT ;  /* 0x0000000208080812 */ /* 0x000fe200078efcff */
[----:B0-----:R-:W-:-:S05]  /*1f58f0*/  VIADD R9, R28, 0xc ;  /* 0x0000000c1c097836 */ /* 0x001fca0000000000 */
[----:B------:R-:W-:Y:S02]  /*1f5900*/  ISETP.GE.AND P0, PT, R9, UR31, PT ;  /* 0x0000001f09007c0c */ /* 0x000fe4000bf06270 */
[----:B------:R-:W-:Y:S01]  /*1f5910*/  LOP3.LUT R8, R8, 0xfffffffe, RZ, 0xc0, !PT ;  /* 0xfffffffe08087812 */ /* 0x000fe200078ec0ff */
[----:B------:R-:W-:Y:S01]  /*1f5920*/  VIADD R9, R28, 0xb ;  /* 0x0000000b1c097836 */ /* 0x000fe20000000000 */
[----:B------:R-:W-:Y:S01]  /*1f5930*/  ISETP.LT.AND P2, PT, R32, UR38, !P0 ;  /* 0x0000002620007c0c */ /* 0x000fe2000c741270 */
[----:B------:R-:W-:Y:S01]  /*1f5940*/  VIADD R24, R28, 0x7 ;  /* 0x000000071c187836 */ /* 0x000fe20000000000 */
[----:B------:R-:W-:Y:S02]  /*1f5950*/  ISETP.LT.AND P1, PT, R27, UR45, !P0 ;  /* 0x0000002d1b007c0c */ /* 0x000fe4000c721270 */
[----:B------:R-:W-:Y:S01]  /*1f5960*/  LOP3.LUT R0, R0, 0xefffffff, RZ, 0xc0, !PT ;  /* 0xefffffff00007812 */ /* 0x000fe200078ec0ff */
[----:B------:R-:W-:Y:S01]  /*1f5970*/  VIADD R35, R28, 0x3 ;  /* 0x000000031c237836 */ /* 0x000fe20000000000 */
[----:B------:R-:W0:Y:S07]  /*1f5980*/  LDCU.64 UR30, c[0x0][0x398] ;  /* 0x00007300ff1e77ac */ /* 0x000e2e0008000a00 */
[----:B------:R-:W-:-:S02]  /*1f5990*/  @P2 LOP3.LUT R3, R3, 0x10000000, RZ, 0xfc, !PT ;  /* 0x1000000003032812 */ /* 0x000fc400078efcff */
[----:B------:R-:W-:Y:S02]  /*1f59a0*/  ISETP.LT.AND P2, PT, R26, UR46, !P0 ;  /* 0x0000002e1a007c0c */ /* 0x000fe4000c741270 */
[----:B------:R-:W-:Y:S02]  /*1f59b0*/  @P1 LOP3.LUT R8, R8, 0x1, RZ, 0xfc, !PT ;  /* 0x0000000108081812 */ /* 0x000fe400078efcff */
[----:B------:R-:W-:Y:S01]  /*1f59c0*/  ISETP.LT.AND P1, PT, R25, UR47, !P0 ;  /* 0x0000002f19007c0c */ /* 0x000fe2000c721270 */
[----:B------:R-:W0:Y:S01]  /*1f59d0*/  LDCU.64 UR46, c[0x0][0x398] ;  /* 0x00007300ff2e77ac */ /* 0x000e220008000a00 */
[----:B------:R-:W-:Y:S02]  /*1f59e0*/  LOP3.LUT R3, R3, 0x7fffffff, RZ, 0xc0, !PT ;  /* 0x7fffffff03037812 */ /* 0x000fe400078ec0ff */
[----:B------:R-:W-:Y:S01]  /*1f59f0*/  ISETP.LT.AND P3, PT, R7, UR48, !P0 ;  /* 0x0000003007007c0c */ /* 0x000fe2000c761270 */
        /* <DEDUP_REMOVED lines=21> */
[----:B------:R-:W-:-:S02]  /*1f5b50*/  LOP3.LUT R3, R3, 0xffefffff, RZ, 0xc0, !PT ;  /* 0xffefffff03037812 */ /* 0x000fc400078ec0ff */
[----:B------:R-:W-:Y:S01]  /*1f5b60*/  ISETP.LT.AND P1, PT, R26, UR35, !P0 ;  /* 0x000000231a007c0c */ /* 0x000fe2000c721270 */
[----:B------:R-:W-:Y:S01]  /*1f5b70*/  VIADD R9, R28, 0xa ;  /* 0x0000000a1c097836 */ /* 0x000fe20000000000 */
[----:B------:R-:W-:Y:S01]  /*1f5b80*/  ISETP.LT.AND P5, PT, R31, UR42, !P0 ;  /* 0x0000002a1f007c0c */ /* 0x000fe2000c7a1270 */
[----:B------:R-:W0:Y:S04]  /*1f5b90*/  LDCU.64 UR34, c[0x0][0x398] ;  /* 0x00007300ff2277ac */ /* 0x000e280008000a00 */
        /* <DEDUP_REMOVED lines=23> */
[----:B------:R-:W0:Y:S03]  /*1f5d10*/  LDCU.64 UR38, c[0x0][0x398] ;  /* 0x00007300ff2677ac */ /* 0x000e260008000a00 */
[----:B-1----:R-:W-:Y:S02]  /*1f5d20*/  ISETP.LT.AND P1, PT, R32, UR32, !P0 ;  /* 0x0000002020007c0c */ /* 0x002fe4000c721270 */
[----:B------:R-:W-:Y:S01]  /*1f5d30*/  LOP3.LUT R3, R3, 0xffffefff, RZ, 0xc0, !PT ;  /* 0xffffefff03037812 */ /* 0x000fe200078ec0ff */
[----:B------:R-:W-:Y:S01]  /*1f5d40*/  VIADD R9, R28, 0x9 ;  /* 0x000000091c097836 */ /* 0x000fe20000000000 */
[----:B------:R-:W-:Y:S01]  /*1f5d50*/  ISETP.LT.AND P6, PT, R27, UR76, !P0 ;  /* 0x0000004c1b007c0c */ /* 0x000fe2000c7c1270 */
[----:B------:R-:W1:Y:S01]  /*1f5d60*/  LDCU UR76, c[0x0][0x398] ;  /* 0x00007300ff4c77ac */ /* 0x000e620008000800 */
[----:B------:R-:W-:-:S02]  /*1f5d70*/  ISETP.LT.AND P5, PT, R26, UR75, !P0 ;  /* 0x0000004b1a007c0c */ /* 0x000fc4000c7a1270 */
[----:B------:R-:W-:Y:S01]  /*1f5d80*/  LOP3.LUT P3, RZ, R6, 0x1000, RZ, 0xc0, !PT ;  /* 0x0000100006ff7812 */ /* 0x000fe2000786c0ff */
[----:B------:R-:W0:Y:S04]  /*1f5d90*/  LDCU UR75, c[0x0][0x398] ;  /* 0x00007300ff4b77ac */ /* 0x000e280008000800 */
[----:B------:R-:W-:Y:S01]  /*1f5da0*/  @P1 LOP3.LUT R3, R3, 0x1000, RZ, 0xfc, !PT ;  /* 0x0000100003031812 */ /* 0x000fe200078efcff */
[----:B------:R-:W-:Y:S01]  /*1f5db0*/  VIADD R34, R28, 0x2 ;  /* 0x000000021c227836 */ /* 0x000fe20000000000 */
[----:B------:R-:W-:Y:S01]  /*1f5dc0*/  LOP3.LUT P2, RZ, R6, 0x200000, RZ, 0xc0, !PT ;  /* 0x0020000006ff7812 */ /* 0x000fe2000784c0ff */
[----:B------:R-:W-:Y:S01]  /*1f5dd0*/  VIADD R33, R28, 0x1 ;  /* 0x000000011c217836 */ /* 0x000fe20000000000 */
        /* <DEDUP_REMOVED lines=28> */
[----:B------:R-:W-:-:S02]  /*1f5fa0*/  ISETP.LT.AND P3, PT, R27, UR48, !P0 ;  /* 0x000000301b007c0c */ /* 0x000fc4000c761270 */
[----:B------:R-:W-:Y:S01]  /*1f5fb0*/  LOP3.LUT R3, R3, 0xffffffef, RZ, 0xc0, !PT ;  /* 0xffffffef03037812 */ /* 0x000fe200078ec0ff */
[----:B------:R-:W0:Y:S01]  /*1f5fc0*/  LDCU UR48, c[0x0][0x398] ;  /* 0x00007300ff3077ac */ /* 0x000e220008000800 */
[----:B------:R-:W-:Y:S02]  /*1f5fd0*/  ISETP.LT.AND P6, PT, R28, UR37, !P2 ;  /* 0x000000251c007c0c */ /* 0x000fe4000d7c1270 */
[----:B------:R-:W-:Y:S01]  /*1f5fe0*/  ISETP.LT.AND P2, PT, R26, UR53, !P0 ;  /* 0x000000351a007c0c */ /* 0x000fe2000c741270 */
[----:B------:R-:W0:Y:S02]  /*1f5ff0*/  LDCU UR53, c[0x0][0x398] ;  /* 0x00007300ff3577ac */ /* 0x000e240008000800 */
[----:B------:R-:W-:Y:S02]  /*1f6000*/  @P1 LOP3.LUT R3, R3, 0x10, RZ, 0xfc, !PT ;  /* 0x0000001003031812 */ /* 0x000fe400078efcff */
[----:B------:R-:W-:Y:S01]  /*1f6010*/  LOP3.LUT P4, RZ, R5, 0x8000000, RZ, 0xc0, !PT ;  /* 0x0800000005ff7812 */ /* 0x000fe2000788c0ff */
        /* <DEDUP_REMOVED lines=8> */
[----:B------:R-:W-:-:S04]  /*1f60a0*/  LOP3.LUT R3, R3, 0xffffffbf, RZ, 0xc0, !PT ;  /* 0xffffffbf03037812 */ /* 0x000fc800078ec0ff */
[----:B------:R-:W-:Y:S02]  /*1f60b0*/  @P1 LOP3.LUT R3, R3, 0x40, RZ, 0xfc, !PT ;  /* 0x0000004003031812 */ /* 0x000fe400078efcff */
[----:B0-----:R-:W-:Y:S01]  /*1f60c0*/  ISETP.LT.AND P2, PT, R31, UR48, !P0 ;  /* 0x000000301f007c0c */ /* 0x001fe2000c741270 */
[----:B------:R-:W0:Y:S01]  /*1f60d0*/  LDCU.64 UR48, c[0x0][0x398] ;  /* 0x00007300ff3077ac */ /* 0x000e220008000a00 */
[----:B------:R-:W-:-:S04]  /*1f60e0*/  LOP3.LUT R3, R3, 0xffffffdf, RZ, 0xc0, !PT ;  /* 0xffffffdf03037812 */ /* 0x000fc800078ec0ff */
[----:B------:R-:W-:Y:S02]  /*1f60f0*/  @P3 LOP3.LUT R3, R3, 0x20, RZ, 0xfc, !PT ;  /* 0x0000002003033812 */ /* 0x000fe400078efcff */
[----:B------:R-:W-:Y:S02]  /*1f6100*/  ISETP.LT.AND P1, PT, R30, UR53, !P0 ;  /* 0x000000351e007c0c */ /* 0x000fe4000c721270 */
[----:B------:R-:W-:-:S04]  /*1f6110*/  LOP3.LUT R3, R3, 0xfffffff7, RZ, 0xc0, !PT ;  /* 0xfffffff703037812 */ /* 0x000fc800078ec0ff */
[----:B------:R-:W-:Y:S02]  /*1f6120*/  @P2 LOP3.LUT R3, R3, 0x8, RZ, 0xfc, !PT ;  /* 0x0000000803032812 */ /* 0x000fe400078efcff */
[----:B-1----:R-:W-:Y:S01]  /*1f6130*/  ISETP.LT.AND P0, PT, R29, UR52, !P0 ;  /* 0x000000341d007c0c */ /* 0x002fe2000c701270 */
[----:B------:R-:W1:Y:S01]  /*1f6140*/  LDCU.64 UR52, c[0x0][0x398] ;  /* 0x00007300ff3477ac */ /* 0x000e620008000a00 */
[----:B------:R-:W-:-:S04]  /*1f6150*/  LOP3.LUT R3, R3, 0xfffffffb, RZ, 0xc0, !PT ;  /* 0xfffffffb03037812 */ /* 0x000fc800078ec0ff */
[----:B------:R-:W-:-:S04]  /*1f6160*/  @P1 LOP3.LUT R3, R3, 0x4, RZ, 0xfc, !PT ;  /* 0x0000000403031812 */ /* 0x000fc800078efcff */
[----:B------:R-:W-:-:S04]  /*1f6170*/  LOP3.LUT R3, R3, 0xfffffffd, RZ, 0xc0, !PT ;  /* 0xfffffffd03037812 */ /* 0x000fc800078ec0ff */
[----:B------:R-:W-:Y:S02]  /*1f6180*/  @P0 LOP3.LUT R3, R3, 0x2, RZ, 0xfc, !PT ;  /* 0x0000000203030812 */ /* 0x000fe400078efcff */
[----:B------:R-:W-:-:S04]  /*1f6190*/  ISETP.GE.AND P0, PT, R23, UR33, PT ;  /* 0x0000002117007c0c */ /* 0x000fc8000bf06270 */
[----:B------:R-:W-:Y:S02]  /*1f61a0*/  ISETP.LT.AND P1, PT, R32, UR40, !P0 ;  /* 0x0000002820007c0c */ /* 0x000fe4000c721270 */
[----:B------:R-:W-:Y:S01]  /*1f61b0*/  ISETP.LT.AND P2, PT, R26, UR75, !P0 ;  /* 0x0000004b1a007c0c */ /* 0x000fe2000c741270 */
[----:B------:R-:W0:Y:S01]  /*1f61c0*/  LDCU UR75, c[0x0][0x398] ;  /* 0x00007300ff4b77ac */ /* 0x000e220008000800 */
[----:B------:R-:W-:Y:S01]  /*1f61d0*/  ISETP.LT.AND P3, PT, R27, UR74, !P0 ;  /* 0x0000004a1b007c0c */ /* 0x000fe2000c761270 */
[----:B------:R-:W0:Y:S08]  /*1f61e0*/  LDCU UR74, c[0x0][0x398] ;  /* 0x00007300ff4a77ac */ /* 0x000e300008000800 */
[----:B------:R-:W-:-:S02]  /*1f61f0*/  @P1 LOP3.LUT R2, R2, 0x10000000, RZ, 0xfc, !PT ;  /* 0x1000000002021812 */ /* 0x000fc400078efcff */
[----:B------:R-:W-:Y:S01]  /*1f6200*/  ISETP.LT.AND P1, PT, R25, UR76, !P0 ;  /* 0x0000004c19007c0c */ /* 0x000fe2000c721270 */
[----:B------:R-:W1:Y:S01]  /*1f6210*/  LDCU UR76, c[0x0][0x398] ;  /* 0x00007300ff4c77ac */ /* 0x000e620008000800 */
[----:B------:R-:W-:-:S04]  /*1f6220*/  LOP3.LUT R2, R2, 0x7fffffff, RZ, 0xc0, !PT ;  /* 0x7fffffff02027812 */ /* 0x000fc800078ec0ff */
[----:B------:R-:W-:Y:S02]  /*1f6230*/  @P2 LOP3.LUT R2, R2, 0x80000000, RZ, 0xfc, !PT ;  /* 0x8000000002022812 */ /* 0x000fe400078efcff */
[----:B------:R-:W-:Y:S01]  /*1f6240*/  ISETP.LT.AND P2, PT, R7, UR71, !P0 ;  /* 0x0000004707007c0c */ /* 0x000fe2000c741270 */
[----:B------:R-:W1:Y:S01]  /*1f6250*/  LDCU UR71, c[0x0][0x398] ;  /* 0x00007300ff4777ac */ /* 0x000e620008000800 */
[----:B------:R-:W-:Y:S02]  /*1f6260*/  LOP3.LUT R2, R2, 0xbfffffff, RZ, 0xc0, !PT ;  /* 0xbfffffff02027812 */ /* 0x000fe400078ec0ff */
[----:B------:R-:W-:Y:S02]  /*1f6270*/  LOP3.LUT R3, R3, 0xfffffffe, RZ, 0xc0, !PT ;  /* 0xfffffffe03037812 */ /* 0x000fe400078ec0ff */
[----:B------:R-:W-:Y:S02]  /*1f6280*/  @P1 LOP3.LUT R2, R2, 0x40000000, RZ, 0xfc, !PT ;  /* 0x4000000002021812 */ /* 0x000fe400078efcff */
[----:B------:R-:W-:-:S02]  /*1f6290*/  @P3 LOP3.LUT R3, R3, 0x1, RZ, 0xfc, !PT ;  /* 0x0000000103033812 */ /* 0x000fc400078efcff */
        /* <DEDUP_REMOVED lines=11> */
[----:B------:R-:W-:Y:S02]  /*1f6350*/  ISETP.GE.AND P0, PT, R24, UR39, PT ;  /* 0x0000002718007c0c */ /* 0x000fe4000bf06270 */
[----:B------:R-:W-:Y:S02]  /*1f6360*/  @P1 LOP3.LUT R2, R2, 0x4000000, RZ, 0xfc, !PT ;  /* 0x0400000002021812 */ /* 0x000fe400078efcff */
[----:B------:R-:W-:-:S02]  /*1f6370*/  ISETP.LT.AND P1, PT, R32, UR42, !P0 ;  /* 0x0000002a20007c0c */ /* 0x000fc4000c721270 */
[----:B------:R-:W-:-:S04]  /*1f6380*/  LOP3.LUT R2, R2, 0xfdffffff, RZ, 0xc0, !PT ;  /* 0xfdffffff02027812 */ /* 0x000fc800078ec0ff */
[----:B------:R-:W-:-:S04]  /*1f6390*/  @P2 LOP3.LUT R2, R2, 0x2000000, RZ, 0xfc, !PT ;  /* 0x0200000002022812 */ /* 0x000fc800078efcff */
[----:B------:R-:W-:-:S04]  /*1f63a0*/  LOP3.LUT R2, R2, 0xffefffff, RZ, 0xc0, !PT ;  /* 0xffefffff02027812 */ /* 0x000fc800078ec0ff */
[----:B------:R-:W-:Y:S02]  /*1f63b0*/  @P1 LOP3.LUT R2, R2, 0x100000, RZ, 0xfc, !PT ;  /* 0x0010000002021812 */ /* 0x000fe400078efcff */
[----:B------:R-:W-:Y:S02]  /*1f63c0*/  ISETP.LT.AND P1, PT, R27, UR71, !P0 ;  /* 0x000000471b007c0c */ /* 0x000fe4000c721270 */
[----:B0-----:R-:W-:Y:S02]  /*1f63d0*/  ISETP.LT.AND P3, PT, R26, UR74, !P0 ;  /* 0x0000004a1a007c0c */ /* 0x001fe4000c761270 */
[----:B------:R-:W-:Y:S02]  /*1f63e0*/  LOP3.LUT R2, R2, 0xfeffffff, RZ, 0xc0, !PT ;  /* 0xfeffffff02027812 */ /* 0x000fe400078ec0ff */
[----:B------:R-:W-:-:S07]  /*1f63f0*/  ISETP.LT.AND P2, PT, R25, UR75, !P0 ;  /* 0x0000004b19007c0c */ /* 0x000fce000c741270 */
[----:B------:R-:W-:-:S04]  /*1f6400*/  @P1 LOP3.LUT R2, R2, 0x1000000, RZ, 0xfc, !PT ;  /* 0x0100000002021812 */ /* 0x000fc800078efcff */
[----:B------:R-:W-:-:S04]  /*1f6410*/  LOP3.LUT R2, R2, 0xff7fffff, RZ, 0xc0, !PT ;  /* 0xff7fffff02027812 */ /* 0x000fc800078ec0ff */
[----:B------:R-:W-:Y:S02]  /*1f6420*/  @P3 LOP3.LUT R2, R2, 0x800000, RZ, 0xfc, !PT ;  /* 0x0080000002023812 */ /* 0x000fe400078efcff */
[----:B-1----:R-:W-:Y:S02]  /*1f6430*/  ISETP.LT.AND P1, PT, R7, UR76, !P0 ;  /* 0x0000004c07007c0c */ /* 0x002fe4000c721270 */
        /* <DEDUP_REMOVED lines=63> */
[----:B------:R-:W-:Y:S02]  /*1f6830*/  LOP3.LUT R2, R2, 0xfffffffd, RZ, 0xc0, !PT ;  /* 0xfffffffd02027812 */ /* 0x000fe400078ec0ff */
[----:B------:R-:W-:Y:S02]  /*1f6840*/  ISETP.LT.AND P3, PT, R26, UR23, !P0 ;  /* 0x000000171a007c0c */ /* 0x000fe4000c761270 */
[----:B------:R-:W-:Y:S02]  /*1f6850*/  @P1 LOP3.LUT R2, R2, 0x2, RZ, 0xfc, !PT ;  /* 0x0000000202021812 */ /* 0x000fe400078efcff */
[----:B----4-:R-:W-:-:S05]  /*1f6860*/  ISETP.LT.AND P1, PT, R27, UR22, !P0 ;  /* 0x000000161b007c0c */ /* 0x010fca000c721270 */
[----:B------:R-:W-:Y:S02]  /*1f6870*/  @P2 LOP3.LUT R0, R0, 0x10000000, RZ, 0xfc, !PT ;  /* 0x1000000000002812 */ /* 0x000fe400078efcff */
[----:B------:R-:W-:Y:S02]  /*1f6880*/  ISETP.LT.AND P2, PT, R25, UR24, !P0 ;  /* 0x0000001819007c0c */ /* 0x000fe4000c741270 */
[----:B------:R-:W-:Y:S02]  /*1f6890*/  LOP3.LUT R0, R0, 0x7fffffff, RZ, 0xc0, !PT ;  /* 0x7fffffff00007812 */ /* 0x000fe400078ec0ff */
[----:B------:R-:W-:Y:S02]  /*1f68a0*/  LOP3.LUT R2, R2, 0xfffffffe, RZ, 0xc0, !PT ;  /* 0xfffffffe02027812 */ /* 0x000fe400078ec0ff */
[----:B------:R-:W-:Y:S02]  /*1f68b0*/  @P3 LOP3.LUT R0, R0, 0x80000000, RZ, 0xfc, !PT ;  /* 0x8000000000003812 */ /* 0x000fe400078efcff */
[----:B------:R-:W-:-:S02]  /*1f68c0*/  @P1 LOP3.LUT R2, R2, 0x1, RZ, 0xfc, !PT ;  /* 0x0000000102021812 */ /* 0x000fc400078efcff */
        /* <DEDUP_REMOVED lines=31> */
[----:B--2---:R-:W-:Y:S02]  /*1f6ac0*/  ISETP.LT.AND P2, PT, R30, UR58, !P0 ;  /* 0x0000003a1e007c0c */ /* 0x004fe4000c741270 */
        /* <DEDUP_REMOVED lines=43> */
[----:B---3--:R-:W-:Y:S02]  /*1f6d80*/  ISETP.LT.AND P1, PT, R32, UR68, !P0 ;  /* 0x0000004420007c0c */ /* 0x008fe4000c721270 */
[----:B------:R-:W-:Y:S02]  /*1f6d90*/  LOP3.LUT R0, R0, 0xffffffdf, RZ, 0xc0, !PT ;  /* 0xffffffdf00007812 */ /* 0x000fe400078ec0ff */
[----:B------:R-:W-:Y:S01]  /*1f6da0*/  ISETP.LT.AND P4, PT, R28, UR31, !P4 ;  /* 0x0000001f1c007c0c */ /* 0x000fe2000e781270 */
[----:B------:R-:W0:Y:S01]  /*1f6db0*/  LDCU UR31, c[0x0][0x398] ;  /* 0x00007300ff1f77ac */ /* 0x000e220008000800 */
[----:B------:R-:W-:Y:S02]  /*1f6dc0*/  @P2 LOP3.LUT R0, R0, 0x20, RZ, 0xfc, !PT ;  /* 0x0000002000002812 */ /* 0x000fe400078efcff */
[----:B------:R-:W-:-:S02]  /*1f6dd0*/  ISETP.LT.AND P3, PT, R31, UR69, !P0 ;  /* 0x000000451f007c0c */ /* 0x000fc4000c761270 */
[----:B------:R-:W-:Y:S02]  /*1f6de0*/  LOP3.LUT R0, R0, 0xffffffef, RZ, 0xc0, !PT ;  /* 0xffffffef00007812 */ /* 0x000fe400078ec0ff */
[----:B------:R-:W-:Y:S02]  /*1f6df0*/  LOP3.LUT R12, R46, 0xffff, RZ, 0xc0, !PT ;  /* 0x0000ffff2e0c7812 */ /* 0x000fe400078ec0ff */
[----:B------:R-:W-:Y:S01]  /*1f6e00*/  @P1 LOP3.LUT R0, R0, 0x10, RZ, 0xfc, !PT ;  /* 0x0000001000001812 */ /* 0x000fe200078efcff */
[----:B------:R-:W2:Y:S01]  /*1f6e10*/  LDL.LU R46, [R1+0x83c8] ;  /* 0x0083c800012e7983 */ /* 0x000ea20000300800 */
[----:B------:R-:W-:Y:S02]  /*1f6e20*/  LOP3.LUT R13, R45, 0xffff, RZ, 0xc0, !PT ;  /* 0x0000ffff2d0d7812 */ /* 0x000fe400078ec0ff */
[----:B------:R-:W-:Y:S01]  /*1f6e30*/  ISETP.LT.AND P2, PT, R30, UR72, !P0 ;  /* 0x000000481e007c0c */ /* 0x000fe2000c741270 */
[----:B------:R-:W3:Y:S01]  /*1f6e40*/  LDL.LU R45, [R1+0x83c4] ;  /* 0x0083c400012d7983 */ /* 0x000ee20000300800 */
[----:B------:R-:W-:-:S02]  /*1f6e50*/  LOP3.LUT R14, R44, 0xffff, RZ, 0xc0, !PT ;  /* 0x0000ffff2c0e7812 */ /* 0x000fc400078ec0ff */
[----:B------:R-:W-:Y:S01]  /*1f6e60*/  LOP3.LUT R0, R0, 0xfffffff7, RZ, 0xc0, !PT ;  /* 0xfffffff700007812 */ /* 0x000fe200078ec0ff */
[----:B------:R1:W-:Y:S01]  /*1f6e70*/  STL [R1+0x6c], R12 ;  /* 0x00006c0c01007387 */ /* 0x0003e20000100800 */
[----:B------:R-:W-:-:S03]  /*1f6e80*/  LOP3.LUT R15, R43, 0xffff, RZ, 0xc0, !PT ;  /* 0x0000ffff2b0f7812 */ /* 0x000fc600078ec0ff */
[----:B------:R-:W4:Y:S01]  /*1f6e90*/  LDL.LU R44, [R1+0x83c0] ;  /* 0x0083c000012c7983 */ /* 0x000f220000300800 */
[----:B------:R-:W-:-:S03]  /*1f6ea0*/  @P3 LOP3.LUT R0, R0, 0x8, RZ, 0xfc, !PT ;  /* 0x0000000800003812 */ /* 0x000fc600078efcff */
[----:B------:R0:W-:Y:S01]  /*1f6eb0*/  STL [R1+0x7c], R13 ;  /* 0x00007c0d01007387 */ /* 0x0001e20000100800 */
[----:B-1----:R-:W-:-:S03]  /*1f6ec0*/  PRMT R12, R42, 0x4210, R12 ;  /* 0x000042102a0c7816 */ /* 0x002fc6000000000c */
[----:B------:R-:W2:Y:S01]  /*1f6ed0*/  LDL.LU R43, [R1+0x83bc] ;  /* 0x0083bc00012b7983 */ /* 0x000ea20000300800 */
[----:B0-----:R-:W-:-:S03]  /*1f6ee0*/  ISETP.LT.AND P1, PT, R29, UR31, !P0 ;  /* 0x0000001f1d007c0c */ /* 0x001fc6000c721270 */
[----:B------:R-:W2:Y:S01]  /*1f6ef0*/  LDL.LU R42, [R1+0x83b8] ;  /* 0x0083b800012a7983 */ /* 0x000ea20000300800 */
[----:B------:R-:W-:-:S03]  /*1f6f00*/  PRMT R13, R41, 0x4210, R13 ;  /* 0x00004210290d7816 */ /* 0x000fc6000000000d */
[----:B------:R0:W-:Y:S01]  /*1f6f10*/  STL [R1+0x8c], R14 ;  /* 0x00008c0e01007387 */ /* 0x0001e20000100800 */
[----:B------:R-:W-:-:S03]  /*1f6f20*/  LOP3.LUT R0, R0, 0xfffffffb, RZ, 0xc0, !PT ;  /* 0xfffffffb00007812 */ /* 0x000fc600078ec0ff */
[----:B------:R1:W-:Y:S04]  /*1f6f30*/  STL [R1+0x9c], R15 ;  /* 0x00009c0f01007387 */ /* 0x0003e80000100800 */
[----:B------:R-:W2:Y:S01]  /*1f6f40*/  LDL.LU R41, [R1+0x83b4] ;  /* 0x0083b40001297983 */ /* 0x000ea20000300800 */
[----:B0-----:R-:W-:-:S03]  /*1f6f50*/  PRMT R14, R40, 0x4210, R14 ;  /* 0x00004210280e7816 */ /* 0x001fc6000000000e */
[----:B------:R-:W2:Y:S01]  /*1f6f60*/  LDL.LU R40, [R1+0x83b0] ;  /* 0x0083b00001287983 */ /* 0x000ea20000300800 */
[----:B-1----:R-:W-:-:S03]  /*1f6f70*/  PRMT R15, R39, 0x4210, R15 ;  /* 0x00004210270f7816 */ /* 0x002fc6000000000f */
[----:B------:R-:W2:Y:S01]  /*1f6f80*/  LDL.LU R39, [R1+0x83ac] ;  /* 0x0083ac0001277983 */ /* 0x000ea20000300800 */
[----:B------:R-:W-:-:S03]  /*1f6f90*/  @P2 LOP3.LUT R0, R0, 0x4, RZ, 0xfc, !PT ;  /* 0x0000000400002812 */ /* 0x000fc600078efcff */
[----:B------:R-:W2:Y:S04]  /*1f6fa0*/  LDL.LU R38, [R1+0x83a8] ;  /* 0x0083a80001267983 */ /* 0x000ea80000300800 */
[----:B------:R-:W2:Y:S04]  /*1f6fb0*/  LDL.LU R37, [R1+0x83a4] ;  /* 0x0083a40001257983 */ /* 0x000ea80000300800 */
[----:B------:R-:W2:Y:S01]  /*1f6fc0*/  LDL.LU R36, [R1+0x83a0] ;  /* 0x0083a00001247983 */ /* 0x000ea20000300800 */
[----:B------:R-:W-:-:S03]  /*1f6fd0*/  ISETP.GE.AND P3, PT, R28, UR53, PT ;  /* 0x000000351c007c0c */ /* 0x000fc6000bf66270 */
[----:B------:R-:W2:Y:S01]  /*1f6fe0*/  LDL.LU R35, [R1+0x839c] ;  /* 0x00839c0001237983 */ /* 0x000ea20000300800 */
[----:B------:R-:W-:-:S03]  /*1f6ff0*/  LOP3.LUT R0, R0, 0xfffffffd, RZ, 0xc0, !PT ;  /* 0xfffffffd00007812 */ /* 0x000fc600078ec0ff */
[----:B------:R-:W2:Y:S04]  /*1f7000*/  LDL.LU R34, [R1+0x8398] ;  /* 0x0083980001227983 */ /* 0x000ea80000300800 */
[----:B------:R-:W2:Y:S04]  /*1f7010*/  LDL.LU R33, [R1+0x8394] ;  /* 0x0083940001217983 */ /* 0x000ea80000300800 */
[----:B------:R-:W2:Y:S01]  /*1f7020*/  LDL.LU R32, [R1+0x8390] ;  /* 0x0083900001207983 */ /* 0x000ea20000300800 */
[----:B------:R-:W-:-:S03]  /*1f7030*/  ISETP.LT.AND P0, PT, R27, UR73, !P3 ;  /* 0x000000491b007c0c */ /* 0x000fc6000df01270 */
[----:B------:R-:W2:Y:S01]  /*1f7040*/  LDL.LU R31, [R1+0x838c] ;  /* 0x00838c00011f7983 */ /* 0x000ea20000300800 */
[----:B------:R-:W-:-:S03]  /*1f7050*/  @P1 LOP3.LUT R0, R0, 0x2, RZ, 0xfc, !PT ;  /* 0x0000000200001812 */ /* 0x000fc600078efcff */
[----:B------:R-:W2:Y:S01]  /*1f7060*/  LDL.LU R30, [R1+0x8388] ;  /* 0x00838800011e7983 */ /* 0x000ea20000300800 */
[----:B------:R-:W-:-:S03]  /*1f7070*/  ISETP.LT.AND P1, PT, R26, UR32, !P3 ;  /* 0x000000201a007c0c */ /* 0x000fc6000df21270 */
[----:B------:R-:W2:Y:S01]  /*1f7080*/  LDL.LU R29, [R1+0x8384] ;  /* 0x00838400011d7983 */ /* 0x000ea20000300800 */
[----:B------:R-:W-:-:S03]  /*1f7090*/  ISETP.LT.AND P2, PT, R25, UR35, !P3 ;  /* 0x0000002319007c0c */ /* 0x000fc6000df41270 */
[----:B------:R-:W2:Y:S01]  /*1f70a0*/  LDL.LU R28, [R1+0x8380] ;  /* 0x00838000011c7983 */ /* 0x000ea20000300800 */
[----:B------:R-:W-:-:S03]  /*1f70b0*/  ISETP.LT.AND P3, PT, R7, UR37, !P3 ;  /* 0x0000002507007c0c */ /* 0x000fc6000df61270 */
[----:B------:R-:W2:Y:S04]  /*1f70c0*/  LDL.LU R27, [R1+0x837c] ;  /* 0x00837c00011b7983 */ /* 0x000ea80000300800 */
[----:B------:R-:W2:Y:S04]  /*1f70d0*/  LDL.LU R26, [R1+0x8378] ;  /* 0x00837800011a7983 */ /* 0x000ea80000300800 */
[----:B------:R-:W2:Y:S04]  /*1f70e0*/  LDL.LU R25, [R1+0x8374] ;  /* 0x0083740001197983 */ /* 0x000ea80000300800 */
[----:B------:R-:W3:Y:S04]  /*1f70f0*/  LDL.LU R7, [R1+0x8370] ;  /* 0x0083700001077983 */ /* 0x000ee80000300800 */
[----:B------:R-:W3:Y:S01]  /*1f7100*/  LDL.LU R9, [R1] ;  /* 0x0000000001097983 */ /* 0x000ee20000300800 */
[----:B------:R-:W0:Y:S03]  /*1f7110*/  LDCU.64 UR12, c[0x0][0x398] ;  /* 0x00007300ff0c77ac */ /* 0x000e260008000a00 */
[----:B------:R1:W-:Y:S01]  /*1f7120*/  STL [R1+0x859c], R0 ;  /* 0x00859c0001007387 */ /* 0x0003e20000100800 */
[----:B------:R-:W0:Y:S01]  /*1f7130*/  LDCU.64 UR14, c[0x0][0x398] ;  /* 0x00007300ff0e77ac */ /* 0x000e220008000a00 */
[----:B------:R-:W0:Y:S01]  /*1f7140*/  LDCU.64 UR10, c[0x0][0x398] ;  /* 0x00007300ff0a77ac */ /* 0x000e220008000a00 */
[----:B------:R-:W0:Y:S01]  /*1f7150*/  LDCU.64 UR8, c[0x0][0x398] ;  /* 0x00007300ff0877ac */ /* 0x000e220008000a00 */
[----:B-1----:R-:W3:Y:S01]  /*1f7160*/  LDL.LU R0, [R1+0x2d50] ;  /* 0x002d500001007983 */ /* 0x002ee20000300800 */
[----:B------:R-:W1:Y:S03]  /*1f7170*/  LDCU UR18, c[0x0][0x39c] ;  /* 0x00007380ff1277ac */ /* 0x000e660008000800 */
[----:B------:R0:W-:Y:S01]  /*1f7180*/  STL [R1+0x8590], R2 ;  /* 0x0085900201007387 */ /* 0x0001e20000100800 */
[----:B------:R-:W1:Y:S01]  /*1f7190*/  LDCU.64 UR16, c[0x0][0x398] ;  /* 0x00007300ff1077ac */ /* 0x000e620008000a00 */
[----:B------:R-:W1:Y:S02]  /*1f71a0*/  LDCU UR24, c[0x0][0x39c] ;  /* 0x00007380ff1877ac */ /* 0x000e640008000800 */
[----:B0-----:R-:W3:Y:S01]  /*1f71b0*/  LDL.LU R2, [R1+0x490] ;  /* 0x0004900001027983 */ /* 0x001ee20000300800 */
[----:B------:R-:W0:Y:S03]  /*1f71c0*/  LDCU.64 UR20, c[0x0][0x398] ;  /* 0x00007300ff1477ac */ /* 0x000e260008000a00 */
[----:B------:R-:W-:Y:S01]  /*1f71d0*/  STL [R1+0x8588], R3 ;  /* 0x0085880301007387 */ /* 0x000fe20000100800 */
[----:B------:R-:W0:Y:S03]  /*1f71e0*/  LDCU.64 UR22, c[0x0][0x398] ;  /* 0x00007300ff1677ac */ /* 0x000e260008000a00 */
[----:B------:R1:W-:Y:S01]  /*1f71f0*/  STL [R1+0x8574], R8 ;  /* 0x0085740801007387 */ /* 0x0003e20000100800 */
[----:B------:R-:W0:Y:S01]  /*1f7200*/  LDCU UR52, c[0x0][0x39c] ;  /* 0x00007380ff3477ac */ /* 0x000e220008000800 */
[----:B------:R-:W0:Y:S01]  /*1f7210*/  LDCU UR45, c[0x0][0x39c] ;  /* 0x00007380ff2d77ac */ /* 0x000e220008000800 */
[----:B------:R-:W0:Y:S01]  /*1f7220*/  LDCU UR48, c[0x0][0x39c] ;  /* 0x00007380ff3077ac */ /* 0x000e220008000800 */
[----:B-1----:R-:W3:Y:S01]  /*1f7230*/  LDL.LU R8, [R1+0x4b8] ;  /* 0x0004b80001087983 */ /* 0x002ee20000300800 */
[----:B------:R-:W1:Y:S03]  /*1f7240*/  LDCU UR49, c[0x0][0x39c] ;  /* 0x00007380ff3177ac */ /* 0x000e660008000800 */
        /* <DEDUP_REMOVED lines=17> */
[----:B-1----:R-:W3:Y:S01]  /*1f7360*/  LDL.LU R11, [R1+0x26a8] ;  /* 0x0026a800010b7983 */ /* 0x002ee20000300800 */
[----:B------:R-:W1:Y:S03]  /*1f7370*/  LDCU UR42, c[0x0][0x39c] ;  /* 0x00007380ff2a77ac */ /* 0x000e660008000800 */
[----:B------:R0:W-:Y:S01]  /*1f7380*/  STL [R1+0x8528], R10 ;  /* 0x0085280a01007387 */ /* 0x0001e20000100800 */
[----:B------:R-:W1:Y:S01]  /*1f7390*/  LDCU UR41, c[0x0][0x39c] ;  /* 0x00007380ff2977ac */ /* 0x000e620008000800 */
[----:B------:R-:W1:Y:S01]  /*1f73a0*/  LDCU UR28, c[0x0][0x39c] ;  /* 0x00007380ff1c77ac */ /* 0x000e620008000800 */
[----:B------:R-:W1:Y:S01]  /*1f73b0*/  LDCU UR38, c[0x0][0x39c] ;  /* 0x00007380ff2677ac */ /* 0x000e620008000800 */
[----:B0-----:R-:W3:Y:S01]  /*1f73c0*/  LDL.LU R10, [R1+0x26ac] ;  /* 0x0026ac00010a7983 */ /* 0x001ee20000300800 */
[----:B------:R-:W0:Y:S03]  /*1f73d0*/  LDCU UR33, c[0x0][0x39c] ;  /* 0x00007380ff2177ac */ /* 0x000e260008000800 */
[----:B------:R1:W-:Y:S01]  /*1f73e0*/  STL [R1+0x8518], R4 ;  /* 0x0085180401007387 */ /* 0x0003e20000100800 */
[----:B------:R-:W0:Y:S01]  /*1f73f0*/  LDCU UR36, c[0x0][0x39c] ;  /* 0x00007380ff2477ac */ /* 0x000e220008000800 */
[----:B------:R-:W0:Y:S02]  /*1f7400*/  LDCU UR37, c[0x0][0x39c] ;  /* 0x00007380ff2577ac */ /* 0x000e240008000800 */
[----:B-1----:R-:W3:Y:S01]  /*1f7410*/  LDL.LU R4, [R1+0x2a4c] ;  /* 0x002a4c0001047983 */ /* 0x002ee20000300800 */
[----:B------:R-:W1:Y:S03]  /*1f7420*/  LDCU UR35, c[0x0][0x39c] ;  /* 0x00007380ff2377ac */ /* 0x000e660008000800 */
[----:B--2---:R2:W-:Y:S01]  /*1f7430*/  STL [R1+0x8514], R25 ;  /* 0x0085141901007387 */ /* 0x0045e20000100800 */
[----:B------:R-:W0:Y:S01]  /*1f7440*/  LDCU UR34, c[0x0][0x39c] ;  /* 0x00007380ff2277ac */ /* 0x000e220008000800 */
[----:B------:R-:W0:Y:S01]  /*1f7450*/  LDCU UR26, c[0x0][0x39c] ;  /* 0x00007380ff1a77ac */ /* 0x000e220008000800 */
[----:B------:R-:W0:Y:S01]  /*1f7460*/  LDCU UR27, c[0x0][0x39c] ;  /* 0x00007380ff1b77ac */ /* 0x000e220008000800 */
[----:B--2---:R-:W2:Y:S01]  /*1f7470*/  LDL.LU R25, [R1+0x2a58] ;  /* 0x002a580001197983 */ /* 0x004ea20000300800 */
[----:B------:R-:W0:Y:S03]  /*1f7480*/  LDCU UR30, c[0x0][0x39c] ;  /* 0x00007380ff1e77ac */ /* 0x000e260008000800 */
[----:B------:R1:W-:Y:S01]  /*1f7490*/  STL [R1+0x850c], R26 ;  /* 0x00850c1a01007387 */ /* 0x0003e20000100800 */
[----:B------:R-:W0:Y:S01]  /*1f74a0*/  LDCU UR50, c[0x0][0x39c] ;  /* 0x00007380ff3277ac */ /* 0x000e220008000800 */
[----:B------:R-:W0:Y:S02]  /*1f74b0*/  LDCU UR51, c[0x0][0x39c] ;  /* 0x00007380ff3377ac */ /* 0x000e240008000800 */
[----:B-1----:R-:W2:Y:S04]  /*1f74c0*/  LDL.LU R26, [R1+0x4ac] ;  /* 0x0004ac00011a7983 */ /* 0x002ea80000300800 */
[----:B------:R1:W-:Y:S04]  /*1f74d0*/  STL [R1+0x8504], R27 ;  /* 0x0085041b01007387 */ /* 0x0003e80000100800 */
        /* <DEDUP_REMOVED lines=26> */
[----:B----4-:R-:W-:Y:S01]  /*1f7680*/  STL [R1+0x8408], R44 ;  /* 0x0084082c01007387 */ /* 0x010fe20000100800 */
[----:B---3--:R-:W-:-:S03]  /*1f7690*/  LOP3.LUT R9, R9, 0xfff7ffff, RZ, 0xc0, !PT ;  /* 0xfff7ffff09097812 */ /* 0x008fc600078ec0ff */
[----:B------:R-:W-:Y:S01]  /*1f76a0*/  STL [R1+0x8404], R24 ;  /* 0x0084041801007387 */ /* 0x000fe20000100800 */
[----:B------:R-:W-:-:S03]  /*1f76b0*/  @P0 LOP3.LUT R9, R9, 0x80000, RZ, 0xfc, !PT ;  /* 0x0008000009090812 */ /* 0x000fc600078efcff */
        /* <DEDUP_REMOVED lines=17> */
[----:B------:R-:W3:Y:S04]  /*1f77d0*/  LDL.LU R16, [R1+0x6c] ;  /* 0x00006c0001107983 */ /* 0x000ee80000300800 */
[----:B------:R-:W3:Y:S04]  /*1f77e0*/  LDL.LU R17, [R1+0xec] ;  /* 0x0000ec0001117983 */ /* 0x000ee80000300800 */
[----:B------:R-:W4:Y:S04]  /*1f77f0*/  LDL.LU R18, [R1+0x7c] ;  /* 0x00007c0001127983 */ /* 0x000f280000300800 */
[----:B------:R1:W-:Y:S04]  /*1f7800*/  STL [R1], R9 ;  /* 0x0000000901007387 */ /* 0x0003e80000100800 */
[----:B------:R-:W4:Y:S04]  /*1f7810*/  LDL.LU R20, [R1+0xdc] ;  /* 0x0000dc0001147983 */ /* 0x000f280000300800 */
[----:B------:R-:W4:Y:S04]  /*1f7820*/  LDL.LU R19, [R1+0x8c] ;  /* 0x00008c0001137983 */ /* 0x000f280000300800 */
[----:B------:R-:W4:Y:S04]  /*1f7830*/  LDL.LU R21, [R1+0x158] ;  /* 0x0001580001157983 */ /* 0x000f280000300800 */
[----:B------:R-:W4:Y:S04]  /*1f7840*/  LDL.LU R22, [R1+0x9c] ;  /* 0x00009c0001167983 */ /* 0x000f280000300800 */
[----:B------:R-:W4:Y:S01]  /*1f7850*/  LDL.LU R3, [R1+0x154] ;  /* 0x0001540001037983 */ /* 0x000f220000300800 */
[----:B-1----:R-:W1:Y:S03]  /*1f7860*/  S2R R9, SR_TID.X ;  /* 0x0000000000097919 */ /* 0x002e660000002100 */
[----:B------:R0:W-:Y:S01]  /*1f7870*/  STL [R1+0x83b0], R7 ;  /* 0x0083b00701007387 */ /* 0x0001e20000100800 */
[----:B--2---:R-:W-:Y:S01]  /*1f7880*/  LOP3.LUT R24, R25, 0xffff, RZ, 0xc0, !PT ;  /* 0x0000ffff19187812 */ /* 0x004fe200078ec0ff */
[----:B------:R-:W-:Y:S01]  /*1f7890*/  BAR.SYNC.DEFER_BLOCKING 0x0 ;  /* 0x0000000000007b1d */ /* 0x000fe20000010000 */
[----:B------:R-:W-:-:S02]  /*1f78a0*/  LOP3.LUT P0, RZ, R7, 0x8, RZ, 0xc0, !PT ;  /* 0x0000000807ff7812 */ /* 0x000fc4000780c0ff */
[----:B------:R-:W-:Y:S02]  /*1f78b0*/  LOP3.LUT R23, R4, 0xffff, RZ, 0xc0, !PT ;  /* 0x0000ffff04177812 */ /* 0x000fe400078ec0ff */
[----:B-1----:R-:W-:Y:S02]  /*1f78c0*/  LOP3.LUT R9, R9, 0x1f, RZ, 0xc0, !PT ;  /* 0x0000001f09097812 */ /* 0x002fe400078ec0ff */
[----:B------:R-:W-:Y:S02]  /*1f78d0*/  LOP3.LUT R4, R11, 0xffff, RZ, 0xc0, !PT ;  /* 0x0000ffff0b047812 */ /* 0x000fe400078ec0ff */
[----:B0-----:R-:W-:Y:S02]  /*1f78e0*/  PRMT R7, R28, 0x5410, R5 ;  /* 0x000054101c077816 */ /* 0x001fe40000000005 */
[----:B------:R-:W-:-:S05]  /*1f78f0*/  PRMT R6, R30, 0x5410, R6 ;  /* 0x000054101e067816 */ /* 0x000fca0000000006 */
[----:B------:R-:W-:Y:S04]  /*1f7900*/  STL [R1+0x7f0], R6 ;  /* 0x0007f00601007387 */ /* 0x000fe80000100800 */
[----:B------:R-:W2:Y:S01]  /*1f7910*/  LDL.LU R25, [R1+0x1c0] ;  /* 0x0001c00001197983 */ /* 0x000ea20000300800 */
[----:B------:R-:W-:Y:S02]  /*1f7920*/  R2UR UR6, R31 ;  /* 0x000000001f0672ca */ /* 0x000fe400000e0000 */
[----:B------:R-:W-:Y:S02]  /*1f7930*/  LOP3.LUT R5, R10, 0xffff, RZ, 0xc0, !PT ;  /* 0x0000ffff0a057812 */ /* 0x000fe400078ec0ff */
[----:B------:R-:W2:Y:S01]  /*1f7940*/  LDL.LU R10, [R1+0x1c4] ;  /* 0x0001c400010a7983 */ /* 0x000ea20000300800 */
[----:B------:R-:W-:-:S03]  /*1f7950*/  PRMT R0, R0, 0x5410, R29 ;  /* 0x0000541000007816 */ /* 0x000fc6000000001d */
[----:B------:R-:W2:Y:S05]  /*1f7960*/  LDL.LU R11, [R1+0x1b8] ;  /* 0x0001b800010b7983 */ /* 0x000eaa0000300800 */
[----:B------:R-:W-:Y:S01]  /*1f7970*/  LEA R9, R9, UR6, 0x4 ;  /* 0x0000000609097c11 */ /* 0x000fe2000f8e20ff */
[----:B------:R-:W0:Y:S04]  /*1f7980*/  LDCU.64 UR6, c[0x0][0x398] ;  /* 0x00007300ff0677ac */ /* 0x000e280008000a00 */
[----:B------:R1:W-:Y:S01]  /*1f7990*/  STSM.16.M88.4 [R9], R12 ;  /* 0x0000000c09007844 */ /* 0x0003e20000000200 */
[----:B------:R-:W-:-:S03]  /*1f79a0*/  NOP ;  /* 0x0000000000007918 */ /* 0x000fc60000000000 */
[----:B------:R-:W0:Y:S01]  /*1f79b0*/  LDS.128 R28, [R9] ;  /* 0x00000000091c7984 */ /* 0x000e220000000c00 */
[----:B-1----:R-:W-:-:S03]  /*1f79c0*/  PRMT R12, R8, 0x4210, R24 ;  /* 0x00004210080c7816 */ /* 0x002fc60000000018 */
[----:B------:R-:W2:Y:S01]  /*1f79d0*/  LDL.LU R8, [R1+0x16c] ;  /* 0x00016c0001087983 */ /* 0x000ea20000300800 */
[----:B------:R-:W-:Y:S02]  /*1f79e0*/  PRMT R13, R27, 0x4210, R23 ;  /* 0x000042101b0d7816 */ /* 0x000fe40000000017 */
[----:B------:R-:W-:Y:S02]  /*1f79f0*/  PRMT R14, R26, 0x4210, R5 ;  /* 0x000042101a0e7816 */ /* 0x000fe40000000005 */
[----:B------:R-:W-:Y:S01]  /*1f7a00*/  PRMT R15, R2, 0x4210, R4 ;  /* 0x00004210020f7816 */ /* 0x000fe20000000004 */
[----:B------:R-:W-:-:S04]  /*1f7a10*/  NOP ;  /* 0x0000000000007918 */ /* 0x000fc80000000000 */
[----:B------:R3:W-:Y:S01]  /*1f7a20*/  STSM.16.M88.4 [R9], R12 ;  /* 0x0000000c09007844 */ /* 0x0007e20000000200 */
[----:B0-----:R-:W-:-:S03]  /*1f7a30*/  IMAD.MOV.U32 R2, RZ, RZ, R30 ;  /* 0x000000ffff027224 */ /* 0x001fc600078e001e */
[----:B------:R-:W-:Y:S04]  /*1f7a40*/  STL.64 [R1+0x670], R28 ;  /* 0x0006701c01007387 */ /* 0x000fe80000100a00 */
[----:B------:R-:W-:Y:S01]  /*1f7a50*/  STL [R1+0x67c], R31 ;  /* 0x00067c1f01007387 */ /* 0x000fe20000100800 */
[----:B------:R-:W-:-:S03]  /*1f7a60*/  NOP ;  /* 0x0000000000007918 */ /* 0x000fc60000000000 */
[----:B------:R-:W-:Y:S04]  /*1f7a70*/  STL [R1+0x8594], R2 ;  /* 0x0085940201007387 */ /* 0x000fe80000100800 */
[----:B------:R-:W0:Y:S01]  /*1f7a80*/  LDS.128 R28, [R9] ;  /* 0x00000000091c7984 */ /* 0x000e220000000c00 */
[----:B---3--:R-:W-:-:S03]  /*1f7a90*/  PRMT R12, R17, 0x5210, R16 ;  /* 0x00005210110c7816 */ /* 0x008fc60000000010 */
[----:B------:R-:W3:Y:S04]  /*1f7aa0*/  LDL.LU R16, [R1+0x55a4] ;  /* 0x0055a40001107983 */ /* 0x000ee80000300800 */
[----:B------:R-:W3:Y:S01]  /*1f7ab0*/  LDL.LU R17, [R1+0x55a0] ;  /* 0x0055a00001117983 */ /* 0x000ee20000300800 */
[----:B----4-:R-:W-:-:S03]  /*1f7ac0*/  PRMT R13, R20, 0x5210, R18 ;  /* 0x00005210140d7816 */ /* 0x010fc60000000012 */
[----:B------:R-:W4:Y:S04]  /*1f7ad0*/  LDL.LU R20, [R1+0x5564] ;  /* 0x0055640001147983 */ /* 0x000f280000300800 */
[----:B0-----:R-:W-:Y:S01]  /*1f7ae0*/  STL.64 [R1+0x660], R28 ;  /* 0x0006601c01007387 */ /* 0x001fe20000100a00 */
[----:B------:R-:W-:-:S03]  /*1f7af0*/  PRMT R14, R21, 0x5210, R19 ;  /* 0x00005210150e7816 */ /* 0x000fc60000000013 */
[----:B------:R-:W-:Y:S04]  /*1f7b00*/  STL [R1+0x668], R30 ;  /* 0x0006681e01007387 */ /* 0x000fe80000100800 */
[----:B------:R-:W4:Y:S01]  /*1f7b10*/  LDL.LU R6, [R1+0x5560] ;  /* 0x0055600001067983 */ /* 0x000f220000300800 */
[----:B------:R-:W-:Y:S01]  /*1f7b20*/  PRMT R15, R3, 0x5210, R22 ;  /* 0x00005210030f7816 */ /* 0x000fe20000000016 */
[----:B------:R-:W-:Y:S02]  /*1f7b30*/  NOP ;  /* 0x0000000000007918 */ /* 0x000fe40000000000 */
[----:B------:R-:W4:Y:S04]  /*1f7b40*/  LDL.LU R18, [R1+0x504] ;  /* 0x0005040001127983 */ /* 0x000f280000300800 */
[----:B------:R-:W4:Y:S04]  /*1f7b50*/  LDL.LU R19, [R1+0x4f8] ;  /* 0x0004f80001137983 */ /* 0x000f280000300800 */
[----:B------:R-:W4:Y:S04]  /*1f7b60*/  LDL.LU R21, [R1+0x4f4] ;  /* 0x0004f40001157983 */ /* 0x000f280000300800 */
[----:B------:R-:W4:Y:S04]  /*1f7b70*/  LDL.LU R22, [R1+0x4ec] ;  /* 0x0004ec0001167983 */ /* 0x000f280000300800 */
[----:B------:R2:W-:Y:S01]  /*1f7b80*/  STSM.16.M88.4 [R9], R12 ;  /* 0x0000000c09007844 */ /* 0x0005e20000000200 */
[----:B------:R-:W-:-:S05]  /*1f7b90*/  IMAD.MOV.U32 R3, RZ, RZ, R31 ;  /* 0x000000ffff037224 */ /* 0x000fca00078e001f */
[----:B------:R-:W-:Y:S01]  /*1f7ba0*/  STL [R1+0x858c], R3 ;  /* 0x00858c0301007387 */ /* 0x000fe20000100800 */
[----:B--2---:R-:W-:Y:S01]  /*1f7bb0*/  PRMT R12, R25, 0x5210, R24 ;  /* 0x00005210190c7816 */ /* 0x004fe20000000018 */
[----:B------:R-:W-:Y:S02]  /*1f7bc0*/  NOP ;  /* 0x0000000000007918 */ /* 0x000fe40000000000 */
[----:B------:R-:W0:Y:S01]  /*1f7bd0*/  LDS.128 R24, [R9] ;  /* 0x0000000009187984 */ /* 0x000e220000000c00 */
[----:B------:R-:W-:Y:S02]  /*1f7be0*/  PRMT R14, R11, 0x5210, R5 ;  /* 0x000052100b0e7816 */ /* 0x000fe40000000005 */
[----:B------:R-:W-:Y:S02]  /*1f7bf0*/  PRMT R15, R8, 0x5210, R4 ;  /* 0x00005210080f7816 */ /* 0x000fe40000000004 */
[----:B------:R-:W2:Y:S04]  /*1f7c00*/  LDL.LU R8, [R1+0x2a98] ;  /* 0x002a980001087983 */ /* 0x000ea80000300800 */
[----:B0-----:R-:W-:Y:S04]  /*1f7c10*/  STL [R1+0x650], R24 ;  /* 0x0006501801007387 */ /* 0x001fe80000100800 */
[----:B------:R0:W-:Y:S04]  /*1f7c20*/  STL.64 [R1+0x658], R26 ;  /* 0x0006581a01007387 */ /* 0x0001e80000100a00 */
[----:B------:R-:W2:Y:S04]  /*1f7c30*/  LDL.LU R11, [R1+0x2a94] ;  /* 0x002a9400010b7983 */ /* 0x000ea80000300800 */
[----:B------:R-:W2:Y:S04]  /*1f7c40*/  LDL.LU R30, [R1+0x26cc] ;  /* 0x0026cc00011e7983 */ /* 0x000ea80000300800 */
[----:B------:R-:W2:Y:S04]  /*1f7c50*/  LDL.LU R5, [R1+0x26c8] ;  /* 0x0026c80001057983 */ /* 0x000ea80000300800 */
[----:B------:R-:W2:Y:S04]  /*1f7c60*/  LDL.LU R29, [R1+0x520] ;  /* 0x00052000011d7983 */ /* 0x000ea80000300800 */
[----:B------:R-:W2:Y:S01]  /*1f7c70*/  LDL.LU R28, [R1+0x518] ;  /* 0x00051800011c7983 */ /* 0x000ea20000300800 */
[----:B------:R-:W-:-:S03]  /*1f7c80*/  IMAD.MOV.U32 R2, RZ, RZ, R25 ;  /* 0x000000ffff027224 */ /* 0x000fc600078e0019 */
[----:B0-----:R-:W2:Y:S01]  /*1f7c90*/  LDL.LU R27, [R1+0x514] ;  /* 0x00051400011b7983 */ /* 0x001ea20000300800 */
[----:B------:R-:W-:Y:S01]  /*1f7ca0*/  PRMT R13, R10, 0x5210, R23 ;  /* 0x000052100a0d7816 */ /* 0x000fe20000000017 */
[----:B------:R-:W-:Y:S02]  /*1f7cb0*/  NOP ;  /* 0x0000000000007918 */ /* 0x000fe40000000000 */
[----:B------:R-:W2:Y:S04]  /*1f7cc0*/  LDL.LU R26, [R1+0x50c] ;  /* 0x00050c00011a7983 */ /* 0x000ea80000300800 */
[----:B------:R-:W-:Y:S04]  /*1f7cd0*/  STL [R1+0x8598], R2 ;  /* 0x0085980201007387 */ /* 0x000fe80000100800 */
[----:B------:R0:W-:Y:S01]  /*1f7ce0*/  STSM.16.M88.4 [R9], R12 ;  /* 0x0000000c09007844 */ /* 0x0001e20000000200 */
[----:B------:R-:W-:-:S03]  /*1f7cf0*/  NOP ;  /* 0x0000000000007918 */ /* 0x000fc60000000000 */
[----:B------:R-:W1:Y:S01]  /*1f7d00*/  LDS.128 R32, [R9] ;  /* 0x0000000009207984 */ /* 0x000e620000000c00 */
[----:B---3--:R-:W-:-:S03]  /*1f7d10*/  LOP3.LUT R25, R16, 0xffff, RZ, 0xc0, !PT ;  /* 0x0000ffff10197812 */ /* 0x008fc600078ec0ff */
[----:B------:R-:W3:Y:S01]  /*1f7d20*/  LDL.LU R16, [R1+0x1d4] ;  /* 0x0001d40001107983 */ /* 0x000ee20000300800 */
[----:B------:R-:W-:-:S03]  /*1f7d30*/  LOP3.LUT R10, R17, 0xffff, RZ, 0xc0, !PT ;  /* 0x0000ffff110a7812 */ /* 0x000fc600078ec0ff */
[----:B------:R-:W3:Y:S01]  /*1f7d40*/  LDL.LU R17, [R1+0x1c8] ;  /* 0x0001c80001117983 */ /* 0x000ee20000300800 */
[----:B----4-:R-:W-:-:S03]  /*1f7d50*/  LOP3.LUT R4, R20, 0xffff, RZ, 0xc0, !PT ;  /* 0x0000ffff14047812 */ /* 0x010fc600078ec0ff */
[----:B------:R-:W4:Y:S01]  /*1f7d60*/  LDL.LU R20, [R1+0x1cc] ;  /* 0x0001cc0001147983 */ /* 0x000f220000300800 */
[----:B------:R-:W-:Y:S02]  /*1f7d70*/  LOP3.LUT R24, R6, 0xffff, RZ, 0xc0, !PT ;  /* 0x0000ffff06187812 */ /* 0x000fe400078ec0ff */
[----:B0-----:R-:W-:Y:S02]  /*1f7d80*/  PRMT R12, R18, 0x4210, R25 ;  /* 0x00004210120c7816 */ /* 0x001fe40000000019 */
[----:B------:R-:W-:Y:S02]  /*1f7d90*/  PRMT R13, R19, 0x4210, R10 ;  /* 0x00004210130d7816 */ /* 0x000fe4000000000a */
[----:B------:R-:W-:Y:S02]  /*1f7da0*/  PRMT R15, R22, 0x4210, R24 ;  /* 0x00004210160f7816 */ /* 0x000fe40000000018 */
[----:B------:R-:W4:Y:S04]  /*1f7db0*/  LDL.LU R22, [R1+0x1ac] ;  /* 0x0001ac0001167983 */ /* 0x000f280000300800 */
[----:B-1----:R-:W-:Y:S04]  /*1f7dc0*/  STL [R1+0x644], R33 ;  /* 0x0006442101007387 */ /* 0x002fe80000100800 */
[----:B------:R-:W-:Y:S04]  /*1f7dd0*/  STL [R1+0x64c], R35 ;  /* 0x00064c2301007387 */ /* 0x000fe80000100800 */
[----:B------:R-:W4:Y:S04]  /*1f7de0*/  LDL.LU R18, [R1+0x1f4] ;  /* 0x0001f40001127983 */ /* 0x000f280000300800 */
[----:B------:R-:W4:Y:S01]  /*1f7df0*/  LDL.LU R19, [R1+0x1d8] ;  /* 0x0001d80001137983 */ /* 0x000f220000300800 */
[----:B------:R-:W-:Y:S01]  /*1f7e00*/  PRMT R14, R21, 0x4210, R4 ;  /* 0x00004210150e7816 */ /* 0x000fe20000000004 */
[----:B------:R-:W-:-:S04]  /*1f7e10*/  NOP ;  /* 0x0000000000007918 */ /* 0x000fc80000000000 */
[----:B------:R0:W-:Y:S04]  /*1f7e20*/  STSM.16.M88.4 [R9], R12 ;  /* 0x0000000c09007844 */ /* 0x0001e80000000200 */
[----:B------:R-:W4:Y:S01]  /*1f7e30*/  LDL.LU R21, [R1+0x1f8] ;  /* 0x0001f80001157983 */ /* 0x000f220000300800 */
[----:B--2---:R-:W-:-:S03]  /*1f7e40*/  LOP3.LUT R23, R8, 0xffff, RZ, 0xc0, !PT ;  /* 0x0000ffff08177812 */ /* 0x004fc600078ec0ff */
[----:B------:R-:W2:Y:S01]  /*1f7e50*/  LDL.LU R8, [R1+0x1b0] ;  /* 0x0001b00001087983 */ /* 0x000ea20000300800 */
[----:B------:R-:W-:Y:S02]  /*1f7e60*/  LOP3.LUT R11, R11, 0xffff, RZ, 0xc0, !PT ;  /* 0x0000ffff0b0b7812 */ /* 0x000fe400078ec0ff */
[----:B------:R-:W-:Y:S02]  /*1f7e70*/  LOP3.LUT R6, R30, 0xffff, RZ, 0xc0, !PT ;  /* 0x0000ffff1e067812 */ /* 0x000fe400078ec0ff */
[----:B0-----:R-:W-:Y:S02]  /*1f7e80*/  PRMT R12, R29, 0x4210, R23 ;  /* 0x000042101d0c7816 */ /* 0x001fe40000000017 */
[----:B------:R-:W-:Y:S01]  /*1f7e90*/  PRMT R13, R28, 0x4210, R11 ;  /* 0x000042101c0d7816 */ /* 0x000fe2000000000b */
[----:B------:R-:W-:Y:S01]  /*1f7ea0*/  NOP ;  /* 0x0000000000007918 */ /* 0x000fe20000000000 */
[----:B------:R-:W0:Y:S01]  /*1f7eb0*/  LDS.128 R28, [R9] ;  /* 0x00000000091c7984 */ /* 0x000e220000000c00 */
[----:B------:R-:W-:-:S02]  /*1f7ec0*/  LOP3.LUT R5, R5, 0xffff, RZ, 0xc0, !PT ;  /* 0x0000ffff05057812 */ /* 0x000fc400078ec0ff */
[----:B------:R-:W-:Y:S02]  /*1f7ed0*/  PRMT R14, R27, 0x4210, R6 ;  /* 0x000042101b0e7816 */ /* 0x000fe40000000006 */
[----:B------:R-:W-:Y:S01]  /*1f7ee0*/  PRMT R15, R26, 0x4210, R5 ;  /* 0x000042101a0f7816 */ /* 0x000fe20000000005 */
[----:B------:R-:W-:-:S04]  /*1f7ef0*/  NOP ;  /* 0x0000000000007918 */ /* 0x000fc80000000000 */
[----:B------:R3:W-:Y:S04]  /*1f7f00*/  STSM.16.M88.4 [R9], R12 ;  /* 0x0000000c09007844 */ /* 0x0007e80000000200 */
[----:B0-----:R-:W-:Y:S04]  /*1f7f10*/  STL.64 [R1+0x630], R28 ;  /* 0x0006301c01007387 */ /* 0x001fe80000100a00 */
[----:B------:R-:W-:Y:S01]  /*1f7f20*/  STL.64 [R1+0x638], R30 ;  /* 0x0006381e01007387 */ /* 0x000fe20000100a00 */
[----:B------:R-:W-:-:S03]  /*1f7f30*/  NOP ;  /* 0x0000000000007918 */ /* 0x000fc60000000000 */
[----:B------:R-:W0:Y:S01]  /*1f7f40*/  LDS.128 R28, [R9] ;  /* 0x00000000091c7984 */ /* 0x000e220000000c00 */
[----:B---3--:R-:W-:Y:S02]  /*1f7f50*/  PRMT R12, R16, 0x5210, R25 ;  /* 0x00005210100c7816 */ /* 0x008fe40000000019 */
[----:B------:R-:W-:Y:S02]  /*1f7f60*/  PRMT R13, R17, 0x5210, R10 ;  /* 0x00005210110d7816 */ /* 0x000fe4000000000a */
[----:B----4-:R-:W-:Y:S02]  /*1f7f70*/  PRMT R14, R20, 0x5210, R4 ;  /* 0x00005210140e7816 */ /* 0x010fe40000000004 */
[----:B------:R-:W3:Y:S04]  /*1f7f80*/  LDL.LU R4, [R1+0x55b8] ;  /* 0x0055b80001047983 */ /* 0x000ee80000300800 */
[----:B------:R-:W4:Y:S04]  /*1f7f90*/  LDL.LU R10, [R1+0x55b0] ;  /* 0x0055b000010a7983 */ /* 0x000f280000300800 */
[----:B------:R-:W4:Y:S04]  /*1f7fa0*/  LDL.LU R16, [R1+0x5570] ;  /* 0x0055700001107983 */ /* 0x000f280000300800 */
[----:B------:R-:W4:Y:S04]  /*1f7fb0*/  LDL.LU R17, [R1+0x556c] ;  /* 0x00556c0001117983 */ /* 0x000f280000300800 */
[----:B------:R-:W4:Y:S04]  /*1f7fc0*/  LDL.LU R20, [R1+0x540] ;  /* 0x0005400001147983 */ /* 0x000f280000300800 */
[----:B------:R-:W4:Y:S04]  /*1f7fd0*/  LDL.LU R26, [R1+0x53c] ;  /* 0x00053c00011a7983 */ /* 0x000f280000300800 */
[----:B------:R-:W4:Y:S01]  /*1f7fe0*/  LDL.LU R25, [R1+0x538] ;  /* 0x0005380001197983 */ /* 0x000f220000300800 */
[----:B------:R-:W-:-:S03]  /*1f7ff0*/  PRMT R15, R22, 0x5210, R24 ;  /* 0x00005210160f7816 */ /* 0x000fc60000000018 */
[----:B0-----:R-:W-:Y:S01]  /*1f8000*/  STL.64 [R1+0x620], R28 ;  /* 0x0006201c01007387 */ /* 0x001fe20000100a00 */
[----:B------:R-:W-:-:S03]  /*1f8010*/  NOP ;  /* 0x0000000000007918 */ /* 0x000fc60000000000 */
[----:B------:R-:W-:Y:S04]  /*1f8020*/  STL.64 [R1+0x628], R30 ;  /* 0x0006281e01007387 */ /* 0x000fe80000100a00 */
[----:B------:R0:W-:Y:S01]  /*1f8030*/  STSM.16.M88.4 [R9], R12 ;  /* 0x0000000c09007844 */ /* 0x0001e20000000200 */
[----:B------:R-:W-:-:S03]  /*1f8040*/  NOP ;  /* 0x0000000000007918 */ /* 0x000fc60000000000 */
[----:B------:R-:W4:Y:S04]  /*1f8050*/  LDL.LU R22, [R1+0x534] ;  /* 0x0005340001167983 */ /* 0x000f280000300800 */
[----:B------:R-:W1:Y:S01]  /*1f8060*/  LDS.128 R28, [R9] ;  /* 0x00000000091c7984 */ /* 0x000e620000000c00 */
[----:B0-----:R-:W-:Y:S02]  /*1f8070*/  PRMT R13, R19, 0x5210, R11 ;  /* 0x00005210130d7816 */ /* 0x001fe4000000000b */
[----:B------:R-:W-:Y:S01]  /*1f8080*/  PRMT R12, R18, 0x5210, R23 ;  /* 0x00005210120c7816 */ /* 0x000fe20000000017 */
[----:B------:R-:W4:Y:S04]  /*1f8090*/  LDL.LU R11, [R1+0x2ab8] ;  /* 0x002ab800010b7983 */ /* 0x000f280000300800 */
[----:B------:R-:W4:Y:S04]  /*1f80a0*/  LDL.LU R18, [R1+0x2ab4] ;  /* 0x002ab40001127983 */ /* 0x000f280000300800 */
[----:B------:R-:W4:Y:S01]  /*1f80b0*/  LDL.LU R19, [R1+0x273c] ;  /* 0x00273c0001137983 */ /* 0x000f220000300800 */
[----:B------:R-:W-:-:S03]  /*1f80c0*/  PRMT R14, R21, 0x5210, R6 ;  /* 0x00005210150e7816 */ /* 0x000fc60000000006 */
[----:B-1----:R-:W-:Y:S04]  /*1f80d0*/  STL [R1+0x610], R28 ;  /* 0x0006101c01007387 */ /* 0x002fe80000100800 */
[----:B------:R0:W-:Y:S01]  /*1f80e0*/  STL.64 [R1+0x618], R30 ;  /* 0x0006181e01007387 */ /* 0x0001e20000100a00 */
[----:B------:R-:W-:Y:S02]  /*1f80f0*/  IMAD.MOV.U32 R2, RZ, RZ, R32 ;  /* 0x000000ffff027224 */ /* 0x000fe400078e0020 */
[----:B------:R-:W-:Y:S01]  /*1f8100*/  IMAD.MOV.U32 R3, RZ, RZ, R34 ;  /* 0x000000ffff037224 */ /* 0x000fe200078e0022 */
[----:B------:R-:W-:Y:S01]  /*1f8110*/  NOP ;  /* 0x0000000000007918 */ /* 0x000fe20000000000 */
[----:B--2---:R-:W-:Y:S01]  /*1f8120*/  PRMT R15, R8, 0x5210, R5 ;  /* 0x00005210080f7816 */ /* 0x004fe20000000005 */
[----:B------:R-:W-:Y:S01]  /*1f8130*/  IMAD.MOV.U32 R8, RZ, RZ, R29 ;  /* 0x000000ffff087224 */ /* 0x000fe200078e001d */
[----:B------:R-:W2:Y:S04]  /*1f8140*/  LDL.LU R5, [R1+0x2738] ;  /* 0x0027380001057983 */ /* 0x000ea80000300800 */
[----:B0-----:R-:W2:Y:S04]  /*1f8150*/  LDL.LU R31, [R1+0x558] ;  /* 0x00055800011f7983 */ /* 0x001ea80000300800 */
[----:B------:R-:W2:Y:S04]  /*1f8160*/  LDL.LU R30, [R1+0x554] ;  /* 0x00055400011e7983 */ /* 0x000ea80000300800 */
[----:B------:R-:W2:Y:S04]  /*1f8170*/  LDL.LU R29, [R1+0x550] ;  /* 0x00055000011d7983 */ /* 0x000ea80000300800 */
[----:B------:R-:W2:Y:S04]  /*1f8180*/  LDL.LU R21, [R1+0x544] ;  /* 0x0005440001157983 */ /* 0x000ea80000300800 */
[----:B------:R-:W-:Y:S04]  /*1f8190*/  STL [R1+0x8578], R8 ;  /* 0x0085780801007387 */ /* 0x000fe80000100800 */
[----:B------:R-:W2:Y:S04]  /*1f81a0*/  LDL.LU R27, [R1+0x224] ;  /* 0x00022400011b7983 */ /* 0x000ea80000300800 */
[----:B------:R0:W-:Y:S01]  /*1f81b0*/  STSM.16.M88.4 [R9], R12 ;  /* 0x0000000c09007844 */ /* 0x0001e20000000200 */
[----:B------:R-:W-:-:S03]  /*1f81c0*/  NOP ;  /* 0x0000000000007918 */ /* 0x000fc60000000000 */
[----:B------:R-:W1:Y:S01]  /*1f81d0*/  LDS.128 R32, [R9] ;  /* 0x0000000009207984 */ /* 0x000e620000000c00 */
[----:B---3--:R-:W-:Y:S02]  /*1f81e0*/  LOP3.LUT R28, R4, 0xffff, RZ, 0xc0, !PT ;  /* 0x0000ffff041c7812 */ /* 0x008fe400078ec0ff */
[----:B----4-:R-:W-:Y:S02]  /*1f81f0*/  LOP3.LUT R6, R16, 0xffff, RZ, 0xc0, !PT ;  /* 0x0000ffff10067812 */ /* 0x010fe400078ec0ff */
[----:B------:R-:W3:Y:S01]  /*1f8200*/  LDL.LU R16, [R1+0x20c] ;  /* 0x00020c0001107983 */ /* 0x000ee20000300800 */
[----:B------:R-:W-:-:S03]  /*1f8210*/  LOP3.LUT R4, R17, 0xffff, RZ, 0xc0, !PT ;  /* 0x0000ffff11047812 */ /* 0x000fc600078ec0ff */
[----:B------:R-:W4:Y:S01]  /*1f8220*/  LDL.LU R17, [R1+0x220] ;  /* 0x0002200001117983 */ /* 0x000f220000300800 */
[----:B0-----:R-:W-:-:S03]  /*1f8230*/  PRMT R12, R20, 0x4210, R28 ;  /* 0x00004210140c7816 */ /* 0x001fc6000000001c */
[----:B------:R-:W4:Y:S01]  /*1f8240*/  LDL.LU R20, [R1+0x1b4] ;  /* 0x0001b40001147983 */ /* 0x000f220000300800 */
[----:B------:R-:W-:-:S03]  /*1f8250*/  LOP3.LUT R10, R10, 0xffff, RZ, 0xc0, !PT ;  /* 0x0000ffff0a0a7812 */ /* 0x000fc600078ec0ff */
[----:B-1----:R-:W-:Y:S01]  /*1f8260*/  STL [R1+0x604], R33 ;  /* 0x0006042101007387 */ /* 0x002fe20000100800 */
[----:B------:R-:W-:Y:S02]  /*1f8270*/  PRMT R13, R26, 0x4210, R10 ;  /* 0x000042101a0d7816 */ /* 0x000fe4000000000a */
[----:B------:R-:W-:Y:S01]  /*1f8280*/  PRMT R14, R25, 0x4210, R6 ;  /* 0x00004210190e7816 */ /* 0x000fe20000000006 */
[----:B------:R-:W-:Y:S04]  /*1f8290*/  STL [R1+0x608], R34 ;  /* 0x0006082201007387 */ /* 0x000fe80000100800 */
[----:B------:R-:W4:Y:S04]  /*1f82a0*/  LDL.LU R26, [R1+0x22c] ;  /* 0x00022c00011a7983 */ /* 0x000f280000300800 */
[----:B------:R-:W4:Y:S01]  /*1f82b0*/  LDL.LU R25, [R1+0x228] ;  /* 0x0002280001197983 */ /* 0x000f220000300800 */
[----:B------:R-:W-:-:S03]  /*1f82c0*/  LOP3.LUT R23, R18, 0xffff, RZ, 0xc0, !PT ;  /* 0x0000ffff12177812 */ /* 0x000fc600078ec0ff */
[----:B------:R-:W4:Y:S01]  /*1f82d0*/  LDL.LU R18, [R1+0x230] ;  /* 0x0002300001127983 */ /* 0x000f220000300800 */
[----:B------:R-:W-:Y:S01]  /*1f82e0*/  PRMT R15, R22, 0x4210, R4 ;  /* 0x00004210160f7816 */ /* 0x000fe20000000004 */
[----:B------:R-:W-:Y:S01]  /*1f82f0*/  NOP ;  /* 0x0000000000007918 */ /* 0x000fe20000000000 */
[----:B------:R-:W-:-:S03]  /*1f8300*/  LOP3.LUT R24, R11, 0xffff, RZ, 0xc0, !PT ;  /* 0x0000ffff0b187812 */ /* 0x000fc600078ec0ff */
[----:B------:R-:W-:Y:S01]  /*1f8310*/  STSM.16.M88.4 [R9], R12 ;  /* 0x0000000c09007844 */ /* 0x000fe20000000200 */
[----:B------:R-:W-:Y:S01]  /*1f8320*/  LOP3.LUT R11, R19, 0xffff, RZ, 0xc0, !PT ;  /* 0x0000ffff130b7812 */ /* 0x000fe200078ec0ff */
[----:B------:R-:W-:Y:S02]  /*1f8330*/  IMAD.MOV.U32 R8, RZ, RZ, R32 ;  /* 0x000000ffff087224 */ /* 0x000fe400078e0020 */
[----:B------:R-:W-:Y:S01]  /*1f8340*/  IMAD.MOV.U32 R22, RZ, RZ, R35 ;  /* 0x000000ffff167224 */ /* 0x000fe200078e0023 */
[----:B------:R-:W4:Y:S01]  /*1f8350*/  LDL.LU R19, [R1+0x1bc] ;  /* 0x0001bc0001137983 */ /* 0x000f220000300800 */
[----:B------:R-:W-:-:S03]  /*1f8360*/  NOP ;  /* 0x0000000000007918 */ /* 0x000fc60000000000 */
[----:B------:R-:W0:Y:S04]  /*1f8370*/  LDS.128 R32, [R9] ;  /* 0x0000000009207984 */ /* 0x000e280000000c00 */
[----:B0-----:R-:W-:Y:S04]  /*1f8380*/  STL [R1+0x5f0], R32 ;  /* 0x0005f02001007387 */ /* 0x001fe80000100800 */
[----:B------:R-:W-:Y:S01]  /*1f8390*/  STL.64 [R1+0x5f8], R34 ;  /* 0x0005f82201007387 */ /* 0x000fe20000100a00 */
[----:B--2---:R-:W-:Y:S02]  /*1f83a0*/  LOP3.LUT R5, R5, 0xffff, RZ, 0xc0, !PT ;  /* 0x0000ffff05057812 */ /* 0x004fe400078ec0ff */
[----:B------:R-:W-:-:S02]  /*1f83b0*/  PRMT R12, R31, 0x4210, R24 ;  /* 0x000042101f0c7816 */ /* 0x000fc40000000018 */
[----:B------:R-:W-:Y:S02]  /*1f83c0*/  PRMT R13, R30, 0x4210, R23 ;  /* 0x000042101e0d7816 */ /* 0x000fe40000000017 */
[----:B------:R-:W-:Y:S02]  /*1f83d0*/  PRMT R14, R29, 0x4210, R11 ;  /* 0x000042101d0e7816 */ /* 0x000fe4000000000b */
[----:B------:R-:W-:Y:S01]  /*1f83e0*/  PRMT R15, R21, 0x4210, R5 ;  /* 0x00004210150f7816 */ /* 0x000fe20000000005 */
[----:B------:R-:W-:Y:S01]  /*1f83f0*/  IMAD.MOV.U32 R21, RZ, RZ, R33 ;  /* 0x000000ffff157224 */ /* 0x000fe200078e0021 */
[----:B------:R-:W-:-:S03]  /*1f8400*/  NOP ;  /* 0x0000000000007918 */ /* 0x000fc60000000000 */
[----:B------:R0:W-:Y:S04]  /*1f8410*/  STSM.16.M88.4 [R9], R12 ;  /* 0x0000000c09007844 */ /* 0x0001e80000000200 */
[----:B------:R-:W-:Y:S01]  /*1f8420*/  STL [R1+0x856c], R21 ;  /* 0x00856c1501007387 */ /* 0x000fe20000100800 */
[----:B0-----:R-:W-:Y:S01]  /*1f8430*/  PRMT R12, R27, 0x5210, R28 ;  /* 0x000052101b0c7816 */ /* 0x001fe2000000001c */
[----:B------:R-:W-:Y:S02]  /*1f8440*/  NOP ;  /* 0x0000000000007918 */ /* 0x000fe40000000000 */
[----:B------:R-:W0:Y:S01]  /*1f8450*/  LDS.128 R28, [R9] ;  /* 0x00000000091c7984 */ /* 0x000e220000000c00 */
[----:B---3--:R-:W-:Y:S02]  /*1f8460*/  PRMT R13, R16, 0x5210, R10 ;  /* 0x00005210100d7816 */ /* 0x008fe4000000000a */
[----:B----4-:R-:W-:-:S02]  /*1f8470*/  PRMT R15, R20, 0x5210, R4 ;  /* 0x00005210140f7816 */ /* 0x010fc40000000004 */
[----:B------:R-:W2:Y:S04]  /*1f8480*/  LDL.LU R4, [R1+0x55c8] ;  /* 0x0055c80001047983 */ /* 0x000ea80000300800 */
[----:B------:R-:W3:Y:S04]  /*1f8490*/  LDL.LU R10, [R1+0x55c4] ;  /* 0x0055c400010a7983 */ /* 0x000ee80000300800 */
[----:B------:R-:W4:Y:S01]  /*1f84a0*/  LDL.LU R16, [R1+0x5580] ;  /* 0x0055800001107983 */ /* 0x000f220000300800 */
[----:B------:R-:W-:Y:S01]  /*1f84b0*/  PRMT R14, R17, 0x5210, R6 ;  /* 0x00005210110e7816 */ /* 0x000fe20000000006 */
[----:B------:R-:W-:-:S02]  /*1f84c0*/  NOP ;  /* 0x0000000000007918 */ /* 0x000fc40000000000 */
[----:B------:R-:W4:Y:S04]  /*1f84d0*/  LDL.LU R17, [R1+0x557c] ;  /* 0x00557c0001117983 */ /* 0x000f280000300800 */
[----:B------:R-:W4:Y:S04]  /*1f84e0*/  LDL.LU R34, [R1+0x568] ;  /* 0x0005680001227983 */ /* 0x000f280000300800 */
[----:B------:R-:W4:Y:S04]  /*1f84f0*/  LDL.LU R6, [R1+0x564] ;  /* 0x0005640001067983 */ /* 0x000f280000300800 */
[----:B0-----:R0:W-:Y:S04]  /*1f8500*/  STL.64 [R1+0x5e0], R28 ;  /* 0x0005e01c01007387 */ /* 0x0011e80000100a00 */
[----:B------:R-:W-:Y:S04]  /*1f8510*/  STL.64 [R1+0x5e8], R30 ;  /* 0x0005e81e01007387 */ /* 0x000fe80000100a00 */
[----:B0-----:R-:W4:Y:S04]  /*1f8520*/  LDL.LU R28, [R1+0x560] ;  /* 0x00056000011c7983 */ /* 0x001f280000300800 */
[----:B------:R-:W4:Y:S04]  /*1f8530*/  LDL.LU R20, [R1+0x55c] ;  /* 0x00055c0001147983 */ /* 0x000f280000300800 */
[----:B------:R0:W-:Y:S01]  /*1f8540*/  STSM.16.M88.4 [R9], R12 ;  /* 0x0000000c09007844 */ /* 0x0001e20000000200 */
[----:B------:R-:W-:-:S03]  /*1f8550*/  NOP ;  /* 0x0000000000007918 */ /* 0x000fc60000000000 */
[----:B------:R-:W4:Y:S04]  /*1f8560*/  LDL.LU R27, [R1+0x2ad4] ;  /* 0x002ad400011b7983 */ /* 0x000f280000300800 */
[----:B------:R-:W1:Y:S01]  /*1f8570*/  LDS.128 R36, [R9] ;  /* 0x0000000009247984 */ /* 0x000e620000000c00 */
[----:B0-----:R-:W-:Y:S02]  /*1f8580*/  PRMT R13, R25, 0x5210, R23 ;  /* 0x00005210190d7816 */ /* 0x001fe40000000017 */
[----:B------:R-:W-:Y:S01]  /*1f8590*/  PRMT R14, R18, 0x5210, R11 ;  /* 0x00005210120e7816 */ /* 0x000fe2000000000b */
[----:B------:R-:W4:Y:S04]  /*1f85a0*/  LDL.LU R25, [R1+0x2ad0] ;  /* 0x002ad00001197983 */ /* 0x000f280000300800 */
[----:B------:R-:W4:Y:S01]  /*1f85b0*/  LDL.LU R11, [R1+0x29ac] ;  /* 0x0029ac00010b7983 */ /* 0x000f220000300800 */
[----:B------:R-:W-:-:S03]  /*1f85c0*/  PRMT R15, R19, 0x5210, R5 ;  /* 0x00005210130f7816 */ /* 0x000fc60000000005 */
[----:B-1----:R-:W-:Y:S04]  /*1f85d0*/  STL [R1+0x5d4], R37 ;  /* 0x0005d42501007387 */ /* 0x002fe80000100800 */
[----:B------:R-:W-:Y:S04]  /*1f85e0*/  STL [R1+0x5d8], R38 ;  /* 0x0005d82601007387 */ /* 0x000fe80000100800 */
[----:B------:R-:W4:Y:S04]  /*1f85f0*/  LDL.LU R5, [R1+0x2998] ;  /* 0x0029980001057983 */ /* 0x000f280000300800 */
[----:B------:R-:W4:Y:S04]  /*1f8600*/  LDL.LU R33, [R1+0x578] ;  /* 0x0005780001217983 */ /* 0x000f280000300800 */
[----:B------:R-:W4:Y:S01]  /*1f8610*/  LDL.LU R32, [R1+0x574] ;  /* 0x0005740001207983 */ /* 0x000f220000300800 */
[----:B------:R-:W-:-:S03]  /*1f8620*/  IMAD.MOV.U32 R19, RZ, RZ, R39 ;  /* 0x000000ffff137224 */ /* 0x000fc600078e0027 */
[----:B------:R-:W4:Y:S04]  /*1f8630*/  LDL.LU R31, [R1+0x570] ;  /* 0x00057000011f7983 */ /* 0x000f280000300800 */
[----:B------:R-:W4:Y:S01]  /*1f8640*/  LDL.LU R18, [R1+0x56c] ;  /* 0x00056c0001127983 */ /* 0x000f220000300800 */
[----:B------:R-:W-:Y:S01]  /*1f8650*/  PRMT R12, R26, 0x5210, R24 ;  /* 0x000052101a0c7816 */ /* 0x000fe20000000018 */
[----:B------:R-:W-:Y:S02]  /*1f8660*/  NOP ;  /* 0x0000000000007918 */ /* 0x000fe40000000000 */
[----:B------:R-:W-:Y:S04]  /*1f8670*/  STL [R1+0x8564], R19 ;  /* 0x0085641301007387 */ /* 0x000fe80000100800 */
[----:B------:R-:W4:Y:S01]  /*1f8680*/  LDL.LU R29, [R1+0x23c] ;  /* 0x00023c00011d7983 */ /* 0x000f220000300800 */
[----:B------:R-:W-:-:S03]  /*1f8690*/  IMAD.MOV.U32 R21, RZ, RZ, R36 ;  /* 0x000000ffff157224 */ /* 0x000fc600078e0024 */
[----:B------:R0:W-:Y:S01]  /*1f86a0*/  STSM.16.M88.4 [R9], R12 ;  /* 0x0000000c09007844 */ /* 0x0001e20000000200 */
[----:B------:R-:W-:-:S03]  /*1f86b0*/  NOP ;  /* 0x0000000000007918 */ /* 0x000fc60000000000 */
[----:B------:R-:W1:Y:S01]  /*1f86c0*/  LDS.128 R36, [R9] ;  /* 0x0000000009247984 */ /* 0x000e620000000c00 */
[----:B--2---:R-:W-:Y:S02]  /*1f86d0*/  LOP3.LUT R30, R4, 0xffff, RZ, 0xc0, !PT ;  /* 0x0000ffff041e7812 */ /* 0x004fe400078ec0ff */
[----:B---3--:R-:W-:Y:S02]  /*1f86e0*/  LOP3.LUT R26, R10, 0xffff, RZ, 0xc0, !PT ;  /* 0x0000ffff0a1a7812 */ /* 0x008fe400078ec0ff */
[----:B------:R-:W2:Y:S01]  /*1f86f0*/  LDL.LU R10, [R1+0x234] ;  /* 0x00023400010a7983 */ /* 0x000ea20000300800 */
[----:B----4-:R-:W-:-:S03]  /*1f8700*/  LOP3.LUT R4, R16, 0xffff, RZ, 0xc0, !PT ;  /* 0x0000ffff10047812 */ /* 0x010fc600078ec0ff */
[----:B------:R-:W3:Y:S01]  /*1f8710*/  LDL.LU R16, [R1+0x238] ;  /* 0x0002380001107983 */ /* 0x000ee20000300800 */
[----:B------:R-:W-:Y:S02]  /*1f8720*/  LOP3.LUT R17, R17, 0xffff, RZ, 0xc0, !PT ;  /* 0x0000ffff11117812 */ /* 0x000fe400078ec0ff */
[----:B0-----:R-:W-:Y:S02]  /*1f8730*/  PRMT R13, R6, 0x4210, R26 ;  /* 0x00004210060d7816 */ /* 0x001fe4000000001a */
[----:B------:R-:W-:Y:S02]  /*1f8740*/  PRMT R15, R20, 0x4210, R17 ;  /* 0x00004210140f7816 */ /* 0x000fe40000000011 */
[----:B------:R-:W4:Y:S01]  /*1f8750*/  LDL.LU R20, [R1+0x1d0] ;  /* 0x0001d00001147983 */ /* 0x000f220000300800 */
[----:B------:R-:W-:-:S03]  /*1f8760*/  PRMT R14, R28, 0x4210, R4 ;  /* 0x000042101c0e7816 */ /* 0x000fc60000000004 */
[----:B-1----:R-:W-:Y:S04]  /*1f8770*/  STL.64 [R1+0x5c0], R36 ;  /* 0x0005c02401007387 */ /* 0x002fe80000100a00 */
[----:B------:R-:W-:Y:S01]  /*1f8780*/  STL [R1+0x5cc], R39 ;  /* 0x0005cc2701007387 */ /* 0x000fe20000100800 */
[----:B------:R-:W-:-:S03]  /*1f8790*/  LOP3.LUT R24, R27, 0xffff, RZ, 0xc0, !PT ;  /* 0x0000ffff1b187812 */ /* 0x000fc600078ec0ff */
[----:B------:R-:W4:Y:S04]  /*1f87a0*/  LDL.LU R28, [R1+0x244] ;  /* 0x00024400011c7983 */ /* 0x000f280000300800 */
[----:B------:R-:W4:Y:S01]  /*1f87b0*/  LDL.LU R27, [R1+0x248] ;  /* 0x00024800011b7983 */ /* 0x000f220000300800 */
[----:B------:R-:W-:-:S03]  /*1f87c0*/  LOP3.LUT R23, R25, 0xffff, RZ, 0xc0, !PT ;  /* 0x0000ffff19177812 */ /* 0x000fc600078ec0ff */
[----:B------:R-:W4:Y:S01]  /*1f87d0*/  LDL.LU R25, [R1+0x240] ;  /* 0x0002400001197983 */ /* 0x000f220000300800 */
[----:B------:R-:W-:-:S03]  /*1f87e0*/  LOP3.LUT R6, R11, 0xffff, RZ, 0xc0, !PT ;  /* 0x0000ffff0b067812 */ /* 0x000fc600078ec0ff */
[----:B------:R-:W4:Y:S01]  /*1f87f0*/  LDL.LU R11, [R1+0x1e0] ;  /* 0x0001e000010b7983 */ /* 0x000f220000300800 */
[----:B------:R-:W-:Y:S01]  /*1f8800*/  PRMT R12, R34, 0x4210, R30 ;  /* 0x00004210220c7816 */ /* 0x000fe2000000001e */
[----:B------:R-:W-:-:S04]  /*1f8810*/  NOP ;  /* 0x0000000000007918 */ /* 0x000fc80000000000 */
[----:B------:R0:W-:Y:S02]  /*1f8820*/  STSM.16.M88.4 [R9], R12 ;  /* 0x0000000c09007844 */ /* 0x0001e40000000200 */
[----:B0-----:R-:W-:Y:S02]  /*1f8830*/  PRMT R12, R33, 0x4210, R24 ;  /* 0x00004210210c7816 */ /* 0x001fe40000000018 */
[----:B------:R-:W-:Y:S01]  /*1f8840*/  PRMT R13, R32, 0x4210, R23 ;  /* 0x00004210200d7816 */ /* 0x000fe20000000017 */
[----:B------:R-:W-:Y:S01]  /*1f8850*/  NOP ;  /* 0x0000000000007918 */ /* 0x000fe20000000000 */
[----:B------:R-:W0:Y:S01]  /*1f8860*/  LDS.128 R32, [R9] ;  /* 0x0000000009207984 */ /* 0x000e220000000c00 */
[----:B------:R-:W-:Y:S02]  /*1f8870*/  LOP3.LUT R5, R5, 0xffff, RZ, 0xc0, !PT ;  /* 0x0000ffff05057812 */ /* 0x000fe400078ec0ff */
[----:B------:R-:W-:Y:S02]  /*1f8880*/  PRMT R14, R31, 0x4210, R6 ;  /* 0x000042101f0e7816 */ /* 0x000fe40000000006 */
[----:B------:R-:W-:Y:S01]  /*1f8890*/  PRMT R15, R18, 0x4210, R5 ;  /* 0x00004210120f7816 */ /* 0x000fe20000000005 */
[----:B------:R-:W-:-:S04]  /*1f88a0*/  NOP ;  /* 0x0000000000007918 */ /* 0x000fc80000000000 */
[----:B------:R1:W-:Y:S01]  /*1f88b0*/  STSM.16.M88.4 [R9], R12 ;  /* 0x0000000c09007844 */ /* 0x0003e20000000200 */
[----:B0-----:R-:W-:-:S03]  /*1f88c0*/  IMAD.MOV.U32 R18, RZ, RZ, R35 ;  /* 0x000000ffff127224 */ /* 0x001fc600078e0023 */
[----:B------:R-:W-:Y:S04]  /*1f88d0*/  STL.64 [R1+0x5b0], R32 ;  /* 0x0005b02001007387 */ /* 0x000fe80000100a00 */
[----:B------:R0:W-:Y:S04]  /*1f88e0*/  STL [R1+0x5b8], R34 ;  /* 0x0005b82201007387 */ /* 0x0001e80000100800 */
[----:B------:R-:W-:Y:S01]  /*1f88f0*/  STL [R1+0x8554], R18 ;  /* 0x0085541201007387 */ /* 0x000fe20000100800 */
[----:B------:R-:W-:Y:S01]  /*1f8900*/  IMAD.MOV.U32 R19, RZ, RZ, R38 ;  /* 0x000000ffff137224 */ /* 0x000fe200078e0026 */
[----:B------:R-:W-:-:S02]  /*1f8910*/  NOP ;  /* 0x0000000000007918 */ /* 0x000fc40000000000 */
[----:B------:R-:W0:Y:S01]  /*1f8920*/  LDS.128 R36, [R9] ;  /* 0x0000000009247984 */ /* 0x000e220000000c00 */
[----:B-1----:R-:W-:Y:S02]  /*1f8930*/  PRMT R12, R29, 0x5210, R30 ;  /* 0x000052101d0c7816 */ /* 0x002fe4000000001e */
[----:B--2---:R-:W-:Y:S02]  /*1f8940*/  PRMT R13, R10, 0x5210, R26 ;  /* 0x000052100a0d7816 */ /* 0x004fe4000000001a */
[----:B------:R-:W2:Y:S01]  /*1f8950*/  LDL.LU R26, [R1+0x55dc] ;  /* 0x0055dc00011a7983 */ /* 0x000ea20000300800 */
[----:B---3--:R-:W-:-:S03]  /*1f8960*/  PRMT R14, R16, 0x5210, R4 ;  /* 0x00005210100e7816 */ /* 0x008fc60000000004 */
[----:B------:R-:W3:Y:S04]  /*1f8970*/  LDL.LU R4, [R1+0x55d8] ;  /* 0x0055d80001047983 */ /* 0x000ee80000300800 */
[----:B------:R-:W3:Y:S04]  /*1f8980*/  LDL.LU R10, [R1+0x5598] ;  /* 0x00559800010a7983 */ /* 0x000ee80000300800 */
[----:B------:R-:W3:Y:S04]  /*1f8990*/  LDL.LU R16, [R1+0x5594] ;  /* 0x0055940001107983 */ /* 0x000ee80000300800 */
[----:B0-----:R-:W3:Y:S04]  /*1f89a0*/  LDL.LU R34, [R1+0x584] ;  /* 0x0005840001227983 */ /* 0x001ee80000300800 */
[----:B------:R-:W3:Y:S04]  /*1f89b0*/  LDL.LU R30, [R1+0x580] ;  /* 0x00058000011e7983 */ /* 0x000ee80000300800 */
[----:B------:R-:W-:Y:S04]  /*1f89c0*/  STL.64 [R1+0x5a0], R36 ;  /* 0x0005a02401007387 */ /* 0x000fe80000100a00 */
[----:B------:R-:W-:Y:S01]  /*1f89d0*/  STL.64 [R1+0x5a8], R38 ;  /* 0x0005a82601007387 */ /* 0x000fe20000100a00 */
[----:B------:R-:W-:Y:S01]  /*1f89e0*/  NOP ;  /* 0x0000000000007918 */ /* 0x000fe20000000000 */
[----:B----4-:R-:W-:-:S02]  /*1f89f0*/  PRMT R15, R20, 0x5210, R17 ;  /* 0x00005210140f7816 */ /* 0x010fc40000000011 */
[----:B------:R-:W4:Y:S04]  /*1f8a00*/  LDL.LU R17, [R1+0x57c] ;  /* 0x00057c0001117983 */ /* 0x000f280000300800 */
[----:B------:R0:W-:Y:S01]  /*1f8a10*/  STSM.16.M88.4 [R9], R12 ;  /* 0x0000000c09007844 */ /* 0x0001e20000000200 */
[----:B------:R-:W-:-:S03]  /*1f8a20*/  NOP ;  /* 0x0000000000007918 */ /* 0x000fc60000000000 */
[----:B------:R-:W4:Y:S04]  /*1f8a30*/  LDL.LU R20, [R1+0x52c] ;  /* 0x00052c0001147983 */ /* 0x000f280000300800 */
[----:B------:R-:W1:Y:S01]  /*1f8a40*/  LDS.128 R36, [R9] ;  /* 0x0000000009247984 */ /* 0x000e620000000c00 */
[----:B0-----:R-:W-:Y:S02]  /*1f8a50*/  PRMT R13, R27, 0x5210, R23 ;  /* 0x000052101b0d7816 */ /* 0x001fe40000000017 */
[----:B------:R-:W-:Y:S01]  /*1f8a60*/  PRMT R14, R25, 0x5210, R6 ;  /* 0x00005210190e7816 */ /* 0x000fe20000000006 */
[----:B------:R-:W4:Y:S01]  /*1f8a70*/  LDL.LU R27, [R1+0x2aec] ;  /* 0x002aec00011b7983 */ /* 0x000f220000300800 */
[----:B------:R-:W-:-:S03]  /*1f8a80*/  PRMT R15, R11, 0x5210, R5 ;  /* 0x000052100b0f7816 */ /* 0x000fc60000000005 */
[----:B------:R-:W4:Y:S04]  /*1f8a90*/  LDL.LU R25, [R1+0x2ae8] ;  /* 0x002ae80001197983 */ /* 0x000f280000300800 */
[----:B------:R-:W4:Y:S04]  /*1f8aa0*/  LDL.LU R11, [R1+0x2a78] ;  /* 0x002a7800010b7983 */ /* 0x000f280000300800 */
[----:B-1----:R-:W-:Y:S04]  /*1f8ab0*/  STL.64 [R1+0x590], R36 ;  /* 0x0005902401007387 */ /* 0x002fe80000100a00 */
[----:B------:R-:W-:Y:S04]  /*1f8ac0*/  STL [R1+0x59c], R39 ;  /* 0x00059c2701007387 */ /* 0x000fe80000100800 */
[----:B------:R-:W4:Y:S04]  /*1f8ad0*/  LDL.LU R6, [R1+0x2a6c] ;  /* 0x002a6c0001067983 */ /* 0x000f280000300800 */
[----:B------:R-:W4:Y:S04]  /*1f8ae0*/  LDL.LU R33, [R1+0x211c] ;  /* 0x00211c0001217983 */ /* 0x000f280000300800 */
[----:B------:R-:W4:Y:S01]  /*1f8af0*/  LDL.LU R32, [R1+0x7ec] ;  /* 0x0007ec0001207983 */ /* 0x000f220000300800 */
[----:B------:R-:W-:Y:S01]  /*1f8b00*/  IMAD.MOV.U32 R18, RZ, RZ, R38 ;  /* 0x000000ffff127224 */ /* 0x000fe200078e0026 */
[----:B------:R-:W-:Y:S01]  /*1f8b10*/  PRMT R12, R28, 0x5210, R24 ;  /* 0x000052101c0c7816 */ /* 0x000fe20000000018 */
[----:B------:R-:W-:Y:S01]  /*1f8b20*/  NOP ;  /* 0x0000000000007918 */ /* 0x000fe20000000000 */
[----:B------:R-:W4:Y:S04]  /*1f8b30*/  LDL.LU R31, [R1+0x7e8] ;  /* 0x0007e800011f7983 */ /* 0x000f280000300800 */
[----:B------:R-:W4:Y:S04]  /*1f8b40*/  LDL.LU R29, [R1+0x7e4] ;  /* 0x0007e400011d7983 */ /* 0x000f280000300800 */
[----:B------:R-:W-:Y:S04]  /*1f8b50*/  STL [R1+0x855c], R18 ;  /* 0x00855c1201007387 */ /* 0x000fe80000100800 */
[----:B------:R-:W4:Y:S04]  /*1f8b60*/  LDL.LU R28, [R1+0x258] ;  /* 0x00025800011c7983 */ /* 0x000f280000300800 */
[----:B------:R-:W-:Y:S01]  /*1f8b70*/  STSM.16.M88.4 [R9], R12 ;  /* 0x0000000c09007844 */ /* 0x000fe20000000200 */
[----:B------:R-:W-:-:S03]  /*1f8b80*/  NOP ;  /* 0x0000000000007918 */ /* 0x000fc60000000000 */
[----:B------:R-:W0:Y:S02]  /*1f8b90*/  LDS.128 R36, [R9] ;  /* 0x0000000009247984 */ /* 0x000e240000000c00 */
[----:B0-----:R-:W-:Y:S01]  /*1f8ba0*/  IMAD.MOV.U32 R18, RZ, RZ, R36 ;  /* 0x000000ffff127224 */ /* 0x001fe200078e0024 */
[----:B--2---:R-:W-:Y:S02]  /*1f8bb0*/  LOP3.LUT R24, R26, 0xffff, RZ, 0xc0, !PT ;  /* 0x0000ffff1a187812 */ /* 0x004fe400078ec0ff */
[----:B------:R-:W2:Y:S01]  /*1f8bc0*/  LDL.LU R26, [R1+0x250] ;  /* 0x00025000011a7983 */ /* 0x000ea20000300800 */
[----:B---3--:R-:W-:Y:S02]  /*1f8bd0*/  LOP3.LUT R5, R4, 0xffff, RZ, 0xc0, !PT ;  /* 0x0000ffff04057812 */ /* 0x008fe400078ec0ff */
[----:B------:R-:W-:Y:S02]  /*1f8be0*/  LOP3.LUT R4, R10, 0xffff, RZ, 0xc0, !PT ;  /* 0x0000ffff0a047812 */ /* 0x000fe400078ec0ff */
[----:B------:R-:W3:Y:S01]  /*1f8bf0*/  LDL.LU R10, [R1+0x24c] ;  /* 0x00024c00010a7983 */ /* 0x000ee20000300800 */
[----:B------:R-:W-:-:S02]  /*1f8c00*/  PRMT R13, R30, 0x4210, R5 ;  /* 0x000042101e0d7816 */ /* 0x000fc40000000005 */
[----:B----4-:R-:W-:Y:S02]  /*1f8c10*/  PRMT R14, R17, 0x4210, R4 ;  /* 0x00004210110e7816 */ /* 0x010fe40000000004 */
[----:B------:R-:W4:Y:S04]  /*1f8c20*/  LDL.LU R17, [R1+0x1ec] ;  /* 0x0001ec0001117983 */ /* 0x000f280000300800 */
[----:B------:R-:W-:Y:S04]  /*1f8c30*/  STL.64 [R1+0x588], R38 ;  /* 0x0005882601007387 */ /* 0x000fe80000100a00 */
[----:B------:R0:W-:Y:S04]  /*1f8c40*/  STL.64 [R1+0x8580], R18 ;  /* 0x0085801201007387 */ /* 0x0001e80000100a00 */
[----:B------:R-:W4:Y:S01]  /*1f8c50*/  LDL.LU R30, [R1+0x260] ;  /* 0x00026000011e7983 */ /* 0x000f220000300800 */
[----:B------:R-:W-:-:S03]  /*1f8c60*/  LOP3.LUT R23, R27, 0xffff, RZ, 0xc0, !PT ;  /* 0x0000ffff1b177812 */ /* 0x000fc600078ec0ff */
[----:B------:R-:W4:Y:S01]  /*1f8c70*/  LDL.LU R27, [R1+0x25c] ;  /* 0x00025c00011b7983 */ /* 0x000f220000300800 */
[----:B0-----:R-:W-:-:S03]  /*1f8c80*/  LOP3.LUT R19, R25, 0xffff, RZ, 0xc0, !PT ;  /* 0x0000ffff19137812 */ /* 0x001fc600078ec0ff */
[----:B------:R-:W4:Y:S01]  /*1f8c90*/  LDL.LU R25, [R1+0x264] ;  /* 0x0002640001197983 */ /* 0x000f220000300800 */
[----:B------:R-:W-:-:S03]  /*1f8ca0*/  LOP3.LUT R18, R11, 0xffff, RZ, 0xc0, !PT ;  /* 0x0000ffff0b127812 */ /* 0x000fc600078ec0ff */
[----:B------:R-:W4:Y:S01]  /*1f8cb0*/  LDL.LU R11, [R1+0x1f0] ;  /* 0x0001f000010b7983 */ /* 0x000f220000300800 */
[----:B------:R-:W-:Y:S02]  /*1f8cc0*/  LOP3.LUT R16, R16, 0xffff, RZ, 0xc0, !PT ;  /* 0x0000ffff10107812 */ /* 0x000fe400078ec0ff */
[----:B------:R-:W-:Y:S02]  /*1f8cd0*/  PRMT R12, R34, 0x4210, R24 ;  /* 0x00004210220c7816 */ /* 0x000fe40000000018 */
        /* <DEDUP_REMOVED lines=11> */
[----:B------:R1:W-:Y:S02]  /*1f8d90*/  STSM.16.M88.4 [R9], R12 ;  /* 0x0000000c09007844 */ /* 0x0003e40000000200 */
[----:B-1----:R-:W-:Y:S02]  /*1f8da0*/  PRMT R12, R28, 0x5210, R24 ;  /* 0x000052101c0c7816 */ /* 0x002fe40000000018 */
[----:B0-----:R-:W-:Y:S04]  /*1f8db0*/  STL.64 [R1+0x570], R32 ;  /* 0x0005702001007387 */ /* 0x001fe80000100a00 */
[----:B------:R-:W-:Y:S01]  /*1f8dc0*/  STL.64 [R1+0x578], R34 ;  /* 0x0005782201007387 */ /* 0x000fe20000100a00 */
[----:B------:R-:W-:-:S03]  /*1f8dd0*/  NOP ;  /* 0x0000000000007918 */ /* 0x000fc60000000000 */
[----:B------:R-:W4:Y:S04]  /*1f8de0*/  LDL.LU R29, [R1+0x55f0] ;  /* 0x0055f000011d7983 */ /* 0x000f280000300800 */
[----:B------:R-:W0:Y:S01]  /*1f8df0*/  LDS.128 R32, [R9] ;  /* 0x0000000009207984 */ /* 0x000e220000000c00 */
[----:B--2---:R-:W-:-:S03]  /*1f8e00*/  PRMT R13, R26, 0x5210, R5 ;  /* 0x000052101a0d7816 */ /* 0x004fc60000000005 */
[----:B------:R-:W2:Y:S04]  /*1f8e10*/  LDL.LU R5, [R1+0x55ec] ;  /* 0x0055ec0001057983 */ /* 0x000ea80000300800 */
[----:B------:R-:W2:Y:S01]  /*1f8e20*/  LDL.LU R28, [R1+0x55ac] ;  /* 0x0055ac00011c7983 */ /* 0x000ea20000300800 */
[----:B---3--:R-:W-:-:S03]  /*1f8e30*/  PRMT R14, R10, 0x5210, R4 ;  /* 0x000052100a0e7816 */ /* 0x008fc60000000004 */
[----:B------:R-:W3:Y:S04]  /*1f8e40*/  LDL.LU R4, [R1+0x55a8] ;  /* 0x0055a80001047983 */ /* 0x000ee80000300800 */
[----:B------:R-:W3:Y:S04]  /*1f8e50*/  LDL.LU R26, [R1+0x213c] ;  /* 0x00213c00011a7983 */ /* 0x000ee80000300800 */
[----:B------:R-:W3:Y:S04]  /*1f8e60*/  LDL.LU R10, [R1+0x2138] ;  /* 0x00213800010a7983 */ /* 0x000ee80000300800 */
[----:B0-----:R-:W-:Y:S04]  /*1f8e70*/  STL [R1+0x560], R32 ;  /* 0x0005602001007387 */ /* 0x001fe80000100800 */
[----:B------:R0:W-:Y:S04]  /*1f8e80*/  STL.64 [R1+0x568], R34 ;  /* 0x0005682201007387 */ /* 0x0001e80000100a00 */
[----:B0-----:R-:W3:Y:S01]  /*1f8e90*/  LDL.LU R34, [R1+0x212c] ;  /* 0x00212c0001227983 */ /* 0x001ee20000300800 */
[----:B----4-:R-:W-:Y:S01]  /*1f8ea0*/  PRMT R15, R17, 0x5210, R16 ;  /* 0x00005210110f7816 */ /* 0x010fe20000000010 */
[----:B------:R-:W-:-:S02]  /*1f8eb0*/  IMAD.MOV.U32 R17, RZ, RZ, R33 ;  /* 0x000000ffff117224 */ /* 0x000fc400078e0021 */
[----:B------:R-:W4:Y:S01]  /*1f8ec0*/  LDL.LU R16, [R1+0x2128] ;  /* 0x0021280001107983 */ /* 0x000f220000300800 */
[----:B------:R-:W-:-:S03]  /*1f8ed0*/  NOP ;  /* 0x0000000000007918 */ /* 0x000fc60000000000 */
[----:B------:R-:W-:Y:S04]  /*1f8ee0*/  STL [R1+0x8540], R17 ;  /* 0x0085401101007387 */ /* 0x000fe80000100800 */
[----:B------:R0:W-:Y:S04]  /*1f8ef0*/  STSM.16.M88.4 [R9], R12 ;  /* 0x0000000c09007844 */ /* 0x0001e80000000200 */
[----:B------:R-:W4:Y:S04]  /*1f8f00*/  LDL.LU R33, [R1+0x2b10] ;  /* 0x002b100001217983 */ /* 0x000f280000300800 */
[----:B------:R-:W4:Y:S01]  /*1f8f10*/  LDL.LU R31, [R1+0x2b0c] ;  /* 0x002b0c00011f7983 */ /* 0x000f220000300800 */
[----:B0-----:R-:W-:-:S02]  /*1f8f20*/  PRMT R12, R30, 0x5210, R23 ;  /* 0x000052101e0c7816 */ /* 0x001fc40000000017 */
[----:B------:R-:W-:Y:S02]  /*1f8f30*/  PRMT R15, R11, 0x5210, R6 ;  /* 0x000052100b0f7816 */ /* 0x000fe40000000006 */
[----:B------:R-:W4:Y:S01]  /*1f8f40*/  LDL.LU R6, [R1+0x2aa0] ;  /* 0x002aa00001067983 */ /* 0x000f220000300800 */
[----:B------:R-:W-:-:S03]  /*1f8f50*/  PRMT R13, R27, 0x5210, R19 ;  /* 0x000052101b0d7816 */ /* 0x000fc60000000013 */
[----:B------:R-:W4:Y:S01]  /*1f8f60*/  LDL.LU R30, [R1+0x2a9c] ;  /* 0x002a9c00011e7983 */ /* 0x000f220000300800 */
[----:B------:R-:W-:Y:S01]  /*1f8f70*/  PRMT R14, R25, 0x5210, R18 ;  /* 0x00005210190e7816 */ /* 0x000fe20000000012 */
[----:B------:R-:W-:Y:S01]  /*1f8f80*/  IMAD.MOV.U32 R20, RZ, RZ, R37 ;  /* 0x000000ffff147224 */ /* 0x000fe200078e0025 */
[----:B------:R-:W-:Y:S01]  /*1f8f90*/  NOP ;  /* 0x0000000000007918 */ /* 0x000fe20000000000 */
[----:B------:R-:W4:Y:S04]  /*1f8fa0*/  LDL.LU R27, [R1+0x2148] ;  /* 0x00214800011b7983 */ /* 0x000f280000300800 */
[----:B------:R-:W4:Y:S04]  /*1f8fb0*/  LDL.LU R25, [R1+0x215c] ;  /* 0x00215c0001197983 */ /* 0x000f280000300800 */
[----:B------:R-:W0:Y:S01]  /*1f8fc0*/  LDS.128 R36, [R9] ;  /* 0x0000000009247984 */ /* 0x000e220000000c00 */
[----:B------:R-:W-:-:S03]  /*1f8fd0*/  NOP ;  /* 0x0000000000007918 */ /* 0x000fc60000000000 */
[----:B------:R-:W4:Y:S04]  /*1f8fe0*/  LDL.LU R32, [R1+0x2158] ;  /* 0x0021580001207983 */ /* 0x000f280000300800 */
[----:B------:R-:W-:Y:S04]  /*1f8ff0*/  STSM.16.M88.4 [R9], R12 ;  /* 0x0000000c09007844 */ /* 0x000fe80000000200 */
[----:B0-----:R-:W-:Y:S04]  /*1f9000*/  STL.64 [R1+0x550], R36 ;  /* 0x0005502401007387 */ /* 0x001fe80000100a00 */
[----:B------:R-:W-:Y:S01]  /*1f9010*/  STL.64 [R1+0x558], R38 ;  /* 0x0005582601007387 */ /* 0x000fe20000100a00 */
[----:B------:R-:W-:-:S03]  /*1f9020*/  NOP ;  /* 0x0000000000007918 */ /* 0x000fc60000000000 */
[----:B------:R-:W4:Y:S04]  /*1f9030*/  LDL.LU R11, [R1+0x214c] ;  /* 0x00214c00010b7983 */ /* 0x000f280000300800 */
[----:B------:R-:W0:Y:S01]  /*1f9040*/  LDS.128 R36, [R9] ;  /* 0x0000000009247984 */ /* 0x000e220000000c00 */
[----:B------:R-:W-:-:S03]  /*1f9050*/  LOP3.LUT R23, R29, 0xffff, RZ, 0xc0, !PT ;  /* 0x0000ffff1d177812 */ /* 0x000fc600078ec0ff */
[----:B------:R-:W4:Y:S01]  /*1f9060*/  LDL.LU R29, [R1+0x26c] ;  /* 0x00026c00011d7983 */ /* 0x000f220000300800 */
[----:B0-----:R-:W-:Y:S01]  /*1f9070*/  IMAD.MOV.U32 R17, RZ, RZ, R36 ;  /* 0x000000ffff117224 */ /* 0x001fe200078e0024 */
[----:B--2---:R-:W-:Y:S02]  /*1f9080*/  LOP3.LUT R19, R5, 0xffff, RZ, 0xc0, !PT ;  /* 0x0000ffff05137812 */ /* 0x004fe400078ec0ff */
[----:B------:R-:W-:Y:S02]  /*1f9090*/  LOP3.LUT R5, R28, 0xffff, RZ, 0xc0, !PT ;  /* 0x0000ffff1c057812 */ /* 0x000fe400078ec0ff */
[----:B------:R-:W2:Y:S01]  /*1f90a0*/  LDL.LU R28, [R1+0x268] ;  /* 0x00026800011c7983 */ /* 0x000ea20000300800 */
[----:B---3--:R-:W-:-:S03]  /*1f90b0*/  PRMT R12, R26, 0x4210, R23 ;  /* 0x000042101a0c7816 */ /* 0x008fc60000000017 */
[----:B------:R-:W3:Y:S01]  /*1f90c0*/  LDL.LU R26, [R1+0x270] ;  /* 0x00027000011a7983 */ /* 0x000ee20000300800 */
[----:B------:R-:W-:-:S03]  /*1f90d0*/  PRMT R13, R10, 0x4210, R19 ;  /* 0x000042100a0d7816 */ /* 0x000fc60000000013 */
[----:B------:R-:W2:Y:S01]  /*1f90e0*/  LDL.LU R10, [R1+0x200] ;  /* 0x00020000010a7983 */ /* 0x000ea20000300800 */
[----:B------:R-:W-:-:S03]  /*1f90f0*/  LOP3.LUT R4, R4, 0xffff, RZ, 0xc0, !PT ;  /* 0x0000ffff04047812 */ /* 0x000fc600078ec0ff */
[----:B------:R-:W-:Y:S04]  /*1f9100*/  STL [R1+0x544], R37 ;  /* 0x0005442501007387 */ /* 0x000fe80000100800 */
[----:B------:R-:W-:Y:S01]  /*1f9110*/  STL [R1+0x548], R38 ;  /* 0x0005482601007387 */ /* 0x000fe20000100800 */
[----:B------:R-:W-:Y:S02]  /*1f9120*/  PRMT R14, R34, 0x4210, R5 ;  /* 0x00004210220e7816 */ /* 0x000fe40000000005 */
[----:B----4-:R-:W-:Y:S01]  /*1f9130*/  PRMT R15, R16, 0x4210, R4 ;  /* 0x00004210100f7816 */ /* 0x010fe20000000004 */
[----:B------:R-:W-:Y:S01]  /*1f9140*/  IMAD.MOV.U32 R16, RZ, RZ, R39 ;  /* 0x000000ffff107224 */ /* 0x000fe200078e0027 */
[----:B------:R-:W-:-:S04]  /*1f9150*/  NOP ;  /* 0x0000000000007918 */ /* 0x000fc80000000000 */
[----:B------:R0:W-:Y:S04]  /*1f9160*/  STL.64 [R1+0x8548], R16 ;  /* 0x0085481001007387 */ /* 0x0001e80000100a00 */
[----:B------:R1:W-:Y:S01]  /*1f9170*/  STSM.16.M88.4 [R9], R12 ;  /* 0x0000000c09007844 */ /* 0x0003e20000000200 */
[----:B------:R-:W-:Y:S02]  /*1f9180*/  LOP3.LUT R18, R33, 0xffff, RZ, 0xc0, !PT ;  /* 0x0000ffff21127812 */ /* 0x000fe400078ec0ff */
[----:B0-----:R-:W-:Y:S02]  /*1f9190*/  LOP3.LUT R17, R31, 0xffff, RZ, 0xc0, !PT ;  /* 0x0000ffff1f117812 */ /* 0x001fe400078ec0ff */
[----:B------:R-:W4:Y:S01]  /*1f91a0*/  LDL.LU R31, [R1+0x27c] ;  /* 0x00027c00011f7983 */ /* 0x000f220000300800 */
[----:B------:R-:W-:-:S02]  /*1f91b0*/  LOP3.LUT R16, R6, 0xffff, RZ, 0xc0, !PT ;  /* 0x0000ffff06107812 */ /* 0x000fc400078ec0ff */
[----:B------:R-:W-:Y:S02]  /*1f91c0*/  LOP3.LUT R6, R30, 0xffff, RZ, 0xc0, !PT ;  /* 0x0000ffff1e067812 */ /* 0x000fe400078ec0ff */
[----:B------:R-:W4:Y:S01]  /*1f91d0*/  LDL.LU R30, [R1+0x278] ;  /* 0x00027800011e7983 */ /* 0x000f220000300800 */
[----:B-1----:R-:W-:-:S03]  /*1f91e0*/  PRMT R12, R27, 0x4210, R18 ;  /* 0x000042101b0c7816 */ /* 0x002fc60000000012 */
[----:B------:R-:W4:Y:S01]  /*1f91f0*/  LDL.LU R27, [R1+0x274] ;  /* 0x00027400011b7983 */ /* 0x000f220000300800 */
[----:B------:R-:W-:-:S03]  /*1f9200*/  PRMT R13, R25, 0x4210, R17 ;  /* 0x00004210190d7816 */ /* 0x000fc60000000011 */
[----:B------:R-:W4:Y:S01]  /*1f9210*/  LDL.LU R25, [R1+0x1e8] ;  /* 0x0001e80001197983 */ /* 0x000f220000300800 */
[----:B------:R-:W-:Y:S01]  /*1f9220*/  PRMT R14, R32, 0x4210, R16 ;  /* 0x00004210200e7816 */ /* 0x000fe20000000010 */
[----:B------:R-:W-:Y:S02]  /*1f9230*/  NOP ;  /* 0x0000000000007918 */ /* 0x000fe40000000000 */
[----:B------:R-:W0:Y:S01]  /*1f9240*/  LDS.128 R32, [R9] ;  /* 0x0000000009207984 */ /* 0x000e220000000c00 */
[----:B------:R-:W-:Y:S01]  /*1f9250*/  PRMT R15, R11, 0x4210, R6 ;  /* 0x000042100b0f7816 */ /* 0x000fe20000000006 */
[----:B------:R-:W-:Y:S01]  /*1f9260*/  NOP ;  /* 0x0000000000007918 */ /* 0x000fe20000000000 */
[----:B0-----:R-:W-:Y:S01]  /*1f9270*/  IMAD.MOV.U32 R11, RZ, RZ, R33 ;  /* 0x000000ffff0b7224 */ /* 0x001fe200078e0021 */
[----:B------:R-:W-:Y:S04]  /*1f9280*/  STL [R1+0x530], R32 ;  /* 0x0005302001007387 */ /* 0x000fe80000100800 */
[----:B------:R0:W-:Y:S01]  /*1f9290*/  STSM.16.M88.4 [R9], R12 ;  /* 0x0000000c09007844 */ /* 0x0001e20000000200 */
[----:B------:R-:W-:-:S03]  /*1f92a0*/  NOP ;  /* 0x0000000000007918 */ /* 0x000fc60000000000 */
[----:B------:R-:W-:Y:S04]  /*1f92b0*/  STL.64 [R1+0x538], R34 ;  /* 0x0005382201007387 */ /* 0x000fe80000100a00 */
[----:B------:R-:W-:Y:S04]  /*1f92c0*/  STL [R1+0x8534], R11 ;  /* 0x0085340b01007387 */ /* 0x000fe80000100800 */
[----:B------:R-:W1:Y:S04]  /*1f92d0*/  LDS.128 R36, [R9] ;  /* 0x0000000009247984 */ /* 0x000e680000000c00 */
[----:B------:R-:W4:Y:S01]  /*1f92e0*/  LDL.LU R33, [R1+0x5600] ;  /* 0x0056000001217983 */ /* 0x000f220000300800 */
[----:B0-----:R-:W-:-:S02]  /*1f92f0*/  PRMT R12, R29, 0x5210, R23 ;  /* 0x000052101d0c7816 */ /* 0x001fc40000000017 */
[----:B---3--:R-:W-:Y:S02]  /*1f9300*/  PRMT R14, R26, 0x5210, R5 ;  /* 0x000052101a0e7816 */ /* 0x008fe40000000005 */
[----:B------:R-:W3:Y:S01]  /*1f9310*/  LDL.LU R26, [R1+0x55fc] ;  /* 0x0055fc00011a7983 */ /* 0x000ee20000300800 */
[----:B--2---:R-:W-:-:S03]  /*1f9320*/  PRMT R15, R10, 0x5210, R4 ;  /* 0x000052100a0f7816 */ /* 0x004fc60000000004 */
[----:B------:R-:W2:Y:S04]  /*1f9330*/  LDL.LU R29, [R1+0x55c0] ;  /* 0x0055c000011d7983 */ /* 0x000ea80000300800 */
[----:B------:R-:W2:Y:S04]  /*1f9340*/  LDL.LU R5, [R1+0x55bc] ;  /* 0x0055bc0001057983 */ /* 0x000ea80000300800 */
[----:B------:R-:W2:Y:S04]  /*1f9350*/  LDL.LU R4, [R1+0x217c] ;  /* 0x00217c0001047983 */ /* 0x000ea80000300800 */
[----:B-1----:R0:W-:Y:S04]  /*1f9360*/  STL.64 [R1+0x520], R36 ;  /* 0x0005202401007387 */ /* 0x0021e80000100a00 */
[----:B------:R-:W-:Y:S04]  /*1f9370*/  STL [R1+0x528], R38 ;  /* 0x0005282601007387 */ /* 0x000fe80000100800 */
[----:B0-----:R-:W2:Y:S04]  /*1f9380*/  LDL.LU R37, [R1+0x2178] ;  /* 0x0021780001257983 */ /* 0x001ea80000300800 */
[----:B------:R-:W2:Y:S01]  /*1f9390*/  LDL.LU R36, [R1+0x216c] ;  /* 0x00216c0001247983 */ /* 0x000ea20000300800 */
[----:B------:R-:W-:Y:S01]  /*1f93a0*/  PRMT R13, R28, 0x5210, R19 ;  /* 0x000052101c0d7816 */ /* 0x000fe20000000013 */
[----:B------:R-:W-:Y:S01]  /*1f93b0*/  IMAD.MOV.U32 R10, RZ, RZ, R39 ;  /* 0x000000ffff0a7224 */ /* 0x000fe200078e0027 */
[----:B------:R-:W-:Y:S01]  /*1f93c0*/  NOP ;  /* 0x0000000000007918 */ /* 0x000fe20000000000 */
[----:B------:R-:W2:Y:S04]  /*1f93d0*/  LDL.LU R28, [R1+0x2168] ;  /* 0x00216800011c7983 */ /* 0x000ea80000300800 */
[----:B------:R4:W-:Y:S04]  /*1f93e0*/  STSM.16.M88.4 [R9], R12 ;  /* 0x0000000c09007844 */ /* 0x0009e80000000200 */
[----:B------:R-:W-:Y:S01]  /*1f93f0*/  STL [R1+0x852c], R10 ;  /* 0x00852c0a01007387 */ /* 0x000fe20000100800 */
[----:B----4-:R-:W-:-:S03]  /*1f9400*/  PRMT R14, R27, 0x5210, R16 ;  /* 0x000052101b0e7816 */ /* 0x010fc60000000010 */
[----:B------:R-:W4:Y:S01]  /*1f9410*/  LDL.LU R27, [R1+0x2b2c] ;  /* 0x002b2c00011b7983 */ /* 0x000f220000300800 */
[----:B------:R-:W-:-:S03]  /*1f9420*/  PRMT R15, R25, 0x5210, R6 ;  /* 0x00005210190f7816 */ /* 0x000fc60000000006 */
[----:B------:R-:W4:Y:S04]  /*1f9430*/  LDL.LU R6, [R1+0x2b28] ;  /* 0x002b280001067983 */ /* 0x000f280000300800 */
[----:B------:R-:W4:Y:S04]  /*1f9440*/  LDL.LU R35, [R1+0x2ac4] ;  /* 0x002ac40001237983 */ /* 0x000f280000300800 */
[----:B------:R-:W4:Y:S04]  /*1f9450*/  LDL.LU R32, [R1+0x2ac0] ;  /* 0x002ac00001207983 */ /* 0x000f280000300800 */
[----:B------:R-:W4:Y:S01]  /*1f9460*/  LDL.LU R25, [R1+0x21d8] ;  /* 0x0021d80001197983 */ /* 0x000f220000300800 */
[----:B------:R-:W-:-:S02]  /*1f9470*/  PRMT R12, R31, 0x5210, R18 ;  /* 0x000052101f0c7816 */ /* 0x000fc40000000012 */
[----:B------:R-:W-:Y:S01]  /*1f9480*/  PRMT R13, R30, 0x5210, R17 ;  /* 0x000052101e0d7816 */ /* 0x000fe20000000011 */
[----:B------:R-:W-:Y:S01]  /*1f9490*/  NOP ;  /* 0x0000000000007918 */ /* 0x000fe20000000000 */
[----:B------:R-:W0:Y:S01]  /*1f94a0*/  LDS.128 R16, [R9] ;  /* 0x0000000009107984 */ /* 0x000e220000000c00 */
[----:B------:R-:W-:-:S03]  /*1f94b0*/  NOP ;  /* 0x0000000000007918 */ /* 0x000fc60000000000 */
[----:B0-----:R-:W-:Y:S04]  /*1f94c0*/  STL [R1+0x514], R17 ;  /* 0x0005141101007387 */ /* 0x001fe80000100800 */
[----:B------:R2:W-:Y:S04]  /*1f94d0*/  STL.64 [R1+0x518], R18 ;  /* 0x0005181201007387 */ /* 0x0005e80000100a00 */
[----:B------:R-:W4:Y:S04]  /*1f94e0*/  LDL.LU R34, [R1+0x21cc] ;  /* 0x0021cc0001227983 */ /* 0x000f280000300800 */
[----:B------:R-:W4:Y:S04]  /*1f94f0*/  LDL.LU R31, [R1+0x2198] ;  /* 0x00219800011f7983 */ /* 0x000f280000300800 */
[----:B------:R-:W4:Y:S04]  /*1f9500*/  LDL.LU R30, [R1+0x218c] ;  /* 0x00218c00011e7983 */ /* 0x000f280000300800 */
[----:B------:R0:W-:Y:S01]  /*1f9510*/  STSM.16.M88.4 [R9], R12 ;  /* 0x0000000c09007844 */ /* 0x0001e20000000200 */
[----:B------:R-:W-:Y:S01]  /*1f9520*/  LOP3.LUT R24, R33, 0xffff, RZ, 0xc0, !PT ;  /* 0x0000ffff21187812 */ /* 0x000fe200078ec0ff */
[----:B------:R-:W-:Y:S01]  /*1f9530*/  IMAD.MOV.U32 R11, RZ, RZ, R16 ;  /* 0x000000ffff0b7224 */ /* 0x000fe200078e0010 */
[----:B---3--:R-:W-:-:S02]  /*1f9540*/  LOP3.LUT R23, R26, 0xffff, RZ, 0xc0, !PT ;  /* 0x0000ffff1a177812 */ /* 0x008fc400078ec0ff */
[----:B------:R-:W3:Y:S01]  /*1f9550*/  LDL.LU R26, [R1+0x284] ;  /* 0x00028400011a7983 */ /* 0x000ee20000300800 */
[----:B--2---:R-:W-:-:S03]  /*1f9560*/  LOP3.LUT R19, R29, 0xffff, RZ, 0xc0, !PT ;  /* 0x0000ffff1d137812 */ /* 0x004fc600078ec0ff */
[----:B------:R-:W2:Y:S01]  /*1f9570*/  LDL.LU R33, [R1+0x280] ;  /* 0x0002800001217983 */ /* 0x000ea20000300800 */
[----:B------:R-:W-:-:S03]  /*1f9580*/  LOP3.LUT R5, R5, 0xffff, RZ, 0xc0, !PT ;  /* 0x0000ffff05057812 */ /* 0x000fc600078ec0ff */
[----:B------:R-:W2:Y:S01]  /*1f9590*/  LDL.LU R29, [R1+0x288] ;  /* 0x00028800011d7983 */ /* 0x000ea20000300800 */
[----:B0-----:R-:W-:Y:S02]  /*1f95a0*/  PRMT R13, R37, 0x4210, R23 ;  /* 0x00004210250d7816 */ /* 0x001fe40000000017 */
[----:B------:R-:W-:Y:S01]  /*1f95b0*/  PRMT R14, R36, 0x4210, R19 ;  /* 0x00004210240e7816 */ /* 0x000fe20000000013 */
[----:B------:R-:W-:Y:S01]  /*1f95c0*/  NOP ;  /* 0x0000000000007918 */ /* 0x000fe20000000000 */
[----:B------:R-:W0:Y:S01]  /*1f95d0*/  LDS.128 R36, [R9] ;  /* 0x0000000009247984 */ /* 0x000e220000000c00 */
[----:B------:R-:W-:-:S03]  /*1f95e0*/  PRMT R12, R4, 0x4210, R24 ;  /* 0x00004210040c7816 */ /* 0x000fc60000000018 */
[----:B------:R-:W2:Y:S01]  /*1f95f0*/  LDL.LU R4, [R1+0x1fc] ;  /* 0x0001fc0001047983 */ /* 0x000ea20000300800 */
[----:B------:R-:W-:Y:S01]  /*1f9600*/  PRMT R15, R28, 0x4210, R5 ;  /* 0x000042101c0f7816 */ /* 0x000fe20000000005 */
[----:B------:R-:W-:-:S04]  /*1f9610*/  NOP ;  /* 0x0000000000007918 */ /* 0x000fc80000000000 */
[----:B------:R1:W-:Y:S01]  /*1f9620*/  STSM.16.M88.4 [R9], R12 ;  /* 0x0000000c09007844 */ /* 0x0003e20000000200 */
[----:B----4-:R-:W-:-:S03]  /*1f9630*/  LOP3.LUT R18, R27, 0xffff, RZ, 0xc0, !PT ;  /* 0x0000ffff1b127812 */ /* 0x010fc600078ec0ff */
[----:B0-----:R-:W-:Y:S04]  /*1f9640*/  STL.64 [R1+0x500], R36 ;  /* 0x0005002401007387 */ /* 0x001fe80000100a00 */
[----:B------:R-:W-:Y:S04]  /*1f9650*/  STL [R1+0x50c], R39 ;  /* 0x00050c2701007387 */ /* 0x000fe80000100800 */
[----:B------:R-:W4:Y:S01]  /*1f9660*/  LDL.LU R28, [R1+0x28c] ;  /* 0x00028c00011c7983 */ /* 0x000f220000300800 */
[----:B------:R-:W-:-:S03]  /*1f9670*/  LOP3.LUT R16, R32, 0xffff, RZ, 0xc0, !PT ;  /* 0x0000ffff20107812 */ /* 0x000fc600078ec0ff */
[----:B------:R-:W4:Y:S01]  /*1f9680*/  LDL.LU R27, [R1+0x294] ;  /* 0x00029400011b7983 */ /* 0x000f220000300800 */
[----:B-1----:R-:W-:-:S03]  /*1f9690*/  PRMT R12, R25, 0x4210, R18 ;  /* 0x00004210190c7816 */ /* 0x002fc60000000012 */
[----:B------:R-:W4:Y:S04]  /*1f96a0*/  LDL.LU R32, [R1+0x290] ;  /* 0x0002900001207983 */ /* 0x000f280000300800 */
[----:B------:R-:W4:Y:S01]  /*1f96b0*/  LDL.LU R25, [R1+0x1dc] ;  /* 0x0001dc0001197983 */ /* 0x000f220000300800 */
[----:B------:R-:W-:Y:S01]  /*1f96c0*/  IMAD.MOV.U32 R10, RZ, RZ, R38 ;  /* 0x000000ffff0a7224 */ /* 0x000fe200078e0026 */
[----:B------:R-:W-:Y:S02]  /*1f96d0*/  NOP ;  /* 0x0000000000007918 */ /* 0x000fe40000000000 */
[----:B------:R-:W0:Y:S01]  /*1f96e0*/  LDS.128 R36, [R9] ;  /* 0x0000000009247984 */ /* 0x000e220000000c00 */
[----:B------:R-:W-:Y:S02]  /*1f96f0*/  LOP3.LUT R6, R6, 0xffff, RZ, 0xc0, !PT ;  /* 0x0000ffff06067812 */ /* 0x000fe400078ec0ff */
[----:B------:R-:W-:-:S02]  /*1f9700*/  LOP3.LUT R17, R35, 0xffff, RZ, 0xc0, !PT ;  /* 0x0000ffff23117812 */ /* 0x000fc400078ec0ff */
[----:B------:R-:W-:Y:S01]  /*1f9710*/  PRMT R13, R34, 0x4210, R6 ;  /* 0x00004210220d7816 */ /* 0x000fe20000000006 */
[----:B0-----:R-:W-:Y:S01]  /*1f9720*/  STL.64 [R1+0x4f0], R36 ;  /* 0x0004f02401007387 */ /* 0x001fe20000100a00 */
[----:B------:R-:W-:Y:S02]  /*1f9730*/  PRMT R14, R31, 0x4210, R17 ;  /* 0x000042101f0e7816 */ /* 0x000fe40000000011 */
[----:B------:R-:W-:Y:S01]  /*1f9740*/  PRMT R15, R30, 0x4210, R16 ;  /* 0x000042101e0f7816 */ /* 0x000fe20000000010 */
[----:B------:R-:W-:Y:S01]  /*1f9750*/  NOP ;  /* 0x0000000000007918 */ /* 0x000fe20000000000 */
[----:B------:R-:W-:Y:S04]  /*1f9760*/  STL.64 [R1+0x4f8], R38 ;  /* 0x0004f82601007387 */ /* 0x000fe80000100a00 */
[----:B------:R3:W-:Y:S01]  /*1f9770*/  STSM.16.M88.4 [R9], R12 ;  /* 0x0000000c09007844 */ /* 0x0007e20000000200 */
[----:B------:R-:W-:-:S03]  /*1f9780*/  NOP ;  /* 0x0000000000007918 */ /* 0x000fc60000000000 */
[----:B------:R-:W4:Y:S04]  /*1f9790*/  LDL.LU R31, [R1+0x561c] ;  /* 0x00561c00011f7983 */ /* 0x000f280000300800 */
[----:B------:R-:W4:Y:S04]  /*1f97a0*/  LDL.LU R30, [R1+0x5618] ;  /* 0x00561800011e7983 */ /* 0x000f280000300800 */
[----:B------:R-:W0:Y:S01]  /*1f97b0*/  LDS.128 R40, [R9] ;  /* 0x0000000009287984 */ /* 0x000e220000000c00 */
[----:B---3--:R-:W-:-:S03]  /*1f97c0*/  PRMT R12, R26, 0x5210, R24 ;  /* 0x000052101a0c7816 */ /* 0x008fc60000000018 */
[----:B------:R-:W3:Y:S01]  /*1f97d0*/  LDL.LU R26, [R1+0x55d4] ;  /* 0x0055d400011a7983 */ /* 0x000ee20000300800 */
[----:B--2---:R-:W-:Y:S02]  /*1f97e0*/  PRMT R13, R33, 0x5210, R23 ;  /* 0x00005210210d7816 */ /* 0x004fe40000000017 */
[----:B------:R-:W-:Y:S02]  /*1f97f0*/  PRMT R14, R29, 0x5210, R19 ;  /* 0x000052101d0e7816 */ /* 0x000fe40000000013 */
[----:B------:R-:W-:Y:S01]  /*1f9800*/  PRMT R15, R4, 0x5210, R5 ;  /* 0x00005210040f7816 */ /* 0x000fe20000000005 */
[----:B------:R-:W-:Y:S01]  /*1f9810*/  NOP ;  /* 0x0000000000007918 */ /* 0x000fe20000000000 */
[----:B------:R-:W2:Y:S04]  /*1f9820*/  LDL.LU R5, [R1+0x55d0] ;  /* 0x0055d00001057983 */ /* 0x000ea80000300800 */
[----:B------:R-:W2:Y:S04]  /*1f9830*/  LDL.LU R38, [R1+0x21f8] ;  /* 0x0021f80001267983 */ /* 0x000ea80000300800 */
[----:B------:R-:W2:Y:S04]  /*1f9840*/  LDL.LU R37, [R1+0x21ec] ;  /* 0x0021ec0001257983 */ /* 0x000ea80000300800 */
[----:B------:R-:W2:Y:S04]  /*1f9850*/  LDL.LU R34, [R1+0x21e8] ;  /* 0x0021e80001227983 */ /* 0x000ea80000300800 */
[----:B------:R-:W2:Y:S04]  /*1f9860*/  LDL.LU R4, [R1+0x21dc] ;  /* 0x0021dc0001047983 */ /* 0x000ea80000300800 */
[----:B------:R4:W-:Y:S04]  /*1f9870*/  STSM.16.M88.4 [R9], R12 ;  /* 0x0000000c09007844 */ /* 0x0009e80000000200 */
[----:B0-----:R-:W-:Y:S04]  /*1f9880*/  STL.64 [R1+0x4e0], R40 ;  /* 0x0004e02801007387 */ /* 0x001fe80000100a00 */
[----:B------:R-:W-:Y:S01]  /*1f9890*/  STL.64 [R1+0x4e8], R42 ;  /* 0x0004e82a01007387 */ /* 0x000fe20000100a00 */
[----:B------:R-:W-:Y:S01]  /*1f98a0*/  NOP ;  /* 0x0000000000007918 */ /* 0x000fe20000000000 */
[----:B----4-:R-:W-:-:S02]  /*1f98b0*/  PRMT R12, R28, 0x5210, R18 ;  /* 0x000052101c0c7816 */ /* 0x010fc40000000012 */
[----:B------:R-:W-:Y:S02]  /*1f98c0*/  PRMT R13, R27, 0x5210, R6 ;  /* 0x000052101b0d7816 */ /* 0x000fe40000000006 */
[----:B------:R-:W4:Y:S04]  /*1f98d0*/  LDL.LU R6, [R1+0x2b4c] ;  /* 0x002b4c0001067983 */ /* 0x000f280000300800 */
[----:B------:R-:W4:Y:S01]  /*1f98e0*/  LDL.LU R29, [R1+0x2b48] ;  /* 0x002b4800011d7983 */ /* 0x000f220000300800 */
[----:B------:R-:W-:-:S03]  /*1f98f0*/  PRMT R14, R32, 0x5210, R17 ;  /* 0x00005210200e7816 */ /* 0x000fc60000000011 */
[----:B------:R-:W4:Y:S01]  /*1f9900*/  LDL.LU R28, [R1+0x2ae0] ;  /* 0x002ae000011c7983 */ /* 0x000f220000300800 */
[----:B------:R-:W-:-:S03]  /*1f9910*/  PRMT R15, R25, 0x5210, R16 ;  /* 0x00005210190f7816 */ /* 0x000fc60000000010 */
[----:B------:R-:W4:Y:S04]  /*1f9920*/  LDL.LU R27, [R1+0x2adc] ;  /* 0x002adc00011b7983 */ /* 0x000f280000300800 */
[----:B------:R-:W0:Y:S01]  /*1f9930*/  LDS.128 R16, [R9] ;  /* 0x0000000009107984 */ /* 0x000e220000000c00 */
[----:B------:R-:W-:-:S03]  /*1f9940*/  NOP ;  /* 0x0000000000007918 */ /* 0x000fc60000000000 */
[----:B------:R-:W4:Y:S04]  /*1f9950*/  LDL.LU R36, [R1+0x2218] ;  /* 0x0022180001247983 */ /* 0x000f280000300800 */
[----:B------:R-:W4:Y:S04]  /*1f9960*/  LDL.LU R35, [R1+0x220c] ;  /* 0x00220c0001237983 */ /* 0x000f280000300800 */
[----:B0-----:R-:W-:Y:S04]  /*1f9970*/  STL.64 [R1+0x4d0], R16 ;  /* 0x0004d01001007387 */ /* 0x001fe80000100a00 */
[----:B------:R3:W-:Y:S04]  /*1f9980*/  STL.64 [R1+0x4d8], R18 ;  /* 0x0004d81201007387 */ /* 0x0007e80000100a00 */
[----:B------:R-:W4:Y:S04]  /*1f9990*/  LDL.LU R33, [R1+0x2208] ;  /* 0x0022080001217983 */ /* 0x000f280000300800 */
[----:B------:R-:W4:Y:S04]  /*1f99a0*/  LDL.LU R25, [R1+0x21fc] ;  /* 0x0021fc0001197983 */ /* 0x000f280000300800 */
[----:B------:R-:W4:Y:S01]  /*1f99b0*/  LDL.LU R32, [R1+0x298] ;  /* 0x0002980001207983 */ /* 0x000f220000300800 */
[----:B------:R-:W-:-:S03]  /*1f99c0*/  LOP3.LUT R24, R31, 0xffff, RZ, 0xc0, !PT ;  /* 0x0000ffff1f187812 */ /* 0x000fc600078ec0ff */
[----:B------:R-:W4:Y:S01]  /*1f99d0*/  LDL.LU R31, [R1+0x2a0] ;  /* 0x0002a000011f7983 */ /* 0x000f220000300800 */
[----:B------:R-:W-:-:S03]  /*1f99e0*/  LOP3.LUT R23, R30, 0xffff, RZ, 0xc0, !PT ;  /* 0x0000ffff1e177812 */ /* 0x000fc600078ec0ff */
[----:B------:R-:W4:Y:S04]  /*1f99f0*/  LDL.LU R30, [R1+0x29c] ;  /* 0x00029c00011e7983 */ /* 0x000f280000300800 */
[----:B------:R-:W-:Y:S01]  /*1f9a00*/  STSM.16.M88.4 [R9], R12 ;  /* 0x0000000c09007844 */ /* 0x000fe20000000200 */
[----:B------:R-:W-:-:S03]  /*1f9a10*/  NOP ;  /* 0x0000000000007918 */ /* 0x000fc60000000000 */
[----:B------:R-:W0:Y:S01]  /*1f9a20*/  LDS.128 R40, [R9] ;  /* 0x0000000009287984 */ /* 0x000e220000000c00 */
[----:B---3--:R-:W-:-:S03]  /*1f9a30*/  LOP3.LUT R19, R26, 0xffff, RZ, 0xc0, !PT ;  /* 0x0000ffff1a137812 */ /* 0x008fc600078ec0ff */
[----:B------:R-:W3:Y:S04]  /*1f9a40*/  LDL.LU R26, [R1+0x1e4] ;  /* 0x0001e400011a7983 */ /* 0x000ee80000300800 */
[----:B0-----:R-:W-:Y:S04]  /*1f9a50*/  STL [R1+0x4c0], R40 ;  /* 0x0004c02801007387 */ /* 0x001fe80000100800 */
[----:B------:R-:W-:Y:S01]  /*1f9a60*/  STL.64 [R1+0x4c8], R42 ;  /* 0x0004c82a01007387 */ /* 0x000fe20000100a00 */
[----:B--2---:R-:W-:Y:S02]  /*1f9a70*/  LOP3.LUT R5, R5, 0xffff, RZ, 0xc0, !PT ;  /* 0x0000ffff05057812 */ /* 0x004fe400078ec0ff */
[----:B------:R-:W-:-:S02]  /*1f9a80*/  PRMT R12, R38, 0x4210, R24 ;  /* 0x00004210260c7816 */ /* 0x000fc40000000018 */
[----:B------:R-:W-:Y:S02]  /*1f9a90*/  PRMT R13, R37, 0x4210, R23 ;  /* 0x00004210250d7816 */ /* 0x000fe40000000017 */
[----:B------:R-:W-:Y:S02]  /*1f9aa0*/  PRMT R14, R34, 0x4210, R19 ;  /* 0x00004210220e7816 */ /* 0x000fe40000000013 */
[----:B------:R-:W2:Y:S01]  /*1f9ab0*/  LDL.LU R34, [R1+0x2a4] ;  /* 0x0002a40001227983 */ /* 0x000ea20000300800 */
[----:B------:R-:W-:Y:S01]  /*1f9ac0*/  PRMT R15, R4, 0x4210, R5 ;  /* 0x00004210040f7816 */ /* 0x000fe20000000005 */
[----:B------:R-:W-:-:S04]  /*1f9ad0*/  NOP ;  /* 0x0000000000007918 */ /* 0x000fc80000000000 */
[----:B------:R0:W-:Y:S01]  /*1f9ae0*/  STSM.16.M88.4 [R9], R12 ;  /* 0x0000000c09007844 */ /* 0x0001e20000000200 */
[----:B----4-:R-:W-:Y:S02]  /*1f9af0*/  LOP3.LUT R18, R6, 0xffff, RZ, 0xc0, !PT ;  /* 0x0000ffff06127812 */ /* 0x010fe400078ec0ff */
[----:B------:R-:W-:Y:S02]  /*1f9b00*/  LOP3.LUT R17, R29, 0xffff, RZ, 0xc0, !PT ;  /* 0x0000ffff1d117812 */ /* 0x000fe400078ec0ff */
[----:B------:R-:W4:Y:S01]  /*1f9b10*/  LDL.LU R29, [R1+0x2ac] ;  /* 0x0002ac00011d7983 */ /* 0x000f220000300800 */
[----:B------:R-:W-:-:S03]  /*1f9b20*/  LOP3.LUT R16, R28, 0xffff, RZ, 0xc0, !PT ;  /* 0x0000ffff1c107812 */ /* 0x000fc600078ec0ff */
[----:B------:R-:W4:Y:S01]  /*1f9b30*/  LDL.LU R28, [R1+0x2a8] ;  /* 0x0002a800011c7983 */ /* 0x000f220000300800 */
[----:B------:R-:W-:-:S03]  /*1f9b40*/  LOP3.LUT R6, R27, 0xffff, RZ, 0xc0, !PT ;  /* 0x0000ffff1b067812 */ /* 0x000fc600078ec0ff */
[----:B------:R-:W4:Y:S01]  /*1f9b50*/  LDL.LU R27, [R1+0x1a8] ;  /* 0x0001a800011b7983 */ /* 0x000f220000300800 */
[----:B0-----:R-:W-:Y:S01]  /*1f9b60*/  PRMT R12, R36, 0x4210, R18 ;  /* 0x00004210240c7816 */ /* 0x001fe20000000012 */
[----:B------:R-:W-:Y:S02]  /*1f9b70*/  NOP ;  /* 0x0000000000007918 */ /* 0x000fe40000000000 */
[----:B------:R-:W0:Y:S01]  /*1f9b80*/  LDS.128 R36, [R9] ;  /* 0x0000000009247984 */ /* 0x000e220000000c00 */
[----:B------:R-:W-:Y:S01]  /*1f9b90*/  PRMT R13, R35, 0x4210, R17 ;  /* 0x00004210230d7816 */ /* 0x000fe20000000011 */
[----:B------:R-:W-:Y:S01]  /*1f9ba0*/  IMAD.MOV.U32 R4, RZ, RZ, R41 ;  /* 0x000000ffff047224 */ /* 0x000fe200078e0029 */
[----:B------:R-:W-:Y:S02]  /*1f9bb0*/  PRMT R14, R33, 0x4210, R16 ;  /* 0x00004210210e7816 */ /* 0x000fe40000000010 */
[----:B------:R-:W-:Y:S01]  /*1f9bc0*/  PRMT R15, R25, 0x4210, R6 ;  /* 0x00004210190f7816 */ /* 0x000fe20000000006 */
[----:B------:R-:W-:Y:S01]  /*1f9bd0*/  NOP ;  /* 0x0000000000007918 */ /* 0x000fe20000000000 */
[----:B0-----:R-:W-:Y:S04]  /*1f9be0*/  STL [R1+0x4b4], R37 ;  /* 0x0004b42501007387 */ /* 0x001fe80000100800 */
[----:B------:R-:W-:Y:S04]  /*1f9bf0*/  STL.64 [R1+0x4b8], R38 ;  /* 0x0004b82601007387 */ /* 0x000fe80000100a00 */
[----:B------:R0:W-:Y:S04]  /*1f9c00*/  STSM.16.M88.4 [R9], R12 ;  /* 0x0000000c09007844 */ /* 0x0001e80000000200 */
[----:B------:R-:W4:Y:S04]  /*1f9c10*/  LDL.LU R33, [R1+0x5634] ;  /* 0x0056340001217983 */ /* 0x000f280000300800 */
[----:B------:R-:W4:Y:S01]  /*1f9c20*/  LDL.LU R41, [R1+0x5630] ;  /* 0x0056300001297983 */ /* 0x000f220000300800 */
[----:B0-----:R-:W-:-:S03]  /*1f9c30*/  PRMT R12, R32, 0x5210, R24 ;  /* 0x00005210200c7816 */ /* 0x001fc60000000018 */
[----:B------:R-:W4:Y:S01]  /*1f9c40*/  LDL.LU R32, [R1+0x55e4] ;  /* 0x0055e40001207983 */ /* 0x000f220000300800 */
[----:B------:R-:W-:Y:S01]  /*1f9c50*/  IMAD.MOV.U32 R25, RZ, RZ, R36 ;  /* 0x000000ffff197224 */ /* 0x000fe200078e0024 */
[----:B------:R-:W-:Y:S02]  /*1f9c60*/  NOP ;  /* 0x0000000000007918 */ /* 0x000fe40000000000 */
[----:B------:R-:W0:Y:S01]  /*1f9c70*/  LDS.128 R36, [R9] ;  /* 0x0000000009247984 */ /* 0x000e220000000c00 */
[----:B------:R-:W-:Y:S02]  /*1f9c80*/  PRMT R13, R31, 0x5210, R23 ;  /* 0x000052101f0d7816 */ /* 0x000fe40000000017 */
[----:B------:R-:W-:Y:S01]  /*1f9c90*/  PRMT R14, R30, 0x5210, R19 ;  /* 0x000052101e0e7816 */ /* 0x000fe20000000013 */
[----:B------:R-:W4:Y:S04]  /*1f9ca0*/  LDL.LU R31, [R1+0x55e0] ;  /* 0x0055e000011f7983 */ /* 0x000f280000300800 */
[----:B------:R-:W4:Y:S01]  /*1f9cb0*/  LDL.LU R30, [R1+0x2228] ;  /* 0x00222800011e7983 */ /* 0x000f220000300800 */
[----:B---3--:R-:W-:Y:S01]  /*1f9cc0*/  PRMT R15, R26, 0x5210, R5 ;  /* 0x000052101a0f7816 */ /* 0x008fe20000000005 */
[----:B------:R-:W-:-:S02]  /*1f9cd0*/  NOP ;  /* 0x0000000000007918 */ /* 0x000fc40000000000 */
[----:B------:R-:W3:Y:S04]  /*1f9ce0*/  LDL.LU R5, [R1+0x221c] ;  /* 0x00221c0001057983 */ /* 0x000ee80000300800 */
[----:B0-----:R-:W-:Y:S04]  /*1f9cf0*/  STL [R1+0x4a0], R36 ;  /* 0x0004a02401007387 */ /* 0x001fe80000100800 */
[----:B------:R0:W-:Y:S04]  /*1f9d00*/  STL.64 [R1+0x4a8], R38 ;  /* 0x0004a82601007387 */ /* 0x0001e80000100a00 */
[----:B------:R-:W3:Y:S01]  /*1f9d10*/  LDL.LU R40, [R1+0x222c] ;  /* 0x00222c0001287983 */ /* 0x000ee20000300800 */
[----:B------:R-:W-:-:S03]  /*1f9d20*/  IMAD.MOV.U32 R26, RZ, RZ, R37 ;  /* 0x000000ffff1a7224 */ /* 0x000fc600078e0025 */
[----:B0-----:R-:W3:Y:S04]  /*1f9d30*/  LDL.LU R39, [R1+0x7e0] ;  /* 0x0007e00001277983 */ /* 0x001ee80000300800 */
[----:B------:R-:W-:Y:S04]  /*1f9d40*/  STL [R1+0x8510], R26 ;  /* 0x0085101a01007387 */ /* 0x000fe80000100800 */
[----:B------:R-:W3:Y:S04]  /*1f9d50*/  LDL.LU R38, [R1+0x2b6c] ;  /* 0x002b6c0001267983 */ /* 0x000ee80000300800 */
[----:B------:R-:W3:Y:S04]  /*1f9d60*/  LDL.LU R37, [R1+0x2b68] ;  /* 0x002b680001257983 */ /* 0x000ee80000300800 */
[----:B------:R2:W-:Y:S04]  /*1f9d70*/  STSM.16.M88.4 [R9], R12 ;  /* 0x0000000c09007844 */ /* 0x0005e80000000200 */
[----:B------:R-:W3:Y:S01]  /*1f9d80*/  LDL.LU R36, [R1+0x2afc] ;  /* 0x002afc0001247983 */ /* 0x000ee20000300800 */
[----:B--2---:R-:W-:-:S02]  /*1f9d90*/  PRMT R12, R34, 0x5210, R18 ;  /* 0x00005210220c7816 */ /* 0x004fc40000000012 */
[----:B----4-:R-:W-:Y:S02]  /*1f9da0*/  PRMT R13, R29, 0x5210, R17 ;  /* 0x000052101d0d7816 */ /* 0x010fe40000000011 */
[----:B------:R-:W-:Y:S01]  /*1f9db0*/  PRMT R14, R28, 0x5210, R16 ;  /* 0x000052101c0e7816 */ /* 0x000fe20000000010 */
[----:B------:R-:W-:Y:S01]  /*1f9dc0*/  NOP ;  /* 0x0000000000007918 */ /* 0x000fe20000000000 */
[----:B------:R-:W0:Y:S01]  /*1f9dd0*/  LDS.128 R16, [R9] ;  /* 0x0000000009107984 */ /* 0x000e220000000c00 */
[----:B------:R-:W-:Y:S01]  /*1f9de0*/  PRMT R15, R27, 0x5210, R6 ;  /* 0x000052101b0f7816 */ /* 0x000fe20000000006 */
[----:B------:R-:W-:Y:S02]  /*1f9df0*/  NOP ;  /* 0x0000000000007918 */ /* 0x000fe40000000000 */
[----:B------:R-:W2:Y:S04]  /*1f9e00*/  LDL.LU R6, [R1+0x2af8] ;  /* 0x002af80001067983 */ /* 0x000ea80000300800 */
[----:B------:R-:W4:Y:S04]  /*1f9e10*/  LDL.LU R29, [R1+0x224c] ;  /* 0x00224c00011d7983 */ /* 0x000f280000300800 */
[----:B0-----:R-:W-:Y:S04]  /*1f9e20*/  STL.64 [R1+0x490], R16 ;  /* 0x0004901001007387 */ /* 0x001fe80000100a00 */
[----:B------:R-:W-:Y:S04]  /*1f9e30*/  STL [R1+0x498], R18 ;  /* 0x0004981201007387 */ /* 0x000fe80000100800 */
[----:B------:R-:W2:Y:S01]  /*1f9e40*/  LDL.LU R35, [R1+0x2248] ;  /* 0x0022480001237983 */ /* 0x000ea20000300800 */
[----:B------:R-:W-:-:S03]  /*1f9e50*/  IMAD.MOV.U32 R27, RZ, RZ, R19 ;  /* 0x000000ffff1b7224 */ /* 0x000fc600078e0013 */
[----:B------:R-:W2:Y:S04]  /*1f9e60*/  LDL.LU R34, [R1+0x223c] ;  /* 0x00223c0001227983 */ /* 0x000ea80000300800 */
[----:B------:R-:W2:Y:S04]  /*1f9e70*/  LDL.LU R28, [R1+0x2238] ;  /* 0x00223800011c7983 */ /* 0x000ea80000300800 */
[----:B------:R-:W-:Y:S01]  /*1f9e80*/  STL [R1+0x8508], R27 ;  /* 0x0085081b01007387 */ /* 0x000fe20000100800 */
[----:B------:R-:W-:-:S03]  /*1f9e90*/  LOP3.LUT R23, R32, 0xffff, RZ, 0xc0, !PT ;  /* 0x0000ffff20177812 */ /* 0x000fc600078ec0ff */
[----:B------:R-:W2:Y:S01]  /*1f9ea0*/  LDL.LU R32, [R1+0x2b4] ;  /* 0x0002b40001207983 */ /* 0x000ea20000300800 */
[----:B------:R-:W-:-:S03]  /*1f9eb0*/  LOP3.LUT R24, R41, 0xffff, RZ, 0xc0, !PT ;  /* 0x0000ffff29187812 */ /* 0x000fc600078ec0ff */
[----:B------:R0:W-:Y:S01]  /*1f9ec0*/  STSM.16.M88.4 [R9], R12 ;  /* 0x0000000c09007844 */ /* 0x0001e20000000200 */
[----:B------:R-:W-:Y:S02]  /*1f9ed0*/  LOP3.LUT R33, R33, 0xffff, RZ, 0xc0, !PT ;  /* 0x0000ffff21217812 */ /* 0x000fe400078ec0ff */
[----:B------:R-:W-:Y:S02]  /*1f9ee0*/  LOP3.LUT R19, R31, 0xffff, RZ, 0xc0, !PT ;  /* 0x0000ffff1f137812 */ /* 0x000fe400078ec0ff */
[----:B------:R-:W2:Y:S01]  /*1f9ef0*/  LDL.LU R31, [R1+0x2b0] ;  /* 0x0002b000011f7983 */ /* 0x000ea20000300800 */
[----:B0-----:R-:W-:-:S03]  /*1f9f00*/  PRMT R12, R30, 0x4210, R33 ;  /* 0x000042101e0c7816 */ /* 0x001fc60000000021 */
[----:B------:R-:W2:Y:S01]  /*1f9f10*/  LDL.LU R30, [R1+0x2b8] ;  /* 0x0002b800011e7983 */ /* 0x000ea20000300800 */
[----:B---3--:R-:W-:Y:S01]  /*1f9f20*/  PRMT R14, R40, 0x4210, R23 ;  /* 0x00004210280e7816 */ /* 0x008fe20000000017 */
[----:B------:R-:W-:Y:S02]  /*1f9f30*/  NOP ;  /* 0x0000000000007918 */ /* 0x000fe40000000000 */
[----:B------:R-:W0:Y:S01]  /*1f9f40*/  LDS.128 R40, [R9] ;  /* 0x0000000009287984 */ /* 0x000e220000000c00 */
[----:B------:R-:W-:-:S03]  /*1f9f50*/  PRMT R13, R5, 0x4210, R24 ;  /* 0x00004210050d7816 */ /* 0x000fc60000000018 */
[----:B------:R-:W3:Y:S01]  /*1f9f60*/  LDL.LU R5, [R1+0x19c] ;  /* 0x00019c0001057983 */ /* 0x000ee20000300800 */
[----:B------:R-:W-:Y:S01]  /*1f9f70*/  PRMT R15, R39, 0x4210, R19 ;  /* 0x00004210270f7816 */ /* 0x000fe20000000013 */
[----:B------:R-:W-:Y:S01]  /*1f9f80*/  NOP ;  /* 0x0000000000007918 */ /* 0x000fe20000000000 */
[----:B------:R-:W-:Y:S02]  /*1f9f90*/  LOP3.LUT R18, R38, 0xffff, RZ, 0xc0, !PT ;  /* 0x0000ffff26127812 */ /* 0x000fe400078ec0ff */
[----:B------:R-:W-:Y:S01]  /*1f9fa0*/  LOP3.LUT R17, R37, 0xffff, RZ, 0xc0, !PT ;  /* 0x0000ffff25117812 */ /* 0x000fe200078ec0ff */
[----:B0-----:R-:W-:Y:S02]  /*1f9fb0*/  IMAD.MOV.U32 R26, RZ, RZ, R40 ;  /* 0x000000ffff1a7224 */ /* 0x001fe400078e0028 */
[----:B------:R-:W-:Y:S01]  /*1f9fc0*/  IMAD.MOV.U32 R27, RZ, RZ, R42 ;  /* 0x000000ffff1b7224 */ /* 0x000fe200078e002a */
[----:B------:R-:W-:Y:S04]  /*1f9fd0*/  STL [R1+0x484], R41 ;  /* 0x0004842901007387 */ /* 0x000fe80000100800 */
[----:B------:R-:W-:Y:S04]  /*1f9fe0*/  STL [R1+0x48c], R43 ;  /* 0x00048c2b01007387 */ /* 0x000fe80000100800 */
[----:B------:R-:W-:Y:S04]  /*1f9ff0*/  STL.64 [R1+0x8520], R26 ;  /* 0x0085201a01007387 */ /* 0x000fe80000100a00 */
[----:B------:R-:W3:Y:S04]  /*1fa000*/  LDL.LU R39, [R1+0x2c0] ;  /* 0x0002c00001277983 */ /* 0x000ee80000300800 */
[----:B------:R-:W3:Y:S04]  /*1fa010*/  LDL.LU R38, [R1+0x2bc] ;  /* 0x0002bc0001267983 */ /* 0x000ee80000300800 */
[----:B------:R-:W3:Y:S04]  /*1fa020*/  LDL.LU R37, [R1+0x2c4] ;  /* 0x0002c40001257983 */ /* 0x000ee80000300800 */
[----:B------:R4:W-:Y:S01]  /*1fa030*/  STSM.16.M88.4 [R9], R12 ;  /* 0x0000000c09007844 */ /* 0x0009e20000000200 */
[----:B------:R-:W-:-:S03]  /*1fa040*/  NOP ;  /* 0x0000000000007918 */ /* 0x000fc60000000000 */
[----:B------:R-:W0:Y:S01]  /*1fa050*/  LDS.128 R40, [R9] ;  /* 0x0000000009287984 */ /* 0x000e220000000c00 */
[----:B----4-:R-:W-:-:S03]  /*1fa060*/  PRMT R12, R29, 0x4210, R18 ;  /* 0x000042101d0c7816 */ /* 0x010fc60000000012 */
[----:B------:R-:W4:Y:S01]  /*1fa070*/  LDL.LU R29, [R1+0x198] ;  /* 0x00019800011d7983 */ /* 0x000f220000300800 */
[----:B--2---:R-:W-:Y:S02]  /*1fa080*/  LOP3.LUT R6, R6, 0xffff, RZ, 0xc0, !PT ;  /* 0x0000ffff06067812 */ /* 0x004fe400078ec0ff */
[----:B------:R-:W-:Y:S01]  /*1fa090*/  LOP3.LUT R16, R36, 0xffff, RZ, 0xc0, !PT ;  /* 0x0000ffff24107812 */ /* 0x000fe200078ec0ff */
[----:B0-----:R-:W-:Y:S04]  /*1fa0a0*/  STL.64 [R1+0x470], R40 ;  /* 0x0004702801007387 */ /* 0x001fe80000100a00 */
[----:B------:R-:W-:Y:S01]  /*1fa0b0*/  STL [R1+0x47c], R43 ;  /* 0x00047c2b01007387 */ /* 0x000fe20000100800 */
[----:B------:R-:W-:Y:S02]  /*1fa0c0*/  PRMT R13, R35, 0x4210, R17 ;  /* 0x00004210230d7816 */ /* 0x000fe40000000011 */
[----:B------:R-:W-:-:S02]  /*1fa0d0*/  PRMT R14, R34, 0x4210, R16 ;  /* 0x00004210220e7816 */ /* 0x000fc40000000010 */
[----:B------:R-:W-:Y:S01]  /*1fa0e0*/  PRMT R15, R28, 0x4210, R6 ;  /* 0x000042101c0f7816 */ /* 0x000fe20000000006 */
[----:B------:R-:W-:Y:S01]  /*1fa0f0*/  IMAD.MOV.U32 R28, RZ, RZ, R42 ;  /* 0x000000ffff1c7224 */ /* 0x000fe200078e002a */
[----:B------:R-:W-:-:S04]  /*1fa100*/  NOP ;  /* 0x0000000000007918 */ /* 0x000fc80000000000 */
[----:B------:R-:W-:Y:S04]  /*1fa110*/  STL [R1+0x84fc], R28 ;  /* 0x0084fc1c01007387 */ /* 0x000fe80000100800 */
[----:B------:R0:W-:Y:S01]  /*1fa120*/  STSM.16.M88.4 [R9], R12 ;  /* 0x0000000c09007844 */ /* 0x0001e20000000200 */
[----:B------:R-:W-:-:S03]  /*1fa130*/  NOP ;  /* 0x0000000000007918 */ /* 0x000fc60000000000 */
[----:B------:R-:W2:Y:S04]  /*1fa140*/  LDL.LU R36, [R1+0x5644] ;  /* 0x0056440001247983 */ /* 0x000ea80000300800 */
[----:B------:R-:W2:Y:S04]  /*1fa150*/  LDL.LU R35, [R1+0x5640] ;  /* 0x0056400001237983 */ /* 0x000ea80000300800 */
[----:B------:R-:W1:Y:S01]  /*1fa160*/  LDS.128 R40, [R9] ;  /* 0x0000000009287984 */ /* 0x000e620000000c00 */
[----:B0-----:R-:W-:-:S03]  /*1fa170*/  PRMT R12, R32, 0x5210, R33 ;  /* 0x00005210200c7816 */ /* 0x001fc60000000021 */
[----:B------:R-:W2:Y:S01]  /*1fa180*/  LDL.LU R32, [R1+0x55f8] ;  /* 0x0055f80001207983 */ /* 0x000ea20000300800 */
[----:B------:R-:W-:Y:S02]  /*1fa190*/  PRMT R13, R31, 0x5210, R24 ;  /* 0x000052101f0d7816 */ /* 0x000fe40000000018 */
[----:B------:R-:W-:Y:S01]  /*1fa1a0*/  PRMT R14, R30, 0x5210, R23 ;  /* 0x000052101e0e7816 */ /* 0x000fe20000000017 */
[----:B-1----:R-:W-:Y:S04]  /*1fa1b0*/  STL.64 [R1+0x460], R40 ;  /* 0x0004602801007387 */ /* 0x002fe80000100a00 */
[----:B------:R-:W-:Y:S01]  /*1fa1c0*/  STL [R1+0x468], R42 ;  /* 0x0004682a01007387 */ /* 0x000fe20000100800 */
[----:B---3--:R-:W-:Y:S01]  /*1fa1d0*/  PRMT R15, R5, 0x5210, R19 ;  /* 0x00005210050f7816 */ /* 0x008fe20000000013 */
[----:B------:R-:W-:Y:S01]  /*1fa1e0*/  IMAD.MOV.U32 R5, RZ, RZ, R43 ;  /* 0x000000ffff057224 */ /* 0x000fe200078e002b */
[----:B------:R-:W-:Y:S01]  /*1fa1f0*/  NOP ;  /* 0x0000000000007918 */ /* 0x000fe20000000000 */
[----:B------:R-:W3:Y:S04]  /*1fa200*/  LDL.LU R43, [R1+0x55f4] ;  /* 0x0055f400012b7983 */ /* 0x000ee80000300800 */
[----:B------:R-:W3:Y:S04]  /*1fa210*/  LDL.LU R34, [R1+0x226c] ;  /* 0x00226c0001227983 */ /* 0x000ee80000300800 */
[----:B------:R-:W3:Y:S04]  /*1fa220*/  LDL.LU R33, [R1+0x2268] ;  /* 0x0022680001217983 */ /* 0x000ee80000300800 */
[----:B------:R-:W3:Y:S04]  /*1fa230*/  LDL.LU R31, [R1+0x225c] ;  /* 0x00225c00011f7983 */ /* 0x000ee80000300800 */
[----:B------:R-:W3:Y:S04]  /*1fa240*/  LDL.LU R30, [R1+0x2258] ;  /* 0x00225800011e7983 */ /* 0x000ee80000300800 */
[----:B------:R0:W-:Y:S02]  /*1fa250*/  STSM.16.M88.4 [R9], R12 ;  /* 0x0000000c09007844 */ /* 0x0001e40000000200 */
[----:B0-----:R-:W-:-:S02]  /*1fa260*/  PRMT R12, R39, 0x5210, R18 ;  /* 0x00005210270c7816 */ /* 0x001fc40000000012 */
[----:B------:R-:W-:Y:S02]  /*1fa270*/  PRMT R13, R38, 0x5210, R17 ;  /* 0x00005210260d7816 */ /* 0x000fe40000000011 */
[----:B------:R-:W-:Y:S01]  /*1fa280*/  PRMT R14, R37, 0x5210, R16 ;  /* 0x00005210250e7816 */ /* 0x000fe20000000010 */
[----:B------:R-:W-:Y:S01]  /*1fa290*/  NOP ;  /* 0x0000000000007918 */ /* 0x000fe20000000000 */
[----:B------:R-:W0:Y:S04]  /*1fa2a0*/  LDS.128 R16, [R9] ;  /* 0x0000000009107984 */ /* 0x000e280000000c00 */
[----:B------:R-:W-:Y:S01]  /*1fa2b0*/  STL [R1+0x84f4], R5 ;  /* 0x0084f40501007387 */ /* 0x000fe20000100800 */
[----:B----4-:R-:W-:Y:S01]  /*1fa2c0*/  PRMT R15, R29, 0x5210, R6 ;  /* 0x000052101d0f7816 */ /* 0x010fe20000000006 */
[----:B------:R-:W-:-:S02]  /*1fa2d0*/  NOP ;  /* 0x0000000000007918 */ /* 0x000fc40000000000 */
[----:B------:R-:W4:Y:S04]  /*1fa2e0*/  LDL.LU R29, [R1+0x2b88] ;  /* 0x002b8800011d7983 */ /* 0x000f280000300800 */
[----:B0-----:R-:W-:Y:S04]  /*1fa2f0*/  STL [R1+0x450], R16 ;  /* 0x0004501001007387 */ /* 0x001fe80000100800 */
[----:B------:R3:W-:Y:S04]  /*1fa300*/  STL.64 [R1+0x458], R18 ;  /* 0x0004581201007387 */ /* 0x0007e80000100a00 */
        /* <DEDUP_REMOVED lines=8> */
[----:B------:R-:W-:Y:S01]  /*1fa390*/  STL [R1+0x8500], R28 ;  /* 0x0085001c01007387 */ /* 0x000fe20000100800 */
[----:B--2---:R-:W-:-:S03]  /*1fa3a0*/  LOP3.LUT R26, R36, 0xffff, RZ, 0xc0, !PT ;  /* 0x0000ffff241a7812 */ /* 0x004fc600078ec0ff */
[----:B------:R-:W2:Y:S01]  /*1fa3b0*/  LDL.LU R36, [R1+0x2cc] ;  /* 0x0002cc0001247983 */ /* 0x000ea20000300800 */
[----:B------:R-:W-:-:S03]  /*1fa3c0*/  LOP3.LUT R24, R35, 0xffff, RZ, 0xc0, !PT ;  /* 0x0000ffff23187812 */ /* 0x000fc600078ec0ff */
[----:B------:R-:W2:Y:S01]  /*1fa3d0*/  LDL.LU R35, [R1+0x2c8] ;  /* 0x0002c80001237983 */ /* 0x000ea20000300800 */
[----:B------:R-:W-:-:S03]  /*1fa3e0*/  LOP3.LUT R23, R32, 0xffff, RZ, 0xc0, !PT ;  /* 0x0000ffff20177812 */ /* 0x000fc600078ec0ff */
[----:B------:R-:W2:Y:S04]  /*1fa3f0*/  LDL.LU R32, [R1+0x2d0] ;  /* 0x0002d00001207983 */ /* 0x000ea80000300800 */
[----:B------:R0:W-:Y:S01]  /*1fa400*/  STSM.16.M88.4 [R9], R12 ;  /* 0x0000000c09007844 */ /* 0x0001e20000000200 */
[----:B------:R-:W-:-:S03]  /*1fa410*/  NOP ;  /* 0x0000000000007918 */ /* 0x000fc60000000000 */
[----:B------:R-:W1:Y:S01]  /*1fa420*/  LDS.128 R44, [R9] ;  /* 0x00000000092c7984 */ /* 0x000e620000000c00 */
[----:B---3--:R-:W-:Y:S02]  /*1fa430*/  LOP3.LUT R19, R43, 0xffff, RZ, 0xc0, !PT ;  /* 0x0000ffff2b137812 */ /* 0x008fe400078ec0ff */
[----:B0-----:R-:W-:Y:S02]  /*1fa440*/  PRMT R12, R34, 0x4210, R26 ;  /* 0x00004210220c7816 */ /* 0x001fe4000000001a */
[----:B------:R-:W-:Y:S02]  /*1fa450*/  PRMT R13, R33, 0x4210, R24 ;  /* 0x00004210210d7816 */ /* 0x000fe40000000018 */
[----:B------:R-:W-:Y:S02]  /*1fa460*/  PRMT R15, R30, 0x4210, R19 ;  /* 0x000042101e0f7816 */ /* 0x000fe40000000013 */
[----:B------:R-:W3:Y:S01]  /*1fa470*/  LDL.LU R30, [R1+0x194] ;  /* 0x00019400011e7983 */ /* 0x000ee20000300800 */
[----:B------:R-:W-:Y:S01]  /*1fa480*/  PRMT R14, R31, 0x4210, R23 ;  /* 0x000042101f0e7816 */ /* 0x000fe20000000017 */
[----:B------:R-:W-:-:S02]  /*1fa490*/  NOP ;  /* 0x0000000000007918 */ /* 0x000fc40000000000 */
[----:B-1----:R-:W-:Y:S04]  /*1fa4a0*/  STL [R1+0x444], R45 ;  /* 0x0004442d01007387 */ /* 0x002fe80000100800 */
[----:B------:R-:W-:Y:S04]  /*1fa4b0*/  STL [R1+0x44c], R47 ;  /* 0x00044c2f01007387 */ /* 0x000fe80000100800 */
[----:B------:R-:W3:Y:S04]  /*1fa4c0*/  LDL.LU R34, [R1+0x2d8] ;  /* 0x0002d80001227983 */ /* 0x000ee80000300800 */
[----:B------:R-:W3:Y:S04]  /*1fa4d0*/  LDL.LU R33, [R1+0x2d4] ;  /* 0x0002d40001217983 */ /* 0x000ee80000300800 */
[----:B------:R-:W3:Y:S04]  /*1fa4e0*/  LDL.LU R31, [R1+0x2dc] ;  /* 0x0002dc00011f7983 */ /* 0x000ee80000300800 */
[----:B------:R0:W-:Y:S01]  /*1fa4f0*/  STSM.16.M88.4 [R9], R12 ;  /* 0x0000000c09007844 */ /* 0x0001e20000000200 */
[----:B----4-:R-:W-:-:S03]  /*1fa500*/  LOP3.LUT R18, R29, 0xffff, RZ, 0xc0, !PT ;  /* 0x0000ffff1d127812 */ /* 0x010fc600078ec0ff */
[----:B------:R-:W4:Y:S01]  /*1fa510*/  LDL.LU R29, [R1+0x190] ;  /* 0x00019000011d7983 */ /* 0x000f220000300800 */
[----:B------:R-:W-:Y:S02]  /*1fa520*/  LOP3.LUT R17, R42, 0xffff, RZ, 0xc0, !PT ;  /* 0x0000ffff2a117812 */ /* 0x000fe400078ec0ff */
[----:B------:R-:W-:Y:S02]  /*1fa530*/  LOP3.LUT R16, R41, 0xffff, RZ, 0xc0, !PT ;  /* 0x0000ffff29107812 */ /* 0x000fe400078ec0ff */
[----:B0-----:R-:W-:Y:S01]  /*1fa540*/  PRMT R12, R40, 0x4210, R18 ;  /* 0x00004210280c7816 */ /* 0x001fe20000000012 */
[----:B------:R-:W-:Y:S01]  /*1fa550*/  NOP ;  /* 0x0000000000007918 */ /* 0x000fe20000000000 */
[----:B------:R-:W0:Y:S01]  /*1fa560*/  LDS.128 R40, [R9] ;  /* 0x0000000009287984 */ /* 0x000e220000000c00 */
[----:B------:R-:W-:Y:S02]  /*1fa570*/  LOP3.LUT R6, R6, 0xffff, RZ, 0xc0, !PT ;  /* 0x0000ffff06067812 */ /* 0x000fe400078ec0ff */
[----:B------:R-:W-:-:S02]  /*1fa580*/  PRMT R13, R39, 0x4210, R17 ;  /* 0x00004210270d7816 */ /* 0x000fc40000000011 */
[----:B------:R-:W-:Y:S02]  /*1fa590*/  PRMT R14, R38, 0x4210, R16 ;  /* 0x00004210260e7816 */ /* 0x000fe40000000010 */
[----:B------:R-:W-:Y:S01]  /*1fa5a0*/  PRMT R15, R37, 0x4210, R6 ;  /* 0x00004210250f7816 */ /* 0x000fe20000000006 */
[----:B------:R-:W-:-:S04]  /*1fa5b0*/  NOP ;  /* 0x0000000000007918 */ /* 0x000fc80000000000 */
[----:B------:R2:W-:Y:S02]  /*1fa5c0*/  STSM.16.M88.4 [R9], R12 ;  /* 0x0000000c09007844 */ /* 0x0005e40000000200 */
[----:B--2---:R-:W-:Y:S02]  /*1fa5d0*/  PRMT R14, R32, 0x5210, R23 ;  /* 0x00005210200e7816 */ /* 0x004fe40000000017 */
[----:B------:R-:W-:Y:S02]  /*1fa5e0*/  PRMT R12, R36, 0x5210, R26 ;  /* 0x00005210240c7816 */ /* 0x000fe4000000001a */
[----:B------:R-:W-:Y:S01]  /*1fa5f0*/  PRMT R13, R35, 0x5210, R24 ;  /* 0x00005210230d7816 */ /* 0x000fe20000000018 */
[----:B0-----:R-:W-:Y:S04]  /*1fa600*/  STL.64 [R1+0x430], R40 ;  /* 0x0004302801007387 */ /* 0x001fe80000100a00 */
[----:B------:R0:W-:Y:S04]  /*1fa610*/  STL.64 [R1+0x438], R42 ;  /* 0x0004382a01007387 */ /* 0x0001e80000100a00 */
[----:B------:R-:W2:Y:S04]  /*1fa620*/  LDL.LU R23, [R1+0x5654] ;  /* 0x0056540001177983 */ /* 0x000ea80000300800 */
[----:B------:R-:W2:Y:S04]  /*1fa630*/  LDL.LU R37, [R1+0x5650] ;  /* 0x0056500001257983 */ /* 0x000ea80000300800 */
[----:B------:R-:W2:Y:S04]  /*1fa640*/  LDL.LU R36, [R1+0x560c] ;  /* 0x00560c0001247983 */ /* 0x000ea80000300800 */
[----:B------:R-:W2:Y:S01]  /*1fa650*/  LDL.LU R35, [R1+0x5608] ;  /* 0x0056080001237983 */ /* 0x000ea20000300800 */
[----:B------:R-:W-:-:S02]  /*1fa660*/  IMAD.MOV.U32 R28, RZ, RZ, R44 ;  /* 0x000000ffff1c7224 */ /* 0x000fc400078e002c */
[----:B------:R-:W-:Y:S01]  /*1fa670*/  IMAD.MOV.U32 R5, RZ, RZ, R46 ;  /* 0x000000ffff057224 */ /* 0x000fe200078e002e */
[----:B------:R-:W-:Y:S01]  /*1fa680*/  NOP ;  /* 0x0000000000007918 */ /* 0x000fe20000000000 */
[----:B------:R-:W1:Y:S04]  /*1fa690*/  LDS.128 R44, [R9] ;  /* 0x00000000092c7984 */ /* 0x000e680000000c00 */
[----:B------:R-:W2:Y:S04]  /*1fa6a0*/  LDL.LU R32, [R1+0x22b8] ;  /* 0x0022b80001207983 */ /* 0x000ea80000300800 */
[----:B0-----:R-:W2:Y:S04]  /*1fa6b0*/  LDL.LU R43, [R1+0x22a8] ;  /* 0x0022a800012b7983 */ /* 0x001ea80000300800 */
[----:B------:R-:W2:Y:S04]  /*1fa6c0*/  LDL.LU R39, [R1+0x229c] ;  /* 0x00229c0001277983 */ /* 0x000ea80000300800 */
[----:B-1----:R-:W-:Y:S04]  /*1fa6d0*/  STL.64 [R1+0x420], R44 ;  /* 0x0004202c01007387 */ /* 0x002fe80000100a00 */
[----:B------:R-:W-:Y:S01]  /*1fa6e0*/  STL.64 [R1+0x428], R46 ;  /* 0x0004282e01007387 */ /* 0x000fe20000100a00 */
[----:B---3--:R-:W-:Y:S01]  /*1fa6f0*/  PRMT R15, R30, 0x5210, R19 ;  /* 0x000052101e0f7816 */ /* 0x008fe20000000013 */
[----:B------:R-:W-:-:S02]  /*1fa700*/  NOP ;  /* 0x0000000000007918 */ /* 0x000fc40000000000 */
[----:B------:R-:W3:Y:S04]  /*1fa710*/  LDL.LU R30, [R1+0x2298] ;  /* 0x00229800011e7983 */ /* 0x000ee80000300800 */
[----:B------:R0:W-:Y:S02]  /*1fa720*/  STSM.16.M88.4 [R9], R12 ;  /* 0x0000000c09007844 */ /* 0x0001e40000000200 */
[----:B0-----:R-:W-:Y:S02]  /*1fa730*/  PRMT R12, R34, 0x5210, R18 ;  /* 0x00005210220c7816 */ /* 0x001fe40000000012 */
[----:B------:R-:W-:Y:S01]  /*1fa740*/  PRMT R13, R33, 0x5210, R17 ;  /* 0x00005210210d7816 */ /* 0x000fe20000000011 */
[----:B------:R-:W3:Y:S01]  /*1fa750*/  LDL.LU R34, [R1+0x2ba4] ;  /* 0x002ba40001227983 */ /* 0x000ee20000300800 */
[----:B------:R-:W-:Y:S01]  /*1fa760*/  PRMT R14, R31, 0x5210, R16 ;  /* 0x000052101f0e7816 */ /* 0x000fe20000000010 */
[----:B------:R-:W-:-:S02]  /*1fa770*/  NOP ;  /* 0x0000000000007918 */ /* 0x000fc40000000000 */
[----:B------:R-:W0:Y:S04]  /*1fa780*/  LDS.128 R16, [R9] ;  /* 0x0000000009107984 */ /* 0x000e280000000c00 */
[----:B------:R-:W3:Y:S04]  /*1fa790*/  LDL.LU R33, [R1+0x2ba0] ;  /* 0x002ba00001217983 */ /* 0x000ee80000300800 */
[----:B------:R-:W3:Y:S04]  /*1fa7a0*/  LDL.LU R31, [R1+0x2b40] ;  /* 0x002b4000011f7983 */ /* 0x000ee80000300800 */
[----:B0-----:R-:W-:Y:S04]  /*1fa7b0*/  STL [R1+0x410], R16 ;  /* 0x0004101001007387 */ /* 0x001fe80000100800 */
[----:B------:R-:W-:Y:S04]  /*1fa7c0*/  STL.64 [R1+0x418], R18 ;  /* 0x0004181201007387 */ /* 0x000fe80000100a00 */
[----:B------:R-:W3:Y:S04]  /*1fa7d0*/  LDL.LU R42, [R1+0x2b38] ;  /* 0x002b3800012a7983 */ /* 0x000ee80000300800 */
[----:B------:R-:W3:Y:S04]  /*1fa7e0*/  LDL.LU R41, [R1+0x22e8] ;  /* 0x0022e80001297983 */ /* 0x000ee80000300800 */
[----:B------:R-:W3:Y:S01]  /*1fa7f0*/  LDL.LU R40, [R1+0x22bc] ;  /* 0x0022bc0001287983 */ /* 0x000ee20000300800 */
[----:B----4-:R-:W-:Y:S01]  /*1fa800*/  PRMT R15, R29, 0x5210, R6 ;  /* 0x000052101d0f7816 */ /* 0x010fe20000000006 */
[----:B------:R-:W-:Y:S01]  /*1fa810*/  IMAD.MOV.U32 R29, RZ, RZ, R17 ;  /* 0x000000ffff1d7224 */ /* 0x000fe200078e0011 */
[----:B------:R-:W-:Y:S01]  /*1fa820*/  NOP ;  /* 0x0000000000007918 */ /* 0x000fe20000000000 */
[----:B------:R-:W4:Y:S04]  /*1fa830*/  LDL.LU R38, [R1+0x22c8] ;  /* 0x0022c80001267983 */ /* 0x000f280000300800 */
[----:B------:R-:W4:Y:S04]  /*1fa840*/  LDL.LU R6, [R1+0x22ac] ;  /* 0x0022ac0001067983 */ /* 0x000f280000300800 */
[----:B------:R-:W-:Y:S01]  /*1fa850*/  STL [R1+0x84ec], R29 ;  /* 0x0084ec1d01007387 */ /* 0x000fe20000100800 */
[----:B--2---:R-:W-:-:S02]  /*1fa860*/  LOP3.LUT R27, R23, 0xffff, RZ, 0xc0, !PT ;  /* 0x0000ffff171b7812 */ /* 0x004fc400078ec0ff */
[----:B------:R-:W-:Y:S02]  /*1fa870*/  LOP3.LUT R26, R37, 0xffff, RZ, 0xc0, !PT ;  /* 0x0000ffff251a7812 */ /* 0x000fe400078ec0ff */
        /* <DEDUP_REMOVED lines=8> */
[----:B0-----:R-:W-:-:S03]  /*1fa900*/  PRMT R12, R32, 0x4210, R27 ;  /* 0x00004210200c7816 */ /* 0x001fc6000000001b */
[----:B------:R-:W2:Y:S01]  /*1fa910*/  LDL.LU R32, [R1+0x18c] ;  /* 0x00018c0001207983 */ /* 0x000ea20000300800 */
[----:B------:R-:W-:-:S03]  /*1fa920*/  PRMT R14, R39, 0x4210, R24 ;  /* 0x00004210270e7816 */ /* 0x000fc60000000018 */
[----:B-1----:R-:W-:Y:S04]  /*1fa930*/  STL [R1+0x404], R17 ;  /* 0x0004041101007387 */ /* 0x002fe80000100800 */
[----:B------:R0:W-:Y:S04]  /*1fa940*/  STL [R1+0x408], R18 ;  /* 0x0004081201007387 */ /* 0x0001e80000100800 */
[----:B------:R-:W2:Y:S01]  /*1fa950*/  LDL.LU R39, [R1+0x2f0] ;  /* 0x0002f00001277983 */ /* 0x000ea20000300800 */
[----:B------:R-:W-:Y:S01]  /*1fa960*/  PRMT R13, R43, 0x4210, R26 ;  /* 0x000042102b0d7816 */ /* 0x000fe2000000001a */
[----:B------:R-:W-:Y:S01]  /*1fa970*/  IMAD.MOV.U32 R29, RZ, RZ, R16 ;  /* 0x000000ffff1d7224 */ /* 0x000fe200078e0010 */
[----:B---3--:R-:W-:Y:S01]  /*1fa980*/  PRMT R15, R30, 0x4210, R23 ;  /* 0x000042101e0f7816 */ /* 0x008fe20000000017 */
[----:B------:R-:W-:Y:S01]  /*1fa990*/  IMAD.MOV.U32 R30, RZ, RZ, R19 ;  /* 0x000000ffff1e7224 */ /* 0x000fe200078e0013 */
[----:B------:R-:W-:Y:S01]  /*1fa9a0*/  NOP ;  /* 0x0000000000007918 */ /* 0x000fe20000000000 */
[----:B------:R-:W-:-:S02]  /*1fa9b0*/  LOP3.LUT R19, R34, 0xffff, RZ, 0xc0, !PT ;  /* 0x0000ffff22137812 */ /* 0x000fc400078ec0ff */
[----:B------:R-:W3:Y:S01]  /*1fa9c0*/  LDL.LU R34, [R1+0x2ec] ;  /* 0x0002ec0001227983 */ /* 0x000ee20000300800 */
[----:B0-----:R-:W-:-:S03]  /*1fa9d0*/  LOP3.LUT R18, R33, 0xffff, RZ, 0xc0, !PT ;  /* 0x0000ffff21127812 */ /* 0x001fc600078ec0ff */
[----:B------:R-:W3:Y:S01]  /*1fa9e0*/  LDL.LU R33, [R1+0x2f4] ;  /* 0x0002f40001217983 */ /* 0x000ee20000300800 */
[----:B------:R-:W-:-:S03]  /*1fa9f0*/  LOP3.LUT R17, R31, 0xffff, RZ, 0xc0, !PT ;  /* 0x0000ffff1f117812 */ /* 0x000fc600078ec0ff */
[----:B------:R-:W3:Y:S04]  /*1faa00*/  LDL.LU R31, [R1+0x188] ;  /* 0x00018800011f7983 */ /* 0x000ee80000300800 */
[----:B------:R0:W-:Y:S01]  /*1faa10*/  STSM.16.M88.4 [R9], R12 ;  /* 0x0000000c09007844 */ /* 0x0001e20000000200 */
[----:B------:R-:W-:Y:S02]  /*1faa20*/  LOP3.LUT R16, R42, 0xffff, RZ, 0xc0, !PT ;  /* 0x0000ffff2a107812 */ /* 0x000fe400078ec0ff */
[----:B0-----:R-:W-:Y:S02]  /*1faa30*/  PRMT R12, R41, 0x4210, R19 ;  /* 0x00004210290c7816 */ /* 0x001fe40000000013 */
[----:B------:R-:W-:Y:S01]  /*1faa40*/  PRMT R13, R40, 0x4210, R18 ;  /* 0x00004210280d7816 */ /* 0x000fe20000000012 */
[----:B------:R-:W-:Y:S01]  /*1faa50*/  NOP ;  /* 0x0000000000007918 */ /* 0x000fe20000000000 */
[----:B------:R-:W0:Y:S01]  /*1faa60*/  LDS.128 R40, [R9] ;  /* 0x0000000009287984 */ /* 0x000e220000000c00 */
[----:B----4-:R-:W-:-:S02]  /*1faa70*/  PRMT R14, R38, 0x4210, R17 ;  /* 0x00004210260e7816 */ /* 0x010fc40000000011 */
[----:B------:R-:W-:Y:S01]  /*1faa80*/  PRMT R15, R6, 0x4210, R16 ;  /* 0x00004210060f7816 */ /* 0x000fe20000000010 */
[----:B------:R-:W-:-:S04]  /*1faa90*/  NOP ;  /* 0x0000000000007918 */ /* 0x000fc80000000000 */
[----:B------:R2:W-:Y:S01]  /*1faaa0*/  STSM.16.M88.4 [R9], R12 ;  /* 0x0000000c09007844 */ /* 0x0005e20000000200 */
[----:B------:R-:W-:-:S03]  /*1faab0*/  NOP ;  /* 0x0000000000007918 */ /* 0x000fc60000000000 */
[----:B------:R-:W1:Y:S01]  /*1faac0*/  LDS.128 R48, [R9] ;  /* 0x0000000009307984 */ /* 0x000e620000000c00 */
[----:B0-----:R-:W-:-:S03]  /*1faad0*/  IMAD.MOV.U32 R6, RZ, RZ, R41 ;  /* 0x000000ffff067224 */ /* 0x001fc600078e0029 */
[----:B------:R-:W-:Y:S04]  /*1faae0*/  STL [R1+0x3f0], R40 ;  /* 0x0003f02801007387 */ /* 0x000fe80000100800 */
[----:B------:R0:W-:Y:S04]  /*1faaf0*/  STL.64 [R1+0x3f8], R42 ;  /* 0x0003f82a01007387 */ /* 0x0001e80000100a00 */
[----:B------:R-:W-:Y:S04]  /*1fab00*/  STL [R1+0x84d8], R6 ;  /* 0x0084d80601007387 */ /* 0x000fe80000100800 */
[----:B------:R-:W4:Y:S01]  /*1fab10*/  LDL.LU R38, [R1+0x5664] ;  /* 0x0056640001267983 */ /* 0x000f220000300800 */
[----:B--2---:R-:W-:-:S02]  /*1fab20*/  PRMT R12, R37, 0x5210, R27 ;  /* 0x00005210250c7816 */ /* 0x004fc4000000001b */
[----:B------:R-:W-:Y:S02]  /*1fab30*/  PRMT R14, R35, 0x5210, R24 ;  /* 0x00005210230e7816 */ /* 0x000fe40000000018 */
[----:B------:R-:W2:Y:S04]  /*1fab40*/  LDL.LU R24, [R1+0x5660] ;  /* 0x0056600001187983 */ /* 0x000ea80000300800 */
[----:B------:R-:W2:Y:S01]  /*1fab50*/  LDL.LU R37, [R1+0x5624] ;  /* 0x0056240001257983 */ /* 0x000ea20000300800 */
[----:B------:R-:W-:-:S03]  /*1fab60*/  PRMT R13, R36, 0x5210, R26 ;  /* 0x00005210240d7816 */ /* 0x000fc6000000001a */
[----:B------:R-:W4:Y:S04]  /*1fab70*/  LDL.LU R36, [R1+0x5620] ;  /* 0x0056200001247983 */ /* 0x000f280000300800 */
[----:B------:R-:W4:Y:S04]  /*1fab80*/  LDL.LU R35, [R1+0x2398] ;  /* 0x0023980001237983 */ /* 0x000f280000300800 */
[----:B------:R-:W4:Y:S04]  /*1fab90*/  LDL.LU R45, [R1+0x2378] ;  /* 0x00237800012d7983 */ /* 0x000f280000300800 */
[----:B0-----:R-:W4:Y:S01]  /*1faba0*/  LDL.LU R43, [R1+0x2348] ;  /* 0x00234800012b7983 */ /* 0x001f220000300800 */
[----:B------:R-:W-:Y:S01]  /*1fabb0*/  PRMT R15, R32, 0x5210, R23 ;  /* 0x00005210200f7816 */ /* 0x000fe20000000017 */
[----:B------:R-:W-:-:S02]  /*1fabc0*/  NOP ;  /* 0x0000000000007918 */ /* 0x000fc40000000000 */
[----:B-1----:R-:W-:Y:S04]  /*1fabd0*/  STL.64 [R1+0x3e0], R48 ;  /* 0x0003e03001007387 */ /* 0x002fe80000100a00 */
[----:B------:R-:W-:Y:S04]  /*1fabe0*/  STL.64 [R1+0x3e8], R50 ;  /* 0x0003e83201007387 */ /* 0x000fe80000100a00 */
[----:B------:R-:W4:Y:S04]  /*1fabf0*/  LDL.LU R32, [R1+0x2338] ;  /* 0x0023380001207983 */ /* 0x000f280000300800 */
[----:B------:R0:W-:Y:S04]  /*1fac00*/  STSM.16.M88.4 [R9], R12 ;  /* 0x0000000c09007844 */ /* 0x0001e80000000200 */
[----:B------:R-:W4:Y:S04]  /*1fac10*/  LDL.LU R23, [R1+0x2bc4] ;  /* 0x002bc40001177983 */ /* 0x000f280000300800 */
[----:B------:R-:W4:Y:S01]  /*1fac20*/  LDL.LU R41, [R1+0x2bc0] ;  /* 0x002bc00001297983 */ /* 0x000f220000300800 */
[----:B0-----:R-:W-:-:S02]  /*1fac30*/  PRMT R12, R39, 0x5210, R19 ;  /* 0x00005210270c7816 */ /* 0x001fc40000000013 */
[----:B---3--:R-:W-:Y:S02]  /*1fac40*/  PRMT R13, R34, 0x5210, R18 ;  /* 0x00005210220d7816 */ /* 0x008fe40000000012 */
[----:B------:R-:W3:Y:S01]  /*1fac50*/  LDL.LU R34, [R1+0x2b58] ;  /* 0x002b580001227983 */ /* 0x000ee20000300800 */
[----:B------:R-:W-:Y:S02]  /*1fac60*/  PRMT R14, R33, 0x5210, R17 ;  /* 0x00005210210e7816 */ /* 0x000fe40000000011 */
[----:B------:R-:W-:Y:S01]  /*1fac70*/  PRMT R15, R31, 0x5210, R16 ;  /* 0x000052101f0f7816 */ /* 0x000fe20000000010 */
[----:B------:R-:W-:Y:S01]  /*1fac80*/  NOP ;  /* 0x0000000000007918 */ /* 0x000fe20000000000 */
[----:B------:R-:W0:Y:S01]  /*1fac90*/  LDS.128 R16, [R9] ;  /* 0x0000000009107984 */ /* 0x000e220000000c00 */
[----:B------:R-:W-:-:S03]  /*1faca0*/  NOP ;  /* 0x0000000000007918 */ /* 0x000fc60000000000 */
[----:B0-----:R-:W-:Y:S04]  /*1facb0*/  STL [R1+0x3d4], R17 ;  /* 0x0003d41101007387 */ /* 0x001fe80000100800 */
[----:B------:R-:W-:Y:S04]  /*1facc0*/  STL [R1+0x3d8], R18 ;  /* 0x0003d81201007387 */ /* 0x000fe80000100800 */
[----:B------:R-:W3:Y:S04]  /*1facd0*/  LDL.LU R44, [R1+0x2b50] ;  /* 0x002b5000012c7983 */ /* 0x000ee80000300800 */
[----:B------:R-:W3:Y:S04]  /*1face0*/  LDL.LU R42, [R1+0x240c] ;  /* 0x00240c00012a7983 */ /* 0x000ee80000300800 */
[----:B------:R-:W3:Y:S01]  /*1facf0*/  LDL.LU R40, [R1+0x23c8] ;  /* 0x0023c80001287983 */ /* 0x000ee20000300800 */
[----:B------:R-:W-:-:S03]  /*1fad00*/  IMAD.MOV.U32 R31, RZ, RZ, R19 ;  /* 0x000000ffff1f7224 */ /* 0x000fc600078e0013 */
[----:B------:R-:W3:Y:S04]  /*1fad10*/  LDL.LU R39, [R1+0x23f8] ;  /* 0x0023f80001277983 */ /* 0x000ee80000300800 */
[----:B------:R-:W3:Y:S04]  /*1fad20*/  LDL.LU R33, [R1+0x237c] ;  /* 0x00237c0001217983 */ /* 0x000ee80000300800 */
[----:B------:R-:W-:Y:S01]  /*1fad30*/  STL [R1+0x84d0], R31 ;  /* 0x0084d01f01007387 */ /* 0x000fe20000100800 */
[----:B--2---:R-:W-:-:S03]  /*1fad40*/  LOP3.LUT R26, R37, 0xffff, RZ, 0xc0, !PT ;  /* 0x0000ffff251a7812 */ /* 0x004fc600078ec0ff */
[----:B------:R-:W2:Y:S01]  /*1fad50*/  LDL.LU R37, [R1+0x2fc] ;  /* 0x0002fc0001257983 */ /* 0x000ea20000300800 */
[----:B------:R-:W-:-:S03]  /*1fad60*/  IMAD.MOV.U32 R6, RZ, RZ, R16 ;  /* 0x000000ffff067224 */ /* 0x000fc600078e0010 */
[----:B------:R0:W-:Y:S01]  /*1fad70*/  STSM.16.M88.4 [R9], R12 ;  /* 0x0000000c09007844 */ /* 0x0001e20000000200 */
[----:B------:R-:W-:-:S03]  /*1fad80*/  NOP ;  /* 0x0000000000007918 */ /* 0x000fc60000000000 */
[----:B------:R-:W1:Y:S01]  /*1fad90*/  LDS.128 R16, [R9] ;  /* 0x0000000009107984 */ /* 0x000e620000000c00 */
[----:B----4-:R-:W-:Y:S02]  /*1fada0*/  LOP3.LUT R38, R38, 0xffff, RZ, 0xc0, !PT ;  /* 0x0000ffff26267812 */ /* 0x010fe400078ec0ff */
[----:B------:R-:W-:Y:S02]  /*1fadb0*/  LOP3.LUT R27, R24, 0xffff, RZ, 0xc0, !PT ;  /* 0x0000ffff181b7812 */ /* 0x000fe400078ec0ff */
[----:B------:R-:W-:Y:S02]  /*1fadc0*/  LOP3.LUT R24, R36, 0xffff, RZ, 0xc0, !PT ;  /* 0x0000ffff24187812 */ /* 0x000fe400078ec0ff */
[----:B------:R-:W4:Y:S01]  /*1fadd0*/  LDL.LU R36, [R1+0x2f8] ;  /* 0x0002f80001247983 */ /* 0x000f220000300800 */
[----:B0-----:R-:W-:-:S03]  /*1fade0*/  PRMT R12, R35, 0x4210, R38 ;  /* 0x00004210230c7816 */ /* 0x001fc60000000026 */
[----:B------:R-:W4:Y:S01]  /*1fadf0*/  LDL.LU R35, [R1+0x300] ;  /* 0x0003000001237983 */ /* 0x000f220000300800 */
[----:B------:R-:W-:Y:S02]  /*1fae00*/  PRMT R14, R43, 0x4210, R26 ;  /* 0x000042102b0e7816 */ /* 0x000fe4000000001a */
[----:B------:R-:W-:Y:S02]  /*1fae10*/  PRMT R15, R32, 0x4210, R24 ;  /* 0x00004210200f7816 */ /* 0x000fe40000000018 */
[----:B------:R-:W4:Y:S01]  /*1fae20*/  LDL.LU R32, [R1+0x184] ;  /* 0x0001840001207983 */ /* 0x000f220000300800 */
[----:B-1----:R-:W-:-:S03]  /*1fae30*/  IMAD.MOV.U32 R31, RZ, RZ, R18 ;  /* 0x000000ffff1f7224 */ /* 0x002fc600078e0012 */
[----:B------:R-:W-:Y:S01]  /*1fae40*/  STL.64 [R1+0x3c0], R16 ;  /* 0x0003c01001007387 */ /* 0x000fe20000100a00 */
[----:B------:R-:W-:-:S03]  /*1fae50*/  LOP3.LUT R18, R41, 0xffff, RZ, 0xc0, !PT ;  /* 0x0000ffff29127812 */ /* 0x000fc600078ec0ff */
[----:B------:R0:W-:Y:S04]  /*1fae60*/  STL [R1+0x3cc], R19 ;  /* 0x0003cc1301007387 */ /* 0x0001e80000100800 */
[----:B------:R-:W-:Y:S04]  /*1fae70*/  STL.64 [R1+0x84e0], R30 ;  /* 0x0084e01e01007387 */ /* 0x000fe80000100a00 */
[----:B------:R-:W4:Y:S01]  /*1fae80*/  LDL.LU R43, [R1+0x30c] ;  /* 0x00030c00012b7983 */ /* 0x000f220000300800 */
[----:B0-----:R-:W-:-:S03]  /*1fae90*/  LOP3.LUT R19, R23, 0xffff, RZ, 0xc0, !PT ;  /* 0x0000ffff17137812 */ /* 0x001fc600078ec0ff */
[----:B------:R-:W4:Y:S04]  /*1faea0*/  LDL.LU R23, [R1+0x308] ;  /* 0x0003080001177983 */ /* 0x000f280000300800 */
[----:B------:R-:W4:Y:S01]  /*1faeb0*/  LDL.LU R41, [R1+0x304] ;  /* 0x0003040001297983 */ /* 0x000f220000300800 */
[----:B------:R-:W-:Y:S01]  /*1faec0*/  PRMT R13, R45, 0x4210, R27 ;  /* 0x000042102d0d7816 */ /* 0x000fe2000000001b */
[----:B------:R-:W-:-:S04]  /*1faed0*/  NOP ;  /* 0x0000000000007918 */ /* 0x000fc80000000000 */
[----:B------:R0:W-:Y:S01]  /*1faee0*/  STSM.16.M88.4 [R9], R12 ;  /* 0x0000000c09007844 */ /* 0x0001e20000000200 */
[----:B---3--:R-:W-:-:S03]  /*1faef0*/  LOP3.LUT R17, R34, 0xffff, RZ, 0xc0, !PT ;  /* 0x0000ffff22117812 */ /* 0x008fc600078ec0ff */
[----:B------:R-:W3:Y:S01]  /*1faf00*/  LDL.LU R34, [R1+0x180] ;  /* 0x0001800001227983 */ /* 0x000ee20000300800 */
[----:B------:R-:W-:Y:S01]  /*1faf10*/  LOP3.LUT R16, R44, 0xffff, RZ, 0xc0, !PT ;  /* 0x0000ffff2c107812 */ /* 0x000fe200078ec0ff */
[----:B------:R-:W-:Y:S02]  /*1faf20*/  NOP ;  /* 0x0000000000007918 */ /* 0x000fe40000000000 */
[----:B------:R-:W1:Y:S01]  /*1faf30*/  LDS.128 R44, [R9] ;  /* 0x00000000092c7984 */ /* 0x000e620000000c00 */
[----:B0-----:R-:W-:Y:S02]  /*1faf40*/  PRMT R12, R42, 0x4210, R19 ;  /* 0x000042102a0c7816 */ /* 0x001fe40000000013 */
[----:B------:R-:W-:Y:S02]  /*1faf50*/  PRMT R13, R40, 0x4210, R18 ;  /* 0x00004210280d7816 */ /* 0x000fe40000000012 */
[----:B------:R-:W-:Y:S02]  /*1faf60*/  PRMT R14, R39, 0x4210, R17 ;  /* 0x00004210270e7816 */ /* 0x000fe40000000011 */
[----:B------:R-:W-:Y:S01]  /*1faf70*/  PRMT R15, R33, 0x4210, R16 ;  /* 0x00004210210f7816 */ /* 0x000fe20000000010 */
[----:B------:R-:W-:-:S04]  /*1faf80*/  NOP ;  /* 0x0000000000007918 */ /* 0x000fc80000000000 */
[----:B------:R2:W-:Y:S01]  /*1faf90*/  STSM.16.M88.4 [R9], R12 ;  /* 0x0000000c09007844 */ /* 0x0005e20000000200 */
[----:B-1----:R-:W-:-:S03]  /*1fafa0*/  IMAD.MOV.U32 R33, RZ, RZ, R47 ;  /* 0x000000ffff217224 */ /* 0x002fc600078e002f */
[----:B------:R-:W-:Y:S04]  /*1fafb0*/  STL.64 [R1+0x3b0], R44 ;  /* 0x0003b02c01007387 */ /* 0x000fe80000100a00 */
[----:B------:R-:W-:Y:S01]  /*1fafc0*/  STL [R1+0x3b8], R46 ;  /* 0x0003b82e01007387 */ /* 0x000fe20000100800 */
[----:B------:R-:W-:-:S03]  /*1fafd0*/  NOP ;  /* 0x0000000000007918 */ /* 0x000fc60000000000 */
[----:B------:R-:W-:Y:S04]  /*1fafe0*/  STL [R1+0x84b4], R33 ;  /* 0x0084b42101007387 */ /* 0x000fe80000100800 */
[----:B------:R-:W3:Y:S04]  /*1faff0*/  LDL.LU R42, [R1+0x5674] ;  /* 0x00567400012a7983 */ /* 0x000ee80000300800 */
[----:B------:R-:W3:Y:S04]  /*1fb000*/  LDL.LU R40, [R1+0x5670] ;  /* 0x0056700001287983 */ /* 0x000ee80000300800 */
[----:B------:R-:W0:Y:S01]  /*1fb010*/  LDS.128 R44, [R9] ;  /* 0x00000000092c7984 */ /* 0x000e220000000c00 */
[----:B--2---:R-:W-:-:S03]  /*1fb020*/  PRMT R12, R37, 0x5210, R38 ;  /* 0x00005210250c7816 */ /* 0x004fc60000000026 */
[----:B------:R-:W2:Y:S04]  /*1fb030*/  LDL.LU R38, [R1+0x563c] ;  /* 0x00563c0001267983 */ /* 0x000ea80000300800 */
[----:B------:R-:W2:Y:S04]  /*1fb040*/  LDL.LU R37, [R1+0x5638] ;  /* 0x0056380001257983 */ /* 0x000ea80000300800 */
[----:B------:R-:W2:Y:S01]  /*1fb050*/  LDL.LU R39, [R1+0x2568] ;  /* 0x0025680001277983 */ /* 0x000ea20000300800 */
[----:B----4-:R-:W-:-:S03]  /*1fb060*/  PRMT R13, R36, 0x5210, R27 ;  /* 0x00005210240d7816 */ /* 0x010fc6000000001b */
[----:B------:R-:W4:Y:S01]  /*1fb070*/  LDL.LU R36, [R1+0x2428] ;  /* 0x0024280001247983 */ /* 0x000f220000300800 */
[----:B------:R-:W-:Y:S02]  /*1fb080*/  PRMT R14, R35, 0x5210, R26 ;  /* 0x00005210230e7816 */ /* 0x000fe4000000001a */
[----:B------:R-:W-:Y:S01]  /*1fb090*/  PRMT R15, R32, 0x5210, R24 ;  /* 0x00005210200f7816 */ /* 0x000fe20000000018 */
[----:B------:R-:W-:-:S04]  /*1fb0a0*/  NOP ;  /* 0x0000000000007918 */ /* 0x000fc80000000000 */
[----:B------:R1:W-:Y:S02]  /*1fb0b0*/  STSM.16.M88.4 [R9], R12 ;  /* 0x0000000c09007844 */ /* 0x0003e40000000200 */
[----:B-1----:R-:W-:Y:S02]  /*1fb0c0*/  PRMT R12, R43, 0x5210, R19 ;  /* 0x000052102b0c7816 */ /* 0x002fe40000000013 */
[----:B------:R-:W-:Y:S02]  /*1fb0d0*/  PRMT R13, R23, 0x5210, R18 ;  /* 0x00005210170d7816 */ /* 0x000fe40000000012 */
[----:B------:R-:W-:Y:S01]  /*1fb0e0*/  PRMT R14, R41, 0x5210, R17 ;  /* 0x00005210290e7816 */ /* 0x000fe20000000011 */
[----:B0-----:R-:W-:Y:S04]  /*1fb0f0*/  STL.64 [R1+0x3a0], R44 ;  /* 0x0003a02c01007387 */ /* 0x001fe80000100a00 */
[----:B------:R-:W-:Y:S04]  /*1fb100*/  STL.64 [R1+0x3a8], R46 ;  /* 0x0003a82e01007387 */ /* 0x000fe80000100a00 */
[----:B------:R-:W4:Y:S04]  /*1fb110*/  LDL.LU R35, [R1+0x2418] ;  /* 0x0024180001237983 */ /* 0x000f280000300800 */
[----:B------:R-:W4:Y:S01]  /*1fb120*/  LDL.LU R32, [R1+0x2188] ;  /* 0x0021880001207983 */ /* 0x000f220000300800 */
[----:B---3--:R-:W-:Y:S01]  /*1fb130*/  PRMT R15, R34, 0x5210, R16 ;  /* 0x00005210220f7816 */ /* 0x008fe20000000010 */
[----:B------:R-:W-:-:S02]  /*1fb140*/  NOP ;  /* 0x0000000000007918 */ /* 0x000fc40000000000 */
[----:B------:R-:W0:Y:S01]  /*1fb150*/  LDS.128 R16, [R9] ;  /* 0x0000000009107984 */ /* 0x000e220000000c00 */
[----:B------:R-:W-:-:S03]  /*1fb160*/  NOP ;  /* 0x0000000000007918 */ /* 0x000fc60000000000 */
[----:B------:R-:W3:Y:S04]  /*1fb170*/  LDL.LU R34, [R1+0x2be4] ;  /* 0x002be40001227983 */ /* 0x000ee80000300800 */
[----:B0-----:R-:W-:Y:S04]  /*1fb180*/  STL.64 [R1+0x390], R16 ;  /* 0x0003901001007387 */ /* 0x001fe80000100a00 */
[----:B------:R-:W-:Y:S04]  /*1fb190*/  STL [R1+0x39c], R19 ;  /* 0x00039c1301007387 */ /* 0x000fe80000100800 */
        /* <DEDUP_REMOVED lines=8> */
[----:B------:R-:W-:Y:S01]  /*1fb220*/  STL [R1+0x84bc], R33 ;  /* 0x0084bc2101007387 */ /* 0x000fe20000100800 */
[----:B------:R-:W-:-:S03]  /*1fb230*/  LOP3.LUT R26, R40, 0xffff, RZ, 0xc0, !PT ;  /* 0x0000ffff281a7812 */ /* 0x000fc600078ec0ff */
[----:B------:R-:W3:Y:S01]  /*1fb240*/  LDL.LU R40, [R1+0x314] ;  /* 0x0003140001287983 */ /* 0x000ee20000300800 */
[----:B--2---:R-:W-:-:S03]  /*1fb250*/  LOP3.LUT R24, R38, 0xffff, RZ, 0xc0, !PT ;  /* 0x0000ffff26187812 */ /* 0x004fc600078ec0ff */
[----:B------:R-:W2:Y:S01]  /*1fb260*/  LDL.LU R38, [R1+0x310] ;  /* 0x0003100001267983 */ /* 0x000ea20000300800 */
[----:B------:R-:W-:-:S03]  /*1fb270*/  LOP3.LUT R23, R37, 0xffff, RZ, 0xc0, !PT ;  /* 0x0000ffff25177812 */ /* 0x000fc600078ec0ff */
[----:B------:R-:W2:Y:S04]  /*1fb280*/  LDL.LU R37, [R1+0x318] ;  /* 0x0003180001257983 */ /* 0x000ea80000300800 */
[----:B------:R0:W-:Y:S01]  /*1fb290*/  STSM.16.M88.4 [R9], R12 ;  /* 0x0000000c09007844 */ /* 0x0001e20000000200 */
[----:B------:R-:W-:-:S03]  /*1fb2a0*/  NOP ;  /* 0x0000000000007918 */ /* 0x000fc60000000000 */
[----:B------:R-:W1:Y:S01]  /*1fb2b0*/  LDS.128 R16, [R9] ;  /* 0x0000000009107984 */ /* 0x000e620000000c00 */
[----:B------:R-:W-:-:S04]  /*1fb2c0*/  LOP3.LUT R27, R42, 0xffff, RZ, 0xc0, !PT ;  /* 0x0000ffff2a1b7812 */ /* 0x000fc800078ec0ff */
[----:B0-----:R-:W-:Y:S02]  /*1fb2d0*/  PRMT R12, R39, 0x4210, R27 ;  /* 0x00004210270c7816 */ /* 0x001fe4000000001b */
[----:B----4-:R-:W-:Y:S01]  /*1fb2e0*/  PRMT R13, R36, 0x4210, R26 ;  /* 0x00004210240d7816 */ /* 0x010fe2000000001a */
[----:B-1----:R-:W-:Y:S01]  /*1fb2f0*/  IMAD.MOV.U32 R33, RZ, RZ, R16 ;  /* 0x000000ffff217224 */ /* 0x002fe200078e0010 */
[----:B------:R-:W-:Y:S02]  /*1fb300*/  PRMT R14, R35, 0x4210, R24 ;  /* 0x00004210230e7816 */ /* 0x000fe40000000018 */
[----:B------:R-:W4:Y:S01]  /*1fb310*/  LDL.LU R35, [R1+0x17c] ;  /* 0x00017c0001237983 */ /* 0x000f220000300800 */
[----:B------:R-:W-:Y:S01]  /*1fb320*/  PRMT R15, R32, 0x4210, R23 ;  /* 0x00004210200f7816 */ /* 0x000fe20000000017 */
[----:B------:R-:W-:Y:S02]  /*1fb330*/  IMAD.MOV.U32 R32, RZ, RZ, R17 ;  /* 0x000000ffff207224 */ /* 0x000fe400078e0011 */
[----:B------:R3:W-:Y:S01]  /*1fb340*/  STL.64 [R1+0x388], R18 ;  /* 0x0003881201007387 */ /* 0x0007e20000100a00 */
[----:B------:R-:W-:-:S03]  /*1fb350*/  NOP ;  /* 0x0000000000007918 */ /* 0x000fc60000000000 */
[----:B------:R-:W-:Y:S04]  /*1fb360*/  STL.64 [R1+0x84c8], R32 ;  /* 0x0084c82001007387 */ /* 0x000fe80000100a00 */
[----:B------:R-:W4:Y:S04]  /*1fb370*/  LDL.LU R42, [R1+0x324] ;  /* 0x00032400012a7983 */ /* 0x000f280000300800 */
[----:B------:R-:W4:Y:S04]  /*1fb380*/  LDL.LU R39, [R1+0x320] ;  /* 0x0003200001277983 */ /* 0x000f280000300800 */
[----:B------:R-:W4:Y:S04]  /*1fb390*/  LDL.LU R36, [R1+0x31c] ;  /* 0x00031c0001247983 */ /* 0x000f280000300800 */
[----:B------:R0:W-:Y:S01]  /*1fb3a0*/  STSM.16.M88.4 [R9], R12 ;  /* 0x0000000c09007844 */ /* 0x0001e20000000200 */
[----:B---3--:R-:W-:-:S03]  /*1fb3b0*/  LOP3.LUT R19, R34, 0xffff, RZ, 0xc0, !PT ;  /* 0x0000ffff22137812 */ /* 0x008fc600078ec0ff */
[----:B------:R-:W3:Y:S01]  /*1fb3c0*/  LDL.LU R34, [R1+0x178] ;  /* 0x0001780001227983 */ /* 0x000ee20000300800 */
[----:B------:R-:W-:Y:S02]  /*1fb3d0*/  LOP3.LUT R18, R48, 0xffff, RZ, 0xc0, !PT ;  /* 0x0000ffff30127812 */ /* 0x000fe400078ec0ff */
[----:B------:R-:W-:Y:S02]  /*1fb3e0*/  LOP3.LUT R17, R47, 0xffff, RZ, 0xc0, !PT ;  /* 0x0000ffff2f117812 */ /* 0x000fe400078ec0ff */
[----:B------:R-:W-:Y:S02]  /*1fb3f0*/  LOP3.LUT R16, R46, 0xffff, RZ, 0xc0, !PT ;  /* 0x0000ffff2e107812 */ /* 0x000fe400078ec0ff */
[----:B0-----:R-:W-:Y:S02]  /*1fb400*/  PRMT R12, R45, 0x4210, R19 ;  /* 0x000042102d0c7816 */ /* 0x001fe40000000013 */
[----:B------:R-:W-:Y:S01]  /*1fb410*/  PRMT R13, R44, 0x4210, R18 ;  /* 0x000042102c0d7816 */ /* 0x000fe20000000012 */
[----:B------:R-:W-:Y:S01]  /*1fb420*/  NOP ;  /* 0x0000000000007918 */ /* 0x000fe20000000000 */
[----:B------:R-:W0:Y:S01]  /*1fb430*/  LDS.128 R44, [R9] ;  /* 0x00000000092c7984 */ /* 0x000e220000000c00 */
[----:B------:R-:W-:-:S02]  /*1fb440*/  PRMT R14, R43, 0x4210, R17 ;  /* 0x000042102b0e7816 */ /* 0x000fc40000000011 */
[----:B------:R-:W-:Y:S01]  /*1fb450*/  PRMT R15, R41, 0x4210, R16 ;  /* 0x00004210290f7816 */ /* 0x000fe20000000010 */
[----:B------:R-:W-:-:S04]  /*1fb460*/  NOP ;  /* 0x0000000000007918 */ /* 0x000fc80000000000 */
[----:B------:R1:W-:Y:S01]  /*1fb470*/  STSM.16.M88.4 [R9], R12 ;  /* 0x0000000c09007844 */ /* 0x0003e20000000200 */
[----:B------:R-:W-:-:S03]  /*1fb480*/  NOP ;  /* 0x0000000000007918 */ /* 0x000fc60000000000 */
[----:B------:R-:W2:Y:S04]  /*1fb490*/  LDS.128 R52, [R9] ;  /* 0x0000000009347984 */ /* 0x000ea80000000c00 */
[----:B0-----:R-:W-:Y:S04]  /*1fb4a0*/  STL.64 [R1+0x370], R44 ;  /* 0x0003702c01007387 */ /* 0x001fe80000100a00 */
[----:B------:R0:W-:Y:S04]  /*1fb4b0*/  STL.64 [R1+0x378], R46 ;  /* 0x0003782e01007387 */ /* 0x0001e80000100a00 */
[----:B------:R-:W3:Y:S01]  /*1fb4c0*/  LDL.LU R48, [R1+0x5684] ;  /* 0x0056840001307983 */ /* 0x000ee20000300800 */
[----:B-1----:R-:W-:-:S02]  /*1fb4d0*/  PRMT R12, R40, 0x5210, R27 ;  /* 0x00005210280c7816 */ /* 0x002fc4000000001b */
[----:B--2---:R-:W-:Y:S02]  /*1fb4e0*/  PRMT R13, R38, 0x5210, R26 ;  /* 0x00005210260d7816 */ /* 0x004fe4000000001a */
[----:B------:R-:W-:Y:S02]  /*1fb4f0*/  PRMT R14, R37, 0x5210, R24 ;  /* 0x00005210250e7816 */ /* 0x000fe40000000018 */
[----:B------:R-:W2:Y:S04]  /*1fb500*/  LDL.LU R24, [R1+0x5680] ;  /* 0x0056800001187983 */ /* 0x000ea80000300800 */
[----:B------:R-:W2:Y:S04]  /*1fb510*/  LDL.LU R41, [R1+0x564c] ;  /* 0x00564c0001297983 */ /* 0x000ea80000300800 */
[----:B------:R-:W2:Y:S04]  /*1fb520*/  LDL.LU R40, [R1+0x5648] ;  /* 0x0056480001287983 */ /* 0x000ea80000300800 */
[----:B------:R-:W2:Y:S04]  /*1fb530*/  LDL.LU R38, [R1+0x2608] ;  /* 0x0026080001267983 */ /* 0x000ea80000300800 */
[----:B------:R-:W2:Y:S04]  /*1fb540*/  LDL.LU R37, [R1+0x25e8] ;  /* 0x0025e80001257983 */ /* 0x000ea80000300800 */
[----:B0-----:R-:W2:Y:S01]  /*1fb550*/  LDL.LU R47, [R1+0x25ec] ;  /* 0x0025ec00012f7983 */ /* 0x001ea20000300800 */
[----:B----4-:R-:W-:Y:S01]  /*1fb560*/  PRMT R15, R35, 0x5210, R23 ;  /* 0x00005210230f7816 */ /* 0x010fe20000000017 */
[----:B------:R-:W-:-:S02]  /*1fb570*/  NOP ;  /* 0x0000000000007918 */ /* 0x000fc40000000000 */
[----:B------:R-:W4:Y:S04]  /*1fb580*/  LDL.LU R35, [R1+0x25d8] ;  /* 0x0025d80001237983 */ /* 0x000f280000300800 */
[----:B------:R-:W-:Y:S04]  /*1fb590*/  STL.64 [R1+0x360], R52 ;  /* 0x0003603401007387 */ /* 0x000fe80000100a00 */
[----:B------:R-:W-:Y:S04]  /*1fb5a0*/  STL.64 [R1+0x368], R54 ;  /* 0x0003683601007387 */ /* 0x000fe80000100a00 */
[----:B------:R0:W-:Y:S04]  /*1fb5b0*/  STSM.16.M88.4 [R9], R12 ;  /* 0x0000000c09007844 */ /* 0x0001e80000000200 */
[----:B------:R-:W4:Y:S04]  /*1fb5c0*/  LDL.LU R46, [R1+0x2c08] ;  /* 0x002c0800012e7983 */ /* 0x000f280000300800 */
[----:B------:R-:W4:Y:S04]  /*1fb5d0*/  LDL.LU R44, [R1+0x2c04] ;  /* 0x002c0400012c7983 */ /* 0x000f280000300800 */
[----:B------:R-:W4:Y:S01]  /*1fb5e0*/  LDL.LU R23, [R1+0x2b98] ;  /* 0x002b980001177983 */ /* 0x000f220000300800 */
[----:B0-----:R-:W-:-:S02]  /*1fb5f0*/  PRMT R12, R42, 0x5210, R19 ;  /* 0x000052102a0c7816 */ /* 0x001fc40000000013 */
[----:B------:R-:W-:Y:S01]  /*1fb600*/  PRMT R13, R39, 0x5210, R18 ;  /* 0x00005210270d7816 */ /* 0x000fe20000000012 */
[----:B------:R-:W4:Y:S01]  /*1fb610*/  LDL.LU R42, [R1+0x2b94] ;  /* 0x002b9400012a7983 */ /* 0x000f220000300800 */
[----:B------:R-:W-:-:S03]  /*1fb620*/  PRMT R14, R36, 0x5210, R17 ;  /* 0x00005210240e7816 */ /* 0x000fc60000000011 */
[----:B------:R-:W4:Y:S01]  /*1fb630*/  LDL.LU R39, [R1+0x29b8] ;  /* 0x0029b80001277983 */ /* 0x000f220000300800 */
[----:B---3--:R-:W-:Y:S01]  /*1fb640*/  PRMT R15, R34, 0x5210, R16 ;  /* 0x00005210220f7816 */ /* 0x008fe20000000010 */
[----:B------:R-:W-:Y:S02]  /*1fb650*/  NOP ;  /* 0x0000000000007918 */ /* 0x000fe40000000000 */
[----:B------:R-:W0:Y:S01]  /*1fb660*/  LDS.128 R16, [R9] ;  /* 0x0000000009107984 */ /* 0x000e220000000c00 */
[----:B------:R-:W-:-:S03]  /*1fb670*/  NOP ;  /* 0x0000000000007918 */ /* 0x000fc60000000000 */
[----:B------:R1:W-:Y:S04]  /*1fb680*/  STSM.16.M88.4 [R9], R12 ;  /* 0x0000000c09007844 */ /* 0x0003e80000000200 */
[----:B0-----:R-:W-:Y:S01]  /*1fb690*/  STL [R1+0x350], R16 ;  /* 0x0003501001007387 */ /* 0x001fe20000100800 */
[----:B------:R-:W-:-:S03]  /*1fb6a0*/  IMAD.MOV.U32 R34, RZ, RZ, R17 ;  /* 0x000000ffff227224 */ /* 0x000fc600078e0011 */
[----:B------:R-:W-:Y:S01]  /*1fb6b0*/  STL.64 [R1+0x358], R18 ;  /* 0x0003581201007387 */ /* 0x000fe20000100a00 */
[----:B------:R-:W-:-:S03]  /*1fb6c0*/  NOP ;  /* 0x0000000000007918 */ /* 0x000fc60000000000 */
[----:B------:R-:W3:Y:S04]  /*1fb6d0*/  LDL.LU R45, [R1+0x29a8] ;  /* 0x0029a800012d7983 */ /* 0x000ee80000300800 */
[----:B------:R-:W3:Y:S04]  /*1fb6e0*/  LDL.LU R43, [R1+0x2788] ;  /* 0x00278800012b7983 */ /* 0x000ee80000300800 */
[----:B------:R-:W3:Y:S04]  /*1fb6f0*/  LDL.LU R36, [R1+0x25f8] ;  /* 0x0025f80001247983 */ /* 0x000ee80000300800 */
[----:B------:R-:W-:Y:S04]  /*1fb700*/  STL [R1+0x84a4], R34 ;  /* 0x0084a42201007387 */ /* 0x000fe80000100800 */
[----:B------:R-:W0:Y:S01]  /*1fb710*/  LDS.128 R16, [R9] ;  /* 0x0000000009107984 */ /* 0x000e220000000c00 */
[----:B------:R-:W-:-:S02]  /*1fb720*/  LOP3.LUT R30, R48, 0xffff, RZ, 0xc0, !PT ;  /* 0x0000ffff301e7812 */ /* 0x000fc400078ec0ff */
[----:B--2---:R-:W-:Y:S02]  /*1fb730*/  LOP3.LUT R27, R24, 0xffff, RZ, 0xc0, !PT ;  /* 0x0000ffff181b7812 */ /* 0x004fe400078ec0ff */
[----:B------:R-:W-:Y:S02]  /*1fb740*/  LOP3.LUT R26, R41, 0xffff, RZ, 0xc0, !PT ;  /* 0x0000ffff291a7812 */ /* 0x000fe400078ec0ff */
[----:B------:R-:W2:Y:S01]  /*1fb750*/  LDL.LU R41, [R1+0x32c] ;  /* 0x00032c0001297983 */ /* 0x000ea20000300800 */
[----:B------:R-:W-:-:S03]  /*1fb760*/  LOP3.LUT R24, R40, 0xffff, RZ, 0xc0, !PT ;  /* 0x0000ffff28187812 */ /* 0x000fc600078ec0ff */
[----:B------:R-:W2:Y:S01]  /*1fb770*/  LDL.LU R40, [R1+0x328] ;  /* 0x0003280001287983 */ /* 0x000ea20000300800 */
[----:B-1----:R-:W-:-:S03]  /*1fb780*/  PRMT R12, R38, 0x4210, R30 ;  /* 0x00004210260c7816 */ /* 0x002fc6000000001e */
[----:B------:R-:W2:Y:S01]  /*1fb790*/  LDL.LU R38, [R1+0x69c] ;  /* 0x00069c0001267983 */ /* 0x000ea20000300800 */
[----:B------:R-:W-:-:S03]  /*1fb7a0*/  PRMT R13, R37, 0x4210, R27 ;  /* 0x00004210250d7816 */ /* 0x000fc6000000001b */
[----:B------:R-:W2:Y:S01]  /*1fb7b0*/  LDL.LU R37, [R1+0x174] ;  /* 0x0001740001257983 */ /* 0x000ea20000300800 */
[----:B0-----:R-:W-:Y:S01]  /*1fb7c0*/  IMAD.MOV.U32 R34, RZ, RZ, R16 ;  /* 0x000000ffff227224 */ /* 0x001fe200078e0010 */
[----:B------:R-:W-:Y:S02]  /*1fb7d0*/  PRMT R14, R47, 0x4210, R26 ;  /* 0x000042102f0e7816 */ /* 0x000fe4000000001a */
[----:B------:R-:W-:Y:S04]  /*1fb7e0*/  STL [R1+0x344], R17 ;  /* 0x0003441101007387 */ /* 0x000fe80000100800 */
[----:B------:R0:W-:Y:S01]  /*1fb7f0*/  STL [R1+0x348], R18 ;  /* 0x0003481201007387 */ /* 0x0001e20000100800 */
[----:B----4-:R-:W-:Y:S01]  /*1fb800*/  PRMT R15, R35, 0x4210, R24 ;  /* 0x00004210230f7816 */ /* 0x010fe20000000018 */
[----:B------:R-:W-:Y:S01]  /*1fb810*/  IMAD.MOV.U32 R35, RZ, RZ, R19 ;  /* 0x000000ffff237224 */ /* 0x000fe200078e0013 */
[----:B------:R-:W-:-:S04]  /*1fb820*/  NOP ;  /* 0x0000000000007918 */ /* 0x000fc80000000000 */
[----:B------:R-:W-:Y:S04]  /*1fb830*/  STL.64 [R1+0x84a8], R34 ;  /* 0x0084a82201007387 */ /* 0x000fe80000100a00 */
[----:B------:R1:W-:Y:S01]  /*1fb840*/  STSM.16.M88.4 [R9], R12 ;  /* 0x0000000c09007844 */ /* 0x0003e20000000200 */
[----:B------:R-:W-:Y:S01]  /*1fb850*/  NOP ;  /* 0x0000000000007918 */ /* 0x000fe20000000000 */
[----:B------:R-:W-:Y:S02]  /*1fb860*/  LOP3.LUT R19, R46, 0xffff, RZ, 0xc0, !PT ;  /* 0x0000ffff2e137812 */ /* 0x000fe400078ec0ff */
[----:B------:R-:W4:Y:S01]  /*1fb870*/  LDS.128 R32, [R9] ;  /* 0x0000000009207984 */ /* 0x000f220000000c00 */
[----:B0-----:R-:W-:Y:S02]  /*1fb880*/  LOP3.LUT R18, R44, 0xffff, RZ, 0xc0, !PT ;  /* 0x0000ffff2c127812 */ /* 0x001fe400078ec0ff */
[----:B------:R-:W-:Y:S01]  /*1fb890*/  LOP3.LUT R17, R23, 0xffff, RZ, 0xc0, !PT ;  /* 0x0000ffff17117812 */ /* 0x000fe200078ec0ff */
[----:B------:R-:W2:Y:S04]  /*1fb8a0*/  LDL.LU R44, [R1+0x6bc] ;  /* 0x0006bc00012c7983 */ /* 0x000ea80000300800 */
[----:B------:R-:W2:Y:S01]  /*1fb8b0*/  LDL.LU R23, [R1+0x6ac] ;  /* 0x0006ac0001177983 */ /* 0x000ea20000300800 */
[----:B------:R-:W-:-:S03]  /*1fb8c0*/  LOP3.LUT R16, R42, 0xffff, RZ, 0xc0, !PT ;  /* 0x0000ffff2a107812 */ /* 0x000fc600078ec0ff */
[----:B------:R-:W2:Y:S01]  /*1fb8d0*/  LDL.LU R42, [R1+0x6cc] ;  /* 0x0006cc00012a7983 */ /* 0x000ea20000300800 */
[----:B-1----:R-:W-:-:S03]  /*1fb8e0*/  PRMT R12, R39, 0x4210, R19 ;  /* 0x00004210270c7816 */ /* 0x002fc60000000013 */
[----:B------:R-:W2:Y:S04]  /*1fb8f0*/  LDL.LU R39, [R1+0x170] ;  /* 0x0001700001277983 */ /* 0x000ea80000300800 */
[----:B----4-:R-:W-:Y:S04]  /*1fb900*/  STL [R1+0x330], R32 ;  /* 0x0003302001007387 */ /* 0x010fe80000100800 */
[----:B------:R-:W-:Y:S01]  /*1fb910*/  STL.64 [R1+0x338], R34 ;  /* 0x0003382201007387 */ /* 0x000fe20000100a00 */
[----:B---3--:R-:W-:Y:S02]  /*1fb920*/  PRMT R13, R45, 0x4210, R18 ;  /* 0x000042102d0d7816 */ /* 0x008fe40000000012 */
[----:B------:R-:W-:-:S02]  /*1fb930*/  PRMT R14, R43, 0x4210, R17 ;  /* 0x000042102b0e7816 */ /* 0x000fc40000000011 */
[----:B------:R-:W-:Y:S01]  /*1fb940*/  PRMT R15, R36, 0x4210, R16 ;  /* 0x00004210240f7816 */ /* 0x000fe20000000010 */
[----:B------:R-:W-:Y:S01]  /*1fb950*/  IMAD.MOV.U32 R36, RZ, RZ, R33 ;  /* 0x000000ffff247224 */ /* 0x000fe200078e0021 */
[----:B------:R-:W-:-:S04]  /*1fb960*/  NOP ;  /* 0x0000000000007918 */ /* 0x000fc80000000000 */
[----:B------:R-:W-:Y:S04]  /*1fb970*/  STL [R1+0x8484], R36 ;  /* 0x0084842401007387 */ /* 0x000fe80000100800 */
[----:B------:R2:W-:Y:S01]  /*1fb980*/  STSM.16.M88.4 [R9], R12 ;  /* 0x0000000c09007844 */ /* 0x0005e20000000200 */
[----:B------:R-:W-:-:S03]  /*1fb990*/  NOP ;  /* 0x0000000000007918 */ /* 0x000fc60000000000 */
[----:B------:R-:W3:Y:S04]  /*1fb9a0*/  LDL.LU R51, [R1+0x5694] ;  /* 0x0056940001337983 */ /* 0x000ee80000300800 */
[----:B------:R-:W0:Y:S01]  /*1fb9b0*/  LDS.128 R32, [R9] ;  /* 0x0000000009207984 */ /* 0x000e220000000c00 */
[----:B--2---:R-:W-:Y:S02]  /*1fb9c0*/  PRMT R12, R41, 0x5210, R30 ;  /* 0x00005210290c7816 */ /* 0x004fe4000000001e */
[----:B------:R-:W-:Y:S02]  /*1fb9d0*/  PRMT R15, R37, 0x5210, R24 ;  /* 0x00005210250f7816 */ /* 0x000fe40000000018 */
[----:B------:R-:W2:Y:S04]  /*1fb9e0*/  LDL.LU R24, [R1+0x5690] ;  /* 0x0056900001187983 */ /* 0x000ea80000300800 */
[----:B------:R-:W4:Y:S04]  /*1fb9f0*/  LDL.LU R50, [R1+0x565c] ;  /* 0x00565c0001327983 */ /* 0x000f280000300800 */
[----:B------:R-:W2:Y:S04]  /*1fba00*/  LDL.LU R43, [R1+0x5658] ;  /* 0x00565800012b7983 */ /* 0x000ea80000300800 */
[----:B------:R-:W4:Y:S01]  /*1fba10*/  LDL.LU R41, [R1+0x2af4] ;  /* 0x002af40001297983 */ /* 0x000f220000300800 */
[----:B------:R-:W-:Y:S01]  /*1fba20*/  PRMT R13, R40, 0x5210, R27 ;  /* 0x00005210280d7816 */ /* 0x000fe2000000001b */
[----:B0-----:R-:W-:Y:S01]  /*1fba30*/  IMAD.MOV.U32 R37, RZ, RZ, R35 ;  /* 0x000000ffff257224 */ /* 0x001fe200078e0023 */
[----:B------:R-:W-:Y:S01]  /*1fba40*/  PRMT R14, R38, 0x5210, R26 ;  /* 0x00005210260e7816 */ /* 0x000fe2000000001a */
[----:B------:R-:W4:Y:S01]  /*1fba50*/  LDL.LU R45, [R1+0x29d8] ;  /* 0x0029d800012d7983 */ /* 0x000f220000300800 */
[----:B------:R-:W-:-:S03]  /*1fba60*/  NOP ;  /* 0x0000000000007918 */ /* 0x000fc60000000000 */
[----:B------:R-:W4:Y:S04]  /*1fba70*/  LDL.LU R40, [R1+0x29cc] ;  /* 0x0029cc0001287983 */ /* 0x000f280000300800 */
[----:B------:R-:W4:Y:S04]  /*1fba80*/  LDL.LU R38, [R1+0x29c8] ;  /* 0x0029c80001267983 */ /* 0x000f280000300800 */
[----:B------:R-:W-:Y:S04]  /*1fba90*/  STL.64 [R1+0x320], R32 ;  /* 0x0003202001007387 */ /* 0x000fe80000100a00 */
[----:B------:R-:W-:Y:S04]  /*1fbaa0*/  STL [R1+0x328], R34 ;  /* 0x0003282201007387 */ /* 0x000fe80000100800 */
[----:B------:R0:W-:Y:S04]  /*1fbab0*/  STSM.16.M88.4 [R9], R12 ;  /* 0x0000000c09007844 */ /* 0x0001e80000000200 */
[----:B------:R-:W-:Y:S01]  /*1fbac0*/  STL [R1+0x847c], R37 ;  /* 0x00847c2501007387 */ /* 0x000fe20000100800 */
[----:B0-----:R-:W-:-:S03]  /*1fbad0*/  PRMT R12, R44, 0x5210, R19 ;  /* 0x000052102c0c7816 */ /* 0x001fc60000000013 */
[----:B------:R-:W4:Y:S01]  /*1fbae0*/  LDL.LU R44, [R1+0x2c24] ;  /* 0x002c2400012c7983 */ /* 0x000f220000300800 */
[----:B------:R-:W-:-:S03]  /*1fbaf0*/  PRMT R13, R23, 0x5210, R18 ;  /* 0x00005210170d7816 */ /* 0x000fc60000000012 */
[----:B------:R-:W4:Y:S01]  /*1fbb00*/  LDL.LU R23, [R1+0x2c20] ;  /* 0x002c200001177983 */ /* 0x000f220000300800 */
[----:B------:R-:W-:-:S03]  /*1fbb10*/  PRMT R14, R42, 0x5210, R17 ;  /* 0x000052102a0e7816 */ /* 0x000fc60000000011 */
[----:B------:R-:W4:Y:S01]  /*1fbb20*/  LDL.LU R42, [R1+0x2bb0] ;  /* 0x002bb000012a7983 */ /* 0x000f220000300800 */
[----:B------:R-:W-:Y:S01]  /*1fbb30*/  PRMT R15, R39, 0x5210, R16 ;  /* 0x00005210270f7816 */ /* 0x000fe20000000010 */
[----:B------:R-:W-:Y:S02]  /*1fbb40*/  NOP ;  /* 0x0000000000007918 */ /* 0x000fe40000000000 */
[----:B------:R-:W0:Y:S01]  /*1fbb50*/  LDS.128 R16, [R9] ;  /* 0x0000000009107984 */ /* 0x000e220000000c00 */
[----:B------:R-:W-:-:S03]  /*1fbb60*/  NOP ;  /* 0x0000000000007918 */ /* 0x000fc60000000000 */
[----:B------:R4:W-:Y:S04]  /*1fbb70*/  STSM.16.M88.4 [R9], R12 ;  /* 0x0000000c09007844 */ /* 0x0009e80000000200 */
[----:B0-----:R-:W-:Y:S04]  /*1fbb80*/  STL [R1+0x314], R17 ;  /* 0x0003141101007387 */ /* 0x001fe80000100800 */
[----:B------:R-:W-:Y:S04]  /*1fbb90*/  STL.64 [R1+0x318], R18 ;  /* 0x0003181201007387 */ /* 0x000fe80000100a00 */
[----:B------:R-:W4:Y:S04]  /*1fbba0*/  LDL.LU R49, [R1+0x2bac] ;  /* 0x002bac0001317983 */ /* 0x000f280000300800 */
[----:B------:R-:W4:Y:S04]  /*1fbbb0*/  LDL.LU R48, [R1+0x2b44] ;  /* 0x002b440001307983 */ /* 0x000f280000300800 */
[----:B------:R-:W4:Y:S04]  /*1fbbc0*/  LDL.LU R47, [R1+0x2b14] ;  /* 0x002b1400012f7983 */ /* 0x000f280000300800 */
[----:B------:R-:W4:Y:S04]  /*1fbbd0*/  LDL.LU R46, [R1+0x2b24] ;  /* 0x002b2400012e7983 */ /* 0x000f280000300800 */
[----:B------:R-:W4:Y:S01]  /*1fbbe0*/  LDL.LU R39, [R1+0x2af0] ;  /* 0x002af00001277983 */ /* 0x000f220000300800 */
[----:B---3--:R-:W-:-:S02]  /*1fbbf0*/  LOP3.LUT R30, R51, 0xffff, RZ, 0xc0, !PT ;  /* 0x0000ffff331e7812 */ /* 0x008fc400078ec0ff */
[----:B--2---:R-:W-:Y:S02]  /*1fbc00*/  LOP3.LUT R26, R43, 0xffff, RZ, 0xc0, !PT ;  /* 0x0000ffff2b1a7812 */ /* 0x004fe400078ec0ff */
[----:B------:R-:W2:Y:S01]  /*1fbc10*/  LDL.LU R43, [R1+0x700] ;  /* 0x00070000012b7983 */ /* 0x000ea20000300800 */
[----:B----4-:R-:W-:-:S03]  /*1fbc20*/  PRMT R12, R41, 0x4210, R30 ;  /* 0x00004210290c7816 */ /* 0x010fc6000000001e */
[----:B------:R-:W3:Y:S01]  /*1fbc30*/  LDL.LU R41, [R1+0x6fc] ;  /* 0x0006fc0001297983 */ /* 0x000ee20000300800 */
[----:B------:R-:W-:Y:S01]  /*1fbc40*/  IMAD.MOV.U32 R36, RZ, RZ, R16 ;  /* 0x000000ffff247224 */ /* 0x000fe200078e0010 */
[----:B------:R-:W-:Y:S02]  /*1fbc50*/  NOP ;  /* 0x0000000000007918 */ /* 0x000fe40000000000 */
[----:B------:R-:W0:Y:S01]  /*1fbc60*/  LDS.128 R16, [R9] ;  /* 0x0000000009107984 */ /* 0x000e220000000c00 */
[----:B------:R-:W-:Y:S02]  /*1fbc70*/  LOP3.LUT R27, R50, 0xffff, RZ, 0xc0, !PT ;  /* 0x0000ffff321b7812 */ /* 0x000fe400078ec0ff */
[----:B------:R-:W-:Y:S02]  /*1fbc80*/  LOP3.LUT R24, R24, 0xffff, RZ, 0xc0, !PT ;  /* 0x0000ffff18187812 */ /* 0x000fe400078ec0ff */
[----:B------:R-:W-:Y:S02]  /*1fbc90*/  PRMT R14, R40, 0x4210, R27 ;  /* 0x00004210280e7816 */ /* 0x000fe4000000001b */
[----:B------:R-:W-:Y:S01]  /*1fbca0*/  PRMT R15, R38, 0x4210, R26 ;  /* 0x00004210260f7816 */ /* 0x000fe2000000001a */
[----:B------:R-:W4:Y:S01]  /*1fbcb0*/  LDL.LU R40, [R1+0x704] ;  /* 0x0007040001287983 */ /* 0x000f220000300800 */
[----:B------:R-:W-:Y:S01]  /*1fbcc0*/  PRMT R13, R45, 0x4210, R24 ;  /* 0x000042102d0d7816 */ /* 0x000fe20000000018 */
[----:B------:R-:W-:-:S02]  /*1fbcd0*/  NOP ;  /* 0x0000000000007918 */ /* 0x000fc40000000000 */
[----:B------:R-:W4:Y:S04]  /*1fbce0*/  LDL.LU R38, [R1+0x168] ;  /* 0x0001680001267983 */ /* 0x000f280000300800 */
[----:B------:R-:W-:Y:S01]  /*1fbcf0*/  STSM.16.M88.4 [R9], R12 ;  /* 0x0000000c09007844 */ /* 0x000fe20000000200 */
[----:B------:R-:W-:-:S03]  /*1fbd00*/  NOP ;  /* 0x0000000000007918 */ /* 0x000fc60000000000 */
[----:B------:R-:W1:Y:S01]  /*1fbd10*/  LDS.128 R32, [R9] ;  /* 0x0000000009207984 */ /* 0x000e620000000c00 */
[----:B0-----:R-:W-:-:S03]  /*1fbd20*/  IMAD.MOV.U32 R37, RZ, RZ, R18 ;  /* 0x000000ffff257224 */ /* 0x001fc600078e0012 */
[----:B------:R-:W-:Y:S04]  /*1fbd30*/  STL.64 [R1+0x300], R16 ;  /* 0x0003001001007387 */ /* 0x000fe80000100a00 */
[----:B------:R0:W-:Y:S04]  /*1fbd40*/  STL [R1+0x30c], R19 ;  /* 0x00030c1301007387 */ /* 0x0001e80000100800 */
[----:B------:R-:W-:Y:S04]  /*1fbd50*/  STL.64 [R1+0x8498], R36 ;  /* 0x0084982401007387 */ /* 0x000fe80000100a00 */
[----:B------:R-:W4:Y:S01]  /*1fbd60*/  LDL.LU R45, [R1+0x710] ;  /* 0x00071000012d7983 */ /* 0x000f220000300800 */
[----:B0-----:R-:W-:-:S03]  /*1fbd70*/  LOP3.LUT R19, R44, 0xffff, RZ, 0xc0, !PT ;  /* 0x0000ffff2c137812 */ /* 0x001fc600078ec0ff */
[----:B------:R-:W4:Y:S01]  /*1fbd80*/  LDL.LU R44, [R1+0x70c] ;  /* 0x00070c00012c7983 */ /* 0x000f220000300800 */
[----:B------:R-:W-:-:S03]  /*1fbd90*/  LOP3.LUT R18, R23, 0xffff, RZ, 0xc0, !PT ;  /* 0x0000ffff17127812 */ /* 0x000fc600078ec0ff */
[----:B------:R-:W4:Y:S01]  /*1fbda0*/  LDL.LU R23, [R1+0x708] ;  /* 0x0007080001177983 */ /* 0x000f220000300800 */
[----:B------:R-:W-:-:S03]  /*1fbdb0*/  LOP3.LUT R17, R42, 0xffff, RZ, 0xc0, !PT ;  /* 0x0000ffff2a117812 */ /* 0x000fc600078ec0ff */
[----:B------:R-:W4:Y:S04]  /*1fbdc0*/  LDL.LU R42, [R1+0x164] ;  /* 0x00016400012a7983 */ /* 0x000f280000300800 */
[----:B-1----:R-:W-:Y:S04]  /*1fbdd0*/  STL.64 [R1+0x2f0], R32 ;  /* 0x0002f02001007387 */ /* 0x002fe80000100a00 */
[----:B------:R-:W-:Y:S01]  /*1fbde0*/  STL [R1+0x2f8], R34 ;  /* 0x0002f82201007387 */ /* 0x000fe20000100800 */
[----:B------:R-:W-:Y:S02]  /*1fbdf0*/  LOP3.LUT R16, R49, 0xffff, RZ, 0xc0, !PT ;  /* 0x0000ffff31107812 */ /* 0x000fe400078ec0ff */
[----:B------:R-:W-:-:S02]  /*1fbe00*/  PRMT R12, R48, 0x4210, R19 ;  /* 0x00004210300c7816 */ /* 0x000fc40000000013 */
[----:B------:R-:W-:Y:S02]  /*1fbe10*/  PRMT R13, R47, 0x4210, R18 ;  /* 0x000042102f0d7816 */ /* 0x000fe40000000012 */
[----:B------:R-:W-:Y:S02]  /*1fbe20*/  PRMT R14, R46, 0x4210, R17 ;  /* 0x000042102e0e7816 */ /* 0x000fe40000000011 */
[----:B------:R-:W-:Y:S01]  /*1fbe30*/  PRMT R15, R39, 0x4210, R16 ;  /* 0x00004210270f7816 */ /* 0x000fe20000000010 */
[----:B------:R-:W-:Y:S01]  /*1fbe40*/  IMAD.MOV.U32 R39, RZ, RZ, R35 ;  /* 0x000000ffff277224 */ /* 0x000fe200078e0023 */
[----:B------:R-:W-:-:S03]  /*1fbe50*/  NOP ;  /* 0x0000000000007918 */ /* 0x000fc60000000000 */
[----:B------:R2:W-:Y:S01]  /*1fbe60*/  STSM.16.M88.4 [R9], R12 ;  /* 0x0000000c09007844 */ /* 0x0005e20000000200 */
[----:B------:R-:W-:-:S03]  /*1fbe70*/  NOP ;  /* 0x0000000000007918 */ /* 0x000fc60000000000 */
[----:B------:R-:W-:Y:S04]  /*1fbe80*/  STL [R1+0x8464], R39 ;  /* 0x0084642701007387 */ /* 0x000fe80000100800 */
[----:B------:R-:W0:Y:S01]  /*1fbe90*/  LDS.128 R32, [R9] ;  /* 0x0000000009207984 */ /* 0x000e220000000c00 */
[----:B--2---:R-:W-:Y:S02]  /*1fbea0*/  PRMT R12, R43, 0x5210, R30 ;  /* 0x000052102b0c7816 */ /* 0x004fe4000000001e */
[----:B---3--:R-:W-:Y:S02]  /*1fbeb0*/  PRMT R13, R41, 0x5210, R24 ;  /* 0x00005210290d7816 */ /* 0x008fe40000000018 */
[----:B------:R-:W2:Y:S04]  /*1fbec0*/  LDL.LU R24, [R1+0x56a8] ;  /* 0x0056a80001187983 */ /* 0x000ea80000300800 */
[----:B------:R-:W3:Y:S04]  /*1fbed0*/  LDL.LU R43, [R1+0x56a0] ;  /* 0x0056a000012b7983 */ /* 0x000ee80000300800 */
[----:B------:R-:W3:Y:S04]  /*1fbee0*/  LDL.LU R41, [R1+0x566c] ;  /* 0x00566c0001297983 */ /* 0x000ee80000300800 */
[----:B------:R-:W3:Y:S01]  /*1fbef0*/  LDL.LU R53, [R1+0x5668] ;  /* 0x0056680001357983 */ /* 0x000ee20000300800 */
[----:B----4-:R-:W-:-:S03]  /*1fbf00*/  PRMT R14, R40, 0x5210, R27 ;  /* 0x00005210280e7816 */ /* 0x010fc6000000001b */
[----:B------:R-:W4:Y:S04]  /*1fbf10*/  LDL.LU R52, [R1+0x2bb8] ;  /* 0x002bb80001347983 */ /* 0x000f280000300800 */
[----:B------:R-:W4:Y:S01]  /*1fbf20*/  LDL.LU R46, [R1+0x2b8c] ;  /* 0x002b8c00012e7983 */ /* 0x000f220000300800 */
[----:B------:R-:W-:Y:S01]  /*1fbf30*/  PRMT R15, R38, 0x5210, R26 ;  /* 0x00005210260f7816 */ /* 0x000fe2000000001a */
[----:B------:R-:W-:-:S04]  /*1fbf40*/  NOP ;  /* 0x0000000000007918 */ /* 0x000fc80000000000 */
[----:B------:R1:W-:Y:S04]  /*1fbf50*/  STSM.16.M88.4 [R9], R12 ;  /* 0x0000000c09007844 */ /* 0x0003e80000000200 */
[----:B------:R-:W4:Y:S04]  /*1fbf60*/  LDL.LU R40, [R1+0x2b80] ;  /* 0x002b800001287983 */ /* 0x000f280000300800 */
[----:B------:R-:W4:Y:S04]  /*1fbf70*/  LDL.LU R38, [R1+0x2b64] ;  /* 0x002b640001267983 */ /* 0x000f280000300800 */
[----:B0-----:R-:W-:Y:S04]  /*1fbf80*/  STL.64 [R1+0x2e0], R32 ;  /* 0x0002e02001007387 */ /* 0x001fe80000100a00 */
[----:B------:R-:W-:Y:S01]  /*1fbf90*/  STL.64 [R1+0x2e8], R34 ;  /* 0x0002e82201007387 */ /* 0x000fe20000100a00 */
[----:B------:R-:W-:Y:S01]  /*1fbfa0*/  NOP ;  /* 0x0000000000007918 */ /* 0x000fe20000000000 */
[----:B-1----:R-:W-:-:S02]  /*1fbfb0*/  PRMT R12, R45, 0x5210, R19 ;  /* 0x000052102d0c7816 */ /* 0x002fc40000000013 */
[----:B------:R-:W-:Y:S02]  /*1fbfc0*/  PRMT R13, R44, 0x5210, R18 ;  /* 0x000052102c0d7816 */ /* 0x000fe40000000012 */
[----:B------:R-:W4:Y:S01]  /*1fbfd0*/  LDL.LU R44, [R1+0x2c3c] ;  /* 0x002c3c00012c7983 */ /* 0x000f220000300800 */
[----:B------:R-:W-:-:S03]  /*1fbfe0*/  PRMT R14, R23, 0x5210, R17 ;  /* 0x00005210170e7816 */ /* 0x000fc60000000011 */
[----:B------:R-:W4:Y:S01]  /*1fbff0*/  LDL.LU R23, [R1+0x2c38] ;  /* 0x002c380001177983 */ /* 0x000f220000300800 */
[----:B------:R-:W-:-:S03]  /*1fc000*/  PRMT R15, R42, 0x5210, R16 ;  /* 0x000052102a0f7816 */ /* 0x000fc60000000010 */
[----:B------:R-:W0:Y:S01]  /*1fc010*/  LDS.128 R16, [R9] ;  /* 0x0000000009107984 */ /* 0x000e220000000c00 */
[----:B------:R-:W-:-:S03]  /*1fc020*/  NOP ;  /* 0x0000000000007918 */ /* 0x000fc60000000000 */
[----:B------:R-:W4:Y:S04]  /*1fc030*/  LDL.LU R42, [R1+0x2bd0] ;  /* 0x002bd000012a7983 */ /* 0x000f280000300800 */
[----:B0-----:R-:W-:Y:S04]  /*1fc040*/  STL.64 [R1+0x2d0], R16 ;  /* 0x0002d01001007387 */ /* 0x001fe80000100a00 */
[----:B------:R-:W-:Y:S04]  /*1fc050*/  STL [R1+0x2dc], R19 ;  /* 0x0002dc1301007387 */ /* 0x000fe80000100800 */
[----:B------:R-:W4:Y:S04]  /*1fc060*/  LDL.LU R51, [R1+0x2bcc] ;  /* 0x002bcc0001337983 */ /* 0x000f280000300800 */
[----:B------:R-:W4:Y:S04]  /*1fc070*/  LDL.LU R50, [R1+0x2bf8] ;  /* 0x002bf80001327983 */ /* 0x000f280000300800 */
[----:B------:R-:W4:Y:S04]  /*1fc080*/  LDL.LU R49, [R1+0x2bd8] ;  /* 0x002bd80001317983 */ /* 0x000f280000300800 */
[----:B------:R-:W4:Y:S04]  /*1fc090*/  LDL.LU R48, [R1+0x2be8] ;  /* 0x002be80001307983 */ /* 0x000f280000300800 */
[----:B------:R-:W4:Y:S04]  /*1fc0a0*/  LDL.LU R47, [R1+0x2bb4] ;  /* 0x002bb400012f7983 */ /* 0x000f280000300800 */
[----:B------:R-:W4:Y:S01]  /*1fc0b0*/  LDL.LU R45, [R1+0x724] ;  /* 0x00072400012d7983 */ /* 0x000f220000300800 */
[----:B--2---:R-:W-:-:S02]  /*1fc0c0*/  LOP3.LUT R30, R24, 0xffff, RZ, 0xc0, !PT ;  /* 0x0000ffff181e7812 */ /* 0x004fc400078ec0ff */
[----:B---3--:R-:W-:Y:S02]  /*1fc0d0*/  LOP3.LUT R27, R43, 0xffff, RZ, 0xc0, !PT ;  /* 0x0000ffff2b1b7812 */ /* 0x008fe400078ec0ff */
[----:B------:R-:W2:Y:S01]  /*1fc0e0*/  LDL.LU R43, [R1+0x720] ;  /* 0x00072000012b7983 */ /* 0x000ea20000300800 */
[----:B------:R-:W-:-:S03]  /*1fc0f0*/  LOP3.LUT R24, R41, 0xffff, RZ, 0xc0, !PT ;  /* 0x0000ffff29187812 */ /* 0x000fc600078ec0ff */
[----:B------:R-:W3:Y:S01]  /*1fc100*/  LDL.LU R41, [R1+0x728] ;  /* 0x0007280001297983 */ /* 0x000ee20000300800 */
[----:B------:R-:W-:-:S03]  /*1fc110*/  IMAD.MOV.U32 R39, RZ, RZ, R18 ;  /* 0x000000ffff277224 */ /* 0x000fc600078e0012 */
[----:B------:R4:W-:Y:S01]  /*1fc120*/  STSM.16.M88.4 [R9], R12 ;  /* 0x0000000c09007844 */ /* 0x0009e20000000200 */
[----:B------:R-:W-:-:S03]  /*1fc130*/  NOP ;  /* 0x0000000000007918 */ /* 0x000fc60000000000 */
[----:B------:R-:W0:Y:S01]  /*1fc140*/  LDS.128 R16, [R9] ;  /* 0x0000000009107984 */ /* 0x000e220000000c00 */
[----:B------:R-:W-:Y:S02]  /*1fc150*/  LOP3.LUT R26, R53, 0xffff, RZ, 0xc0, !PT ;  /* 0x0000ffff351a7812 */ /* 0x000fe400078ec0ff */
[----:B----4-:R-:W-:Y:S02]  /*1fc160*/  PRMT R12, R52, 0x4210, R30 ;  /* 0x00004210340c7816 */ /* 0x010fe4000000001e */
[----:B------:R-:W-:Y:S02]  /*1fc170*/  PRMT R13, R46, 0x4210, R27 ;  /* 0x000042102e0d7816 */ /* 0x000fe4000000001b */
[----:B------:R-:W-:Y:S02]  /*1fc180*/  PRMT R14, R40, 0x4210, R24 ;  /* 0x00004210280e7816 */ /* 0x000fe40000000018 */
[----:B------:R-:W-:Y:S01]  /*1fc190*/  PRMT R15, R38, 0x4210, R26 ;  /* 0x00004210260f7816 */ /* 0x000fe2000000001a */
[----:B------:R-:W-:-:S04]  /*1fc1a0*/  NOP ;  /* 0x0000000000007918 */ /* 0x000fc80000000000 */
[----:B------:R-:W-:Y:S01]  /*1fc1b0*/  STSM.16.M88.4 [R9], R12 ;  /* 0x0000000c09007844 */ /* 0x000fe20000000200 */
[----:B------:R-:W-:-:S03]  /*1fc1c0*/  NOP ;  /* 0x0000000000007918 */ /* 0x000fc60000000000 */
[----:B------:R-:W1:Y:S01]  /*1fc1d0*/  LDS.128 R32, [R9] ;  /* 0x0000000009207984 */ /* 0x000e620000000c00 */
[----:B0-----:R-:W-:-:S03]  /*1fc1e0*/  IMAD.MOV.U32 R38, RZ, RZ, R17 ;  /* 0x000000ffff267224 */ /* 0x001fc600078e0011 */
[----:B------:R-:W-:Y:S04]  /*1fc1f0*/  STL [R1+0x2c0], R16 ;  /* 0x0002c01001007387 */ /* 0x000fe80000100800 */
[----:B------:R0:W-:Y:S04]  /*1fc200*/  STL.64 [R1+0x2c8], R18 ;  /* 0x0002c81201007387 */ /* 0x0001e80000100a00 */
[----:B------:R-:W4:Y:S04]  /*1fc210*/  LDL.LU R40, [R1+0x160] ;  /* 0x0001600001287983 */ /* 0x000f280000300800 */
[----:B------:R-:W-:Y:S01]  /*1fc220*/  STL.64 [R1+0x8470], R38 ;  /* 0x0084702601007387 */ /* 0x000fe20000100a00 */
[----:B------:R-:W-:Y:S01]  /*1fc230*/  NOP ;  /* 0x0000000000007918 */ /* 0x000fe20000000000 */
[----:B0-----:R-:W-:-:S02]  /*1fc240*/  LOP3.LUT R19, R44, 0xffff, RZ, 0xc0, !PT ;  /* 0x0000ffff2c137812 */ /* 0x001fc400078ec0ff */
[----:B------:R-:W4:Y:S01]  /*1fc250*/  LDL.LU R46, [R1+0x738] ;  /* 0x00073800012e7983 */ /* 0x000f220000300800 */
[----:B------:R-:W-:-:S03]  /*1fc260*/  LOP3.LUT R18, R23, 0xffff, RZ, 0xc0, !PT ;  /* 0x0000ffff17127812 */ /* 0x000fc600078ec0ff */
[----:B------:R-:W4:Y:S01]  /*1fc270*/  LDL.LU R44, [R1+0x734] ;  /* 0x00073400012c7983 */ /* 0x000f220000300800 */
[----:B------:R-:W-:-:S03]  /*1fc280*/  LOP3.LUT R17, R42, 0xffff, RZ, 0xc0, !PT ;  /* 0x0000ffff2a117812 */ /* 0x000fc600078ec0ff */
[----:B------:R-:W4:Y:S04]  /*1fc290*/  LDL.LU R23, [R1+0x730] ;  /* 0x0007300001177983 */ /* 0x000f280000300800 */
[----:B------:R-:W4:Y:S04]  /*1fc2a0*/  LDL.LU R42, [R1+0x15c] ;  /* 0x00015c00012a7983 */ /* 0x000f280000300800 */
[----:B-1----:R-:W-:Y:S04]  /*1fc2b0*/  STL.64 [R1+0x2b0], R32 ;  /* 0x0002b02001007387 */ /* 0x002fe80000100a00 */
[----:B------:R-:W-:Y:S04]  /*1fc2c0*/  STL.64 [R1+0x2b8], R34 ;  /* 0x0002b82201007387 */ /* 0x000fe80000100a00 */
[----:B------:R-:W4:Y:S04]  /*1fc2d0*/  LDL.LU R54, [R1+0x56b8] ;  /* 0x0056b80001367983 */ /* 0x000f280000300800 */
[----:B------:R-:W4:Y:S04]  /*1fc2e0*/  LDL.LU R53, [R1+0x56b0] ;  /* 0x0056b00001357983 */ /* 0x000f280000300800 */
[----:B------:R-:W4:Y:S01]  /*1fc2f0*/  LDL.LU R52, [R1+0x567c] ;  /* 0x00567c0001347983 */ /* 0x000f220000300800 */
[----:B------:R-:W-:-:S02]  /*1fc300*/  LOP3.LUT R16, R51, 0xffff, RZ, 0xc0, !PT ;  /* 0x0000ffff33107812 */ /* 0x000fc400078ec0ff */
[----:B------:R-:W-:Y:S02]  /*1fc310*/  PRMT R12, R50, 0x4210, R19 ;  /* 0x00004210320c7816 */ /* 0x000fe40000000013 */
[----:B------:R-:W-:Y:S02]  /*1fc320*/  PRMT R13, R49, 0x4210, R18 ;  /* 0x00004210310d7816 */ /* 0x000fe40000000012 */
[----:B------:R-:W-:Y:S02]  /*1fc330*/  PRMT R14, R48, 0x4210, R17 ;  /* 0x00004210300e7816 */ /* 0x000fe40000000011 */
[----:B------:R-:W4:Y:S01]  /*1fc340*/  LDL.LU R48, [R1+0x5678] ;  /* 0x0056780001307983 */ /* 0x000f220000300800 */
[----:B------:R-:W-:-:S05]  /*1fc350*/  PRMT R15, R47, 0x4210, R16 ;  /* 0x000042102f0f7816 */ /* 0x000fca0000000010 */
[----:B------:R0:W-:Y:S01]  /*1fc360*/  STSM.16.M88.4 [R9], R12 ;  /* 0x0000000c09007844 */ /* 0x0001e20000000200 */
[----:B------:R-:W-:-:S03]  /*1fc370*/  NOP ;  /* 0x0000000000007918 */ /* 0x000fc60000000000 */
[----:B------:R-:W1:Y:S01]  /*1fc380*/  LDS.128 R32, [R9] ;  /* 0x0000000009207984 */ /* 0x000e620000000c00 */
[----:B0-----:R-:W-:-:S03]  /*1fc390*/  PRMT R12, R45, 0x5210, R30 ;  /* 0x000052102d0c7816 */ /* 0x001fc6000000001e */
[----:B------:R-:W4:Y:S01]  /*1fc3a0*/  LDL.LU R45, [R1+0x2c68] ;  /* 0x002c6800012d7983 */ /* 0x000f220000300800 */
[----:B---3--:R-:W-:-:S03]  /*1fc3b0*/  PRMT R14, R41, 0x5210, R24 ;  /* 0x00005210290e7816 */ /* 0x008fc60000000018 */
[----:B------:R-:W3:Y:S01]  /*1fc3c0*/  LDL.LU R24, [R1+0x2c40] ;  /* 0x002c400001187983 */ /* 0x000ee20000300800 */
[----:B--2---:R-:W-:-:S03]  /*1fc3d0*/  PRMT R13, R43, 0x5210, R27 ;  /* 0x000052102b0d7816 */ /* 0x004fc6000000001b */
[----:B------:R-:W2:Y:S04]  /*1fc3e0*/  LDL.LU R43, [R1+0x2c30] ;  /* 0x002c3000012b7983 */ /* 0x000ea80000300800 */
[----:B------:R-:W2:Y:S04]  /*1fc3f0*/  LDL.LU R41, [R1+0x21a8] ;  /* 0x0021a80001297983 */ /* 0x000ea80000300800 */
[----:B-1----:R-:W-:Y:S04]  /*1fc400*/  STL [R1+0x2a0], R32 ;  /* 0x0002a02001007387 */ /* 0x002fe80000100800 */
[----:B------:R-:W-:Y:S01]  /*1fc410*/  STL.64 [R1+0x2a8], R34 ;  /* 0x0002a82201007387 */ /* 0x000fe20000100a00 */
[----:B----4-:R-:W-:Y:S01]  /*1fc420*/  PRMT R15, R40, 0x5210, R26 ;  /* 0x00005210280f7816 */ /* 0x010fe2000000001a */
[----:B------:R-:W-:Y:S01]  /*1fc430*/  IMAD.MOV.U32 R40, RZ, RZ, R33 ;  /* 0x000000ffff287224 */ /* 0x000fe200078e0021 */
[----:B------:R-:W-:-:S03]  /*1fc440*/  NOP ;  /* 0x0000000000007918 */ /* 0x000fc60000000000 */
[----:B------:R0:W-:Y:S04]  /*1fc450*/  STSM.16.M88.4 [R9], R12 ;  /* 0x0000000c09007844 */ /* 0x0001e80000000200 */
[----:B------:R-:W-:Y:S04]  /*1fc460*/  STL [R1+0x8454], R40 ;  /* 0x0084542801007387 */ /* 0x000fe80000100800 */
[----:B------:R-:W4:Y:S04]  /*1fc470*/  LDL.LU R51, [R1+0x2c5c] ;  /* 0x002c5c0001337983 */ /* 0x000f280000300800 */
[----:B------:R-:W4:Y:S01]  /*1fc480*/  LDL.LU R50, [R1+0x2c58] ;  /* 0x002c580001327983 */ /* 0x000f220000300800 */
[----:B0-----:R-:W-:-:S03]  /*1fc490*/  PRMT R12, R46, 0x5210, R19 ;  /* 0x000052102e0c7816 */ /* 0x001fc60000000013 */
[----:B------:R-:W4:Y:S01]  /*1fc4a0*/  LDL.LU R49, [R1+0x2bf0] ;  /* 0x002bf00001317983 */ /* 0x000f220000300800 */
[----:B------:R-:W-:Y:S02]  /*1fc4b0*/  PRMT R13, R44, 0x5210, R18 ;  /* 0x000052102c0d7816 */ /* 0x000fe40000000012 */
[----:B------:R-:W-:Y:S01]  /*1fc4c0*/  PRMT R14, R23, 0x5210, R17 ;  /* 0x00005210170e7816 */ /* 0x000fe20000000011 */
[----:B------:R-:W4:Y:S01]  /*1fc4d0*/  LDL.LU R47, [R1+0x2bec] ;  /* 0x002bec00012f7983 */ /* 0x000f220000300800 */
[----:B------:R-:W-:Y:S01]  /*1fc4e0*/  PRMT R15, R42, 0x5210, R16 ;  /* 0x000052102a0f7816 */ /* 0x000fe20000000010 */
[----:B------:R-:W-:Y:S02]  /*1fc4f0*/  NOP ;  /* 0x0000000000007918 */ /* 0x000fe40000000000 */
[----:B------:R-:W0:Y:S01]  /*1fc500*/  LDS.128 R16, [R9] ;  /* 0x0000000009107984 */ /* 0x000e220000000c00 */
[----:B------:R-:W-:-:S03]  /*1fc510*/  NOP ;  /* 0x0000000000007918 */ /* 0x000fc60000000000 */
[----:B------:R-:W4:Y:S04]  /*1fc520*/  LDL.LU R46, [R1+0x2c8c] ;  /* 0x002c8c00012e7983 */ /* 0x000f280000300800 */
[----:B------:R-:W-:Y:S01]  /*1fc530*/  STSM.16.M88.4 [R9], R12 ;  /* 0x0000000c09007844 */ /* 0x000fe20000000200 */
[----:B------:R-:W-:-:S03]  /*1fc540*/  NOP ;  /* 0x0000000000007918 */ /* 0x000fc60000000000 */
[----:B------:R-:W4:Y:S04]  /*1fc550*/  LDL.LU R44, [R1+0x2c7c] ;  /* 0x002c7c00012c7983 */ /* 0x000f280000300800 */
[----:B------:R-:W1:Y:S01]  /*1fc560*/  LDS.128 R36, [R9] ;  /* 0x0000000009247984 */ /* 0x000e620000000c00 */
[----:B------:R-:W-:-:S03]  /*1fc570*/  LOP3.LUT R33, R53, 0xffff, RZ, 0xc0, !PT ;  /* 0x0000ffff35217812 */ /* 0x000fc600078ec0ff */
[----:B------:R-:W4:Y:S04]  /*1fc580*/  LDL.LU R23, [R1+0x2c64] ;  /* 0x002c640001177983 */ /* 0x000f280000300800 */
[----:B------:R-:W4:Y:S04]  /*1fc590*/  LDL.LU R42, [R1+0x219c] ;  /* 0x00219c00012a7983 */ /* 0x000f280000300800 */
[----:B0-----:R0:W-:Y:S04]  /*1fc5a0*/  STL.64 [R1+0x290], R16 ;  /* 0x0002901001007387 */ /* 0x0011e80000100a00 */
[----:B------:R1:W-:Y:S01]  /*1fc5b0*/  STL.64 [R1+0x298], R18 ;  /* 0x0002981201007387 */ /* 0x0003e20000100a00 */
[----:B------:R-:W-:-:S02]  /*1fc5c0*/  LOP3.LUT R31, R48, 0xffff, RZ, 0xc0, !PT ;  /* 0x0000ffff301f7812 */ /* 0x000fc400078ec0ff */
[----:B0-----:R-:W-:-:S04]  /*1fc5d0*/  LOP3.LUT R16, R54, 0xffff, RZ, 0xc0, !PT ;  /* 0x0000ffff36107812 */ /* 0x001fc800078ec0ff */
[----:B------:R-:W-:Y:S02]  /*1fc5e0*/  PRMT R12, R45, 0x4210, R16 ;  /* 0x000042102d0c7816 */ /* 0x000fe40000000010 */
[----:B---3--:R-:W-:Y:S02]  /*1fc5f0*/  PRMT R13, R24, 0x4210, R33 ;  /* 0x00004210180d7816 */ /* 0x008fe40000000021 */
[----:B------:R-:W3:Y:S04]  /*1fc600*/  LDL.LU R24, [R1+0x74c] ;  /* 0x00074c0001187983 */ /* 0x000ee80000300800 */
[----:B-1----:R-:W-:Y:S04]  /*1fc610*/  STL [R1+0x284], R37 ;  /* 0x0002842501007387 */ /* 0x002fe80000100800 */
[----:B------:R-:W-:Y:S04]  /*1fc620*/  STL [R1+0x288], R38 ;  /* 0x0002882601007387 */ /* 0x000fe80000100800 */
[----:B------:R-:W3:Y:S04]  /*1fc630*/  LDL.LU R48, [R1+0x740] ;  /* 0x0007400001307983 */ /* 0x000ee80000300800 */
[----:B------:R-:W3:Y:S01]  /*1fc640*/  LDL.LU R45, [R1+0x744] ;  /* 0x00074400012d7983 */ /* 0x000ee20000300800 */
[----:B------:R-:W-:-:S02]  /*1fc650*/  LOP3.LUT R32, R52, 0xffff, RZ, 0xc0, !PT ;  /* 0x0000ffff34207812 */ /* 0x000fc400078ec0ff */
[----:B--2---:R-:W-:Y:S02]  /*1fc660*/  PRMT R15, R41, 0x4210, R31 ;  /* 0x00004210290f7816 */ /* 0x004fe4000000001f */
[----:B------:R-:W-:Y:S01]  /*1fc670*/  PRMT R14, R43, 0x4210, R32 ;  /* 0x000042102b0e7816 */ /* 0x000fe20000000020 */
[----:B------:R-:W-:Y:S01]  /*1fc680*/  NOP ;  /* 0x0000000000007918 */ /* 0x000fe20000000000 */
[----:B------:R-:W2:Y:S01]  /*1fc690*/  LDL.LU R43, [R1+0x150] ;  /* 0x00015000012b7983 */ /* 0x000ea20000300800 */
[----:B------:R-:W-:Y:S02]  /*1fc6a0*/  IMAD.MOV.U32 R40, RZ, RZ, R36 ;  /* 0x000000ffff287224 */ /* 0x000fe400078e0024 */
[----:B------:R-:W-:Y:S01]  /*1fc6b0*/  IMAD.MOV.U32 R41, RZ, RZ, R39 ;  /* 0x000000ffff297224 */ /* 0x000fe200078e0027 */
[----:B------:R0:W-:Y:S01]  /*1fc6c0*/  STSM.16.M88.4 [R9], R12 ;  /* 0x0000000c09007844 */ /* 0x0001e20000000200 */
[----:B------:R-:W-:-:S03]  /*1fc6d0*/  NOP ;  /* 0x0000000000007918 */ /* 0x000fc60000000000 */
[----:B------:R-:W1:Y:S04]  /*1fc6e0*/  LDS.128 R36, [R9] ;  /* 0x0000000009247984 */ /* 0x000e680000000c00 */
[----:B------:R-:W-:Y:S04]  /*1fc6f0*/  STL.64 [R1+0x8458], R40 ;  /* 0x0084582801007387 */ /* 0x000fe80000100a00 */
[----:B------:R-:W2:Y:S01]  /*1fc700*/  LDL.LU R52, [R1+0x75c] ;  /* 0x00075c0001347983 */ /* 0x000ea20000300800 */
[----:B----4-:R-:W-:-:S03]  /*1fc710*/  LOP3.LUT R30, R51, 0xffff, RZ, 0xc0, !PT ;  /* 0x0000ffff331e7812 */ /* 0x010fc600078ec0ff */
[----:B------:R-:W4:Y:S01]  /*1fc720*/  LDL.LU R51, [R1+0x758] ;  /* 0x0007580001337983 */ /* 0x000f220000300800 */
[----:B------:R-:W-:Y:S02]  /*1fc730*/  LOP3.LUT R27, R50, 0xffff, RZ, 0xc0, !PT ;  /* 0x0000ffff321b7812 */ /* 0x000fe400078ec0ff */
[----:B------:R-:W-:Y:S02]  /*1fc740*/  LOP3.LUT R19, R47, 0xffff, RZ, 0xc0, !PT ;  /* 0x0000ffff2f137812 */ /* 0x000fe400078ec0ff */
[----:B------:R-:W2:Y:S01]  /*1fc750*/  LDL.LU R47, [R1+0x754] ;  /* 0x00075400012f7983 */ /* 0x000ea20000300800 */
[----:B0-----:R-:W-:-:S03]  /*1fc760*/  PRMT R13, R44, 0x4210, R27 ;  /* 0x000042102c0d7816 */ /* 0x001fc6000000001b */
[----:B------:R-:W4:Y:S01]  /*1fc770*/  LDL.LU R44, [R1+0x5688] ;  /* 0x00568800012c7983 */ /* 0x000f220000300800 */
[----:B------:R-:W-:Y:S02]  /*1fc780*/  LOP3.LUT R26, R49, 0xffff, RZ, 0xc0, !PT ;  /* 0x0000ffff311a7812 */ /* 0x000fe400078ec0ff */
[----:B------:R-:W-:Y:S02]  /*1fc790*/  PRMT R12, R46, 0x4210, R30 ;  /* 0x000042102e0c7816 */ /* 0x000fe4000000001e */
[----:B------:R-:W-:Y:S01]  /*1fc7a0*/  PRMT R14, R23, 0x4210, R26 ;  /* 0x00004210170e7816 */ /* 0x000fe2000000001a */
[----:B-1----:R-:W-:Y:S01]  /*1fc7b0*/  IMAD.MOV.U32 R23, RZ, RZ, R38 ;  /* 0x000000ffff177224 */ /* 0x002fe200078e0026 */
[----:B------:R-:W-:Y:S01]  /*1fc7c0*/  PRMT R15, R42, 0x4210, R19 ;  /* 0x000042102a0f7816 */ /* 0x000fe20000000013 */
[----:B------:R-:W-:Y:S01]  /*1fc7d0*/  IMAD.MOV.U32 R42, RZ, RZ, R37 ;  /* 0x000000ffff2a7224 */ /* 0x000fe200078e0025 */
[----:B------:R-:W-:Y:S01]  /*1fc7e0*/  STL [R1+0x270], R36 ;  /* 0x0002702401007387 */ /* 0x000fe20000100800 */
[----:B------:R-:W-:-:S03]  /*1fc7f0*/  NOP ;  /* 0x0000000000007918 */ /* 0x000fc60000000000 */
[----:B------:R-:W-:Y:S04]  /*1fc800*/  STL [R1+0x27c], R39 ;  /* 0x00027c2701007387 */ /* 0x000fe80000100800 */
[----:B------:R-:W-:Y:S04]  /*1fc810*/  STL [R1+0x8430], R42 ;  /* 0x0084302a01007387 */ /* 0x000fe80000100800 */
[----:B------:R3:W-:Y:S04]  /*1fc820*/  STSM.16.M88.4 [R9], R12 ;  /* 0x0000000c09007844 */ /* 0x0007e80000000200 */
[----:B------:R-:W-:Y:S01]  /*1fc830*/  STL [R1+0x8424], R23 ;  /* 0x0084241701007387 */ /* 0x000fe20000100800 */
[----:B---3--:R-:W-:-:S03]  /*1fc840*/  PRMT R12, R24, 0x5210, R16 ;  /* 0x00005210180c7816 */ /* 0x008fc60000000010 */
[----:B------:R-:W3:Y:S04]  /*1fc850*/  LDL.LU R16, [R1+0xd0] ;  /* 0x0000d00001107983 */ /* 0x000ee80000300800 */
[----:B------:R-:W3:Y:S04]  /*1fc860*/  LDL.LU R17, [R1+0xd4] ;  /* 0x0000d40001117983 */ /* 0x000ee80000300800 */
[----:B------:R-:W3:Y:S01]  /*1fc870*/  LDL.LU R18, [R1+0xd8] ;  /* 0x0000d80001127983 */ /* 0x000ee20000300800 */
[----:B------:R-:W-:-:S03]  /*1fc880*/  PRMT R13, R48, 0x5210, R33 ;  /* 0x00005210300d7816 */ /* 0x000fc60000000021 */
[----:B------:R-:W3:Y:S01]  /*1fc890*/  LDL.LU R46, [R1+0x2bfc] ;  /* 0x002bfc00012e7983 */ /* 0x000ee20000300800 */
[----:B------:R-:W-:Y:S01]  /*1fc8a0*/  PRMT R14, R45, 0x5210, R32 ;  /* 0x000052102d0e7816 */ /* 0x000fe20000000020 */
[----:B------:R-:W-:Y:S02]  /*1fc8b0*/  NOP ;  /* 0x0000000000007918 */ /* 0x000fe40000000000 */
[----:B------:R-:W3:Y:S04]  /*1fc8c0*/  LDL.LU R24, [R1+0x2c9c] ;  /* 0x002c9c0001187983 */ /* 0x000ee80000300800 */
[----:B------:R-:W0:Y:S04]  /*1fc8d0*/  LDS.128 R32, [R9] ;  /* 0x0000000009207984 */ /* 0x000e280000000c00 */
[----:B0-----:R-:W-:Y:S04]  /*1fc8e0*/  STL.64 [R1+0x260], R32 ;  /* 0x0002602001007387 */ /* 0x001fe80000100a00 */
[----:B------:R-:W-:Y:S04]  /*1fc8f0*/  STL [R1+0x268], R34 ;  /* 0x0002682201007387 */ /* 0x000fe80000100800 */
[----:B------:R-:W3:Y:S04]  /*1fc900*/  LDL.LU R48, [R1+0xe0] ;  /* 0x0000e00001307983 */ /* 0x000ee80000300800 */
[----:B------:R-:W3:Y:S04]  /*1fc910*/  LDL.LU R49, [R1+0xe4] ;  /* 0x0000e40001317983 */ /* 0x000ee80000300800 */
[----:B------:R-:W3:Y:S04]  /*1fc920*/  LDL.LU R50, [R1+0xe8] ;  /* 0x0000e80001327983 */ /* 0x000ee80000300800 */
[----:B------:R-:W3:Y:S01]  /*1fc930*/  LDL.LU R45, [R1+0x2cb8] ;  /* 0x002cb800012d7983 */ /* 0x000ee20000300800 */
[----:B--2---:R-:W-:Y:S01]  /*1fc940*/  PRMT R15, R43, 0x5210, R31 ;  /* 0x000052102b0f7816 */ /* 0x004fe2000000001f */
[----:B------:R-:W-:Y:S01]  /*1fc950*/  NOP ;  /* 0x0000000000007918 */ /* 0x000fe20000000000 */
[----:B------:R-:W-:-:S03]  /*1fc960*/  IMAD.MOV.U32 R43, RZ, RZ, R35 ;  /* 0x000000ffff2b7224 */ /* 0x000fc600078e0023 */
[----:B------:R0:W-:Y:S01]  /*1fc970*/  STSM.16.M88.4 [R9], R12 ;  /* 0x0000000c09007844 */ /* 0x0001e20000000200 */
[----:B------:R-:W-:-:S03]  /*1fc980*/  NOP ;  /* 0x0000000000007918 */ /* 0x000fc60000000000 */
[----:B------:R-:W1:Y:S04]  /*1fc990*/  LDS.128 R32, [R9] ;  /* 0x0000000009207984 */ /* 0x000e680000000c00 */
[----:B------:R-:W-:Y:S04]  /*1fc9a0*/  STL [R1+0x841c], R43 ;  /* 0x00841c2b01007387 */ /* 0x000fe80000100800 */
[----:B------:R-:W2:Y:S01]  /*1fc9b0*/  LDL.LU R56, [R1+0x10] ;  /* 0x0000100001387983 */ /* 0x000ea20000300800 */
[----:B0-----:R-:W-:Y:S02]  /*1fc9c0*/  PRMT R15, R7, 0x5210, R19 ;  /* 0x00005210070f7816 */ /* 0x001fe40000000013 */
[----:B----4-:R-:W-:Y:S01]  /*1fc9d0*/  LOP3.LUT R7, R44, 0xffff, RZ, 0xc0, !PT ;  /* 0x0000ffff2c077812 */ /* 0x010fe200078ec0ff */
[----:B------:R-:W2:Y:S04]  /*1fc9e0*/  LDL.LU R57, [R1+0x14] ;  /* 0x0000140001397983 */ /* 0x000ea80000300800 */
[----:B------:R-:W2:Y:S04]  /*1fc9f0*/  LDL.LU R58, [R1+0x18] ;  /* 0x00001800013a7983 */ /* 0x000ea80000300800 */
[----:B------:R-:W4:Y:S01]  /*1fca00*/  LDL.LU R44, [R1+0x11c] ;  /* 0x00011c00012c7983 */ /* 0x000f220000300800 */
[----:B------:R-:W-:-:S02]  /*1fca10*/  PRMT R12, R52, 0x5210, R30 ;  /* 0x00005210340c7816 */ /* 0x000fc4000000001e */
[----:B------:R-:W-:Y:S02]  /*1fca20*/  PRMT R13, R51, 0x5210, R27 ;  /* 0x00005210330d7816 */ /* 0x000fe4000000001b */
[----:B------:R-:W-:Y:S01]  /*1fca30*/  PRMT R14, R47, 0x5210, R26 ;  /* 0x000052102f0e7816 */ /* 0x000fe2000000001a */
[----:B------:R-:W-:-:S04]  /*1fca40*/  NOP ;  /* 0x0000000000007918 */ /* 0x000fc80000000000 */
[----:B------:R-:W-:Y:S01]  /*1fca50*/  STSM.16.M88.4 [R9], R12 ;  /* 0x0000000c09007844 */ /* 0x000fe20000000200 */
[----:B-1----:R-:W-:-:S03]  /*1fca60*/  IMAD.MOV.U32 R23, RZ, RZ, R33 ;  /* 0x000000ffff177224 */ /* 0x002fc600078e0021 */
[----:B------:R-:W-:Y:S04]  /*1fca70*/  STL.64 [R1+0x258], R34 ;  /* 0x0002582201007387 */ /* 0x000fe80000100a00 */
[----:B------:R-:W-:Y:S04]  /*1fca80*/  STL [R1+0x842c], R23 ;  /* 0x00842c1701007387 */ /* 0x000fe80000100800 */
[----:B------:R-:W2:Y:S04]  /*1fca90*/  LDL.LU R52, [R1+0x20] ;  /* 0x0000200001347983 */ /* 0x000ea80000300800 */
[----:B------:R-:W2:Y:S01]  /*1fcaa0*/  LDL.LU R53, [R1+0x24] ;  /* 0x0000240001357983 */ /* 0x000ea20000300800 */
[----:B------:R-:W-:Y:S01]  /*1fcab0*/  IMAD.MOV.U32 R42, RZ, RZ, R32 ;  /* 0x000000ffff2a7224 */ /* 0x000fe200078e0020 */
[----:B------:R-:W-:-:S02]  /*1fcac0*/  NOP ;  /* 0x0000000000007918 */ /* 0x000fc40000000000 */
[----:B------:R-:W2:Y:S04]  /*1fcad0*/  LDL.LU R54, [R1+0x28] ;  /* 0x0000280001367983 */ /* 0x000ea80000300800 */
[----:B------:R-:W0:Y:S02]  /*1fcae0*/  LDS.128 R32, [R9] ;  /* 0x0000000009207984 */ /* 0x000e240000000c00 */
[----:B0-----:R-:W-:Y:S01]  /*1fcaf0*/  IMAD.MOV.U32 R43, RZ, RZ, R34 ;  /* 0x000000ffff2b7224 */ /* 0x001fe200078e0022 */
[----:B---3--:R-:W-:Y:S02]  /*1fcb00*/  LOP3.LUT R12, R46, 0xffff, RZ, 0xc0, !PT ;  /* 0x0000ffff2e0c7812 */ /* 0x008fe400078ec0ff */
[----:B------:R-:W3:Y:S01]  /*1fcb10*/  LDL.LU R46, [R1+0x10c] ;  /* 0x00010c00012e7983 */ /* 0x000ee20000300800 */
[----:B------:R-:W-:Y:S01]  /*1fcb20*/  PRMT R19, R24, 0x4210, R7 ;  /* 0x0000421018137816 */ /* 0x000fe20000000007 */
[----:B------:R-:W-:-:S04]  /*1fcb30*/  NOP ;  /* 0x0000000000007918 */ /* 0x000fc80000000000 */
[----:B------:R-:W-:Y:S01]  /*1fcb40*/  STSM.16.M88.4 [R9], R16 ;  /* 0x0000001009007844 */ /* 0x000fe20000000200 */
[----:B------:R-:W-:-:S03]  /*1fcb50*/  NOP ;  /* 0x0000000000007918 */ /* 0x000fc60000000000 */
[----:B------:R-:W0:Y:S04]  /*1fcb60*/  LDS.128 R16, [R9] ;  /* 0x0000000009107984 */ /* 0x000e280000000c00 */
[----:B------:R-:W-:Y:S04]  /*1fcb70*/  STL [R1+0x244], R33 ;  /* 0x0002442101007387 */ /* 0x000fe80000100800 */
[----:B------:R-:W-:Y:S04]  /*1fcb80*/  STL [R1+0x24c], R35 ;  /* 0x00024c2301007387 */ /* 0x000fe80000100800 */
[----:B------:R-:W-:Y:S04]  /*1fcb90*/  STL.64 [R1+0x8438], R42 ;  /* 0x0084382a01007387 */ /* 0x000fe80000100a00 */
[----:B------:R-:W3:Y:S04]  /*1fcba0*/  LDL.LU R24, [R1+0x568c] ;  /* 0x00568c0001187983 */ /* 0x000ee80000300800 */
[----:B0-----:R0:W-:Y:S04]  /*1fcbb0*/  STL.64 [R1+0x230], R16 ;  /* 0x0002301001007387 */ /* 0x0011e80000100a00 */
[----:B------:R1:W-:Y:S01]  /*1fcbc0*/  STL [R1+0x238], R18 ;  /* 0x0002381201007387 */ /* 0x0003e20000100800 */
[----:B------:R-:W-:Y:S01]  /*1fcbd0*/  PRMT R51, R45, 0x4210, R12 ;  /* 0x000042102d337816 */ /* 0x000fe2000000000c */
[----:B------:R-:W-:Y:S01]  /*1fcbe0*/  IMAD.MOV.U32 R45, RZ, RZ, R19 ;  /* 0x000000ffff2d7224 */ /* 0x000fe200078e0013 */
[----:B------:R-:W-:-:S04]  /*1fcbf0*/  NOP ;  /* 0x0000000000007918 */ /* 0x000fc80000000000 */
[----:B------:R-:W-:Y:S04]  /*1fcc00*/  STL [R1+0x83fc], R45 ;  /* 0x0083fc2d01007387 */ /* 0x000fe80000100800 */
[----:B------:R-:W3:Y:S04]  /*1fcc10*/  LDL.LU R47, [R1+0x2c0c] ;  /* 0x002c0c00012f7983 */ /* 0x000ee80000300800 */
[----:B0-----:R-:W3:Y:S04]  /*1fcc20*/  LDL.LU R16, [R1+0xf0] ;  /* 0x0000f00001107983 */ /* 0x001ee80000300800 */
[----:B------:R-:W3:Y:S04]  /*1fcc30*/  LDL.LU R17, [R1+0xf4] ;  /* 0x0000f40001117983 */ /* 0x000ee80000300800 */
[----:B------:R0:W-:Y:S01]  /*1fcc40*/  STSM.16.M88.4 [R9], R48 ;  /* 0x0000003009007844 */ /* 0x0001e20000000200 */
[----:B------:R-:W-:-:S03]  /*1fcc50*/  NOP ;  /* 0x0000000000007918 */ /* 0x000fc60000000000 */
[----:B-1----:R-:W3:Y:S04]  /*1fcc60*/  LDL.LU R18, [R1+0xf8] ;  /* 0x0000f80001127983 */ /* 0x002ee80000300800 */
[----:B------:R-:W1:Y:S04]  /*1fcc70*/  LDS.128 R36, [R9] ;  /* 0x0000000009247984 */ /* 0x000e680000000c00 */
[----:B0-----:R-:W3:Y:S01]  /*1fcc80*/  LDL.LU R49, [R1+0x2ce4] ;  /* 0x002ce40001317983 */ /* 0x001ee20000300800 */
[----:B------:R-:W-:-:S03]  /*1fcc90*/  IMAD.MOV.U32 R23, RZ, RZ, R32 ;  /* 0x000000ffff177224 */ /* 0x000fc600078e0020 */
[----:B------:R-:W3:Y:S04]  /*1fcca0*/  LDL.LU R32, [R1+0x100] ;  /* 0x0001000001207983 */ /* 0x000ee80000300800 */
[----:B------:R-:W3:Y:S04]  /*1fccb0*/  LDL.LU R33, [R1+0x104] ;  /* 0x0001040001217983 */ /* 0x000ee80000300800 */
[----:B------:R-:W3:Y:S01]  /*1fccc0*/  LDL.LU R34, [R1+0x108] ;  /* 0x0001080001227983 */ /* 0x000ee20000300800 */
[----:B----4-:R-:W-:Y:S01]  /*1fccd0*/  PRMT R59, R44, 0x5210, R7 ;  /* 0x000052102c3b7816 */ /* 0x010fe20000000007 */
[----:B------:R-:W-:-:S02]  /*1fcce0*/  NOP ;  /* 0x0000000000007918 */ /* 0x000fc40000000000 */
[----:B------:R-:W4:Y:S04]  /*1fccf0*/  LDL.LU R48, [R1+0x2ce8] ;  /* 0x002ce80001307983 */ /* 0x000f280000300800 */
[----:B--2---:R0:W-:Y:S04]  /*1fcd00*/  STSM.16.M88.4 [R9], R56 ;  /* 0x0000003809007844 */ /* 0x0041e80000000200 */
[----:B-1----:R-:W-:Y:S01]  /*1fcd10*/  STL [R1+0x220], R36 ;  /* 0x0002202401007387 */ /* 0x002fe20000100800 */
[----:B------:R-:W-:Y:S02]  /*1fcd20*/  IMAD.MOV.U32 R44, RZ, RZ, R37 ;  /* 0x000000ffff2c7224 */ /* 0x000fe400078e0025 */
[----:B------:R-:W-:Y:S01]  /*1fcd30*/  IMAD.MOV.U32 R45, RZ, RZ, R38 ;  /* 0x000000ffff2d7224 */ /* 0x000fe200078e0026 */
[----:B------:R-:W-:Y:S01]  /*1fcd40*/  STL [R1+0x22c], R39 ;  /* 0x00022c2701007387 */ /* 0x000fe20000100800 */
[----:B------:R-:W-:-:S03]  /*1fcd50*/  NOP ;  /* 0x0000000000007918 */ /* 0x000fc60000000000 */
[----:B------:R-:W1:Y:S04]  /*1fcd60*/  LDS.128 R36, [R9] ;  /* 0x0000000009247984 */ /* 0x000e680000000c00 */
[----:B------:R-:W-:Y:S04]  /*1fcd70*/  STL [R1+0x840c], R44 ;  /* 0x00840c2c01007387 */ /* 0x000fe80000100800 */
[----:B------:R-:W-:Y:S04]  /*1fcd80*/  STL [R1+0x8400], R45 ;  /* 0x0084002d01007387 */ /* 0x000fe80000100800 */
[----:B0-----:R-:W2:Y:S04]  /*1fcd90*/  LDL.LU R56, [R1+0x30] ;  /* 0x0000300001387983 */ /* 0x001ea80000300800 */
[----:B------:R-:W2:Y:S04]  /*1fcda0*/  LDL.LU R57, [R1+0x34] ;  /* 0x0000340001397983 */ /* 0x000ea80000300800 */
[----:B------:R-:W2:Y:S01]  /*1fcdb0*/  LDL.LU R58, [R1+0x38] ;  /* 0x00003800013a7983 */ /* 0x000ea20000300800 */
[----:B---3--:R-:W-:Y:S01]  /*1fcdc0*/  PRMT R55, R46, 0x5210, R12 ;  /* 0x000052102e377816 */ /* 0x008fe2000000000c */
[----:B------:R-:W-:-:S02]  /*1fcdd0*/  NOP ;  /* 0x0000000000007918 */ /* 0x000fc40000000000 */
[----:B------:R-:W3:Y:S04]  /*1fcde0*/  LDL.LU R46, [R1+0x68c] ;  /* 0x00068c00012e7983 */ /* 0x000ee80000300800 */
[----:B-1----:R-:W-:Y:S04]  /*1fcdf0*/  STL [R1+0x210], R36 ;  /* 0x0002102401007387 */ /* 0x002fe80000100800 */
[----:B------:R-:W-:Y:S04]  /*1fce00*/  STL.64 [R1+0x218], R38 ;  /* 0x0002182601007387 */ /* 0x000fe80000100a00 */
[----:B------:R0:W-:Y:S04]  /*1fce10*/  STSM.16.M88.4 [R9], R52 ;  /* 0x0000003409007844 */ /* 0x0001e80000000200 */
[----:B0-----:R-:W2:Y:S04]  /*1fce20*/  LDL.LU R52, [R1+0x40] ;  /* 0x0000400001347983 */ /* 0x001ea80000300800 */
[----:B------:R-:W2:Y:S04]  /*1fce30*/  LDL.LU R53, [R1+0x44] ;  /* 0x0000440001357983 */ /* 0x000ea80000300800 */
[----:B------:R-:W2:Y:S04]  /*1fce40*/  LDL.LU R54, [R1+0x48] ;  /* 0x0000480001367983 */ /* 0x000ea80000300800 */
[----:B------:R-:W2:Y:S01]  /*1fce50*/  LDL.LU R51, [R1+0x14c] ;  /* 0x00014c0001337983 */ /* 0x000ea20000300800 */
[----:B------:R-:W-:-:S03]  /*1fce60*/  LOP3.LUT R13, R47, 0xffff, RZ, 0xc0, !PT ;  /* 0x0000ffff2f0d7812 */ /* 0x000fc600078ec0ff */
[----:B------:R-:W2:Y:S01]  /*1fce70*/  LDL.LU R47, [R1+0x5698] ;  /* 0x00569800012f7983 */ /* 0x000ea20000300800 */
[----:B------:R-:W-:Y:S01]  /*1fce80*/  LOP3.LUT R12, R24, 0xffff, RZ, 0xc0, !PT ;  /* 0x0000ffff180c7812 */ /* 0x000fe200078ec0ff */
[----:B------:R-:W-:Y:S01]  /*1fce90*/  IMAD.MOV.U32 R24, RZ, RZ, R37 ;  /* 0x000000ffff187224 */ /* 0x000fe200078e0025 */
[----:B------:R-:W-:Y:S01]  /*1fcea0*/  NOP ;  /* 0x0000000000007918 */ /* 0x000fe20000000000 */
[----:B------:R-:W0:Y:S01]  /*1fceb0*/  LDS.128 R36, [R9] ;  /* 0x0000000009247984 */ /* 0x000e220000000c00 */
[----:B------:R-:W-:Y:S01]  /*1fcec0*/  PRMT R19, R49, 0x4210, R12 ;  /* 0x0000421031137816 */ /* 0x000fe2000000000c */
[----:B------:R-:W-:Y:S01]  /*1fced0*/  NOP ;  /* 0x0000000000007918 */ /* 0x000fe20000000000 */
[----:B0-----:R-:W-:Y:S02]  /*1fcee0*/  IMAD.MOV.U32 R44, RZ, RZ, R36 ;  /* 0x000000ffff2c7224 */ /* 0x001fe400078e0024 */
[----:B------:R-:W-:Y:S01]  /*1fcef0*/  IMAD.MOV.U32 R45, RZ, RZ, R37 ;  /* 0x000000ffff2d7224 */ /* 0x000fe200078e0025 */
[----:B------:R-:W-:Y:S04]  /*1fcf00*/  STL.64 [R1+0x208], R38 ;  /* 0x0002082601007387 */ /* 0x000fe80000100a00 */
[----:B------:R-:W-:Y:S04]  /*1fcf10*/  STL.64 [R1+0x8410], R44 ;  /* 0x0084102c01007387 */ /* 0x000fe80000100a00 */
[----:B------:R-:W2:Y:S04]  /*1fcf20*/  LDL.LU R50, [R1+0x2c18] ;  /* 0x002c180001327983 */ /* 0x000ea80000300800 */
[----:B------:R0:W-:Y:S01]  /*1fcf30*/  STSM.16.M88.4 [R9], R16 ;  /* 0x0000001009007844 */ /* 0x0001e20000000200 */
[----:B------:R-:W-:-:S03]  /*1fcf40*/  NOP ;  /* 0x0000000000007918 */ /* 0x000fc60000000000 */
[----:B------:R-:W1:Y:S04]  /*1fcf50*/  LDS.128 R36, [R9] ;  /* 0x0000000009247984 */ /* 0x000e680000000c00 */
[----:B0-----:R-:W2:Y:S01]  /*1fcf60*/  LDL.LU R16, [R1+0x110] ;  /* 0x0001100001107983 */ /* 0x001ea20000300800 */
[----:B----4-:R-:W-:Y:S01]  /*1fcf70*/  PRMT R35, R48, 0x4210, R13 ;  /* 0x0000421030237816 */ /* 0x010fe2000000000d */
[----:B------:R-:W-:-:S04]  /*1fcf80*/  NOP ;  /* 0x0000000000007918 */ /* 0x000fc80000000000 */
[----:B------:R0:W-:Y:S04]  /*1fcf90*/  STSM.16.M88.4 [R9], R32 ;  /* 0x0000002009007844 */ /* 0x0001e80000000200 */
[----:B-1----:R-:W-:Y:S04]  /*1fcfa0*/  STL.64 [R1+0x1f0], R36 ;  /* 0x0001f02401007387 */ /* 0x002fe80000100a00 */
[----:B------:R-:W-:Y:S01]  /*1fcfb0*/  STL.64 [R1+0x1f8], R38 ;  /* 0x0001f82601007387 */ /* 0x000fe20000100a00 */
[----:B------:R-:W-:-:S03]  /*1fcfc0*/  NOP ;  /* 0x0000000000007918 */ /* 0x000fc60000000000 */
[----:B------:R-:W4:Y:S04]  /*1fcfd0*/  LDL.LU R17, [R1+0x114] ;  /* 0x0001140001117983 */ /* 0x000f280000300800 */
[----:B------:R-:W4:Y:S04]  /*1fcfe0*/  LDL.LU R18, [R1+0x118] ;  /* 0x0001180001127983 */ /* 0x000f280000300800 */
[----:B------:R-:W4:Y:S04]  /*1fcff0*/  LDL.LU R49, [R1+0x2cf0] ;  /* 0x002cf00001317983 */ /* 0x000f280000300800 */
[----:B------:R-:W1:Y:S04]  /*1fd000*/  LDS.128 R36, [R9] ;  /* 0x0000000009247984 */ /* 0x000e680000000c00 */
[----:B0-----:R-:W4:Y:S04]  /*1fd010*/  LDL.LU R32, [R1+0x120] ;  /* 0x0001200001207983 */ /* 0x001f280000300800 */
[----:B------:R-:W4:Y:S04]  /*1fd020*/  LDL.LU R33, [R1+0x124] ;  /* 0x0001240001217983 */ /* 0x000f280000300800 */
[----:B------:R-:W4:Y:S04]  /*1fd030*/  LDL.LU R34, [R1+0x128] ;  /* 0x0001280001227983 */ /* 0x000f280000300800 */
[----:B------:R-:W4:Y:S04]  /*1fd040*/  LDL.LU R48, [R1+0x2cf4] ;  /* 0x002cf40001307983 */ /* 0x000f280000300800 */
[----:B-1----:R-:W-:Y:S04]  /*1fd050*/  STL [R1+0x1e0], R36 ;  /* 0x0001e02401007387 */ /* 0x002fe80000100800 */
[----:B------:R-:W-:Y:S01]  /*1fd060*/  STL.64 [R1+0x1e8], R38 ;  /* 0x0001e82601007387 */ /* 0x000fe20000100a00 */
[----:B---3--:R-:W-:Y:S01]  /*1fd070*/  PRMT R59, R46, 0x5210, R12 ;  /* 0x000052102e3b7816 */ /* 0x008fe2000000000c */
[----:B------:R-:W-:Y:S01]  /*1fd080*/  IMAD.MOV.U32 R46, RZ, RZ, R37 ;  /* 0x000000ffff2e7224 */ /* 0x000fe200078e0025 */
[----:B------:R-:W-:-:S04]  /*1fd090*/  NOP ;  /* 0x0000000000007918 */ /* 0x000fc80000000000 */
[----:B------:R-:W-:Y:S04]  /*1fd0a0*/  STL [R1+0x83ec], R46 ;  /* 0x0083ec2e01007387 */ /* 0x000fe80000100800 */
[----:B--2---:R0:W-:Y:S01]  /*1fd0b0*/  STSM.16.M88.4 [R9], R56 ;  /* 0x0000003809007844 */ /* 0x0041e20000000200 */
[----:B------:R-:W-:-:S03]  /*1fd0c0*/  NOP ;  /* 0x0000000000007918 */ /* 0x000fc60000000000 */
[----:B------:R-:W1:Y:S04]  /*1fd0d0*/  LDS.128 R36, [R9] ;  /* 0x0000000009247984 */ /* 0x000e680000000c00 */
[----:B0-----:R-:W2:Y:S04]  /*1fd0e0*/  LDL.LU R56, [R1+0x50] ;  /* 0x0000500001387983 */ /* 0x001ea80000300800 */
[----:B------:R-:W2:Y:S04]  /*1fd0f0*/  LDL.LU R57, [R1+0x54] ;  /* 0x0000540001397983 */ /* 0x000ea80000300800 */
[----:B------:R-:W2:Y:S01]  /*1fd100*/  LDL.LU R58, [R1+0x58] ;  /* 0x00005800013a7983 */ /* 0x000ea20000300800 */
[----:B------:R-:W-:Y:S01]  /*1fd110*/  PRMT R55, R51, 0x5210, R13 ;  /* 0x0000521033377816 */ /* 0x000fe2000000000d */
[----:B------:R-:W-:-:S02]  /*1fd120*/  NOP ;  /* 0x0000000000007918 */ /* 0x000fc40000000000 */
[----:B------:R-:W3:Y:S04]  /*1fd130*/  LDL.LU R51, [R1+0x13c] ;  /* 0x00013c0001337983 */ /* 0x000ee80000300800 */
[----:B------:R0:W-:Y:S04]  /*1fd140*/  STSM.16.M88.4 [R9], R52 ;  /* 0x0000003409007844 */ /* 0x0001e80000000200 */
[----:B-1----:R-:W-:Y:S04]  /*1fd150*/  STL.64 [R1+0x1d0], R36 ;  /* 0x0001d02401007387 */ /* 0x002fe80000100a00 */
[----:B------:R-:W-:Y:S01]  /*1fd160*/  STL [R1+0x1d8], R38 ;  /* 0x0001d82601007387 */ /* 0x000fe20000100800 */
[----:B------:R-:W-:Y:S01]  /*1fd170*/  LOP3.LUT R12, R47, 0xffff, RZ, 0xc0, !PT ;  /* 0x0000ffff2f0c7812 */ /* 0x000fe200078ec0ff */
[----:B------:R-:W-:Y:S01]  /*1fd180*/  IMAD.MOV.U32 R47, RZ, RZ, R39 ;  /* 0x000000ffff2f7224 */ /* 0x000fe200078e0027 */
[----:B------:R-:W-:-:S04]  /*1fd190*/  NOP ;  /* 0x0000000000007918 */ /* 0x000fc80000000000 */
[----:B------:R-:W-:Y:S04]  /*1fd1a0*/  STL [R1+0x83d8], R47 ;  /* 0x0083d82f01007387 */ /* 0x000fe80000100800 */
[----:B------:R-:W2:Y:S04]  /*1fd1b0*/  LDL.LU R40, [R1+0x60] ;  /* 0x0000600001287983 */ /* 0x000ea80000300800 */
[----:B------:R-:W2:Y:S04]  /*1fd1c0*/  LDL.LU R41, [R1+0x64] ;  /* 0x0000640001297983 */ /* 0x000ea80000300800 */
[----:B------:R-:W2:Y:S04]  /*1fd1d0*/  LDL.LU R42, [R1+0x68] ;  /* 0x00006800012a7983 */ /* 0x000ea80000300800 */
[----:B0-----:R-:W2:Y:S04]  /*1fd1e0*/  LDL.LU R53, [R1+0x6dc] ;  /* 0x0006dc0001357983 */ /* 0x001ea80000300800 */
[----:B------:R-:W0:Y:S01]  /*1fd1f0*/  LDS.128 R36, [R9] ;  /* 0x0000000009247984 */ /* 0x000e220000000c00 */
[----:B------:R-:W-:-:S03]  /*1fd200*/  LOP3.LUT R13, R50, 0xffff, RZ, 0xc0, !PT ;  /* 0x0000ffff320d7812 */ /* 0x000fc600078ec0ff */
[----:B------:R-:W2:Y:S01]  /*1fd210*/  LDL.LU R50, [R1+0x569c] ;  /* 0x00569c0001327983 */ /* 0x000ea20000300800 */
[----:B0-----:R-:W-:Y:S02]  /*1fd220*/  IMAD.MOV.U32 R46, RZ, RZ, R36 ;  /* 0x000000ffff2e7224 */ /* 0x001fe400078e0024 */
[----:B------:R-:W-:Y:S01]  /*1fd230*/  IMAD.MOV.U32 R47, RZ, RZ, R38 ;  /* 0x000000ffff2f7224 */ /* 0x000fe200078e0026 */
[----:B------:R-:W-:Y:S04]  /*1fd240*/  STL [R1+0x1c4], R37 ;  /* 0x0001c42501007387 */ /* 0x000fe80000100800 */
[----:B------:R-:W-:Y:S01]  /*1fd250*/  STL [R1+0x1cc], R39 ;  /* 0x0001cc2701007387 */ /* 0x000fe20000100800 */
[----:B------:R-:W-:-:S03]  /*1fd260*/  NOP ;  /* 0x0000000000007918 */ /* 0x000fc60000000000 */
[----:B------:R-:W-:Y:S01]  /*1fd270*/  STL.64 [R1+0x83f0], R46 ;  /* 0x0083f02e01007387 */ /* 0x000fe20000100a00 */
[----:B----4-:R-:W-:-:S05]  /*1fd280*/  PRMT R19, R49, 0x4210, R12 ;  /* 0x0000421031137816 */ /* 0x010fca000000000c */
[----:B------:R-:W-:Y:S01]  /*1fd290*/  STSM.16.M88.4 [R9], R16 ;  /* 0x0000001009007844 */ /* 0x000fe20000000200 */
[----:B------:R-:W-:-:S03]  /*1fd2a0*/  NOP ;  /* 0x0000000000007918 */ /* 0x000fc60000000000 */
[----:B------:R-:W0:Y:S01]  /*1fd2b0*/  LDS.128 R16, [R9] ;  /* 0x0000000009107984 */ /* 0x000e220000000c00 */
[----:B------:R-:W-:Y:S01]  /*1fd2c0*/  PRMT R35, R48, 0x4210, R13 ;  /* 0x0000421030237816 */ /* 0x000fe2000000000d */
[----:B------:R-:W-:-:S04]  /*1fd2d0*/  NOP ;  /* 0x0000000000007918 */ /* 0x000fc80000000000 */
[----:B------:R-:W-:Y:S01]  /*1fd2e0*/  STSM.16.M88.4 [R9], R32 ;  /* 0x0000002009007844 */ /* 0x000fe20000000200 */
[----:B------:R-:W-:-:S03]  /*1fd2f0*/  NOP ;  /* 0x0000000000007918 */ /* 0x000fc60000000000 */
[----:B------:R-:W1:Y:S04]  /*1fd300*/  LDS.128 R36, [R9] ;  /* 0x0000000009247984 */ /* 0x000e680000000c00 */
[----:B0-----:R0:W-:Y:S04]  /*1fd310*/  STL.64 [R1+0x1b0], R16 ;  /* 0x0001b01001007387 */ /* 0x0011e80000100a00 */
[----:B------:R4:W-:Y:S01]  /*1fd320*/  STL [R1+0x1b8], R18 ;  /* 0x0001b81201007387 */ /* 0x0009e20000100800 */
[----:B------:R-:W-:-:S03]  /*1fd330*/  IMAD.MOV.U32 R49, RZ, RZ, R19 ;  /* 0x000000ffff317224 */ /* 0x000fc600078e0013 */
[----:B0-----:R-:W2:Y:S04]  /*1fd340*/  LDL.LU R16, [R1+0x130] ;  /* 0x0001300001107983 */ /* 0x001ea80000300800 */
[----:B------:R-:W2:Y:S04]  /*1fd350*/  LDL.LU R17, [R1+0x134] ;  /* 0x0001340001117983 */ /* 0x000ea80000300800 */
[----:B----4-:R-:W4:Y:S04]  /*1fd360*/  LDL.LU R18, [R1+0x138] ;  /* 0x0001380001127983 */ /* 0x010f280000300800 */
[----:B------:R-:W4:Y:S04]  /*1fd370*/  LDL.LU R52, [R1+0x2c2c] ;  /* 0x002c2c0001347983 */ /* 0x000f280000300800 */
[----:B------:R-:W4:Y:S04]  /*1fd380*/  LDL.LU R48, [R1+0x21ac] ;  /* 0x0021ac0001307983 */ /* 0x000f280000300800 */
[----:B------:R-:W-:Y:S04]  /*1fd390*/  STL [R1+0x83c8], R49 ;  /* 0x0083c83101007387 */ /* 0x000fe80000100800 */
[----:B------:R-:W4:Y:S04]  /*1fd3a0*/  LDL.LU R32, [R1+0x140] ;  /* 0x0001400001207983 */ /* 0x000f280000300800 */
[----:B------:R-:W4:Y:S04]  /*1fd3b0*/  LDL.LU R33, [R1+0x144] ;  /* 0x0001440001217983 */ /* 0x000f280000300800 */
[----:B------:R-:W4:Y:S01]  /*1fd3c0*/  LDL.LU R34, [R1+0x148] ;  /* 0x0001480001227983 */ /* 0x000f220000300800 */
[----:B---3--:R-:W-:Y:S01]  /*1fd3d0*/  PRMT R59, R51, 0x5210, R12 ;  /* 0x00005210333b7816 */ /* 0x008fe2000000000c */
[----:B------:R-:W-:-:S02]  /*1fd3e0*/  NOP ;  /* 0x0000000000007918 */ /* 0x000fc40000000000 */
[----:B------:R-:W3:Y:S04]  /*1fd3f0*/  LDL.LU R51, [R1+0x2cfc] ;  /* 0x002cfc0001337983 */ /* 0x000ee80000300800 */
[----:B-1----:R0:W-:Y:S04]  /*1fd400*/  STL.64 [R1+0x1a0], R36 ;  /* 0x0001a02401007387 */ /* 0x0021e80000100a00 */
[----:B------:R1:W-:Y:S04]  /*1fd410*/  STL.64 [R1+0x1a8], R38 ;  /* 0x0001a82601007387 */ /* 0x0003e80000100a00 */
[----:B0-----:R-:W3:Y:S04]  /*1fd420*/  LDL.LU R36, [R1+0x70] ;  /* 0x0000700001247983 */ /* 0x001ee80000300800 */
[----:B------:R-:W3:Y:S04]  /*1fd430*/  LDL.LU R37, [R1+0x74] ;  /* 0x0000740001257983 */ /* 0x000ee80000300800 */
[----:B-1----:R-:W3:Y:S01]  /*1fd440*/  LDL.LU R38, [R1+0x78] ;  /* 0x0000780001267983 */ /* 0x002ee20000300800 */
[----:B--2---:R-:W-:-:S03]  /*1fd450*/  PRMT R43, R53, 0x5210, R13 ;  /* 0x00005210352b7816 */ /* 0x004fc6000000000d */
[----:B------:R-:W2:Y:S04]  /*1fd460*/  LDL.LU R53, [R1+0x6ec] ;  /* 0x0006ec0001357983 */ /* 0x000ea80000300800 */
[----:B------:R-:W-:Y:S01]  /*1fd470*/  STSM.16.M88.4 [R9], R56 ;  /* 0x0000003809007844 */ /* 0x000fe20000000200 */
[----:B------:R-:W-:-:S03]  /*1fd480*/  NOP ;  /* 0x0000000000007918 */ /* 0x000fc60000000000 */
[----:B------:R-:W0:Y:S01]  /*1fd490*/  LDS.128 R44, [R9] ;  /* 0x00000000092c7984 */ /* 0x000e220000000c00 */
[----:B------:R-:W-:Y:S01]  /*1fd4a0*/  NOP ;  /* 0x0000000000007918 */ /* 0x000fe20000000000 */
[----:B------:R-:W-:Y:S02]  /*1fd4b0*/  LOP3.LUT R12, R50, 0xffff, RZ, 0xc0, !PT ;  /* 0x0000ffff320c7812 */ /* 0x000fe400078ec0ff */
[----:B0-----:R-:W-:Y:S04]  /*1fd4c0*/  STL.64 [R1+0x190], R44 ;  /* 0x0001902c01007387 */ /* 0x001fe80000100a00 */
[----:B------:R-:W-:Y:S04]  /*1fd4d0*/  STL [R1+0x19c], R47 ;  /* 0x00019c2f01007387 */ /* 0x000fe80000100800 */
[----:B------:R-:W2:Y:S04]  /*1fd4e0*/  LDL.LU R56, [R1+0x80] ;  /* 0x0000800001387983 */ /* 0x000ea80000300800 */
[----:B------:R-:W2:Y:S04]  /*1fd4f0*/  LDL.LU R57, [R1+0x84] ;  /* 0x0000840001397983 */ /* 0x000ea80000300800 */
[----:B------:R-:W2:Y:S04]  /*1fd500*/  LDL.LU R58, [R1+0x88] ;  /* 0x00008800013a7983 */ /* 0x000ea80000300800 */
[----:B------:R-:W2:Y:S04]  /*1fd510*/  LDL.LU R54, [R1+0xbc] ;  /* 0x0000bc0001367983 */ /* 0x000ea80000300800 */
[----:B------:R-:W2:Y:S04]  /*1fd520*/  LDL.LU R50, [R1+0x56a4] ;  /* 0x0056a40001327983 */ /* 0x000ea80000300800 */
[----:B------:R-:W-:Y:S01]  /*1fd530*/  STSM.16.M88.4 [R9], R40 ;  /* 0x0000002809007844 */ /* 0x000fe20000000200 */
[----:B------:R-:W-:-:S03]  /*1fd540*/  NOP ;  /* 0x0000000000007918 */ /* 0x000fc60000000000 */
[----:B------:R-:W0:Y:S01]  /*1fd550*/  LDS.128 R40, [R9] ;  /* 0x0000000009287984 */ /* 0x000e220000000c00 */
[----:B------:R-:W-:Y:S01]  /*1fd560*/  IMAD.MOV.U32 R49, RZ, RZ, R46 ;  /* 0x000000ffff317224 */ /* 0x000fe200078e002e */
[----:B------:R-:W-:-:S04]  /*1fd570*/  NOP ;  /* 0x0000000000007918 */ /* 0x000fc80000000000 */
[----:B------:R0:W-:Y:S02]  /*1fd580*/  STL [R1+0x83cc], R49 ;  /* 0x0083cc3101007387 */ /* 0x0001e40000100800 */
[----:B0-----:R-:W-:Y:S02]  /*1fd590*/  IMAD.MOV.U32 R49, RZ, RZ, R41 ;  /* 0x000000ffff317224 */ /* 0x001fe400078e0029 */
[----:B------:R-:W-:Y:S01]  /*1fd5a0*/  STL.64 [R1+0x188], R42 ;  /* 0x0001882a01007387 */ /* 0x000fe20000100a00 */
[----:B----4-:R-:W-:Y:S01]  /*1fd5b0*/  PRMT R19, R48, 0x4210, R12 ;  /* 0x0000421030137816 */ /* 0x010fe2000000000c */
[----:B------:R-:W-:Y:S01]  /*1fd5c0*/  IMAD.MOV.U32 R48, RZ, RZ, R40 ;  /* 0x000000ffff307224 */ /* 0x000fe200078e0028 */
[----:B------:R-:W-:-:S03]  /*1fd5d0*/  LOP3.LUT R13, R52, 0xffff, RZ, 0xc0, !PT ;  /* 0x0000ffff340d7812 */ /* 0x000fc600078ec0ff */
[----:B------:R0:W-:Y:S01]  /*1fd5e0*/  STSM.16.M88.4 [R9], R16 ;  /* 0x0000001009007844 */ /* 0x0001e20000000200 */
[----:B------:R-:W-:-:S03]  /*1fd5f0*/  NOP ;  /* 0x0000000000007918 */ /* 0x000fc60000000000 */
[----:B------:R-:W-:Y:S04]  /*1fd600*/  STL.64 [R1+0x83e0], R48 ;  /* 0x0083e03001007387 */ /* 0x000fe80000100a00 */
[----:B------:R-:W4:Y:S04]  /*1fd610*/  LDL.LU R52, [R1+0x2c34] ;  /* 0x002c340001347983 */ /* 0x000f280000300800 */
[----:B------:R-:W1:Y:S04]  /*1fd620*/  LDS.128 R40, [R9] ;  /* 0x0000000009287984 */ /* 0x000e680000000c00 */
[----:B0-----:R-:W4:Y:S04]  /*1fd630*/  LDL.LU R16, [R1+0x6a0] ;  /* 0x0006a00001107983 */ /* 0x001f280000300800 */
[----:B------:R-:W4:Y:S04]  /*1fd640*/  LDL.LU R17, [R1+0x6a4] ;  /* 0x0006a40001117983 */ /* 0x000f280000300800 */
[----:B------:R-:W4:Y:S01]  /*1fd650*/  LDL.LU R18, [R1+0x6a8] ;  /* 0x0006a80001127983 */ /* 0x000f220000300800 */
[----:B---3--:R-:W-:Y:S01]  /*1fd660*/  PRMT R35, R51, 0x4210, R13 ;  /* 0x0000421033237816 */ /* 0x008fe2000000000d */
[----:B------:R-:W-:-:S02]  /*1fd670*/  NOP ;  /* 0x0000000000007918 */ /* 0x000fc40000000000 */
[----:B------:R-:W3:Y:S04]  /*1fd680*/  LDL.LU R51, [R1+0x21b8] ;  /* 0x0021b80001337983 */ /* 0x000ee80000300800 */
[----:B-1----:R-:W-:Y:S04]  /*1fd690*/  STL.64 [R1+0x170], R40 ;  /* 0x0001702801007387 */ /* 0x002fe80000100a00 */
[----:B------:R0:W-:Y:S04]  /*1fd6a0*/  STSM.16.M88.4 [R9], R32 ;  /* 0x0000002009007844 */ /* 0x0001e80000000200 */
[----:B------:R-:W-:Y:S01]  /*1fd6b0*/  STL.64 [R1+0x178], R42 ;  /* 0x0001782a01007387 */ /* 0x000fe20000100a00 */
[----:B------:R-:W-:-:S03]  /*1fd6c0*/  NOP ;  /* 0x0000000000007918 */ /* 0x000fc60000000000 */
[----:B------:R-:W1:Y:S04]  /*1fd6d0*/  LDS.128 R40, [R9] ;  /* 0x0000000009287984 */ /* 0x000e680000000c00 */
[----:B0-----:R-:W3:Y:S04]  /*1fd6e0*/  LDL.LU R32, [R1+0x6b0] ;  /* 0x0006b00001207983 */ /* 0x001ee80000300800 */
[----:B------:R-:W3:Y:S04]  /*1fd6f0*/  LDL.LU R33, [R1+0x6b4] ;  /* 0x0006b40001217983 */ /* 0x000ee80000300800 */
[----:B------:R-:W3:Y:S01]  /*1fd700*/  LDL.LU R34, [R1+0x6b8] ;  /* 0x0006b80001227983 */ /* 0x000ee20000300800 */
[----:B--2---:R-:W-:Y:S01]  /*1fd710*/  PRMT R39, R53, 0x5210, R12 ;  /* 0x0000521035277816 */ /* 0x004fe2000000000c */
[----:B------:R-:W-:-:S02]  /*1fd720*/  NOP ;  /* 0x0000000000007918 */ /* 0x000fc40000000000 */
[----:B------:R-:W2:Y:S04]  /*1fd730*/  LDL.LU R53, [R1+0x2d08] ;  /* 0x002d080001357983 */ /* 0x000ea80000300800 */
[----:B------:R-:W-:Y:S01]  /*1fd740*/  STSM.16.M88.4 [R9], R36 ;  /* 0x0000002409007844 */ /* 0x000fe20000000200 */
[----:B------:R-:W-:-:S03]  /*1fd750*/  NOP ;  /* 0x0000000000007918 */ /* 0x000fc60000000000 */
[----:B------:R-:W0:Y:S04]  /*1fd760*/  LDS.128 R36, [R9] ;  /* 0x0000000009247984 */ /* 0x000e280000000c00 */
[----:B-1----:R-:W-:Y:S04]  /*1fd770*/  STL.64 [R1+0x160], R40 ;  /* 0x0001602801007387 */ /* 0x002fe80000100a00 */
[----:B------:R-:W-:Y:S04]  /*1fd780*/  STL.64 [R1+0x168], R42 ;  /* 0x0001682a01007387 */ /* 0x000fe80000100a00 */
[----:B0-----:R0:W-:Y:S04]  /*1fd790*/  STL [R1+0x150], R36 ;  /* 0x0001502401007387 */ /* 0x0011e80000100800 */
[----:B------:R1:W-:Y:S01]  /*1fd7a0*/  STL.64 [R1+0x158], R38 ;  /* 0x0001582601007387 */ /* 0x0003e20000100a00 */
[----:B------:R-:W-:Y:S01]  /*1fd7b0*/  PRMT R59, R54, 0x5210, R13 ;  /* 0x00005210363b7816 */ /* 0x000fe2000000000d */
[----:B------:R-:W-:Y:S01]  /*1fd7c0*/  NOP ;  /* 0x0000000000007918 */ /* 0x000fe20000000000 */
[----:B------:R-:W-:Y:S01]  /*1fd7d0*/  LOP3.LUT R12, R50, 0xffff, RZ, 0xc0, !PT ;  /* 0x0000ffff320c7812 */ /* 0x000fe200078ec0ff */
[----:B------:R-:W-:-:S02]  /*1fd7e0*/  IMAD.MOV.U32 R50, RZ, RZ, R37 ;  /* 0x000000ffff327224 */ /* 0x000fc400078e0025 */
[----:B------:R1:W-:Y:S01]  /*1fd7f0*/  STSM.16.M88.4 [R9], R56 ;  /* 0x0000003809007844 */ /* 0x0003e20000000200 */
[----:B------:R-:W-:-:S03]  /*1fd800*/  NOP ;  /* 0x0000000000007918 */ /* 0x000fc60000000000 */
[----:B------:R-:W-:Y:S04]  /*1fd810*/  STL [R1+0x83c0], R50 ;  /* 0x0083c03201007387 */ /* 0x000fe80000100800 */
        /* <DEDUP_REMOVED lines=8> */
[----:B------:R-:W0:Y:S02]  /*1fd8a0*/  LDS.128 R44, [R9] ;  /* 0x00000000092c7984 */ /* 0x000e240000000c00 */
[----:B0-----:R-:W-:Y:S01]  /*1fd8b0*/  IMAD.MOV.U32 R50, RZ, RZ, R44 ;  /* 0x000000ffff327224 */ /* 0x001fe200078e002c */
[----:B----4-:R-:W-:-:S02]  /*1fd8c0*/  LOP3.LUT R13, R52, 0xffff, RZ, 0xc0, !PT ;  /* 0x0000ffff340d7812 */ /* 0x010fc400078ec0ff */
[----:B------:R-:W4:Y:S04]  /*1fd8d0*/  LDL.LU R52, [R1+0x56ac] ;  /* 0x0056ac0001347983 */ /* 0x000f280000300800 */
[----:B------:R-:W-:Y:S04]  /*1fd8e0*/  STL [R1+0x144], R45 ;  /* 0x0001442d01007387 */ /* 0x000fe80000100800 */
[----:B------:R-:W-:Y:S01]  /*1fd8f0*/  STL [R1+0x148], R46 ;  /* 0x0001482e01007387 */ /* 0x000fe20000100800 */
[----:B---3--:R-:W-:Y:S01]  /*1fd900*/  PRMT R19, R51, 0x4210, R12 ;  /* 0x0000421033137816 */ /* 0x008fe2000000000c */
[----:B------:R-:W-:-:S04]  /*1fd910*/  NOP ;  /* 0x0000000000007918 */ /* 0x000fc80000000000 */
[----:B------:R-:W-:Y:S01]  /*1fd920*/  STSM.16.M88.4 [R9], R16 ;  /* 0x0000001009007844 */ /* 0x000fe20000000200 */
[----:B------:R-:W-:-:S03]  /*1fd930*/  NOP ;  /* 0x0000000000007918 */ /* 0x000fc60000000000 */
[----:B------:R-:W0:Y:S01]  /*1fd940*/  LDS.128 R16, [R9] ;  /* 0x0000000009107984 */ /* 0x000e220000000c00 */
[----:B------:R-:W-:Y:S01]  /*1fd950*/  IMAD.MOV.U32 R51, RZ, RZ, R47 ;  /* 0x000000ffff337224 */ /* 0x000fe200078e002f */
[----:B------:R-:W-:-:S04]  /*1fd960*/  NOP ;  /* 0x0000000000007918 */ /* 0x000fc80000000000 */
[----:B------:R-:W-:Y:S04]  /*1fd970*/  STL.64 [R1+0x8440], R50 ;  /* 0x0084403201007387 */ /* 0x000fe80000100a00 */
[----:B0-----:R0:W-:Y:S01]  /*1fd980*/  STL [R1+0x130], R16 ;  /* 0x0001301001007387 */ /* 0x0011e20000100800 */
[----:B------:R-:W-:-:S03]  /*1fd990*/  IMAD.MOV.U32 R7, RZ, RZ, R17 ;  /* 0x000000ffff077224 */ /* 0x000fc600078e0011 */
[----:B------:R1:W-:Y:S01]  /*1fd9a0*/  STL.64 [R1+0x138], R18 ;  /* 0x0001381201007387 */ /* 0x0003e20000100a00 */
[----:B--2---:R-:W-:-:S03]  /*1fd9b0*/  PRMT R35, R53, 0x4210, R13 ;  /* 0x0000421035237816 */ /* 0x004fc6000000000d */
[----:B0-----:R-:W2:Y:S04]  /*1fd9c0*/  LDL.LU R16, [R1+0x6c0] ;  /* 0x0006c00001107983 */ /* 0x001ea80000300800 */
[----:B------:R-:W2:Y:S04]  /*1fd9d0*/  LDL.LU R17, [R1+0x6c4] ;  /* 0x0006c40001117983 */ /* 0x000ea80000300800 */
[----:B-1----:R-:W2:Y:S04]  /*1fd9e0*/  LDL.LU R18, [R1+0x6c8] ;  /* 0x0006c80001127983 */ /* 0x002ea80000300800 */
[----:B------:R-:W3:Y:S04]  /*1fd9f0*/  LDL.LU R56, [R1+0x2c48] ;  /* 0x002c480001387983 */ /* 0x000ee80000300800 */
[----:B------:R-:W2:Y:S04]  /*1fda00*/  LDL.LU R54, [R1+0x2d14] ;  /* 0x002d140001367983 */ /* 0x000ea80000300800 */
[----:B------:R-:W-:Y:S04]  /*1fda10*/  STL [R1+0x83b4], R7 ;  /* 0x0083b40701007387 */ /* 0x000fe80000100800 */
[----:B------:R0:W-:Y:S01]  /*1fda20*/  STSM.16.M88.4 [R9], R32 ;  /* 0x0000002009007844 */ /* 0x0001e20000000200 */
[----:B------:R-:W-:-:S03]  /*1fda30*/  NOP ;  /* 0x0000000000007918 */ /* 0x000fc60000000000 */
[----:B------:R-:W1:Y:S04]  /*1fda40*/  LDS.128 R44, [R9] ;  /* 0x00000000092c7984 */ /* 0x000e680000000c00 */
[----:B0-----:R-:W3:Y:S04]  /*1fda50*/  LDL.LU R32, [R1+0x6d0] ;  /* 0x0006d00001207983 */ /* 0x001ee80000300800 */
[----:B------:R-:W3:Y:S04]  /*1fda60*/  LDL.LU R33, [R1+0x6d4] ;  /* 0x0006d40001217983 */ /* 0x000ee80000300800 */
[----:B------:R-:W3:Y:S04]  /*1fda70*/  LDL.LU R34, [R1+0x6d8] ;  /* 0x0006d80001227983 */ /* 0x000ee80000300800 */
[----:B------:R-:W3:Y:S01]  /*1fda80*/  LDL.LU R53, [R1+0x2d18] ;  /* 0x002d180001357983 */ /* 0x000ee20000300800 */
[----:B------:R-:W-:Y:S01]  /*1fda90*/  PRMT R39, R57, 0x5210, R12 ;  /* 0x0000521039277816 */ /* 0x000fe2000000000c */
[----:B------:R-:W-:-:S04]  /*1fdaa0*/  NOP ;  /* 0x0000000000007918 */ /* 0x000fc80000000000 */
[----:B------:R-:W-:Y:S01]  /*1fdab0*/  STSM.16.M88.4 [R9], R36 ;  /* 0x0000002409007844 */ /* 0x000fe20000000200 */
[----:B------:R-:W-:-:S03]  /*1fdac0*/  NOP ;  /* 0x0000000000007918 */ /* 0x000fc60000000000 */
[----:B------:R-:W0:Y:S04]  /*1fdad0*/  LDS.128 R36, [R9] ;  /* 0x0000000009247984 */ /* 0x000e280000000c00 */
[----:B-1----:R-:W-:Y:S04]  /*1fdae0*/  STL.64 [R1+0x120], R44 ;  /* 0x0001202c01007387 */ /* 0x002fe80000100a00 */
[----:B------:R-:W-:Y:S04]  /*1fdaf0*/  STL.64 [R1+0x128], R46 ;  /* 0x0001282e01007387 */ /* 0x000fe80000100a00 */
[----:B0-----:R0:W-:Y:S01]  /*1fdb00*/  STL [R1+0x114], R37 ;  /* 0x0001142501007387 */ /* 0x0011e20000100800 */
[----:B------:R-:W-:-:S03]  /*1fdb10*/  IMAD.MOV.U32 R7, RZ, RZ, R36 ;  /* 0x000000ffff077224 */ /* 0x000fc600078e0024 */
[----:B------:R1:W-:Y:S04]  /*1fdb20*/  STL [R1+0x118], R38 ;  /* 0x0001182601007387 */ /* 0x0003e80000100800 */
[----:B------:R-:W3:Y:S04]  /*1fdb30*/  LDL.LU R36, [R1+0xb0] ;  /* 0x0000b00001247983 */ /* 0x000ee80000300800 */
[----:B0-----:R-:W3:Y:S04]  /*1fdb40*/  LDL.LU R37, [R1+0xb4] ;  /* 0x0000b40001257983 */ /* 0x001ee80000300800 */
[----:B-1----:R-:W3:Y:S04]  /*1fdb50*/  LDL.LU R38, [R1+0xb8] ;  /* 0x0000b80001267983 */ /* 0x002ee80000300800 */
[----:B------:R-:W3:Y:S01]  /*1fdb60*/  LDL.LU R59, [R1+0x718] ;  /* 0x00071800013b7983 */ /* 0x000ee20000300800 */
[----:B------:R-:W-:Y:S01]  /*1fdb70*/  PRMT R43, R55, 0x5210, R13 ;  /* 0x00005210372b7816 */ /* 0x000fe2000000000d */
[----:B------:R-:W-:-:S02]  /*1fdb80*/  NOP ;  /* 0x0000000000007918 */ /* 0x000fc40000000000 */
[----:B------:R-:W3:Y:S04]  /*1fdb90*/  LDL.LU R44, [R1+0xc0] ;  /* 0x0000c000012c7983 */ /* 0x000ee80000300800 */
[----:B------:R-:W3:Y:S04]  /*1fdba0*/  LDL.LU R45, [R1+0xc4] ;  /* 0x0000c400012d7983 */ /* 0x000ee80000300800 */
[----:B------:R-:W3:Y:S04]  /*1fdbb0*/  LDL.LU R46, [R1+0xc8] ;  /* 0x0000c800012e7983 */ /* 0x000ee80000300800 */
[----:B------:R-:W3:Y:S04]  /*1fdbc0*/  LDL.LU R57, [R1+0x71c] ;  /* 0x00071c0001397983 */ /* 0x000ee80000300800 */
[----:B------:R-:W3:Y:S04]  /*1fdbd0*/  LDL.LU R55, [R1+0x56b4] ;  /* 0x0056b40001377983 */ /* 0x000ee80000300800 */
[----:B------:R-:W-:Y:S01]  /*1fdbe0*/  STSM.16.M88.4 [R9], R40 ;  /* 0x0000002809007844 */ /* 0x000fe20000000200 */
[----:B------:R-:W-:-:S03]  /*1fdbf0*/  NOP ;  /* 0x0000000000007918 */ /* 0x000fc60000000000 */
[----:B------:R-:W0:Y:S01]  /*1fdc00*/  LDS.128 R40, [R9] ;  /* 0x0000000009287984 */ /* 0x000e220000000c00 */
[----:B----4-:R-:W-:Y:S01]  /*1fdc10*/  LOP3.LUT R12, R52, 0xffff, RZ, 0xc0, !PT ;  /* 0x0000ffff340c7812 */ /* 0x010fe200078ec0ff */
[----:B------:R-:W-:-:S05]  /*1fdc20*/  IMAD.MOV.U32 R52, RZ, RZ, R39 ;  /* 0x000000ffff347224 */ /* 0x000fca00078e0027 */
[----:B------:R-:W-:Y:S04]  /*1fdc30*/  STL [R1+0x83ac], R52 ;  /* 0x0083ac3401007387 */ /* 0x000fe80000100800 */
[----:B0-----:R-:W-:Y:S04]  /*1fdc40*/  STL.64 [R1+0x100], R40 ;  /* 0x0001002801007387 */ /* 0x001fe80000100a00 */
[----:B------:R-:W-:Y:S01]  /*1fdc50*/  STL [R1+0x10c], R43 ;  /* 0x00010c2b01007387 */ /* 0x000fe20000100800 */
[----:B--2---:R-:W-:Y:S01]  /*1fdc60*/  PRMT R19, R54, 0x4210, R12 ;  /* 0x0000421036137816 */ /* 0x004fe2000000000c */
[----:B------:R-:W-:Y:S01]  /*1fdc70*/  NOP ;  /* 0x0000000000007918 */ /* 0x000fe20000000000 */
[----:B---3--:R-:W-:-:S03]  /*1fdc80*/  LOP3.LUT R13, R56, 0xffff, RZ, 0xc0, !PT ;  /* 0x0000ffff380d7812 */ /* 0x008fc600078ec0ff */
[----:B------:R0:W-:Y:S04]  /*1fdc90*/  STSM.16.M88.4 [R9], R16 ;  /* 0x0000001009007844 */ /* 0x0001e80000000200 */
[----:B0-----:R-:W2:Y:S04]  /*1fdca0*/  LDL.LU R16, [R1+0x6e0] ;  /* 0x0006e00001107983 */ /* 0x001ea80000300800 */
[----:B------:R-:W2:Y:S04]  /*1fdcb0*/  LDL.LU R17, [R1+0x6e4] ;  /* 0x0006e40001117983 */ /* 0x000ea80000300800 */
[----:B------:R-:W2:Y:S01]  /*1fdcc0*/  LDL.LU R18, [R1+0x6e8] ;  /* 0x0006e80001127983 */ /* 0x000ea20000300800 */
[----:B------:R-:W-:-:S03]  /*1fdcd0*/  PRMT R35, R53, 0x4210, R13 ;  /* 0x0000421035237816 */ /* 0x000fc6000000000d */
[----:B------:R-:W3:Y:S01]  /*1fdce0*/  LDL.LU R58, [R1+0x2c54] ;  /* 0x002c5400013a7983 */ /* 0x000ee20000300800 */
[----:B------:R-:W-:Y:S01]  /*1fdcf0*/  IMAD.MOV.U32 R52, RZ, RZ, R42 ;  /* 0x000000ffff347224 */ /* 0x000fe200078e002a */
[----:B------:R-:W-:Y:S02]  /*1fdd00*/  NOP ;  /* 0x0000000000007918 */ /* 0x000fe40000000000 */
[----:B------:R-:W4:Y:S04]  /*1fdd10*/  LDL.LU R53, [R1+0x2d20] ;  /* 0x002d200001357983 */ /* 0x000f280000300800 */
[----:B------:R-:W0:Y:S01]  /*1fdd20*/  LDS.128 R40, [R9] ;  /* 0x0000000009287984 */ /* 0x000e220000000c00 */
[----:B------:R-:W-:-:S03]  /*1fdd30*/  NOP ;  /* 0x0000000000007918 */ /* 0x000fc60000000000 */
[----:B------:R1:W-:Y:S01]  /*1fdd40*/  STSM.16.M88.4 [R9], R32 ;  /* 0x0000002009007844 */ /* 0x0003e20000000200 */
[----:B0-----:R-:W-:-:S03]  /*1fdd50*/  IMAD.MOV.U32 R54, RZ, RZ, R43 ;  /* 0x000000ffff367224 */ /* 0x001fc600078e002b */
[----:B------:R-:W-:Y:S04]  /*1fdd60*/  STL.64 [R1+0xf0], R40 ;  /* 0x0000f02801007387 */ /* 0x000fe80000100a00 */
[----:B------:R-:W-:Y:S01]  /*1fdd70*/  STL [R1+0xf8], R42 ;  /* 0x0000f82a01007387 */ /* 0x000fe20000100800 */
[----:B------:R-:W-:-:S03]  /*1fdd80*/  NOP ;  /* 0x0000000000007918 */ /* 0x000fc60000000000 */
[----:B------:R-:W-:Y:S04]  /*1fdd90*/  STL [R1+0x839c], R54 ;  /* 0x00839c3601007387 */ /* 0x000fe80000100800 */
[----:B------:R-:W0:Y:S04]  /*1fdda0*/  LDS.128 R40, [R9] ;  /* 0x0000000009287984 */ /* 0x000e280000000c00 */
[----:B-1----:R-:W2:Y:S04]  /*1fddb0*/  LDL.LU R32, [R1+0x6f0] ;  /* 0x0006f00001207983 */ /* 0x002ea80000300800 */
[----:B------:R-:W2:Y:S04]  /*1fddc0*/  LDL.LU R33, [R1+0x6f4] ;  /* 0x0006f40001217983 */ /* 0x000ea80000300800 */
[----:B------:R-:W2:Y:S04]  /*1fddd0*/  LDL.LU R34, [R1+0x6f8] ;  /* 0x0006f80001227983 */ /* 0x000ea80000300800 */
[----:B------:R-:W2:Y:S01]  /*1fdde0*/  LDL.LU R56, [R1+0x2d2c] ;  /* 0x002d2c0001387983 */ /* 0x000ea20000300800 */
[----:B------:R-:W-:Y:S01]  /*1fddf0*/  PRMT R39, R59, 0x5210, R12 ;  /* 0x000052103b277816 */ /* 0x000fe2000000000c */
[----:B------:R-:W-:-:S04]  /*1fde00*/  NOP ;  /* 0x0000000000007918 */ /* 0x000fc80000000000 */
[----:B------:R-:W-:Y:S01]  /*1fde10*/  STSM.16.M88.4 [R9], R36 ;  /* 0x0000002409007844 */ /* 0x000fe20000000200 */
[----:B------:R-:W-:-:S03]  /*1fde20*/  NOP ;  /* 0x0000000000007918 */ /* 0x000fc60000000000 */
[----:B------:R-:W1:Y:S04]  /*1fde30*/  LDS.128 R36, [R9] ;  /* 0x0000000009247984 */ /* 0x000e680000000c00 */
[----:B0-----:R0:W-:Y:S04]  /*1fde40*/  STL.64 [R1+0xe0], R40 ;  /* 0x0000e02801007387 */ /* 0x0011e80000100a00 */
[----:B------:R0:W-:Y:S01]  /*1fde50*/  STL.64 [R1+0xe8], R42 ;  /* 0x0000e82a01007387 */ /* 0x0001e20000100a00 */
[----:B------:R-:W-:-:S03]  /*1fde60*/  LOP3.LUT R12, R55, 0xffff, RZ, 0xc0, !PT ;  /* 0x0000ffff370c7812 */ /* 0x000fc600078ec0ff */
[----:B0-----:R-:W2:Y:S04]  /*1fde70*/  LDL.LU R40, [R1+0x680] ;  /* 0x0006800001287983 */ /* 0x001ea80000300800 */
[----:B------:R-:W2:Y:S04]  /*1fde80*/  LDL.LU R41, [R1+0x684] ;  /* 0x0006840001297983 */ /* 0x000ea80000300800 */
[----:B------:R-:W2:Y:S04]  /*1fde90*/  LDL.LU R42, [R1+0x688] ;  /* 0x00068800012a7983 */ /* 0x000ea80000300800 */
[----:B------:R-:W2:Y:S01]  /*1fdea0*/  LDL.LU R55, [R1+0x72c] ;  /* 0x00072c0001377983 */ /* 0x000ea20000300800 */
[----:B------:R-:W-:Y:S01]  /*1fdeb0*/  PRMT R47, R57, 0x5210, R13 ;  /* 0x00005210392f7816 */ /* 0x000fe2000000000d */
[----:B------:R-:W-:-:S02]  /*1fdec0*/  NOP ;  /* 0x0000000000007918 */ /* 0x000fc40000000000 */
[----:B-1----:R0:W-:Y:S01]  /*1fded0*/  STL.64 [R1+0xd0], R36 ;  /* 0x0000d02401007387 */ /* 0x0021e20000100a00 */
[----:B------:R-:W-:-:S03]  /*1fdee0*/  IMAD.MOV.U32 R54, RZ, RZ, R38 ;  /* 0x000000ffff367224 */ /* 0x000fc600078e0026 */
[----:B------:R-:W-:Y:S04]  /*1fdef0*/  STL [R1+0xdc], R39 ;  /* 0x0000dc2701007387 */ /* 0x000fe80000100800 */
[----:B0-----:R-:W2:Y:S04]  /*1fdf00*/  LDL.LU R36, [R1+0x690] ;  /* 0x0006900001247983 */ /* 0x001ea80000300800 */
[----:B------:R-:W2:Y:S04]  /*1fdf10*/  LDL.LU R37, [R1+0x694] ;  /* 0x0006940001257983 */ /* 0x000ea80000300800 */
[----:B------:R-:W2:Y:S04]  /*1fdf20*/  LDL.LU R38, [R1+0x698] ;  /* 0x0006980001267983 */ /* 0x000ea80000300800 */
[----:B------:R-:W2:Y:S04]  /*1fdf30*/  LDL.LU R57, [R1+0x780] ;  /* 0x0007800001397983 */ /* 0x000ea80000300800 */
[----:B------:R-:W-:Y:S01]  /*1fdf40*/  STSM.16.M88.4 [R9], R44 ;  /* 0x0000002c09007844 */ /* 0x000fe20000000200 */
[----:B------:R-:W-:-:S03]  /*1fdf50*/  NOP ;  /* 0x0000000000007918 */ /* 0x000fc60000000000 */
[----:B------:R-:W0:Y:S04]  /*1fdf60*/  LDS.128 R44, [R9] ;  /* 0x00000000092c7984 */ /* 0x000e280000000c00 */
[----:B------:R-:W-:Y:S04]  /*1fdf70*/  STL [R1+0x83a0], R54 ;  /* 0x0083a03601007387 */ /* 0x000fe80000100800 */
[----:B0-----:R-:W-:Y:S01]  /*1fdf80*/  STL.64 [R1+0xc8], R46 ;  /* 0x0000c82e01007387 */ /* 0x001fe20000100a00 */
[----:B----4-:R-:W-:Y:S01]  /*1fdf90*/  PRMT R19, R53, 0x4210, R12 ;  /* 0x0000421035137816 */ /* 0x010fe2000000000c */
[----:B------:R-:W-:Y:S01]  /*1fdfa0*/  IMAD.MOV.U32 R53, RZ, RZ, R44 ;  /* 0x000000ffff357224 */ /* 0x000fe200078e002c */
[----:B------:R-:W-:-:S04]  /*1fdfb0*/  NOP ;  /* 0x0000000000007918 */ /* 0x000fc80000000000 */
[----:B------:R-:W-:Y:S04]  /*1fdfc0*/  STL.64 [R1+0x8448], R52 ;  /* 0x0084483401007387 */ /* 0x000fe80000100a00 */
[----:B------:R-:W4:Y:S01]  /*1fdfd0*/  LDL.LU R26, [R1+0x56e0] ;  /* 0x0056e000011a7983 */ /* 0x000f220000300800 */
[----:B---3--:R-:W-:-:S03]  /*1fdfe0*/  LOP3.LUT R13, R58, 0xffff, RZ, 0xc0, !PT ;  /* 0x0000ffff3a0d7812 */ /* 0x008fc600078ec0ff */
[----:B--2---:R0:W-:Y:S04]  /*1fdff0*/  STSM.16.M88.4 [R9], R16 ;  /* 0x0000001009007844 */ /* 0x0041e80000000200 */
[----:B------:R-:W2:Y:S04]  /*1fe000*/  LDL.LU R27, [R1+0x56dc] ;  /* 0x0056dc00011b7983 */ /* 0x000ea80000300800 */
[----:B0-----:R-:W3:Y:S04]  /*1fe010*/  LDL.LU R19, [R1+0x56c0] ;  /* 0x0056c00001137983 */ /* 0x001ee80000300800 */
[----:B------:R-:W3:Y:S04]  /*1fe020*/  LDL.LU R17, [R1+0x56bc] ;  /* 0x0056bc0001117983 */ /* 0x000ee80000300800 */
[----:B------:R-:W3:Y:S04]  /*1fe030*/  LDL.LU R61, [R1+0x2d4c] ;  /* 0x002d4c00013d7983 */ /* 0x000ee80000300800 */
[----:B------:R-:W3:Y:S01]  /*1fe040*/  LDL.LU R58, [R1+0x2d48] ;  /* 0x002d4800013a7983 */ /* 0x000ee20000300800 */
[----:B------:R-:W-:Y:S01]  /*1fe050*/  IMAD.MOV.U32 R54, RZ, RZ, R45 ;  /* 0x000000ffff367224 */ /* 0x000fe200078e002d */
[----:B------:R-:W-:-:S02]  /*1fe060*/  NOP ;  /* 0x0000000000007918 */ /* 0x000fc40000000000 */
[----:B------:R-:W0:Y:S01]  /*1fe070*/  LDS.128 R44, [R9] ;  /* 0x00000000092c7984 */ /* 0x000e220000000c00 */
[----:B------:R-:W-:Y:S01]  /*1fe080*/  PRMT R35, R56, 0x4210, R13 ;  /* 0x0000421038237816 */ /* 0x000fe2000000000d */
[----:B------:R-:W-:-:S04]  /*1fe090*/  NOP ;  /* 0x0000000000007918 */ /* 0x000fc80000000000 */
[----:B------:R1:W-:Y:S04]  /*1fe0a0*/  STSM.16.M88.4 [R9], R32 ;  /* 0x0000002009007844 */ /* 0x0003e80000000200 */
[----:B0-----:R-:W-:Y:S04]  /*1fe0b0*/  STL.64 [R1+0xb0], R44 ;  /* 0x0000b02c01007387 */ /* 0x001fe80000100a00 */
[----:B------:R-:W-:Y:S01]  /*1fe0c0*/  STL.64 [R1+0xb8], R46 ;  /* 0x0000b82e01007387 */ /* 0x000fe20000100a00 */
[----:B------:R-:W-:-:S03]  /*1fe0d0*/  NOP ;  /* 0x0000000000007918 */ /* 0x000fc60000000000 */
[----:B------:R-:W0:Y:S04]  /*1fe0e0*/  LDS.128 R44, [R9] ;  /* 0x00000000092c7984 */ /* 0x000e280000000c00 */
[----:B-1----:R-:W3:Y:S04]  /*1fe0f0*/  LDL.LU R34, [R1+0x2d44] ;  /* 0x002d440001227983 */ /* 0x002ee80000300800 */
[----:B------:R-:W3:Y:S01]  /*1fe100*/  LDL.LU R56, [R1+0x2d38] ;  /* 0x002d380001387983 */ /* 0x000ee20000300800 */
[----:B------:R-:W-:Y:S01]  /*1fe110*/  PRMT R43, R55, 0x5210, R12 ;  /* 0x00005210372b7816 */ /* 0x000fe2000000000c */
[----:B------:R-:W-:-:S04]  /*1fe120*/  NOP ;  /* 0x0000000000007918 */ /* 0x000fc80000000000 */
[----:B------:R-:W-:Y:S01]  /*1fe130*/  STSM.16.M88.4 [R9], R40 ;  /* 0x0000002809007844 */ /* 0x000fe20000000200 */
[----:B0-----:R-:W-:Y:S01]  /*1fe140*/  IMAD.MOV.U32 R55, RZ, RZ, R45 ;  /* 0x000000ffff377224 */ /* 0x001fe200078e002d */
[----:B------:R-:W-:Y:S02]  /*1fe150*/  NOP ;  /* 0x0000000000007918 */ /* 0x000fe40000000000 */
[----:B------:R-:W-:Y:S04]  /*1fe160*/  STL [R1+0xa0], R44 ;  /* 0x0000a02c01007387 */ /* 0x000fe80000100800 */
[----:B------:R-:W-:Y:S04]  /*1fe170*/  STL.64 [R1+0xa8], R46 ;  /* 0x0000a82e01007387 */ /* 0x000fe80000100a00 */
[----:B------:R-:W-:Y:S04]  /*1fe180*/  STL [R1+0x8394], R55 ;  /* 0x0083943701007387 */ /* 0x000fe80000100800 */
[----:B------:R-:W3:Y:S04]  /*1fe190*/  LDL.LU R35, [R1+0x2cac] ;  /* 0x002cac0001237983 */ /* 0x000ee80000300800 */
[----:B------:R-:W3:Y:S04]  /*1fe1a0*/  LDL.LU R32, [R1+0x2ca8] ;  /* 0x002ca80001207983 */ /* 0x000ee80000300800 */
[----:B------:R-:W3:Y:S01]  /*1fe1b0*/  LDL.LU R18, [R1+0x2c70] ;  /* 0x002c700001127983 */ /* 0x000ee20000300800 */
[----:B------:R-:W-:-:S03]  /*1fe1c0*/  PRMT R39, R57, 0x5210, R13 ;  /* 0x0000521039277816 */ /* 0x000fc6000000000d */
[----:B------:R-:W0:Y:S01]  /*1fe1d0*/  LDS.128 R12, [R9] ;  /* 0x00000000090c7984 */ /* 0x000e220000000c00 */
[----:B------:R-:W-:-:S03]  /*1fe1e0*/  NOP ;  /* 0x0000000000007918 */ /* 0x000fc60000000000 */
[----:B------:R-:W3:Y:S04]  /*1fe1f0*/  LDL.LU R16, [R1+0x2c6c] ;  /* 0x002c6c0001107983 */ /* 0x000ee80000300800 */
[----:B------:R-:W3:Y:S04]  /*1fe200*/  LDL.LU R60, [R1+0x2d74] ;  /* 0x002d7400013c7983 */ /* 0x000ee80000300800 */
[----:B------:R-:W3:Y:S04]  /*1fe210*/  LDL.LU R59, [R1+0x2d70] ;  /* 0x002d7000013b7983 */ /* 0x000ee80000300800 */
[----:B0-----:R3:W-:Y:S04]  /*1fe220*/  STL.64 [R1+0x90], R12 ;  /* 0x0000900c01007387 */ /* 0x0017e80000100a00 */
[----:B------:R-:W-:Y:S04]  /*1fe230*/  STL.64 [R1+0x98], R14 ;  /* 0x0000980e01007387 */ /* 0x000fe80000100a00 */
[----:B------:R-:W3:Y:S04]  /*1fe240*/  LDL.LU R33, [R1+0x2d58] ;  /* 0x002d580001217983 */ /* 0x000ee80000300800 */
[----:B------:R-:W3:Y:S04]  /*1fe250*/  LDL.LU R57, [R1+0x2d54] ;  /* 0x002d540001397983 */ /* 0x000ee80000300800 */
[----:B------:R-:W3:Y:S01]  /*1fe260*/  LDL.LU R31, [R1+0x784] ;  /* 0x00078400011f7983 */ /* 0x000ee20000300800 */
[----:B----4-:R-:W-:-:S02]  /*1fe270*/  LOP3.LUT R30, R26, 0xffff, RZ, 0xc0, !PT ;  /* 0x0000ffff1a1e7812 */ /* 0x010fc400078ec0ff */
[----:B--2---:R-:W-:Y:S02]  /*1fe280*/  LOP3.LUT R26, R27, 0xffff, RZ, 0xc0, !PT ;  /* 0x0000ffff1b1a7812 */ /* 0x004fe400078ec0ff */
[----:B------:R-:W2:Y:S01]  /*1fe290*/  LDL.LU R27, [R1+0x78c] ;  /* 0x00078c00011b7983 */ /* 0x000ea20000300800 */
[----:B---3--:R-:W-:-:S03]  /*1fe2a0*/  PRMT R12, R61, 0x4210, R30 ;  /* 0x000042103d0c7816 */ /* 0x008fc6000000001e */
[----:B------:R-:W3:Y:S01]  /*1fe2b0*/  LDL.LU R61, [R1+0x788] ;  /* 0x00078800013d7983 */ /* 0x000ee20000300800 */
[----:B------:R-:W-:-:S03]  /*1fe2c0*/  PRMT R13, R58, 0x4210, R26 ;  /* 0x000042103a0d7816 */ /* 0x000fc6000000001a */
[----:B------:R-:W4:Y:S04]  /*1fe2d0*/  LDL.LU R58, [R1+0x73c] ;  /* 0x00073c00013a7983 */ /* 0x000f280000300800 */
[----:B------:R-:W-:Y:S01]  /*1fe2e0*/  STSM.16.M88.4 [R9], R36 ;  /* 0x0000002409007844 */ /* 0x000fe20000000200 */
[----:B------:R-:W-:-:S03]  /*1fe2f0*/  NOP ;  /* 0x0000000000007918 */ /* 0x000fc60000000000 */
[----:B------:R-:W0:Y:S01]  /*1fe300*/  LDS.128 R36, [R9] ;  /* 0x0000000009247984 */ /* 0x000e220000000c00 */
[----:B------:R-:W-:Y:S02]  /*1fe310*/  LOP3.LUT R19, R19, 0xffff, RZ, 0xc0, !PT ;  /* 0x0000ffff13137812 */ /* 0x000fe400078ec0ff */
[----:B------:R-:W-:Y:S01]  /*1fe320*/  LOP3.LUT R17, R17, 0xffff, RZ, 0xc0, !PT ;  /* 0x0000ffff11117812 */ /* 0x000fe200078ec0ff */
[----:B0-----:R-:W-:Y:S01]  /*1fe330*/  IMAD.MOV.U32 R55, RZ, RZ, R36 ;  /* 0x000000ffff377224 */ /* 0x001fe200078e0024 */
[----:B------:R-:W-:Y:S04]  /*1fe340*/  STL [R1+0x84], R37 ;  /* 0x0000842501007387 */ /* 0x000fe80000100800 */
[----:B------:R-:W-:Y:S01]  /*1fe350*/  STL [R1+0x8c], R39 ;  /* 0x00008c2701007387 */ /* 0x000fe20000100800 */
[----:B------:R-:W-:-:S02]  /*1fe360*/  PRMT R14, R34, 0x4210, R19 ;  /* 0x00004210220e7816 */ /* 0x000fc40000000013 */
[----:B------:R-:W-:Y:S01]  /*1fe370*/  PRMT R15, R56, 0x4210, R17 ;  /* 0x00004210380f7816 */ /* 0x000fe20000000011 */
[----:B------:R-:W-:Y:S01]  /*1fe380*/  STL.64 [R1+0x8488], R54 ;  /* 0x0084883601007387 */ /* 0x000fe20000100a00 */
[----:B------:R-:W-:-:S03]  /*1fe390*/  NOP ;  /* 0x0000000000007918 */ /* 0x000fc60000000000 */
[----:B------:R0:W-:Y:S01]  /*1fe3a0*/  STSM.16.M88.4 [R9], R12 ;  /* 0x0000000c09007844 */ /* 0x0001e20000000200 */
[----:B------:R-:W-:-:S03]  /*1fe3b0*/  NOP ;  /* 0x0000000000007918 */ /* 0x000fc60000000000 */
[----:B------:R-:W1:Y:S01]  /*1fe3c0*/  LDS.128 R40, [R9] ;  /* 0x0000000009287984 */ /* 0x000e620000000c00 */
[----:B------:R-:W-:-:S03]  /*1fe3d0*/  LOP3.LUT R36, R35, 0xffff, RZ, 0xc0, !PT ;  /* 0x0000ffff23247812 */ /* 0x000fc600078ec0ff */
[----:B------:R-:W4:Y:S01]  /*1fe3e0*/  LDL.LU R35, [R1+0x79c] ;  /* 0x00079c0001237983 */ /* 0x000f220000300800 */
[----:B------:R-:W-:-:S03]  /*1fe3f0*/  LOP3.LUT R34, R32, 0xffff, RZ, 0xc0, !PT ;  /* 0x0000ffff20227812 */ /* 0x000fc600078ec0ff */
[----:B------:R-:W4:Y:S01]  /*1fe400*/  LDL.LU R32, [R1+0x794] ;  /* 0x0007940001207983 */ /* 0x000f220000300800 */
[----:B------:R-:W-:Y:S02]  /*1fe410*/  LOP3.LUT R18, R18, 0xffff, RZ, 0xc0, !PT ;  /* 0x0000ffff12127812 */ /* 0x000fe400078ec0ff */
[----:B0-----:R-:W-:Y:S02]  /*1fe420*/  PRMT R12, R60, 0x4210, R36 ;  /* 0x000042103c0c7816 */ /* 0x001fe40000000024 */
[----:B------:R-:W4:Y:S01]  /*1fe430*/  LDL.LU R60, [R1+0x790] ;  /* 0x00079000013c7983 */ /* 0x000f220000300800 */
[----:B------:R-:W-:Y:S02]  /*1fe440*/  LOP3.LUT R16, R16, 0xffff, RZ, 0xc0, !PT ;  /* 0x0000ffff10107812 */ /* 0x000fe400078ec0ff */
[----:B------:R-:W-:Y:S02]  /*1fe450*/  PRMT R13, R59, 0x4210, R34 ;  /* 0x000042103b0d7816 */ /* 0x000fe40000000022 */
[----:B------:R-:W4:Y:S04]  /*1fe460*/  LDL.LU R59, [R1+0x798] ;  /* 0x00079800013b7983 */ /* 0x000f280000300800 */
[----:B-1----:R-:W-:Y:S04]  /*1fe470*/  STL [R1+0x70], R40 ;  /* 0x0000702801007387 */ /* 0x002fe80000100800 */
[----:B------:R-:W-:Y:S01]  /*1fe480*/  STL.64 [R1+0x78], R42 ;  /* 0x0000782a01007387 */ /* 0x000fe20000100a00 */
[----:B------:R-:W-:-:S02]  /*1fe490*/  PRMT R14, R33, 0x4210, R18 ;  /* 0x00004210210e7816 */ /* 0x000fc40000000012 */
[----:B------:R-:W-:Y:S01]  /*1fe4a0*/  PRMT R15, R57, 0x4210, R16 ;  /* 0x00004210390f7816 */ /* 0x000fe20000000010 */
[----:B------:R-:W-:-:S04]  /*1fe4b0*/  NOP ;  /* 0x0000000000007918 */ /* 0x000fc80000000000 */
[----:B------:R0:W-:Y:S01]  /*1fe4c0*/  STSM.16.M88.4 [R9], R12 ;  /* 0x0000000c09007844 */ /* 0x0001e20000000200 */
[----:B------:R-:W-:Y:S01]  /*1fe4d0*/  IMAD.MOV.U32 R57, RZ, RZ, R41 ;  /* 0x000000ffff397224 */ /* 0x000fe200078e0029 */
[----:B------:R-:W-:Y:S02]  /*1fe4e0*/  NOP ;  /* 0x0000000000007918 */ /* 0x000fe40000000000 */
[----:B------:R-:W1:Y:S04]  /*1fe4f0*/  LDS.128 R40, [R9] ;  /* 0x0000000009287984 */ /* 0x000e680000000c00 */
[----:B------:R-:W-:Y:S01]  /*1fe500*/  STL [R1+0x8388], R57 ;  /* 0x0083883901007387 */ /* 0x000fe20000100800 */
[----:B0-----:R-:W-:-:S03]  /*1fe510*/  PRMT R12, R31, 0x5210, R30 ;  /* 0x000052101f0c7816 */ /* 0x001fc6000000001e */
[----:B------:R-:W4:Y:S01]  /*1fe520*/  LDL.LU R30, [R1+0x56f0] ;  /* 0x0056f000011e7983 */ /* 0x000f220000300800 */
[----:B--2---:R-:W-:-:S03]  /*1fe530*/  PRMT R13, R27, 0x5210, R26 ;  /* 0x000052101b0d7816 */ /* 0x004fc6000000001a */
[----:B------:R-:W2:Y:S04]  /*1fe540*/  LDL.LU R27, [R1+0x56ec] ;  /* 0x0056ec00011b7983 */ /* 0x000ea80000300800 */
[----:B-1----:R-:W-:Y:S04]  /*1fe550*/  STL.64 [R1+0x60], R40 ;  /* 0x0000602801007387 */ /* 0x002fe80000100a00 */
[----:B------:R-:W-:Y:S01]  /*1fe560*/  STL [R1+0x68], R42 ;  /* 0x0000682a01007387 */ /* 0x000fe20000100800 */
[----:B---3--:R-:W-:Y:S02]  /*1fe570*/  PRMT R14, R61, 0x5210, R19 ;  /* 0x000052103d0e7816 */ /* 0x008fe40000000013 */
[----:B----4-:R-:W-:Y:S01]  /*1fe580*/  PRMT R15, R58, 0x5210, R17 ;  /* 0x000052103a0f7816 */ /* 0x010fe20000000011 */
[----:B------:R-:W-:Y:S01]  /*1fe590*/  NOP ;  /* 0x0000000000007918 */ /* 0x000fe20000000000 */
[----:B------:R-:W3:Y:S04]  /*1fe5a0*/  LDL.LU R17, [R1+0x56c8] ;  /* 0x0056c80001117983 */ /* 0x000ee80000300800 */
[----:B------:R-:W4:Y:S01]  /*1fe5b0*/  LDL.LU R19, [R1+0x56c4] ;  /* 0x0056c40001137983 */ /* 0x000f220000300800 */
[----:B------:R-:W-:-:S03]  /*1fe5c0*/  IMAD.MOV.U32 R56, RZ, RZ, R38 ;  /* 0x000000ffff387224 */ /* 0x000fc600078e0026 */
[----:B------:R0:W-:Y:S01]  /*1fe5d0*/  STSM.16.M88.4 [R9], R12 ;  /* 0x0000000c09007844 */ /* 0x0001e20000000200 */
[----:B------:R-:W-:-:S03]  /*1fe5e0*/  IMAD.MOV.U32 R58, RZ, RZ, R43 ;  /* 0x000000ffff3a7224 */ /* 0x000fc600078e002b */
[----:B------:R-:W4:Y:S04]  /*1fe5f0*/  LDL.LU R33, [R1+0x2d88] ;  /* 0x002d880001217983 */ /* 0x000f280000300800 */
[----:B------:R-:W4:Y:S04]  /*1fe600*/  LDL.LU R31, [R1+0x2d84] ;  /* 0x002d8400011f7983 */ /* 0x000f280000300800 */
[----:B------:R-:W4:Y:S04]  /*1fe610*/  LDL.LU R26, [R1+0x2d7c] ;  /* 0x002d7c00011a7983 */ /* 0x000f280000300800 */
[----:B------:R-:W4:Y:S04]  /*1fe620*/  LDL.LU R61, [R1+0x2d78] ;  /* 0x002d7800013d7983 */ /* 0x000f280000300800 */
[----:B------:R-:W-:Y:S01]  /*1fe630*/  STL [R1+0x8380], R58 ;  /* 0x0083803a01007387 */ /* 0x000fe20000100800 */
[----:B0-----:R-:W-:Y:S01]  /*1fe640*/  PRMT R12, R35, 0x5210, R36 ;  /* 0x00005210230c7816 */ /* 0x001fe20000000024 */
[----:B------:R-:W-:-:S02]  /*1fe650*/  NOP ;  /* 0x0000000000007918 */ /* 0x000fc40000000000 */
[----:B------:R-:W0:Y:S01]  /*1fe660*/  LDS.128 R36, [R9] ;  /* 0x0000000009247984 */ /* 0x000e220000000c00 */
[----:B------:R-:W-:-:S03]  /*1fe670*/  PRMT R14, R60, 0x5210, R18 ;  /* 0x000052103c0e7816 */ /* 0x000fc60000000012 */
[----:B------:R-:W4:Y:S01]  /*1fe680*/  LDL.LU R60, [R1+0x2cd0] ;  /* 0x002cd000013c7983 */ /* 0x000f220000300800 */
[----:B------:R-:W-:-:S03]  /*1fe690*/  PRMT R15, R59, 0x5210, R16 ;  /* 0x000052103b0f7816 */ /* 0x000fc60000000010 */
[----:B------:R-:W4:Y:S04]  /*1fe6a0*/  LDL.LU R18, [R1+0x2cbc] ;  /* 0x002cbc0001127983 */ /* 0x000f280000300800 */
[----:B------:R-:W4:Y:S04]  /*1fe6b0*/  LDL.LU R59, [R1+0x2c88] ;  /* 0x002c8800013b7983 */ /* 0x000f280000300800 */
[----:B0-----:R-:W-:Y:S04]  /*1fe6c0*/  STL [R1+0x54], R37 ;  /* 0x0000542501007387 */ /* 0x001fe80000100800 */
[----:B------:R0:W-:Y:S04]  /*1fe6d0*/  STL.64 [R1+0x58], R38 ;  /* 0x0000582601007387 */ /* 0x0001e80000100a00 */
[----:B------:R-:W4:Y:S04]  /*1fe6e0*/  LDL.LU R16, [R1+0x2c84] ;  /* 0x002c840001107983 */ /* 0x000f280000300800 */
[----:B------:R-:W4:Y:S04]  /*1fe6f0*/  LDL.LU R41, [R1+0x2d9c] ;  /* 0x002d9c0001297983 */ /* 0x000f280000300800 */
[----:B0-----:R-:W4:Y:S04]  /*1fe700*/  LDL.LU R38, [R1+0x2d98] ;  /* 0x002d980001267983 */ /* 0x001f280000300800 */
[----:B------:R-:W4:Y:S04]  /*1fe710*/  LDL.LU R39, [R1+0x2d90] ;  /* 0x002d900001277983 */ /* 0x000f280000300800 */
[----:B------:R-:W4:Y:S01]  /*1fe720*/  LDL.LU R37, [R1+0x2d8c] ;  /* 0x002d8c0001257983 */ /* 0x000f220000300800 */
[----:B------:R-:W-:Y:S01]  /*1fe730*/  IMAD.MOV.U32 R57, RZ, RZ, R36 ;  /* 0x000000ffff397224 */ /* 0x000fe200078e0024 */
[----:B------:R-:W-:Y:S01]  /*1fe740*/  PRMT R13, R32, 0x5210, R34 ;  /* 0x00005210200d7816 */ /* 0x000fe20000000022 */
[----:B------:R-:W-:Y:S01]  /*1fe750*/  NOP ;  /* 0x0000000000007918 */ /* 0x000fe20000000000 */
[----:B------:R-:W4:Y:S04]  /*1fe760*/  LDL.LU R35, [R1+0x7a8] ;  /* 0x0007a80001237983 */ /* 0x000f280000300800 */
[----:B------:R-:W4:Y:S01]  /*1fe770*/  LDL.LU R32, [R1+0x7a4] ;  /* 0x0007a40001207983 */ /* 0x000f220000300800 */
[----:B------:R-:W-:-:S02]  /*1fe780*/  LOP3.LUT R36, R30, 0xffff, RZ, 0xc0, !PT ;  /* 0x0000ffff1e247812 */ /* 0x000fc400078ec0ff */
[----:B--2---:R-:W-:Y:S02]  /*1fe790*/  LOP3.LUT R34, R27, 0xffff, RZ, 0xc0, !PT ;  /* 0x0000ffff1b227812 */ /* 0x004fe400078ec0ff */
[----:B------:R-:W2:Y:S01]  /*1fe7a0*/  LDL.LU R27, [R1+0x7a0] ;  /* 0x0007a000011b7983 */ /* 0x000ea20000300800 */
[----:B---3--:R-:W-:Y:S02]  /*1fe7b0*/  LOP3.LUT R30, R17, 0xffff, RZ, 0xc0, !PT ;  /* 0x0000ffff111e7812 */ /* 0x008fe400078ec0ff */
[----:B----4-:R-:W-:Y:S02]  /*1fe7c0*/  LOP3.LUT R17, R19, 0xffff, RZ, 0xc0, !PT ;  /* 0x0000ffff13117812 */ /* 0x010fe400078ec0ff */
[----:B------:R-:W3:Y:S04]  /*1fe7d0*/  LDL.LU R19, [R1+0x748] ;  /* 0x0007480001137983 */ /* 0x000ee80000300800 */
[----:B------:R0:W-:Y:S01]  /*1fe7e0*/  STSM.16.M88.4 [R9], R12 ;  /* 0x0000000c09007844 */ /* 0x0001e20000000200 */
[----:B------:R-:W-:-:S03]  /*1fe7f0*/  NOP ;  /* 0x0000000000007918 */ /* 0x000fc60000000000 */
[----:B------:R-:W1:Y:S01]  /*1fe800*/  LDS.128 R44, [R9] ;  /* 0x00000000092c7984 */ /* 0x000e620000000c00 */
[----:B0-----:R-:W-:Y:S02]  /*1fe810*/  PRMT R13, R31, 0x4210, R34 ;  /* 0x000042101f0d7816 */ /* 0x001fe40000000022 */
[----:B------:R-:W-:Y:S02]  /*1fe820*/  PRMT R12, R33, 0x4210, R36 ;  /* 0x00004210210c7816 */ /* 0x000fe40000000024 */
[----:B------:R-:W-:Y:S02]  /*1fe830*/  PRMT R15, R61, 0x4210, R17 ;  /* 0x000042103d0f7816 */ /* 0x000fe40000000011 */
[----:B------:R-:W-:Y:S01]  /*1fe840*/  PRMT R14, R26, 0x4210, R30 ;  /* 0x000042101a0e7816 */ /* 0x000fe2000000001e */
[----:B------:R-:W-:-:S04]  /*1fe850*/  NOP ;  /* 0x0000000000007918 */ /* 0x000fc80000000000 */
[----:B------:R0:W-:Y:S04]  /*1fe860*/  STSM.16.M88.4 [R9], R12 ;  /* 0x0000000c09007844 */ /* 0x0001e80000000200 */
[----:B-1----:R-:W-:Y:S04]  /*1fe870*/  STL.64 [R1+0x40], R44 ;  /* 0x0000402c01007387 */ /* 0x002fe80000100a00 */
[----:B------:R-:W-:Y:S04]  /*1fe880*/  STL [R1+0x4c], R47 ;  /* 0x00004c2f01007387 */ /* 0x000fe80000100800 */
[----:B------:R-:W4:Y:S04]  /*1fe890*/  LDL.LU R31, [R1+0x7b8] ;  /* 0x0007b800011f7983 */ /* 0x000f280000300800 */
[----:B------:R-:W4:Y:S01]  /*1fe8a0*/  LDL.LU R61, [R1+0x7b4] ;  /* 0x0007b400013d7983 */ /* 0x000f220000300800 */
[----:B------:R-:W-:-:S03]  /*1fe8b0*/  LOP3.LUT R33, R60, 0xffff, RZ, 0xc0, !PT ;  /* 0x0000ffff3c217812 */ /* 0x000fc600078ec0ff */
[----:B------:R-:W4:Y:S01]  /*1fe8c0*/  LDL.LU R60, [R1+0x7ac] ;  /* 0x0007ac00013c7983 */ /* 0x000f220000300800 */
[----:B------:R-:W-:Y:S02]  /*1fe8d0*/  LOP3.LUT R26, R18, 0xffff, RZ, 0xc0, !PT ;  /* 0x0000ffff121a7812 */ /* 0x000fe400078ec0ff */
[----:B0-----:R-:W-:Y:S01]  /*1fe8e0*/  PRMT R12, R41, 0x4210, R33 ;  /* 0x00004210290c7816 */ /* 0x001fe20000000021 */
[----:B------:R-:W-:Y:S01]  /*1fe8f0*/  NOP ;  /* 0x0000000000007918 */ /* 0x000fe20000000000 */
[----:B------:R-:W0:Y:S01]  /*1fe900*/  LDS.128 R40, [R9] ;  /* 0x0000000009287984 */ /* 0x000e220000000c00 */
[----:B------:R-:W-:Y:S02]  /*1fe910*/  LOP3.LUT R18, R59, 0xffff, RZ, 0xc0, !PT ;  /* 0x0000ffff3b127812 */ /* 0x000fe400078ec0ff */
[----:B------:R-:W-:Y:S01]  /*1fe920*/  LOP3.LUT R16, R16, 0xffff, RZ, 0xc0, !PT ;  /* 0x0000ffff10107812 */ /* 0x000fe200078ec0ff */
[----:B------:R-:W4:Y:S01]  /*1fe930*/  LDL.LU R59, [R1+0x7b0] ;  /* 0x0007b000013b7983 */ /* 0x000f220000300800 */
[----:B------:R-:W-:-:S02]  /*1fe940*/  PRMT R13, R38, 0x4210, R26 ;  /* 0x00004210260d7816 */ /* 0x000fc4000000001a */
        /* <DEDUP_REMOVED lines=11> */
[----:B------:R-:W2:Y:S01]  /*1fea00*/  LDL.LU R27, [R1+0x56fc] ;  /* 0x0056fc00011b7983 */ /* 0x000ea20000300800 */
[----:B---3--:R-:W-:-:S03]  /*1fea10*/  PRMT R15, R19, 0x5210, R17 ;  /* 0x00005210130f7816 */ /* 0x008fc60000000011 */
[----:B------:R-:W3:Y:S01]  /*1fea20*/  LDL.LU R19, [R1+0x56d0] ;  /* 0x0056d00001137983 */ /* 0x000ee20000300800 */
[----:B------:R-:W-:Y:S01]  /*1fea30*/  PRMT R12, R35, 0x5210, R36 ;  /* 0x00005210230c7816 */ /* 0x000fe20000000024 */
[----:B------:R-:W-:Y:S02]  /*1fea40*/  NOP ;  /* 0x0000000000007918 */ /* 0x000fe40000000000 */
[----:B------:R-:W3:Y:S04]  /*1fea50*/  LDL.LU R17, [R1+0x56cc] ;  /* 0x0056cc0001117983 */ /* 0x000ee80000300800 */
[----:B------:R-:W3:Y:S04]  /*1fea60*/  LDL.LU R30, [R1+0x2dac] ;  /* 0x002dac00011e7983 */ /* 0x000ee80000300800 */
[----:B------:R-:W3:Y:S04]  /*1fea70*/  LDL.LU R36, [R1+0x2db0] ;  /* 0x002db00001247983 */ /* 0x000ee80000300800 */
[----:B0-----:R-:W-:Y:S04]  /*1fea80*/  STL.64 [R1+0x20], R40 ;  /* 0x0000202801007387 */ /* 0x001fe80000100a00 */
[----:B------:R-:W-:Y:S04]  /*1fea90*/  STL.64 [R1+0x28], R42 ;  /* 0x0000282a01007387 */ /* 0x000fe80000100a00 */
[----:B------:R-:W3:Y:S04]  /*1feaa0*/  LDL.LU R34, [R1+0x2da4] ;  /* 0x002da40001227983 */ /* 0x000ee80000300800 */
[----:B------:R4:W-:Y:S04]  /*1feab0*/  STSM.16.M88.4 [R9], R12 ;  /* 0x0000000c09007844 */ /* 0x0009e80000000200 */
[----:B------:R-:W3:Y:S01]  /*1feac0*/  LDL.LU R35, [R1+0x2da0] ;  /* 0x002da00001237983 */ /* 0x000ee20000300800 */
[----:B------:R-:W-:Y:S01]  /*1fead0*/  IMAD.MOV.U32 R58, RZ, RZ, R46 ;  /* 0x000000ffff3a7224 */ /* 0x000fe200078e002e */
[----:B------:R-:W-:-:S02]  /*1feae0*/  NOP ;  /* 0x0000000000007918 */ /* 0x000fc40000000000 */
[----:B------:R-:W0:Y:S01]  /*1feaf0*/  LDS.128 R44, [R9] ;  /* 0x00000000092c7984 */ /* 0x000e220000000c00 */
[----:B----4-:R-:W-:-:S03]  /*1feb00*/  PRMT R12, R31, 0x5210, R33 ;  /* 0x000052101f0c7816 */ /* 0x010fc60000000021 */
[----:B------:R-:W4:Y:S01]  /*1feb10*/  LDL.LU R33, [R1+0x2cd8] ;  /* 0x002cd80001217983 */ /* 0x000f220000300800 */
[----:B------:R-:W-:Y:S02]  /*1feb20*/  PRMT R13, R61, 0x5210, R26 ;  /* 0x000052103d0d7816 */ /* 0x000fe4000000001a */
[----:B------:R-:W-:Y:S02]  /*1feb30*/  PRMT R14, R60, 0x5210, R18 ;  /* 0x000052103c0e7816 */ /* 0x000fe40000000012 */
[----:B------:R-:W4:Y:S01]  /*1feb40*/  LDL.LU R18, [R1+0x2cd4] ;  /* 0x002cd40001127983 */ /* 0x000f220000300800 */
[----:B------:R-:W-:Y:S01]  /*1feb50*/  PRMT R15, R59, 0x5210, R16 ;  /* 0x000052103b0f7816 */ /* 0x000fe20000000010 */
[----:B------:R-:W-:Y:S02]  /*1feb60*/  NOP ;  /* 0x0000000000007918 */ /* 0x000fe40000000000 */
[----:B------:R-:W4:Y:S04]  /*1feb70*/  LDL.LU R16, [R1+0x2c98] ;  /* 0x002c980001107983 */ /* 0x000f280000300800 */
[----:B------:R-:W4:Y:S04]  /*1feb80*/  LDL.LU R26, [R1+0x2c94] ;  /* 0x002c9400011a7983 */ /* 0x000f280000300800 */
[----:B------:R-:W4:Y:S04]  /*1feb90*/  LDL.LU R31, [R1+0x2dbc] ;  /* 0x002dbc00011f7983 */ /* 0x000f280000300800 */
[----:B------:R-:W4:Y:S04]  /*1feba0*/  LDL.LU R41, [R1+0x2dc0] ;  /* 0x002dc00001297983 */ /* 0x000f280000300800 */
[----:B------:R-:W4:Y:S04]  /*1febb0*/  LDL.LU R43, [R1+0x2db8] ;  /* 0x002db800012b7983 */ /* 0x000f280000300800 */
[----:B------:R-:W4:Y:S04]  /*1febc0*/  LDL.LU R61, [R1+0x2db4] ;  /* 0x002db400013d7983 */ /* 0x000f280000300800 */
[----:B0-----:R0:W-:Y:S04]  /*1febd0*/  STL [R1+0x10], R44 ;  /* 0x0000102c01007387 */ /* 0x0011e80000100800 */
[----:B------:R1:W-:Y:S01]  /*1febe0*/  STL [R1+0x1c], R47 ;  /* 0x00001c2f01007387 */ /* 0x0003e20000100800 */
[----:B--2---:R-:W-:-:S03]  /*1febf0*/  LOP3.LUT R38, R27, 0xffff, RZ, 0xc0, !PT ;  /* 0x0000ffff1b267812 */ /* 0x004fc600078ec0ff */
[----:B------:R-:W2:Y:S01]  /*1fec00*/  LDL.LU R27, [R1+0x7c4] ;  /* 0x0007c400011b7983 */ /* 0x000ea20000300800 */
[----:B---3--:R-:W-:-:S03]  /*1fec10*/  LOP3.LUT R37, R19, 0xffff, RZ, 0xc0, !PT ;  /* 0x0000ffff13257812 */ /* 0x008fc600078ec0ff */
[----:B------:R-:W3:Y:S01]  /*1fec20*/  LDL.LU R19, [R1+0x7c0] ;  /* 0x0007c00001137983 */ /* 0x000ee20000300800 */
[----:B------:R-:W-:Y:S02]  /*1fec30*/  LOP3.LUT R39, R32, 0xffff, RZ, 0xc0, !PT ;  /* 0x0000ffff20277812 */ /* 0x000fe400078ec0ff */
[----:B------:R-:W-:Y:S02]  /*1fec40*/  LOP3.LUT R32, R17, 0xffff, RZ, 0xc0, !PT ;  /* 0x0000ffff11207812 */ /* 0x000fe400078ec0ff */
[----:B------:R-:W3:Y:S01]  /*1fec50*/  LDL.LU R17, [R1+0x7bc] ;  /* 0x0007bc0001117983 */ /* 0x000ee20000300800 */
[----:B0-----:R-:W-:-:S03]  /*1fec60*/  PRMT R44, R30, 0x4210, R39 ;  /* 0x000042101e2c7816 */ /* 0x001fc60000000027 */
[----:B------:R-:W3:Y:S01]  /*1fec70*/  LDL.LU R30, [R1+0x750] ;  /* 0x00075000011e7983 */ /* 0x000ee20000300800 */
[----:B------:R-:W-:Y:S01]  /*1fec80*/  IMAD.MOV.U32 R59, RZ, RZ, R45 ;  /* 0x000000ffff3b7224 */ /* 0x000fe200078e002d */
[----:B------:R-:W-:Y:S01]  /*1fec90*/  PRMT R45, R36, 0x4210, R38 ;  /* 0x00004210242d7816 */ /* 0x000fe20000000026 */
[----:B------:R-:W-:Y:S01]  /*1feca0*/  IMAD.MOV.U32 R60, RZ, RZ, R46 ;  /* 0x000000ffff3c7224 */ /* 0x000fe200078e002e */
[----:B------:R-:W-:Y:S01]  /*1fecb0*/  STSM.16.M88.4 [R9], R12 ;  /* 0x0000000c09007844 */ /* 0x000fe20000000200 */
[----:B------:R-:W-:-:S03]  /*1fecc0*/  NOP ;  /* 0x0000000000007918 */ /* 0x000fc60000000000 */
[----:B------:R-:W-:Y:S01]  /*1fecd0*/  LDS.128 R12, [R9] ;  /* 0x00000000090c7984 */ /* 0x000fe20000000c00 */
[----:B-1----:R-:W-:Y:S02]  /*1fece0*/  PRMT R47, R35, 0x4210, R32 ;  /* 0x00004210232f7816 */ /* 0x002fe40000000020 */
[----:B------:R-:W-:Y:S01]  /*1fecf0*/  PRMT R46, R34, 0x4210, R37 ;  /* 0x00004210222e7816 */ /* 0x000fe20000000025 */
[----:B------:R-:W-:-:S04]  /*1fed00*/  NOP ;  /* 0x0000000000007918 */ /* 0x000fc80000000000 */
[----:B------:R-:W-:Y:S01]  /*1fed10*/  STSM.16.M88.4 [R9], R44 ;  /* 0x0000002c09007844 */ /* 0x000fe20000000200 */
[----:B------:R-:W-:-:S03]  /*1fed20*/  NOP ;  /* 0x0000000000007918 */ /* 0x000fc60000000000 */
[----:B------:R-:W0:Y:S01]  /*1fed30*/  LDS.128 R44, [R9] ;  /* 0x00000000092c7984 */ /* 0x000e220000000c00 */
[----:B----4-:R-:W-:Y:S02]  /*1fed40*/  LOP3.LUT R36, R33, 0xffff, RZ, 0xc0, !PT ;  /* 0x0000ffff21247812 */ /* 0x010fe400078ec0ff */
[----:B------:R-:W-:Y:S02]  /*1fed50*/  LOP3.LUT R35, R18, 0xffff, RZ, 0xc0, !PT ;  /* 0x0000ffff12237812 */ /* 0x000fe400078ec0ff */
[----:B------:R-:W4:Y:S01]  /*1fed60*/  LDL.LU R18, [R1+0x7d4] ;  /* 0x0007d40001127983 */ /* 0x000f220000300800 */
[----:B------:R-:W-:-:S03]  /*1fed70*/  LOP3.LUT R34, R16, 0xffff, RZ, 0xc0, !PT ;  /* 0x0000ffff10227812 */ /* 0x000fc600078ec0ff */
[----:B------:R-:W4:Y:S01]  /*1fed80*/  LDL.LU R16, [R1+0x7d0] ;  /* 0x0007d00001107983 */ /* 0x000f220000300800 */
[----:B------:R-:W-:-:S03]  /*1fed90*/  LOP3.LUT R33, R26, 0xffff, RZ, 0xc0, !PT ;  /* 0x0000ffff1a217812 */ /* 0x000fc600078ec0ff */
[----:B------:R-:W4:Y:S01]  /*1feda0*/  LDL.LU R26, [R1+0x7c8] ;  /* 0x0007c800011a7983 */ /* 0x000f220000300800 */
[----:B------:R-:W-:-:S03]  /*1fedb0*/  PRMT R40, R31, 0x4210, R36 ;  /* 0x000042101f287816 */ /* 0x000fc60000000024 */
[----:B------:R-:W4:Y:S01]  /*1fedc0*/  LDL.LU R31, [R1+0x7cc] ;  /* 0x0007cc00011f7983 */ /* 0x000f220000300800 */
[----:B------:R-:W-:Y:S02]  /*1fedd0*/  PRMT R41, R41, 0x4210, R35 ;  /* 0x0000421029297816 */ /* 0x000fe40000000023 */
[----:B------:R-:W-:Y:S02]  /*1fede0*/  PRMT R42, R43, 0x4210, R34 ;  /* 0x000042102b2a7816 */ /* 0x000fe40000000022 */
[----:B------:R-:W-:Y:S01]  /*1fedf0*/  PRMT R43, R61, 0x4210, R33 ;  /* 0x000042103d2b7816 */ /* 0x000fe20000000021 */
[----:B------:R-:W-:Y:S01]  /*1fee00*/  NOP ;  /* 0x0000000000007918 */ /* 0x000fe20000000000 */
[----:B0-----:R-:W-:Y:S04]  /*1fee10*/  STL [R1+0x744], R45 ;  /* 0x0007442d01007387 */ /* 0x001fe80000100800 */
[----:B------:R2:W-:Y:S04]  /*1fee20*/  STSM.16.M88.4 [R9], R40 ;  /* 0x0000002809007844 */ /* 0x0005e80000000200 */
[----:B------:R-:W-:Y:S01]  /*1fee30*/  STL.64 [R1+0x748], R46 ;  /* 0x0007482e01007387 */ /* 0x000fe20000100a00 */
[----:B--2---:R-:W-:-:S03]  /*1fee40*/  PRMT R40, R27, 0x5210, R39 ;  /* 0x000052101b287816 */ /* 0x004fc60000000027 */
[----:B------:R-:W2:Y:S01]  /*1fee50*/  LDL.LU R27, [R1+0x5710] ;  /* 0x00571000011b7983 */ /* 0x000ea20000300800 */
[----:B---3--:R-:W-:-:S03]  /*1fee60*/  PRMT R41, R19, 0x5210, R38 ;  /* 0x0000521013297816 */ /* 0x008fc60000000026 */
[----:B------:R-:W3:Y:S01]  /*1fee70*/  LDL.LU R19, [R1+0x570c] ;  /* 0x00570c0001137983 */ /* 0x000ee20000300800 */
[----:B------:R-:W-:Y:S01]  /*1fee80*/  IMAD.MOV.U32 R61, RZ, RZ, R44 ;  /* 0x000000ffff3d7224 */ /* 0x000fe200078e002c */
[----:B------:R-:W-:Y:S02]  /*1fee90*/  NOP ;  /* 0x0000000000007918 */ /* 0x000fe40000000000 */
[----:B------:R-:W0:Y:S01]  /*1feea0*/  LDS.128 R44, [R9] ;  /* 0x00000000092c7984 */ /* 0x000e220000000c00 */
[----:B------:R-:W-:Y:S02]  /*1feeb0*/  PRMT R42, R17, 0x5210, R37 ;  /* 0x00005210112a7816 */ /* 0x000fe40000000025 */
[----:B------:R-:W-:Y:S01]  /*1feec0*/  PRMT R43, R30, 0x5210, R32 ;  /* 0x000052101e2b7816 */ /* 0x000fe20000000020 */
[----:B------:R-:W3:Y:S01]  /*1feed0*/  LDL.LU R17, [R1+0x56d8] ;  /* 0x0056d80001117983 */ /* 0x000ee20000300800 */
[----:B------:R-:W-:-:S03]  /*1feee0*/  NOP ;  /* 0x0000000000007918 */ /* 0x000fc60000000000 */
[----:B------:R-:W3:Y:S04]  /*1feef0*/  LDL.LU R30, [R1+0x56d4] ;  /* 0x0056d400011e7983 */ /* 0x000ee80000300800 */
[----:B------:R-:W3:Y:S04]  /*1fef00*/  LDL.LU R38, [R1+0x2dd8] ;  /* 0x002dd80001267983 */ /* 0x000ee80000300800 */
[----:B------:R-:W3:Y:S04]  /*1fef10*/  LDL.LU R39, [R1+0x2dd0] ;  /* 0x002dd00001277983 */ /* 0x000ee80000300800 */
[----:B------:R-:W3:Y:S04]  /*1fef20*/  LDL.LU R37, [R1+0x2dcc] ;  /* 0x002dcc0001257983 */ /* 0x000ee80000300800 */
[----:B------:R-:W3:Y:S04]  /*1fef30*/  LDL.LU R32, [R1+0x2dc4] ;  /* 0x002dc40001207983 */ /* 0x000ee80000300800 */
[----:B0-----:R4:W-:Y:S04]  /*1fef40*/  STL.64 [R1+0x680], R44 ;  /* 0x0006802c01007387 */ /* 0x0019e80000100a00 */
[----:B------:R0:W-:Y:S04]  /*1fef50*/  STL.64 [R1+0x688], R46 ;  /* 0x0006882e01007387 */ /* 0x0001e80000100a00 */
[----:B------:R1:W-:Y:S01]  /*1fef60*/  STSM.16.M88.4 [R9], R40 ;  /* 0x0000002809007844 */ /* 0x0003e20000000200 */
[----:B------:R-:W-:-:S03]  /*1fef70*/  NOP ;  /* 0x0000000000007918 */ /* 0x000fc60000000000 */
[----:B------:R-:W0:Y:S01]  /*1fef80*/  LDS.128 R48, [R9] ;  /* 0x0000000009307984 */ /* 0x000e220000000c00 */
[----:B----4-:R-:W-:-:S03]  /*1fef90*/  PRMT R44, R18, 0x5210, R36 ;  /* 0x00005210122c7816 */ /* 0x010fc60000000024 */
[----:B------:R-:W4:Y:S01]  /*1fefa0*/  LDL.LU R18, [R1+0x2d64] ;  /* 0x002d640001127983 */ /* 0x000f220000300800 */
[----:B------:R-:W-:-:S03]  /*1fefb0*/  PRMT R45, R16, 0x5210, R35 ;  /* 0x00005210102d7816 */ /* 0x000fc60000000023 */
[----:B------:R-:W4:Y:S01]  /*1fefc0*/  LDL.LU R16, [R1+0x2d60] ;  /* 0x002d600001107983 */ /* 0x000f220000300800 */
[----:B0-----:R-:W-:-:S03]  /*1fefd0*/  PRMT R46, R26, 0x5210, R34 ;  /* 0x000052101a2e7816 */ /* 0x001fc60000000022 */
[----:B------:R-:W4:Y:S01]  /*1fefe0*/  LDL.LU R26, [R1+0x2ca4] ;  /* 0x002ca400011a7983 */ /* 0x000f220000300800 */
[----:B------:R-:W-:Y:S01]  /*1feff0*/  PRMT R47, R31, 0x5210, R33 ;  /* 0x000052101f2f7816 */ /* 0x000fe20000000021 */
[----:B------:R-:W-:Y:S02]  /*1ff000*/  NOP ;  /* 0x0000000000007918 */ /* 0x000fe40000000000 */
[----:B------:R-:W4:Y:S04]  /*1ff010*/  LDL.LU R31, [R1+0x2ca0] ;  /* 0x002ca000011f7983 */ /* 0x000f280000300800 */
[----:B-1----:R-:W4:Y:S04]  /*1ff020*/  LDL.LU R40, [R1+0x2de4] ;  /* 0x002de40001287983 */ /* 0x002f280000300800 */
[----:B------:R-:W4:Y:S04]  /*1ff030*/  LDL.LU R41, [R1+0x2ddc] ;  /* 0x002ddc0001297983 */ /* 0x000f280000300800 */
[----:B------:R-:W4:Y:S04]  /*1ff040*/  LDL.LU R42, [R1+0x2de0] ;  /* 0x002de000012a7983 */ /* 0x000f280000300800 */
[----:B------:R-:W4:Y:S04]  /*1ff050*/  LDL.LU R43, [R1+0x2dd4] ;  /* 0x002dd400012b7983 */ /* 0x000f280000300800 */
[----:B------:R-:W-:Y:S04]  /*1ff060*/  STL.64 [R1+0x6e0], R48 ;  /* 0x0006e03001007387 */ /* 0x000fe80000100a00 */
[----:B------:R-:W-:Y:S01]  /*1ff070*/  STL.64 [R1+0x6e8], R50 ;  /* 0x0006e83201007387 */ /* 0x000fe20000100a00 */
[----:B--2---:R-:W-:-:S03]  /*1ff080*/  LOP3.LUT R36, R27, 0xffff, RZ, 0xc0, !PT ;  /* 0x0000ffff1b247812 */ /* 0x004fc600078ec0ff */
[----:B------:R-:W2:Y:S01]  /*1ff090*/  LDL.LU R27, [R1+0x7dc] ;  /* 0x0007dc00011b7983 */ /* 0x000ea20000300800 */
[----:B---3--:R-:W-:-:S03]  /*1ff0a0*/  LOP3.LUT R35, R19, 0xffff, RZ, 0xc0, !PT ;  /* 0x0000ffff13237812 */ /* 0x008fc600078ec0ff */
[----:B------:R-:W3:Y:S04]  /*1ff0b0*/  LDL.LU R19, [R1+0x7d8] ;  /* 0x0007d80001137983 */ /* 0x000ee80000300800 */
[----:B------:R0:W-:Y:S01]  /*1ff0c0*/  STSM.16.M88.4 [R9], R44 ;  /* 0x0000002c09007844 */ /* 0x0001e20000000200 */
[----:B------:R-:W-:-:S03]  /*1ff0d0*/  NOP ;  /* 0x0000000000007918 */ /* 0x000fc60000000000 */
[----:B------:R-:W1:Y:S01]  /*1ff0e0*/  LDS.128 R48, [R9] ;  /* 0x0000000009307984 */ /* 0x000e620000000c00 */
[----:B------:R-:W-:-:S03]  /*1ff0f0*/  LOP3.LUT R34, R17, 0xffff, RZ, 0xc0, !PT ;  /* 0x0000ffff11227812 */ /* 0x000fc600078ec0ff */
[----:B------:R-:W3:Y:S01]  /*1ff100*/  LDL.LU R17, [R1+0x7f4] ;  /* 0x0007f40001117983 */ /* 0x000ee20000300800 */
[----:B------:R-:W-:-:S03]  /*1ff110*/  LOP3.LUT R33, R30, 0xffff, RZ, 0xc0, !PT ;  /* 0x0000ffff1e217812 */ /* 0x000fc600078ec0ff */
[----:B------:R-:W3:Y:S01]  /*1ff120*/  LDL.LU R30, [R1+0x760] ;  /* 0x00076000011e7983 */ /* 0x000ee20000300800 */
[----:B0-----:R-:W-:Y:S02]  /*1ff130*/  PRMT R45, R39, 0x4210, R35 ;  /* 0x00004210272d7816 */ /* 0x001fe40000000023 */
[----:B------:R-:W-:Y:S02]  /*1ff140*/  PRMT R44, R38, 0x4210, R36 ;  /* 0x00004210262c7816 */ /* 0x000fe40000000024 */
[----:B------:R-:W-:Y:S02]  /*1ff150*/  PRMT R46, R37, 0x4210, R34 ;  /* 0x00004210252e7816 */ /* 0x000fe40000000022 */
[----:B------:R-:W-:Y:S01]  /*1ff160*/  PRMT R47, R32, 0x4210, R33 ;  /* 0x00004210202f7816 */ /* 0x000fe20000000021 */
[----:B------:R-:W-:Y:S01]  /*1ff170*/  NOP ;  /* 0x0000000000007918 */ /* 0x000fe20000000000 */
[----:B-1----:R-:W-:Y:S04]  /*1ff180*/  STL.64 [R1+0x750], R48 ;  /* 0x0007503001007387 */ /* 0x002fe80000100a00 */
[----:B------:R-:W-:Y:S04]  /*1ff190*/  STL.64 [R1+0x758], R50 ;  /* 0x0007583201007387 */ /* 0x000fe80000100a00 */
[----:B------:R-:W-:Y:S01]  /*1ff1a0*/  STSM.16.M88.4 [R9], R44 ;  /* 0x0000002c09007844 */ /* 0x000fe20000000200 */
[----:B------:R-:W-:-:S03]  /*1ff1b0*/  NOP ;  /* 0x0000000000007918 */ /* 0x000fc60000000000 */
[----:B------:R-:W0:Y:S01]  /*1ff1c0*/  LDS.128 R44, [R9] ;  /* 0x00000000092c7984 */ /* 0x000e220000000c00 */
[----:B----4-:R-:W-:-:S03]  /*1ff1d0*/  LOP3.LUT R39, R18, 0xffff, RZ, 0xc0, !PT ;  /* 0x0000ffff12277812 */ /* 0x010fc600078ec0ff */
[----:B------:R-:W4:Y:S01]  /*1ff1e0*/  LDL.LU R18, [R1+0x2048] ;  /* 0x0020480001127983 */ /* 0x000f220000300800 */
[----:B------:R-:W-:-:S03]  /*1ff1f0*/  LOP3.LUT R38, R16, 0xffff, RZ, 0xc0, !PT ;  /* 0x0000ffff10267812 */ /* 0x000fc600078ec0ff */
[----:B------:R-:W4:Y:S01]  /*1ff200*/  LDL.LU R16, [R1+0xa2c] ;  /* 0x000a2c0001107983 */ /* 0x000f220000300800 */
[----:B------:R-:W-:-:S03]  /*1ff210*/  LOP3.LUT R37, R26, 0xffff, RZ, 0xc0, !PT ;  /* 0x0000ffff1a257812 */ /* 0x000fc600078ec0ff */
[----:B------:R-:W4:Y:S01]  /*1ff220*/  LDL.LU R26, [R1+0x7f8] ;  /* 0x0007f800011a7983 */ /* 0x000f220000300800 */
[----:B------:R-:W-:-:S03]  /*1ff230*/  LOP3.LUT R32, R31, 0xffff, RZ, 0xc0, !PT ;  /* 0x0000ffff1f207812 */ /* 0x000fc600078ec0ff */
[----:B------:R-:W4:Y:S01]  /*1ff240*/  LDL.LU R31, [R1+0x764] ;  /* 0x00076400011f7983 */ /* 0x000f220000300800 */
[----:B------:R-:W-:Y:S02]  /*1ff250*/  PRMT R40, R40, 0x4210, R39 ;  /* 0x0000421028287816 */ /* 0x000fe40000000027 */
[----:B------:R-:W-:Y:S02]  /*1ff260*/  PRMT R41, R41, 0x4210, R38 ;  /* 0x0000421029297816 */ /* 0x000fe40000000026 */
        /* <DEDUP_REMOVED lines=8> */
[----:B--2---:R-:W-:-:S03]  /*1ff2f0*/  PRMT R40, R27, 0x5210, R36 ;  /* 0x000052101b287816 */ /* 0x004fc60000000024 */
[----:B------:R-:W2:Y:S01]  /*1ff300*/  LDL.LU R27, [R1+0x5720] ;  /* 0x00572000011b7983 */ /* 0x000ea20000300800 */
[----:B---3--:R-:W-:-:S03]  /*1ff310*/  PRMT R41, R19, 0x5210, R35 ;  /* 0x0000521013297816 */ /* 0x008fc60000000023 */
[----:B------:R-:W3:Y:S01]  /*1ff320*/  LDL.LU R19, [R1+0x571c] ;  /* 0x00571c0001137983 */ /* 0x000ee20000300800 */
[----:B------:R-:W-:-:S03]  /*1ff330*/  PRMT R42, R17, 0x5210, R34 ;  /* 0x00005210112a7816 */ /* 0x000fc60000000022 */
[----:B------:R-:W3:Y:S01]  /*1ff340*/  LDL.LU R17, [R1+0x56e8] ;  /* 0x0056e80001117983 */ /* 0x000ee20000300800 */
[----:B------:R-:W-:Y:S01]  /*1ff350*/  PRMT R43, R30, 0x5210, R33 ;  /* 0x000052101e2b7816 */ /* 0x000fe20000000021 */
[----:B------:R-:W-:Y:S02]  /*1ff360*/  NOP ;  /* 0x0000000000007918 */ /* 0x000fe40000000000 */
        /* <DEDUP_REMOVED lines=34> */
[----:B------:R-:W-:-:S04]  /*1ff590*/  LOP3.LUT R43, R36, 0xffff, RZ, 0xc0, !PT ;  /* 0x0000ffff242b7812 */ /* 0x000fc800078ec0ff */
[----:B0-----:R-:W-:Y:S02]  /*1ff5a0*/  PRMT R47, R30, 0x4210, R43 ;  /* 0x000042101e2f7816 */ /* 0x001fe4000000002b */
[----:B------:R-:W3:Y:S04]  /*1ff5b0*/  LDL.LU R30, [R1+0x768] ;  /* 0x00076800011e7983 */ /* 0x000ee80000300800 */
[----:B-1----:R-:W-:Y:S04]  /*1ff5c0*/  STL.64 [R1+0x7d0], R48 ;  /* 0x0007d03001007387 */ /* 0x002fe80000100a00 */
[----:B------:R-:W-:Y:S01]  /*1ff5d0*/  STL.64 [R1+0x7d8], R50 ;  /* 0x0007d83201007387 */ /* 0x000fe20000100a00 */
[----:B------:R-:W-:Y:S01]  /*1ff5e0*/  PRMT R44, R34, 0x4210, R38 ;  /* 0x00004210222c7816 */ /* 0x000fe20000000026 */
[----:B------:R-:W-:Y:S01]  /*1ff5f0*/  NOP ;  /* 0x0000000000007918 */ /* 0x000fe20000000000 */
[----:B------:R-:W-:-:S02]  /*1ff600*/  PRMT R45, R35, 0x4210, R37 ;  /* 0x00004210232d7816 */ /* 0x000fc40000000025 */
[----:B------:R-:W-:-:S05]  /*1ff610*/  PRMT R46, R33, 0x4210, R31 ;  /* 0x00004210212e7816 */ /* 0x000fca000000001f */
        /* <DEDUP_REMOVED lines=8> */
[----:B------:R-:W4:Y:S04]  /*1ff6a0*/  LDL.LU R33, [R1+0x2068] ;  /* 0x0020680001217983 */ /* 0x000f280000300800 */
[----:B------:R-:W4:Y:S04]  /*1ff6b0*/  LDL.LU R26, [R1+0x76c] ;  /* 0x00076c00011a7983 */ /* 0x000f280000300800 */
[----:B0-----:R-:W-:Y:S04]  /*1ff6c0*/  STL.64 [R1+0x7c0], R48 ;  /* 0x0007c03001007387 */ /* 0x001fe80000100a00 */
[----:B------:R-:W-:Y:S01]  /*1ff6d0*/  STL.64 [R1+0x7c8], R50 ;  /* 0x0007c83201007387 */ /* 0x000fe20000100a00 */
[----:B------:R-:W-:Y:S01]  /*1ff6e0*/  LOP3.LUT R32, R32, 0xffff, RZ, 0xc0, !PT ;  /* 0x0000ffff20207812 */ /* 0x000fe200078ec0ff */
[----:B------:R-:W-:Y:S01]  /*1ff6f0*/  NOP ;  /* 0x0000000000007918 */ /* 0x000fe20000000000 */
[----:B------:R-:W-:-:S02]  /*1ff700*/  PRMT R45, R40, 0x4210, R35 ;  /* 0x00004210282d7816 */ /* 0x000fc40000000023 */
[----:B------:R-:W-:Y:S02]  /*1ff710*/  PRMT R46, R41, 0x4210, R34 ;  /* 0x00004210292e7816 */ /* 0x000fe40000000022 */
[----:B--2---:R-:W-:Y:S02]  /*1ff720*/  PRMT R40, R27, 0x5210, R38 ;  /* 0x000052101b287816 */ /* 0x004fe40000000026 */
[----:B------:R-:W2:Y:S01]  /*1ff730*/  LDL.LU R27, [R1+0x572c] ;  /* 0x00572c00011b7983 */ /* 0x000ea20000300800 */
[----:B---3--:R-:W-:-:S03]  /*1ff740*/  PRMT R41, R19, 0x5210, R37 ;  /* 0x0000521013297816 */ /* 0x008fc60000000025 */
[----:B------:R-:W3:Y:S01]  /*1ff750*/  LDL.LU R19, [R1+0x5728] ;  /* 0x0057280001137983 */ /* 0x000ee20000300800 */
[----:B------:R-:W-:Y:S02]  /*1ff760*/  PRMT R44, R42, 0x4210, R36 ;  /* 0x000042102a2c7816 */ /* 0x000fe40000000024 */
[----:B------:R-:W-:Y:S01]  /*1ff770*/  PRMT R47, R39, 0x4210, R32 ;  /* 0x00004210272f7816 */ /* 0x000fe20000000020 */
[----:B------:R-:W3:Y:S04]  /*1ff780*/  LDL.LU R38, [R1+0x56f8] ;  /* 0x0056f80001267983 */ /* 0x000ee80000300800 */
[----:B------:R-:W-:Y:S01]  /*1ff790*/  STSM.16.M88.4 [R9], R44 ;  /* 0x0000002c09007844 */ /* 0x000fe20000000200 */
[----:B------:R-:W-:-:S03]  /*1ff7a0*/  NOP ;  /* 0x0000000000007918 */ /* 0x000fc60000000000 */
[----:B------:R-:W0:Y:S01]  /*1ff7b0*/  LDS.128 R44, [R9] ;  /* 0x00000000092c7984 */ /* 0x000e220000000c00 */
[----:B------:R-:W-:-:S03]  /*1ff7c0*/  PRMT R42, R17, 0x5210, R31 ;  /* 0x00005210112a7816 */ /* 0x000fc6000000001f */
[----:B------:R-:W3:Y:S04]  /*1ff7d0*/  LDL.LU R31, [R1+0x56f4] ;  /* 0x0056f400011f7983 */ /* 0x000ee80000300800 */
[----:B------:R-:W3:Y:S04]  /*1ff7e0*/  LDL.LU R39, [R1+0x2e1c] ;  /* 0x002e1c0001277983 */ /* 0x000ee80000300800 */
[----:B------:R-:W3:Y:S04]  /*1ff7f0*/  LDL.LU R37, [R1+0x2e10] ;  /* 0x002e100001257983 */ /* 0x000ee80000300800 */
[----:B------:R-:W3:Y:S01]  /*1ff800*/  LDL.LU R17, [R1+0x2e0c] ;  /* 0x002e0c0001117983 */ /* 0x000ee20000300800 */
[----:B------:R-:W-:Y:S01]  /*1ff810*/  PRMT R43, R30, 0x5210, R43 ;  /* 0x000052101e2b7816 */ /* 0x000fe2000000002b */
[----:B------:R-:W-:-:S02]  /*1ff820*/  NOP ;  /* 0x0000000000007918 */ /* 0x000fc40000000000 */
        /* <DEDUP_REMOVED lines=9> */
[----:B------:R-:W4:Y:S04]  /*1ff8c0*/  LDL.LU R16, [R1+0x2e20] ;  /* 0x002e200001107983 */ /* 0x000f280000300800 */
[----:B------:R-:W4:Y:S01]  /*1ff8d0*/  LDL.LU R36, [R1+0x2cc4] ;  /* 0x002cc40001247983 */ /* 0x000f220000300800 */
[----:B0-----:R-:W-:-:S03]  /*1ff8e0*/  PRMT R47, R26, 0x5210, R32 ;  /* 0x000052101a2f7816 */ /* 0x001fc60000000020 */
[----:B------:R-:W4:Y:S01]  /*1ff8f0*/  LDL.LU R26, [R1+0x2cc0] ;  /* 0x002cc000011a7983 */ /* 0x000f220000300800 */
[----:B------:R-:W-:Y:S01]  /*1ff900*/  PRMT R46, R33, 0x5210, R34 ;  /* 0x00005210212e7816 */ /* 0x000fe20000000022 */
[----:B------:R-:W-:Y:S02]  /*1ff910*/  NOP ;  /* 0x0000000000007918 */ /* 0x000fe40000000000 */
[----:B-1----:R-:W4:Y:S04]  /*1ff920*/  LDL.LU R40, [R1+0x2e40] ;  /* 0x002e400001287983 */ /* 0x002f280000300800 */
[----:B------:R-:W4:Y:S04]  /*1ff930*/  LDL.LU R41, [R1+0x2e38] ;  /* 0x002e380001297983 */ /* 0x000f280000300800 */
[----:B------:R-:W4:Y:S04]  /*1ff940*/  LDL.LU R34, [R1+0x2e3c] ;  /* 0x002e3c0001227983 */ /* 0x000f280000300800 */
[----:B------:R-:W4:Y:S04]  /*1ff950*/  LDL.LU R35, [R1+0x2e18] ;  /* 0x002e180001237983 */ /* 0x000f280000300800 */
[----:B------:R-:W-:Y:S04]  /*1ff960*/  STL.64 [R1+0x720], R48 ;  /* 0x0007203001007387 */ /* 0x000fe80000100a00 */
[----:B------:R-:W-:Y:S04]  /*1ff970*/  STL.64 [R1+0x728], R50 ;  /* 0x0007283201007387 */ /* 0x000fe80000100a00 */
[----:B------:R-:W4:Y:S01]  /*1ff980*/  LDL.LU R33, [R1+0x208c] ;  /* 0x00208c0001217983 */ /* 0x000f220000300800 */
[----:B--2---:R-:W-:-:S02]  /*1ff990*/  LOP3.LUT R32, R27, 0xffff, RZ, 0xc0, !PT ;  /* 0x0000ffff1b207812 */ /* 0x004fc400078ec0ff */
[----:B---3--:R-:W-:Y:S02]  /*1ff9a0*/  LOP3.LUT R27, R19, 0xffff, RZ, 0xc0, !PT ;  /* 0x0000ffff131b7812 */ /* 0x008fe400078ec0ff */
[----:B------:R-:W2:Y:S04]  /*1ff9b0*/  LDL.LU R19, [R1+0x2088] ;  /* 0x0020880001137983 */ /* 0x000ea80000300800 */
[----:B------:R0:W-:Y:S01]  /*1ff9c0*/  STSM.16.M88.4 [R9], R44 ;  /* 0x0000002c09007844 */ /* 0x0001e20000000200 */
[----:B------:R-:W-:-:S03]  /*1ff9d0*/  NOP ;  /* 0x0000000000007918 */ /* 0x000fc60000000000 */
[----:B------:R-:W1:Y:S01]  /*1ff9e0*/  LDS.128 R48, [R9] ;  /* 0x0000000009307984 */ /* 0x000e620000000c00 */
[----:B------:R-:W-:-:S03]  /*1ff9f0*/  LOP3.LUT R42, R38, 0xffff, RZ, 0xc0, !PT ;  /* 0x0000ffff262a7812 */ /* 0x000fc600078ec0ff */
[----:B------:R-:W3:Y:S01]  /*1ffa00*/  LDL.LU R43, [R1+0x207c] ;  /* 0x00207c00012b7983 */ /* 0x000ee20000300800 */
[----:B0-----:R-:W-:Y:S02]  /*1ffa10*/  PRMT R44, R39, 0x4210, R32 ;  /* 0x00004210272c7816 */ /* 0x001fe40000000020 */
[----:B------:R-:W-:Y:S02]  /*1ffa20*/  PRMT R46, R17, 0x4210, R42 ;  /* 0x00004210112e7816 */ /* 0x000fe4000000002a */
[----:B------:R-:W3:Y:S01]  /*1ffa30*/  LDL.LU R17, [R1+0x770] ;  /* 0x0007700001117983 */ /* 0x000ee20000300800 */
[----:B------:R-:W-:Y:S02]  /*1ffa40*/  LOP3.LUT R31, R31, 0xffff, RZ, 0xc0, !PT ;  /* 0x0000ffff1f1f7812 */ /* 0x000fe400078ec0ff */
[----:B------:R-:W-:Y:S01]  /*1ffa50*/  PRMT R45, R37, 0x4210, R27 ;  /* 0x00004210252d7816 */ /* 0x000fe2000000001b */
[----:B-1----:R-:W-:Y:S04]  /*1ffa60*/  STL.64 [R1+0x7b0], R48 ;  /* 0x0007b03001007387 */ /* 0x002fe80000100a00 */
[----:B------:R-:W-:Y:S01]  /*1ffa70*/  STL.64 [R1+0x7b8], R50 ;  /* 0x0007b83201007387 */ /* 0x000fe20000100a00 */
[----:B------:R-:W-:Y:S01]  /*1ffa80*/  PRMT R47, R30, 0x4210, R31 ;  /* 0x000042101e2f7816 */ /* 0x000fe2000000001f */
[----:B------:R-:W-:-:S04]  /*1ffa90*/  NOP ;  /* 0x0000000000007918 */ /* 0x000fc80000000000 */
[----:B------:R-:W-:Y:S01]  /*1ffaa0*/  STSM.16.M88.4 [R9], R44 ;  /* 0x0000002c09007844 */ /* 0x000fe20000000200 */
[----:B------:R-:W-:-:S03]  /*1ffab0*/  NOP ;  /* 0x0000000000007918 */ /* 0x000fc60000000000 */
[----:B------:R-:W0:Y:S01]  /*1ffac0*/  LDS.128 R48, [R9] ;  /* 0x0000000009307984 */ /* 0x000e220000000c00 */
[----:B----4-:R-:W-:-:S03]  /*1ffad0*/  LOP3.LUT R39, R18, 0xffff, RZ, 0xc0, !PT ;  /* 0x0000ffff12277812 */ /* 0x010fc600078ec0ff */
[----:B------:R-:W4:Y:S04]  /*1ffae0*/  LDL.LU R18, [R1+0x20a8] ;  /* 0x0020a80001127983 */ /* 0x000f280000300800 */
[----:B------:R-:W4:Y:S04]  /*1ffaf0*/  LDL.LU R37, [R1+0x209c] ;  /* 0x00209c0001257983 */ /* 0x000f280000300800 */
[----:B------:R-:W4:Y:S01]  /*1ffb00*/  LDL.LU R30, [R1+0x2098] ;  /* 0x00209800011e7983 */ /* 0x000f220000300800 */
[----:B------:R-:W-:-:S03]  /*1ffb10*/  LOP3.LUT R38, R16, 0xffff, RZ, 0xc0, !PT ;  /* 0x0000ffff10267812 */ /* 0x000fc600078ec0ff */
[----:B------:R-:W4:Y:S01]  /*1ffb20*/  LDL.LU R16, [R1+0x774] ;  /* 0x0007740001107983 */ /* 0x000f220000300800 */
[----:B------:R-:W-:-:S03]  /*1ffb30*/  LOP3.LUT R36, R36, 0xffff, RZ, 0xc0, !PT ;  /* 0x0000ffff24247812 */ /* 0x000fc600078ec0ff */
[----:B0-----:R-:W-:Y:S01]  /*1ffb40*/  STL.64 [R1+0x7a0], R48 ;  /* 0x0007a03001007387 */ /* 0x001fe20000100a00 */
[----:B------:R-:W-:-:S03]  /*1ffb50*/  LOP3.LUT R26, R26, 0xffff, RZ, 0xc0, !PT ;  /* 0x0000ffff1a1a7812 */ /* 0x000fc600078ec0ff */
[----:B------:R-:W-:Y:S01]  /*1ffb60*/  STL.64 [R1+0x7a8], R50 ;  /* 0x0007a83201007387 */ /* 0x000fe20000100a00 */
[----:B------:R-:W-:Y:S01]  /*1ffb70*/  NOP ;  /* 0x0000000000007918 */ /* 0x000fe20000000000 */
[----:B------:R-:W-:Y:S02]  /*1ffb80*/  PRMT R44, R40, 0x4210, R39 ;  /* 0x00004210282c7816 */ /* 0x000fe40000000027 */
[----:B------:R-:W-:Y:S02]  /*1ffb90*/  PRMT R45, R41, 0x4210, R38 ;  /* 0x00004210292d7816 */ /* 0x000fe40000000026 */
[----:B------:R-:W-:Y:S02]  /*1ffba0*/  PRMT R46, R34, 0x4210, R36 ;  /* 0x00004210222e7816 */ /* 0x000fe40000000024 */
[----:B------:R-:W-:Y:S02]  /*1ffbb0*/  PRMT R47, R35, 0x4210, R26 ;  /* 0x00004210232f7816 */ /* 0x000fe4000000001a */
[----:B------:R-:W-:-:S02]  /*1ffbc0*/  PRMT R40, R33, 0x5210, R32 ;  /* 0x0000521021287816 */ /* 0x000fc40000000020 */
[----:B------:R-:W4:Y:S04]  /*1ffbd0*/  LDL.LU R32, [R1+0x5734] ;  /* 0x0057340001207983 */ /* 0x000f280000300800 */
[----:B------:R-:W4:Y:S04]  /*1ffbe0*/  LDL.LU R34, [R1+0x5730] ;  /* 0x0057300001227983 */ /* 0x000f280000300800 */
[----:B------:R-:W4:Y:S01]  /*1ffbf0*/  LDL.LU R35, [R1+0x5708] ;  /* 0x0057080001237983 */ /* 0x000f220000300800 */
[----:B--2---:R-:W-:-:S03]  /*1ffc00*/  PRMT R41, R19, 0x5210, R27 ;  /* 0x0000521013297816 */ /* 0x004fc6000000001b */
[----:B------:R-:W2:Y:S04]  /*1ffc10*/  LDL.LU R27, [R1+0x5704] ;  /* 0x00570400011b7983 */ /* 0x000ea80000300800 */
[----:B------:R-:W2:Y:S04]  /*1ffc20*/  LDL.LU R33, [R1+0x2e54] ;  /* 0x002e540001217983 */ /* 0x000ea80000300800 */
[----:B------:R-:W2:Y:S04]  /*1ffc30*/  LDL.LU R19, [R1+0x2e4c] ;  /* 0x002e4c0001137983 */ /* 0x000ea80000300800 */
[----:B------:R-:W-:Y:S01]  /*1ffc40*/  STSM.16.M88.4 [R9], R44 ;  /* 0x0000002c09007844 */ /* 0x000fe20000000200 */
[----:B------:R-:W-:-:S03]  /*1ffc50*/  NOP ;  /* 0x0000000000007918 */ /* 0x000fc60000000000 */
[----:B------:R-:W0:Y:S01]  /*1ffc60*/  LDS.128 R44, [R9] ;  /* 0x00000000092c7984 */ /* 0x000e220000000c00 */
[----:B---3--:R-:W-:Y:S02]  /*1ffc70*/  PRMT R42, R43, 0x5210, R42 ;  /* 0x000052102b2a7816 */ /* 0x008fe4000000002a */
[----:B------:R-:W-:Y:S01]  /*1ffc80*/  PRMT R43, R17, 0x5210, R31 ;  /* 0x00005210112b7816 */ /* 0x000fe2000000001f */
[----:B------:R-:W-:Y:S01]  /*1ffc90*/  NOP ;  /* 0x0000000000007918 */ /* 0x000fe20000000000 */
        /* <DEDUP_REMOVED lines=9> */
[----:B------:R-:W-:Y:S02]  /*1ffd30*/  PRMT R45, R37, 0x5210, R38 ;  /* 0x00005210252d7816 */ /* 0x000fe40000000026 */
[----:B0-----:R-:W-:Y:S02]  /*1ffd40*/  PRMT R46, R30, 0x5210, R36 ;  /* 0x000052101e2e7816 */ /* 0x001fe40000000024 */
[----:B------:R-:W4:Y:S01]  /*1ffd50*/  LDL.LU R30, [R1+0x2e28] ;  /* 0x002e2800011e7983 */ /* 0x000f220000300800 */
[----:B------:R-:W-:Y:S01]  /*1ffd60*/  PRMT R47, R16, 0x5210, R26 ;  /* 0x00005210102f7816 */ /* 0x000fe2000000001a */
[----:B------:R-:W-:Y:S02]  /*1ffd70*/  NOP ;  /* 0x0000000000007918 */ /* 0x000fe40000000000 */
[----:B------:R-:W4:Y:S04]  /*1ffd80*/  LDL.LU R26, [R1+0x2ce0] ;  /* 0x002ce000011a7983 */ /* 0x000f280000300800 */
[----:B------:R-:W4:Y:S04]  /*1ffd90*/  LDL.LU R16, [R1+0x2cdc] ;  /* 0x002cdc0001107983 */ /* 0x000f280000300800 */
[----:B-1----:R-:W4:Y:S04]  /*1ffda0*/  LDL.LU R40, [R1+0x2e60] ;  /* 0x002e600001287983 */ /* 0x002f280000300800 */
[----:B------:R-:W4:Y:S04]  /*1ffdb0*/  LDL.LU R38, [R1+0x2e5c] ;  /* 0x002e5c0001267983 */ /* 0x000f280000300800 */
[----:B------:R-:W4:Y:S04]  /*1ffdc0*/  LDL.LU R39, [R1+0x2e58] ;  /* 0x002e580001277983 */ /* 0x000f280000300800 */
[----:B------:R-:W4:Y:S04]  /*1ffdd0*/  LDL.LU R37, [R1+0x2e50] ;  /* 0x002e500001257983 */ /* 0x000f280000300800 */
[----:B------:R-:W-:Y:S04]  /*1ffde0*/  STL.64 [R1+0x710], R48 ;  /* 0x0007103001007387 */ /* 0x000fe80000100a00 */
[----:B------:R-:W-:Y:S01]  /*1ffdf0*/  STL.64 [R1+0x718], R50 ;  /* 0x0007183201007387 */ /* 0x000fe20000100a00 */
[----:B------:R-:W-:-:S03]  /*1ffe00*/  LOP3.LUT R36, R32, 0xffff, RZ, 0xc0, !PT ;  /* 0x0000ffff20247812 */ /* 0x000fc600078ec0ff */
[----:B------:R2:W-:Y:S01]  /*1ffe10*/  STSM.16.M88.4 [R9], R44 ;  /* 0x0000002c09007844 */ /* 0x0005e20000000200 */
[----:B------:R-:W-:-:S03]  /*1ffe20*/  NOP ;  /* 0x0000000000007918 */ /* 0x000fc60000000000 */
[----:B------:R-:W4:Y:S01]  /*1ffe30*/  LDL.LU R32, [R1+0x20bc] ;  /* 0x0020bc0001207983 */ /* 0x000f220000300800 */
[----:B------:R-:W-:-:S03]  /*1ffe40*/  LOP3.LUT R43, R34, 0xffff, RZ, 0xc0, !PT ;  /* 0x0000ffff222b7812 */ /* 0x000fc600078ec0ff */
[----:B------:R-:W4:Y:S04]  /*1ffe50*/  LDL.LU R41, [R1+0x20ac] ;  /* 0x0020ac0001297983 */ /* 0x000f280000300800 */
[----:B------:R-:W0:Y:S01]  /*1ffe60*/  LDS.128 R48, [R9] ;  /* 0x0000000009307984 */ /* 0x000e220000000c00 */
[----:B--2---:R-:W-:-:S03]  /*1ffe70*/  PRMT R44, R33, 0x4210, R36 ;  /* 0x00004210212c7816 */ /* 0x004fc60000000024 */
[----:B------:R-:W2:Y:S01]  /*1ffe80*/  LDL.LU R33, [R1+0x20b8] ;  /* 0x0020b80001217983 */ /* 0x000ea20000300800 */
[----:B------:R-:W-:-:S03]  /*1ffe90*/  PRMT R45, R19, 0x4210, R43 ;  /* 0x00004210132d7816 */ /* 0x000fc6000000002b */
[----:B------:R-:W2:Y:S01]  /*1ffea0*/  LDL.LU R19, [R1+0x778] ;  /* 0x0007780001137983 */ /* 0x000ea20000300800 */
[----:B------:R-:W-:Y:S02]  /*1ffeb0*/  LOP3.LUT R42, R35, 0xffff, RZ, 0xc0, !PT ;  /* 0x0000ffff232a7812 */ /* 0x000fe400078ec0ff */
[----:B------:R-:W-:Y:S01]  /*1ffec0*/  LOP3.LUT R27, R27, 0xffff, RZ, 0xc0, !PT ;  /* 0x0000ffff1b1b7812 */ /* 0x000fe200078ec0ff */
[----:B0-----:R-:W-:Y:S04]  /*1ffed0*/  STL.64 [R1+0x790], R48 ;  /* 0x0007903001007387 */ /* 0x001fe80000100a00 */
[----:B------:R-:W-:Y:S01]  /*1ffee0*/  STL.64 [R1+0x798], R50 ;  /* 0x0007983201007387 */ /* 0x000fe20000100a00 */
[----:B------:R-:W-:-:S03]  /*1ffef0*/  NOP ;  /* 0x0000000000007918 */ /* 0x000fc60000000000 */
[----:B------:R-:W2:Y:S01]  /*1fff00*/  LDL.LU R35, [R1+0x20d8] ;  /* 0x0020d80001237983 */ /* 0x000ea20000300800 */
[----:B---3--:R-:W-:-:S03]  /*1fff10*/  PRMT R46, R31, 0x4210, R42 ;  /* 0x000042101f2e7816 */ /* 0x008fc6000000002a */
[----:B------:R-:W3:Y:S01]  /*1fff20*/  LDL.LU R31, [R1+0x20cc] ;  /* 0x0020cc00011f7983 */ /* 0x000ee20000300800 */
[----:B------:R-:W-:-:S03]  /*1fff30*/  PRMT R47, R17, 0x4210, R27 ;  /* 0x00004210112f7816 */ /* 0x000fc6000000001b */
[----:B------:R-:W3:Y:S04]  /*1fff40*/  LDL.LU R17, [R1+0x20c8] ;  /* 0x0020c80001117983 */ /* 0x000ee80000300800 */
[----:B------:R-:W-:Y:S01]  /*1fff50*/  STSM.16.M88.4 [R9], R44 ;  /* 0x0000002c09007844 */ /* 0x000fe20000000200 */
[----:B------:R-:W-:-:S03]  /*1fff60*/  NOP ;  /* 0x0000000000007918 */ /* 0x000fc60000000000 */
[----:B------:R-:W0:Y:S01]  /*1fff70*/  LDS.128 R48, [R9] ;  /* 0x0000000009307984 */ /* 0x000e220000000c00 */
[----:B----4-:R-:W-:-:S03]  /*1fff80*/  LOP3.LUT R34, R18, 0xffff, RZ, 0xc0, !PT ;  /* 0x0000ffff12227812 */ /* 0x010fc600078ec0ff */
[----:B------:R-:W4:Y:S01]  /*1fff90*/  LDL.LU R18, [R1+0x77c] ;  /* 0x00077c0001127983 */ /* 0x000f220000300800 */
[----:B------:R-:W-:-:S03]  /*1fffa0*/  LOP3.LUT R30, R30, 0xffff, RZ, 0xc0, !PT ;  /* 0x0000ffff1e1e7812 */ /* 0x000fc600078ec0ff */
[----:B0-----:R-:W-:Y:S04]  /*1fffb0*/  STL.64 [R1+0x780], R48 ;  /* 0x0007803001007387 */ /* 0x001fe80000100a00 */
[----:B------:R-:W-:Y:S01]  /*1fffc0*/  STL.64 [R1+0x788], R50 ;  /* 0x0007883201007387 */ /* 0x000fe20000100a00 */
[----:B------:R-:W-:Y:S02]  /*1fffd0*/  LOP3.LUT R26, R26, 0xffff, RZ, 0xc0, !PT ;  /* 0x0000ffff1a1a7812 */ /* 0x000fe400078ec0ff */
[----:B------:R-:W-:Y:S02]  /*1fffe0*/  LOP3.LUT R16, R16, 0xffff, RZ, 0xc0, !PT ;  /* 0x0000ffff10107812 */ /* 0x000fe400078ec0ff */
[----:B------:R-:W-:Y:S02]  /*1ffff0*/  PRMT R44, R40, 0x4210, R34 ;  /* 0x00004210282c7816 */ /* 0x000fe40000000022 */
[----:B------:R-:W-:-:S02]  /*200000*/  PRMT R45, R38, 0x4210, R30 ;  /* 0x00004210262d7816 */ /* 0x000fc4000000001e */
[----:B------:R-:W4:Y:S01]  /*200010*/  LDL.LU R38, [R1+0x573c] ;  /* 0x00573c0001267983 */ /* 0x000f220000300800 */
[----:B------:R-:W-:-:S03]  /*200020*/  PRMT R46, R39, 0x4210, R26 ;  /* 0x00004210272e7816 */ /* 0x000fc6000000001a */
[----:B------:R-:W4:Y:S01]  /*200030*/  LDL.LU R39, [R1+0x5738] ;  /* 0x0057380001277983 */ /* 0x000f220000300800 */
[----:B------:R-:W-:Y:S01]  /*200040*/  PRMT R47, R37, 0x4210, R16 ;  /* 0x00004210252f7816 */ /* 0x000fe20000000010 */
[----:B------:R-:W-:Y:S01]  /*200050*/  NOP ;  /* 0x0000000000007918 */ /* 0x000fe20000000000 */
[----:B------:R-:W-:Y:S02]  /*200060*/  PRMT R40, R32, 0x5210, R36 ;  /* 0x0000521020287816 */ /* 0x000fe40000000024 */
[----:B------:R-:W4:Y:S04]  /*200070*/  LDL.LU R36, [R1+0x5718] ;  /* 0x0057180001247983 */ /* 0x000f280000300800 */
[----:B------:R-:W4:Y:S04]  /*200080*/  LDL.LU R37, [R1+0x5714] ;  /* 0x0057140001257983 */ /* 0x000f280000300800 */
[----:B------:R-:W4:Y:S01]  /*200090*/  LDL.LU R32, [R1+0x2e70] ;  /* 0x002e700001207983 */ /* 0x000f220000300800 */
[----:B------:R-:W-:-:S02]  /*2000a0*/  PRMT R41, R41, 0x5210, R43 ;  /* 0x0000521029297816 */ /* 0x000fc4000000002b */
[----:B--2---:R-:W-:Y:S02]  /*2000b0*/  PRMT R42, R33, 0x5210, R42 ;  /* 0x00005210212a7816 */ /* 0x004fe4000000002a */
[----:B------:R-:W2:Y:S01]  /*2000c0*/  LDL.LU R33, [R1+0x2e68] ;  /* 0x002e680001217983 */ /* 0x000ea20000300800 */
[----:B------:R-:W-:-:S03]  /*2000d0*/  PRMT R43, R19, 0x5210, R27 ;  /* 0x00005210132b7816 */ /* 0x000fc6000000001b */
[----:B------:R-:W2:Y:S04]  /*2000e0*/  LDL.LU R27, [R1+0x2e6c] ;  /* 0x002e6c00011b7983 */ /* 0x000ea80000300800 */
[----:B------:R-:W-:Y:S01]  /*2000f0*/  STSM.16.M88.4 [R9], R44 ;  /* 0x0000002c09007844 */ /* 0x000fe20000000200 */
[----:B------:R-:W-:-:S03]  /*200100*/  NOP ;  /* 0x0000000000007918 */ /* 0x000fc60000000000 */
[----:B------:R-:W0:Y:S01]  /*200110*/  LDS.128 R44, [R9] ;  /* 0x00000000092c7984 */ /* 0x000e220000000c00 */
[----:B------:R-:W-:-:S03]  /*200120*/  NOP ;  /* 0x0000000000007918 */ /* 0x000fc60000000000 */
[----:B------:R-:W2:Y:S04]  /*200130*/  LDL.LU R19, [R1+0x2408] ;  /* 0x0024080001137983 */ /* 0x000ea80000300800 */
[----:B------:R3:W-:Y:S04]  /*200140*/  STSM.16.M88.4 [R9], R40 ;  /* 0x0000002809007844 */ /* 0x0007e80000000200 */
[----:B0-----:R-:W-:Y:S04]  /*200150*/  STL.64 [R1+0x6a0], R44 ;  /* 0x0006a02c01007387 */ /* 0x001fe80000100a00 */
[----:B------:R-:W-:Y:S01]  /*200160*/  STL.64 [R1+0x6a8], R46 ;  /* 0x0006a82e01007387 */ /* 0x000fe20000100a00 */
[----:B------:R-:W-:-:S03]  /*200170*/  NOP ;  /* 0x0000000000007918 */ /* 0x000fc60000000000 */
[----:B------:R-:W0:Y:S01]  /*200180*/  LDS.128 R44, [R9] ;  /* 0x00000000092c7984 */ /* 0x000e220000000c00 */
[----:B---3--:R-:W-:-:S03]  /*200190*/  PRMT R42, R17, 0x5210, R26 ;  /* 0x00005210112a7816 */ /* 0x008fc6000000001a */
[----:B------:R-:W3:Y:S01]  /*2001a0*/  LDL.LU R26, [R1+0x2e34] ;  /* 0x002e3400011a7983 */ /* 0x000ee20000300800 */
[----:B------:R-:W-:Y:S02]  /*2001b0*/  PRMT R40, R35, 0x5210, R34 ;  /* 0x0000521023287816 */ /* 0x000fe40000000022 */
[----:B------:R-:W-:Y:S02]  /*2001c0*/  PRMT R41, R31, 0x5210, R30 ;  /* 0x000052101f297816 */ /* 0x000fe4000000001e */
[----:B----4-:R-:W-:Y:S01]  /*2001d0*/  PRMT R43, R18, 0x5210, R16 ;  /* 0x00005210122b7816 */ /* 0x010fe20000000010 */
[----:B------:R-:W-:Y:S01]  /*2001e0*/  NOP ;  /* 0x0000000000007918 */ /* 0x000fe20000000000 */
[----:B------:R-:W4:Y:S04]  /*2001f0*/  LDL.LU R16, [R1+0x2e30] ;  /* 0x002e300001107983 */ /* 0x000f280000300800 */
[----:B------:R-:W4:Y:S04]  /*200200*/  LDL.LU R18, [R1+0x2d40] ;  /* 0x002d400001127983 */ /* 0x000f280000300800 */
[----:B------:R-:W4:Y:S04]  /*200210*/  LDL.LU R17, [R1+0x2ccc] ;  /* 0x002ccc0001117983 */ /* 0x000f280000300800 */
[----:B------:R-:W4:Y:S04]  /*200220*/  LDL.LU R34, [R1+0x2e80] ;  /* 0x002e800001227983 */ /* 0x000f280000300800 */
[----:B0-----:R-:W-:Y:S04]  /*200230*/  STL.64 [R1+0x700], R44 ;  /* 0x0007002c01007387 */ /* 0x001fe80000100a00 */
[----:B------:R-:W-:Y:S04]  /*200240*/  STL.64 [R1+0x708], R46 ;  /* 0x0007082e01007387 */ /* 0x000fe80000100a00 */
[----:B------:R-:W4:Y:S04]  /*200250*/  LDL.LU R35, [R1+0x2e7c] ;  /* 0x002e7c0001237983 */ /* 0x000f280000300800 */
[----:B------:R-:W4:Y:S04]  /*200260*/  LDL.LU R30, [R1+0x2e78] ;  /* 0x002e7800011e7983 */ /* 0x000f280000300800 */
[----:B------:R-:W4:Y:S04]  /*200270*/  LDL.LU R31, [R1+0x2e74] ;  /* 0x002e7400011f7983 */ /* 0x000f280000300800 */
[----:B------:R0:W-:Y:S01]  /*200280*/  STSM.16.M88.4 [R9], R40 ;  /* 0x0000002809007844 */ /* 0x0001e20000000200 */
[----:B------:R-:W-:-:S03]  /*200290*/  NOP ;  /* 0x0000000000007918 */ /* 0x000fc60000000000 */
[----:B------:R-:W1:Y:S04]  /*2002a0*/  LDS.128 R52, [R9] ;  /* 0x0000000009347984 */ /* 0x000e680000000c00 */
[----:B0-----:R-:W4:Y:S04]  /*2002b0*/  LDL.LU R40, [R1+0x20e8] ;  /* 0x0020e80001287983 */ /* 0x001f280000300800 */
[----:B------:R-:W4:Y:S01]  /*2002c0*/  LDL.LU R41, [R1+0x20dc] ;  /* 0x0020dc0001297983 */ /* 0x000f220000300800 */
[----:B------:R-:W-:-:S03]  /*2002d0*/  LOP3.LUT R45, R38, 0xffff, RZ, 0xc0, !PT ;  /* 0x0000ffff262d7812 */ /* 0x000fc600078ec0ff */
[----:B------:R-:W4:Y:S01]  /*2002e0*/  LDL.LU R43, [R1+0x20ec] ;  /* 0x0020ec00012b7983 */ /* 0x000f220000300800 */
[----:B------:R-:W-:-:S03]  /*2002f0*/  LOP3.LUT R44, R39, 0xffff, RZ, 0xc0, !PT ;  /* 0x0000ffff272c7812 */ /* 0x000fc600078ec0ff */
[----:B------:R-:W4:Y:S01]  /*200300*/  LDL.LU R39, [R1+0x7f0] ;  /* 0x0007f00001277983 */ /* 0x000f220000300800 */
[----:B------:R-:W-:Y:S02]  /*200310*/  LOP3.LUT R42, R36, 0xffff, RZ, 0xc0, !PT ;  /* 0x0000ffff242a7812 */ /* 0x000fe400078ec0ff */
[----:B------:R-:W-:Y:S02]  /*200320*/  LOP3.LUT R38, R37, 0xffff, RZ, 0xc0, !PT ;  /* 0x0000ffff25267812 */ /* 0x000fe400078ec0ff */
[----:B------:R-:W4:Y:S01]  /*200330*/  LDL.LU R37, [R1+0x2118] ;  /* 0x0021180001257983 */ /* 0x000f220000300800 */
[----:B--2---:R-:W-:-:S03]  /*200340*/  PRMT R49, R33, 0x4210, R44 ;  /* 0x0000421021317816 */ /* 0x004fc6000000002c */
[----:B------:R-:W2:Y:S01]  /*200350*/  LDL.LU R33, [R1+0x20fc] ;  /* 0x0020fc0001217983 */ /* 0x000ea20000300800 */
[----:B------:R-:W-:-:S03]  /*200360*/  PRMT R50, R27, 0x4210, R42 ;  /* 0x000042101b327816 */ /* 0x000fc6000000002a */
[----:B-1----:R-:W-:Y:S04]  /*200370*/  STL.64 [R1+0x770], R52 ;  /* 0x0007703401007387 */ /* 0x002fe80000100a00 */
[----:B------:R-:W-:Y:S01]  /*200380*/  STL.64 [R1+0x778], R54 ;  /* 0x0007783601007387 */ /* 0x000fe20000100a00 */
[----:B------:R-:W-:-:S03]  /*200390*/  NOP ;  /* 0x0000000000007918 */ /* 0x000fc60000000000 */
[----:B------:R-:W2:Y:S01]  /*2003a0*/  LDL.LU R27, [R1+0x20f8] ;  /* 0x0020f800011b7983 */ /* 0x000ea20000300800 */
[----:B------:R-:W-:-:S03]  /*2003b0*/  PRMT R51, R19, 0x4210, R38 ;  /* 0x0000421013337816 */ /* 0x000fc60000000026 */
[----:B------:R-:W2:Y:S01]  /*2003c0*/  LDL R19, [R1+0x3750] ;  /* 0x0037500001137983 */ /* 0x000ea20000100800 */
[----:B------:R-:W-:-:S05]  /*2003d0*/  PRMT R48, R32, 0x4210, R45 ;  /* 0x0000421020307816 */ /* 0x000fca000000002d */
[----:B------:R0:W-:Y:S01]  /*2003e0*/  STSM.16.M88.4 [R9], R48 ;  /* 0x0000003009007844 */ /* 0x0001e20000000200 */
[----:B------:R-:W-:-:S03]  /*2003f0*/  NOP ;  /* 0x0000000000007918 */ /* 0x000fc60000000000 */
[----:B------:R-:W1:Y:S01]  /*200400*/  LDS.128 R52, [R9] ;  /* 0x0000000009347984 */ /* 0x000e620000000c00 */
[----:B---3--:R-:W-:Y:S02]  /*200410*/  LOP3.LUT R36, R26, 0xffff, RZ, 0xc0, !PT ;  /* 0x0000ffff1a247812 */ /* 0x008fe400078ec0ff */
[----:B----4-:R-:W-:Y:S02]  /*200420*/  LOP3.LUT R32, R16, 0xffff, RZ, 0xc0, !PT ;  /* 0x0000ffff10207812 */ /* 0x010fe400078ec0ff */
[----:B------:R-:W-:Y:S02]  /*200430*/  LOP3.LUT R26, R18, 0xffff, RZ, 0xc0, !PT ;  /* 0x0000ffff121a7812 */ /* 0x000fe400078ec0ff */
[----:B------:R-:W3:Y:S01]  /*200440*/  LDL.LU R18, [R1+0x670] ;  /* 0x0006700001127983 */ /* 0x000ee20000300800 */
[----:B------:R-:W-:-:S03]  /*200450*/  LOP3.LUT R17, R17, 0xffff, RZ, 0xc0, !PT ;  /* 0x0000ffff11117812 */ /* 0x000fc600078ec0ff */
[----:B------:R-:W4:Y:S01]  /*200460*/  LDL.LU R16, [R1] ;  /* 0x0000000001107983 */ /* 0x000f220000300800 */
[----:B0-----:R-:W-:Y:S02]  /*200470*/  PRMT R48, R34, 0x4210, R36 ;  /* 0x0000421022307816 */ /* 0x001fe40000000024 */
[----:B------:R-:W-:Y:S02]  /*200480*/  PRMT R49, R35, 0x4210, R32 ;  /* 0x0000421023317816 */ /* 0x000fe40000000020 */
[----:B------:R-:W4:Y:S01]  /*200490*/  LDL.LU.64 R34, [R1+0x838] ;  /* 0x0008380001227983 */ /* 0x000f220000300a00 */
[----:B------:R-:W-:Y:S02]  /*2004a0*/  PRMT R50, R30, 0x4210, R26 ;  /* 0x000042101e327816 */ /* 0x000fe4000000001a */
[----:B------:R-:W-:Y:S01]  /*2004b0*/  PRMT R51, R31, 0x4210, R17 ;  /* 0x000042101f337816 */ /* 0x000fe20000000011 */
[----:B------:R-:W-:Y:S01]  /*2004c0*/  NOP ;  /* 0x0000000000007918 */ /* 0x000fe20000000000 */
[----:B------:R-:W4:Y:S04]  /*2004d0*/  LDL.LU.64 R30, [R1+0x818] ;  /* 0x00081800011e7983 */ /* 0x000f280000300a00 */
[----:B------:R-:W-:Y:S01]  /*2004e0*/  STSM.16.M88.4 [R9], R48 ;  /* 0x0000003009007844 */ /* 0x000fe20000000200 */
[----:B------:R-:W-:-:S02]  /*2004f0*/  PRMT R40, R40, 0x5210, R45 ;  /* 0x0000521028287816 */ /* 0x000fc4000000002d */
[----:B------:R-:W-:Y:S01]  /*200500*/  PRMT R41, R41, 0x5210, R44 ;  /* 0x0000521029297816 */ /* 0x000fe2000000002c */
[----:B------:R-:W-:Y:S01]  /*200510*/  NOP ;  /* 0x0000000000007918 */ /* 0x000fe20000000000 */
[----:B------:R-:W0:Y:S04]  /*200520*/  LDS.128 R44, [R9] ;  /* 0x00000000092c7984 */ /* 0x000e280000000c00 */
[----:B-1----:R-:W-:Y:S04]  /*200530*/  STL.64 [R1+0x760], R52 ;  /* 0x0007603401007387 */ /* 0x002fe80000100a00 */
[----:B------:R-:W-:Y:S01]  /*200540*/  STL.64 [R1+0x768], R54 ;  /* 0x0007683601007387 */ /* 0x000fe20000100a00 */
[----:B------:R-:W-:-:S02]  /*200550*/  PRMT R42, R43, 0x5210, R42 ;  /* 0x000052102b2a7816 */ /* 0x000fc4000000002a */
[----:B------:R-:W-:Y:S01]  /*200560*/  PRMT R43, R39, 0x5210, R38 ;  /* 0x00005210272b7816 */ /* 0x000fe20000000026 */
[----:B------:R-:W-:Y:S01]  /*200570*/  NOP ;  /* 0x0000000000007918 */ /* 0x000fe20000000000 */
[----:B------:R-:W-:Y:S02]  /*200580*/  PRMT R39, R0, 0x5210, R17 ;  /* 0x0000521000277816 */ /* 0x000fe40000000011 */
[----:B------:R-:W-:Y:S01]  /*200590*/  PRMT R36, R37, 0x5210, R36 ;  /* 0x0000521025247816 */ /* 0x000fe20000000024 */
[----:B0-----:R-:W-:Y:S04]  /*2005a0*/  STL.64 [R1+0x690], R44 ;  /* 0x0006902c01007387 */ /* 0x001fe80000100a00 */
[----:B------:R-:W-:Y:S01]  /*2005b0*/  STL.64 [R1+0x698], R46 ;  /* 0x0006982e01007387 */ /* 0x000fe20000100a00 */
[----:B--2---:R-:W-:-:S03]  /*2005c0*/  PRMT R37, R33, 0x5210, R32 ;  /* 0x0000521021257816 */ /* 0x004fc60000000020 */
[----:B------:R-:W2:Y:S04]  /*2005d0*/  LDL.LU.64 R32, [R1+0x810] ;  /* 0x0008100001207983 */ /* 0x000ea80000300a00 */
[----:B------:R-:W2:Y:S01]  /*2005e0*/  LDL.LU R0, [R1+0x859c] ;  /* 0x00859c0001007983 */ /* 0x000ea20000300800 */
[----:B------:R-:W-:-:S03]  /*2005f0*/  PRMT R38, R27, 0x5210, R26 ;  /* 0x000052101b267816 */ /* 0x000fc6000000001a */
[----:B------:R-:W2:Y:S04]  /*200600*/  LDL.LU.64 R26, [R1+0x820] ;  /* 0x00082000011a7983 */ /* 0x000ea80000300a00 */
[----:B------:R-:W-:Y:S01]  /*200610*/  STSM.16.M88.4 [R9], R40 ;  /* 0x0000002809007844 */ /* 0x000fe20000000200 */
[----:B------:R-:W-:-:S03]  /*200620*/  NOP ;  /* 0x0000000000007918 */ /* 0x000fc60000000000 */
[----:B------:R-:W0:Y:S01]  /*200630*/  LDS.128 R40, [R9] ;  /* 0x0000000009287984 */ /* 0x000e220000000c00 */
[----:B------:R-:W-:Y:S01]  /*200640*/  ISETP.LT.AND P0, PT, R19, UR7, !P0 ;  /* 0x0000000713007c0c */ /* 0x000fe2000c701270 */
[----:B------:R-:W-:Y:S02]  /*200650*/  NOP ;  /* 0x0000000000007918 */ /* 0x000fe40000000000 */
[----:B------:R-:W-:Y:S01]  /*200660*/  STSM.16.M88.4 [R9], R36 ;  /* 0x0000002409007844 */ /* 0x000fe20000000200 */
[----:B------:R-:W1:Y:S03]  /*200670*/  LDCU UR7, c[0x0][0x39c] ;  /* 0x00007380ff0777ac */ /* 0x000e660008000800 */
[----:B0-----:R-:W-:Y:S04]  /*200680*/  STL.64 [R1+0x6f0], R40 ;  /* 0x0006f02801007387 */ /* 0x001fe80000100a00 */
[----:B------:R0:W-:Y:S04]  /*200690*/  STL.64 [R1+0x6f8], R42 ;  /* 0x0006f82a01007387 */ /* 0x0001e80000100a00 */
[----:B------:R-:W2:Y:S04]  /*2006a0*/  LDL.LU R17, [R1+0x660] ;  /* 0x0006600001117983 */ /* 0x000ea80000300800 */
[----:B------:R-:W2:Y:S04]  /*2006b0*/  LDL.LU.64 R54, [R1+0x840] ;  /* 0x0008400001367983 */ /* 0x000ea80000300a00 */
[----:B------:R-:W2:Y:S04]  /*2006c0*/  LDL.LU.64 R52, [R1+0x848] ;  /* 0x0008480001347983 */ /* 0x000ea80000300a00 */
[----:B------:R-:W2:Y:S04]  /*2006d0*/  LDL.LU.64 R50, [R1+0x830] ;  /* 0x0008300001327983 */ /* 0x000ea80000300a00 */
[----:B------:R-:W2:Y:S04]  /*2006e0*/  LDL.LU.64 R46, [R1+0x828] ;  /* 0x00082800012e7983 */ /* 0x000ea80000300a00 */
[----:B------:R-:W2:Y:S04]  /*2006f0*/  LDL.LU.64 R44, [R1+0x878] ;  /* 0x00087800012c7983 */ /* 0x000ea80000300a00 */
[----:B0-----:R-:W2:Y:S01]  /*200700*/  LDL.LU.64 R42, [R1+0x850] ;  /* 0x00085000012a7983 */ /* 0x001ea20000300a00 */
[----:B---3--:R-:W-:Y:S01]  /*200710*/  PRMT R19, R18, 0x7770, RZ ;  /* 0x0000777012137816 */ /* 0x008fe200000000ff */
[----:B------:R-:W-:-:S04]  /*200720*/  NOP ;  /* 0x0000000000007918 */ /* 0x000fc80000000000 */
[----:B----4-:R0:W-:Y:S02]  /*200730*/  @P0 STG.E.U8 desc[UR4][R34.64], R19 ;  /* 0x0000001322000986 */ /* 0x0101e4000c101104 */
[----:B0-----:R-:W-:-:S05]  /*200740*/  PRMT R19, R18, 0x7771, RZ ;  /* 0x0000777112137816 */ /* 0x001fca00000000ff */
[----:B------:R0:W-:Y:S04]  /*200750*/  @P6 STG.E.U8 desc[UR4][R30.64], R19 ;  /* 0x000000131e006986 */ /* 0x0001e8000c101104 */
[----:B0-----:R-:W3:Y:S04]  /*200760*/  LDL.LU R19, [R1+0x650] ;  /* 0x0006500001137983 */ /* 0x001ee80000300800 */
[----:B------:R-:W4:Y:S04]  /*200770*/  LDL.LU.64 R40, [R1+0x858] ;  /* 0x0008580001287983 */ /* 0x000f280000300a00 */
[----:B------:R-:W4:Y:S04]  /*200780*/  LDL.LU.64 R38, [R1+0x860] ;  /* 0x0008600001267983 */ /* 0x000f280000300a00 */
[----:B------:R-:W4:Y:S01]  /*200790*/  LDL.LU.64 R36, [R1+0x890] ;  /* 0x0008900001247983 */ /* 0x000f220000300a00 */
[----:B------:R-:W-:-:S03]  /*2007a0*/  PRMT R30, R18, 0x7772, RZ ;  /* 0x00007772121e7816 */ /* 0x000fc600000000ff */
[----:B------:R-:W4:Y:S01]  /*2007b0*/  LDL.LU.64 R34, [R1+0x898] ;  /* 0x0008980001227983 */ /* 0x000f220000300a00 */
[----:B------:R-:W-:-:S03]  /*2007c0*/  PRMT R18, R18, 0x7773, RZ ;  /* 0x0000777312127816 */ /* 0x000fc600000000ff */
[----:B--2---:R0:W-:Y:S04]  /*2007d0*/  @P5 STG.E.U8 desc[UR4][R32.64], R30 ;  /* 0x0000001e20005986 */ /* 0x0041e8000c101104 */
[----:B0-----:R-:W2:Y:S04]  /*2007e0*/  LDL.LU.64 R32, [R1+0x870] ;  /* 0x0008700001207983 */ /* 0x001ea80000300a00 */
[----:B------:R0:W-:Y:S04]  /*2007f0*/  @P4 STG.E.U8 desc[UR4][R26.64], R18 ;  /* 0x000000121a004986 */ /* 0x0001e8000c101104 */
[----:B------:R-:W2:Y:S04]  /*200800*/  LDL.LU.64 R30, [R1+0x868] ;  /* 0x00086800011e7983 */ /* 0x000ea80000300a00 */
[----:B0-----:R-:W2:Y:S04]  /*200810*/  LDL.LU.64 R26, [R1+0x8d8] ;  /* 0x0008d800011a7983 */ /* 0x001ea80000300a00 */
[----:B------:R-:W2:Y:S01]  /*200820*/  LDL.LU R18, [R1+0x674] ;  /* 0x0006740001127983 */ /* 0x000ea20000300800 */
[----:B------:R-:W-:-:S02]  /*200830*/  LOP3.LUT P6, RZ, R0, 0x200, RZ, 0xc0, !PT ;  /* 0x0000020000ff7812 */ /* 0x000fc400078cc0ff */
[C---:B------:R-:W-:Y:S02]  /*200840*/  LOP3.LUT P0, RZ, R16.reuse, 0x80000, RZ, 0xc0, !PT ;  /* 0x0008000010ff7812 */ /* 0x040fe4000780c0ff */
[----:B------:R-:W-:-:S09]  /*200850*/  LOP3.LUT R16, R16, 0xfffdffff, RZ, 0xc0, !PT ;  /* 0xfffdffff10107812 */ /* 0x000fd200078ec0ff */
[----:B------:R-:W-:Y:S02]  /*200860*/  @P6 LOP3.LUT R16, R16, 0x20000, RZ, 0xfc, !PT ;  /* 0x0002000010106812 */ /* 0x000fe400078efcff */
[----:B------:R-:W-:Y:S02]  /*200870*/  LOP3.LUT P6, RZ, R0, 0x4, RZ, 0xc0, !PT ;  /* 0x0000000400ff7812 */ /* 0x000fe400078cc0ff */
[----:B------:R-:W-:-:S11]  /*200880*/  LOP3.LUT R16, R16, 0xfffbffff, RZ, 0xc0, !PT ;  /* 0xfffbffff10107812 */ /* 0x000fd600078ec0ff */
[----:B------:R-:W-:Y:S02]  /*200890*/  @P6 LOP3.LUT R16, R16, 0x40000, RZ, 0xfc, !PT ;  /* 0x0004000010106812 */ /* 0x000fe400078efcff */
[----:B------:R-:W-:Y:S02]  /*2008a0*/  LOP3.LUT P6, RZ, R0, 0x2, RZ, 0xc0, !PT ;  /* 0x0000000200ff7812 */ /* 0x000fe400078cc0ff */
[----:B------:R-:W-:-:S05]  /*2008b0*/  PRMT R48, R17, 0x7770, RZ ;  /* 0x0000777011307816 */ /* 0x000fca00000000ff */
[----:B------:R0:W-:Y:S02]  /*2008c0*/  @P3 STG.E.U8 desc[UR4][R54.64], R48 ;  /* 0x0000003036003986 */ /* 0x0001e4000c101104 */
[----:B0-----:R-:W-:-:S05]  /*2008d0*/  PRMT R48, R17, 0x7771, RZ ;  /* 0x0000777111307816 */ /* 0x001fca00000000ff */
[----:B------:R0:W-:Y:S02]  /*2008e0*/  @P2 STG.E.U8 desc[UR4][R52.64], R48 ;  /* 0x0000003034002986 */ /* 0x0001e4000c101104 */
[C---:B0-----:R-:W-:Y:S02]  /*2008f0*/  PRMT R48, R17.reuse, 0x7772, RZ ;  /* 0x0000777211307816 */ /* 0x041fe400000000ff */
[----:B------:R-:W-:-:S03]  /*200900*/  PRMT R17, R17, 0x7773, RZ ;  /* 0x0000777311117816 */ /* 0x000fc600000000ff */
[----:B------:R-:W-:Y:S04]  /*200910*/  @P1 STG.E.U8 desc[UR4][R50.64], R48 ;  /* 0x0000003032001986 */ /* 0x000fe8000c101104 */
[----:B------:R3:W-:Y:S01]  /*200920*/  @P0 STG.E.U8 desc[UR4][R46.64], R17 ;  /* 0x000000112e000986 */ /* 0x0007e2000c101104 */
[C---:B------:R-:W-:Y:S02]  /*200930*/  LOP3.LUT P0, RZ, R0.reuse, 0x8, RZ, 0xc0, !PT ;  /* 0x0000000800ff7812 */ /* 0x040fe4000780c0ff */
[C---:B------:R-:W-:Y:S02]  /*200940*/  LOP3.LUT P1, RZ, R0.reuse, 0x10, RZ, 0xc0, !PT ;  /* 0x0000001000ff7812 */ /* 0x040fe4000782c0ff */
[C---:B------:R-:W-:Y:S02]  /*200950*/  LOP3.LUT P2, RZ, R0.reuse, 0x20, RZ, 0xc0, !PT ;  /* 0x0000002000ff7812 */ /* 0x040fe4000784c0ff */
[----:B------:R-:W-:-:S02]  /*200960*/  LOP3.LUT P3, RZ, R0, 0x40, RZ, 0xc0, !PT ;  /* 0x0000004000ff7812 */ /* 0x000fc4000786c0ff */
[C---:B------:R-:W-:Y:S02]  /*200970*/  LOP3.LUT P4, RZ, R0.reuse, 0x80, RZ, 0xc0, !PT ;  /* 0x0000008000ff7812 */ /* 0x040fe4000788c0ff */
[----:B------:R-:W-:Y:S02]  /*200980*/  LOP3.LUT P5, RZ, R0, 0x100, RZ, 0xc0, !PT ;  /* 0x0000010000ff7812 */ /* 0x000fe400078ac0ff */
[----:B---3--:R-:W-:-:S05]  /*200990*/  PRMT R17, R19, 0x7770, RZ ;  /* 0x0000777013117816 */ /* 0x008fca00000000ff */
[----:B------:R0:W-:Y:S01]  /*2009a0*/  @P6 STG.E.U8 desc[UR4][R44.64], R17 ;  /* 0x000000112c006986 */ /* 0x0001e2000c101104 */
[----:B------:R-:W-:Y:S02]  /*2009b0*/  LOP3.LUT P6, RZ, R16, 0x40000, RZ, 0xc0, !PT ;  /* 0x0004000010ff7812 */ /* 0x000fe400078cc0ff */
[----:B0-----:R-:W-:-:S11]  /*2009c0*/  PRMT R17, R19, 0x7771, RZ ;  /* 0x0000777113117816 */ /* 0x001fd600000000ff */
[----:B------:R0:W-:Y:S02]  /*2009d0*/  @P6 STG.E.U8 desc[UR4][R42.64], R17 ;  /* 0x000000112a006986 */ /* 0x0001e4000c101104 */
[----:B0-----:R-:W-:-:S05]  /*2009e0*/  PRMT R17, R19, 0x7772, RZ ;  /* 0x0000777213117816 */ /* 0x001fca00000000ff */
[----:B----4-:R0:W-:Y:S02]  /*2009f0*/  @P0 STG.E.U8 desc[UR4][R40.64], R17 ;  /* 0x0000001128000986 */ /* 0x0101e4000c101104 */
[----:B0-----:R-:W-:-:S05]  /*200a00*/  PRMT R17, R19, 0x7773, RZ ;  /* 0x0000777313117816 */ /* 0x001fca00000000ff */
[----:B------:R0:W-:Y:S02]  /*200a10*/  @P1 STG.E.U8 desc[UR4][R38.64], R17 ;  /* 0x0000001126001986 */ /* 0x0001e4000c101104 */
[----:B0-----:R-:W-:-:S05]  /*200a20*/  PRMT R17, R2, 0x7770, RZ ;  /* 0x0000777002117816 */ /* 0x001fca00000000ff */
[----:B------:R0:W-:Y:S01]  /*200a30*/  @P2 STG.E.U8 desc[UR4][R36.64], R17 ;  /* 0x0000001124002986 */ /* 0x0001e2000c101104 */
[----:B------:R-:W-:Y:S02]  /*200a40*/  LOP3.LUT P6, RZ, R16, 0x20000, RZ, 0xc0, !PT ;  /* 0x0002000010ff7812 */ /* 0x000fe400078cc0ff */
[----:B0-----:R-:W-:-:S05]  /*200a50*/  PRMT R17, R2, 0x7771, RZ ;  /* 0x0000777102117816 */ /* 0x001fca00000000ff */
[----:B------:R0:W-:Y:S02]  /*200a60*/  @P3 STG.E.U8 desc[UR4][R34.64], R17 ;  /* 0x0000001122003986 */ /* 0x0001e4000c101104 */
[----:B0-----:R-:W-:-:S05]  /*200a70*/  PRMT R17, R2, 0x7772, RZ ;  /* 0x0000777202117816 */ /* 0x001fca00000000ff */
[----:B--2---:R0:W-:Y:S02]  /*200a80*/  @P4 STG.E.U8 desc[UR4][R32.64], R17 ;  /* 0x0000001120004986 */ /* 0x0041e4000c101104 */
[----:B0-----:R-:W-:Y:S02]  /*200a90*/  PRMT R17, R2, 0x7773, RZ ;  /* 0x0000777302117816 */ /* 0x001fe400000000ff */
[----:B------:R-:W2:Y:S04]  /*200aa0*/  LDL.LU R2, [R1+0x8598] ;  /* 0x0085980001027983 */ /* 0x000ea80000300800 */
[----:B------:R0:W-:Y:S04]  /*200ab0*/  @P5 STG.E.U8 desc[UR4][R30.64], R17 ;  /* 0x000000111e005986 */ /* 0x0001e8000c101104 */
[----:B------:R-:W3:Y:S04]  /*200ac0*/  LDL.LU.64 R38, [R1+0x8b0] ;  /* 0x0008b00001267983 */ /* 0x000ee80000300a00 */
[----:B------:R-:W4:Y:S01]  /*200ad0*/  LDL.LU.64 R36, [R1+0x8b8] ;  /* 0x0008b80001247983 */ /* 0x000f220000300a00 */
[----:B0-----:R-:W-:-:S03]  /*200ae0*/  PRMT R17, R18, 0x7770, RZ ;  /* 0x0000777012117816 */ /* 0x001fc600000000ff */
[----:B------:R-:W2:Y:S04]  /*200af0*/  LDL.LU.64 R34, [R1+0x8c0] ;  /* 0x0008c00001227983 */ /* 0x000ea80000300a00 */
[----:B------:R-:W2:Y:S04]  /*200b00*/  LDL.LU.64 R32, [R1+0x8e0] ;  /* 0x0008e00001207983 */ /* 0x000ea80000300a00 */
[----:B------:R0:W-:Y:S04]  /*200b10*/  @P6 STG.E.U8 desc[UR4][R26.64], R17 ;  /* 0x000000111a006986 */ /* 0x0001e8000c101104 */
[----:B------:R-:W2:Y:S04]  /*200b20*/  LDL.LU.64 R30, [R1+0x8e8] ;  /* 0x0008e800011e7983 */ /* 0x000ea80000300a00 */
[----:B0-----:R-:W2:Y:S04]  /*200b30*/  LDL.LU.64 R26, [R1+0x8d0] ;  /* 0x0008d000011a7983 */ /* 0x001ea80000300a00 */
[----:B------:R-:W2:Y:S04]  /*200b40*/  LDL.LU R19, [R1+0x664] ;  /* 0x0006640001137983 */ /* 0x000ea80000300800 */
[----:B------:R-:W2:Y:S04]  /*200b50*/  LDL.LU.64 R52, [R1+0x8c8] ;  /* 0x0008c80001347983 */ /* 0x000ea80000300a00 */
[----:B------:R-:W2:Y:S04]  /*200b60*/  LDL.LU.64 R50, [R1+0x928] ;  /* 0x0009280001327983 */ /* 0x000ea80000300a00 */
[----:B------:R-:W2:Y:S04]  /*200b70*/  LDL.LU.64 R48, [R1+0x900] ;  /* 0x0009000001307983 */ /* 0x000ea80000300a00 */
[----:B------:R-:W2:Y:S01]  /*200b80*/  LDL.LU.64 R46, [R1+0x908] ;  /* 0x00090800012e7983 */ /* 0x000ea20000300a00 */
[----:B------:R-:W-:-:S02]  /*200b90*/  LOP3.LUT P0, RZ, R0, 0x400000, RZ, 0xc0, !PT ;  /* 0x0040000000ff7812 */ /* 0x000fc4000780c0ff */
[----:B------:R-:W-:Y:S01]  /*200ba0*/  LOP3.LUT R16, R16, 0xfffffeff, RZ, 0xc0, !PT ;  /* 0xfffffeff10107812 */ /* 0x000fe200078ec0ff */
[----:B------:R-:W2:Y:S10]  /*200bb0*/  LDL.LU.64 R44, [R1+0x910] ;  /* 0x00091000012c7983 */ /* 0x000eb40000300a00 */
[----:B------:R-:W-:-:S02]  /*200bc0*/  @P0 LOP3.LUT R16, R16, 0x100, RZ, 0xfc, !PT ;  /* 0x0000010010100812 */ /* 0x000fc400078efcff */
[----:B------:R-:W-:Y:S02]  /*200bd0*/  LOP3.LUT P0, RZ, R0, 0x200000, RZ, 0xc0, !PT ;  /* 0x0020000000ff7812 */ /* 0x000fe4000780c0ff */
[----:B------:R-:W-:-:S11]  /*200be0*/  LOP3.LUT R16, R16, 0xfffffdff, RZ, 0xc0, !PT ;  /* 0xfffffdff10107812 */ /* 0x000fd600078ec0ff */
[----:B------:R-:W-:Y:S02]  /*200bf0*/  @P0 LOP3.LUT R16, R16, 0x200, RZ, 0xfc, !PT ;  /* 0x0000020010100812 */ /* 0x000fe400078efcff */
        /* <DEDUP_REMOVED lines=16> */
[----:B------:R-:W-:Y:S02]  /*200d00*/  LOP3.LUT R16, R16, 0xffff7fff, RZ, 0xc0, !PT ;  /* 0xffff7fff10107812 */ /* 0x000fe400078ec0ff */
[----:B------:R-:W-:-:S09]  /*200d10*/  LOP3.LUT P4, RZ, R0, 0x400, RZ, 0xc0, !PT ;  /* 0x0000040000ff7812 */ /* 0x000fd2000788c0ff */
[----:B------:R-:W-:Y:S02]  /*200d20*/  @P0 LOP3.LUT R16, R16, 0x8000, RZ, 0xfc, !PT ;  /* 0x0000800010100812 */ /* 0x000fe400078efcff */
[C---:B------:R-:W-:Y:S02]  /*200d30*/  LOP3.LUT P0, RZ, R0.reuse, 0x4000, RZ, 0xc0, !PT ;  /* 0x0000400000ff7812 */ /* 0x040fe4000780c0ff */
[----:B------:R-:W-:Y:S02]  /*200d40*/  LOP3.LUT P5, RZ, R0, 0x800, RZ, 0xc0, !PT ;  /* 0x0000080000ff7812 */ /* 0x000fe400078ac0ff */
[----:B------:R-:W-:Y:S02]  /*200d50*/  LOP3.LUT R16, R16, 0xfffeffff, RZ, 0xc0, !PT ;  /* 0xfffeffff10107812 */ /* 0x000fe400078ec0ff */
[----:B------:R-:W-:Y:S02]  /*200d60*/  PRMT R17, R18, 0x7771, RZ ;  /* 0x0000777112117816 */ /* 0x000fe400000000ff */
[----:B------:R-:W-:-:S05]  /*200d70*/  LOP3.LUT P6, RZ, R0, 0x1000, RZ, 0xc0, !PT ;  /* 0x0000100000ff7812 */ /* 0x000fca00078cc0ff */
[----:B------:R-:W-:Y:S02]  /*200d80*/  @P0 LOP3.LUT R16, R16, 0x10000, RZ, 0xfc, !PT ;  /* 0x0001000010100812 */ /* 0x000fe400078efcff */
[----:B------:R-:W-:Y:S01]  /*200d90*/  LOP3.LUT P0, RZ, R0, 0x2000, RZ, 0xc0, !PT ;  /* 0x0000200000ff7812 */ /* 0x000fe2000780c0ff */
[----:B---3--:R0:W-:Y:S02]  /*200da0*/  @P4 STG.E.U8 desc[UR4][R38.64], R17 ;  /* 0x0000001126004986 */ /* 0x0081e4000c101104 */
[----:B0-----:R-:W-:-:S05]  /*200db0*/  PRMT R17, R18, 0x7772, RZ ;  /* 0x0000777212117816 */ /* 0x001fca00000000ff */
[----:B----4-:R0:W-:Y:S02]  /*200dc0*/  @P5 STG.E.U8 desc[UR4][R36.64], R17 ;  /* 0x0000001124005986 */ /* 0x0101e4000c101104 */
[----:B0-----:R-:W-:Y:S02]  /*200dd0*/  PRMT R17, R18, 0x7773, RZ ;  /* 0x0000777312117816 */ /* 0x001fe400000000ff */
[----:B--2---:R-:W-:-:S03]  /*200de0*/  PRMT R18, R19, 0x7770, RZ ;  /* 0x0000777013127816 */ /* 0x004fc600000000ff */
[----:B------:R0:W-:Y:S04]  /*200df0*/  @P6 STG.E.U8 desc[UR4][R34.64], R17 ;  /* 0x0000001122006986 */ /* 0x0001e8000c101104 */
[----:B------:R2:W-:Y:S01]  /*200e00*/  @P0 STG.E.U8 desc[UR4][R32.64], R18 ;  /* 0x0000001220000986 */ /* 0x0005e2000c101104 */
[----:B------:R-:W-:Y:S02]  /*200e10*/  LOP3.LUT P0, RZ, R16, 0x10000, RZ, 0xc0, !PT ;  /* 0x0001000010ff7812 */ /* 0x000fe4000780c0ff */
[C---:B------:R-:W-:Y:S01]  /*200e20*/  PRMT R36, R19.reuse, 0x7773, RZ ;  /* 0x0000777313247816 */ /* 0x040fe200000000ff */
[----:B0-----:R-:W3:Y:S01]  /*200e30*/  LDL.LU R17, [R1+0x644] ;  /* 0x0006440001117983 */ /* 0x001ee20000300800 */
[----:B--2---:R-:W-:-:S03]  /*200e40*/  PRMT R18, R19, 0x7771, RZ ;  /* 0x0000777113127816 */ /* 0x004fc600000000ff */
[----:B------:R-:W2:Y:S06]  /*200e50*/  LDL.LU.64 R42, [R1+0x930] ;  /* 0x00093000012a7983 */ /* 0x000eac0000300a00 */
[----:B------:R0:W-:Y:S01]  /*200e60*/  @P0 STG.E.U8 desc[UR4][R30.64], R18 ;  /* 0x000000121e000986 */ /* 0x0001e2000c101104 */
[----:B------:R-:W-:-:S03]  /*200e70*/  LOP3.LUT P0, RZ, R16, 0x8000, RZ, 0xc0, !PT ;  /* 0x0000800010ff7812 */ /* 0x000fc6000780c0ff */
[----:B------:R-:W4:Y:S04]  /*200e80*/  LDL.LU.64 R40, [R1+0x938] ;  /* 0x0009380001287983 */ /* 0x000f280000300a00 */
[----:B------:R-:W4:Y:S01]  /*200e90*/  LDL.LU.64 R38, [R1+0x920] ;  /* 0x0009200001267983 */ /* 0x000f220000300a00 */
[----:B0-----:R-:W-:-:S03]  /*200ea0*/  PRMT R18, R19, 0x7772, RZ ;  /* 0x0000777213127816 */ /* 0x001fc600000000ff */
[----:B------:R-:W4:Y:S04]  /*200eb0*/  LDL.LU.64 R34, [R1+0x918] ;  /* 0x0009180001227983 */ /* 0x000f280000300a00 */
[----:B------:R0:W-:Y:S01]  /*200ec0*/  @P0 STG.E.U8 desc[UR4][R26.64], R18 ;  /* 0x000000121a000986 */ /* 0x0001e2000c101104 */
[----:B------:R-:W-:-:S03]  /*200ed0*/  LOP3.LUT P0, RZ, R16, 0x4000, RZ, 0xc0, !PT ;  /* 0x0000400010ff7812 */ /* 0x000fc6000780c0ff */
[----:B------:R-:W4:Y:S04]  /*200ee0*/  LDL.LU.64 R32, [R1+0x978] ;  /* 0x0009780001207983 */ /* 0x000f280000300a00 */
[----:B------:R-:W4:Y:S04]  /*200ef0*/  LDL.LU.64 R30, [R1+0x940] ;  /* 0x00094000011e7983 */ /* 0x000f280000300a00 */
[----:B0-----:R-:W4:Y:S04]  /*200f00*/  LDL.LU.64 R26, [R1+0x948] ;  /* 0x00094800011a7983 */ /* 0x001f280000300a00 */
[----:B------:R0:W-:Y:S01]  /*200f10*/  @P0 STG.E.U8 desc[UR4][R52.64], R36 ;  /* 0x0000002434000986 */ /* 0x0001e2000c101104 */
[----:B------:R-:W-:-:S03]  /*200f20*/  LOP3.LUT P0, RZ, R16, 0x2000, RZ, 0xc0, !PT ;  /* 0x0000200010ff7812 */ /* 0x000fc6000780c0ff */
[----:B------:R-:W4:Y:S01]  /*200f30*/  LDL.LU.64 R18, [R1+0x950] ;  /* 0x0009500001127983 */ /* 0x000f220000300a00 */
[----:B0-----:R-:W-:-:S09]  /*200f40*/  PRMT R36, R2, 0x7770, RZ ;  /* 0x0000777002247816 */ /* 0x001fd200000000ff */
[----:B------:R0:W-:Y:S01]  /*200f50*/  @P0 STG.E.U8 desc[UR4][R50.64], R36 ;  /* 0x0000002432000986 */ /* 0x0001e2000c101104 */
[----:B------:R-:W-:Y:S02]  /*200f60*/  LOP3.LUT P0, RZ, R16, 0x1000, RZ, 0xc0, !PT ;  /* 0x0000100010ff7812 */ /* 0x000fe4000780c0ff */
[----:B0-----:R-:W-:-:S11]  /*200f70*/  PRMT R36, R2, 0x7771, RZ ;  /* 0x0000777102247816 */ /* 0x001fd600000000ff */
[----:B------:R0:W-:Y:S01]  /*200f80*/  @P0 STG.E.U8 desc[UR4][R48.64], R36 ;  /* 0x0000002430000986 */ /* 0x0001e2000c101104 */
[----:B------:R-:W-:Y:S02]  /*200f90*/  LOP3.LUT P0, RZ, R16, 0x800, RZ, 0xc0, !PT ;  /* 0x0000080010ff7812 */ /* 0x000fe4000780c0ff */
[----:B0-----:R-:W-:-:S11]  /*200fa0*/  PRMT R36, R2, 0x7772, RZ ;  /* 0x0000777202247816 */ /* 0x001fd600000000ff */
[----:B------:R0:W-:Y:S02]  /*200fb0*/  @P0 STG.E.U8 desc[UR4][R46.64], R36 ;  /* 0x000000242e000986 */ /* 0x0001e4000c101104 */
[----:B0-----:R-:W-:Y:S02]  /*200fc0*/  PRMT R36, R2, 0x7773, RZ ;  /* 0x0000777302247816 */ /* 0x001fe400000000ff */
[----:B------:R-:W4:Y:S01]  /*200fd0*/  LDL.LU R2, [R1+0x8594] ;  /* 0x0085940001027983 */ /* 0x000f220000300800 */
[----:B------:R-:W-:-:S13]  /*200fe0*/  LOP3.LUT P0, RZ, R16, 0x400, RZ, 0xc0, !PT ;  /* 0x0000040010ff7812 */ /* 0x000fda000780c0ff */
[----:B------:R3:W-:Y:S01]  /*200ff0*/  @P0 STG.E.U8 desc[UR4][R44.64], R36 ;  /* 0x000000242c000986 */ /* 0x0007e2000c101104 */
[----:B------:R-:W-:Y:S02]  /*201000*/  LOP3.LUT P0, RZ, R16, 0x200, RZ, 0xc0, !PT ;  /* 0x0000020010ff7812 */ /* 0x000fe4000780c0ff */
[C---:B------:R-:W-:Y:S02]  /*201010*/  LOP3.LUT P1, RZ, R0.reuse, 0x800000, RZ, 0xc0, !PT ;  /* 0x0080000000ff7812 */ /* 0x040fe4000782c0ff */
[C---:B------:R-:W-:Y:S02]  /*201020*/  LOP3.LUT P2, RZ, R0.reuse, 0x1000000, RZ, 0xc0, !PT ;  /* 0x0100000000ff7812 */ /* 0x040fe4000784c0ff */
[C---:B------:R-:W-:Y:S02]  /*201030*/  LOP3.LUT P3, RZ, R0.reuse, 0x2000000, RZ, 0xc0, !PT ;  /* 0x0200000000ff7812 */ /* 0x040fe4000786c0ff */
[C---:B------:R-:W-:Y:S02]  /*201040*/  LOP3.LUT P4, RZ, R0.reuse, 0x4000000, RZ, 0xc0, !PT ;  /* 0x0400000000ff7812 */ /* 0x040fe4000788c0ff */
[----:B------:R-:W-:-:S02]  /*201050*/  LOP3.LUT P5, RZ, R0, 0x8000000, RZ, 0xc0, !PT ;  /* 0x0800000000ff7812 */ /* 0x000fc400078ac0ff */
[----:B------:R-:W-:Y:S02]  /*201060*/  LOP3.LUT P6, RZ, R0, 0x10000000, RZ, 0xc0, !PT ;  /* 0x1000000000ff7812 */ /* 0x000fe400078cc0ff */
[----:B---3--:R-:W-:-:S05]  /*201070*/  PRMT R36, R17, 0x7770, RZ ;  /* 0x0000777011247816 */ /* 0x008fca00000000ff */
[----:B--2---:R0:W-:Y:S01]  /*201080*/  @P0 STG.E.U8 desc[UR4][R42.64], R36 ;  /* 0x000000242a000986 */ /* 0x0041e2000c101104 */
[----:B------:R-:W-:Y:S02]  /*201090*/  LOP3.LUT P0, RZ, R16, 0x100, RZ, 0xc0, !PT ;  /* 0x0000010010ff7812 */ /* 0x000fe4000780c0ff */
[----:B0-----:R-:W-:-:S11]  /*2010a0*/  PRMT R36, R17, 0x7771, RZ ;  /* 0x0000777111247816 */ /* 0x001fd600000000ff */
[----:B----4-:R0:W-:Y:S02]  /*2010b0*/  @P0 STG.E.U8 desc[UR4][R40.64], R36 ;  /* 0x0000002428000986 */ /* 0x0101e4000c101104 */
[C---:B0-----:R-:W-:Y:S02]  /*2010c0*/  PRMT R36, R17.reuse, 0x7772, RZ ;  /* 0x0000777211247816 */ /* 0x041fe400000000ff */
[----:B------:R-:W-:-:S03]  /*2010d0*/  PRMT R17, R17, 0x7773, RZ ;  /* 0x0000777311117816 */ /* 0x000fc600000000ff */
[----:B------:R-:W-:Y:S04]  /*2010e0*/  @P1 STG.E.U8 desc[UR4][R38.64], R36 ;  /* 0x0000002426001986 */ /* 0x000fe8000c101104 */
[----:B------:R0:W-:Y:S02]  /*2010f0*/  @P2 STG.E.U8 desc[UR4][R34.64], R17 ;  /* 0x0000001122002986 */ /* 0x0001e4000c101104 */
[----:B0-----:R-:W-:-:S05]  /*201100*/  PRMT R17, R2, 0x7770, RZ ;  /* 0x0000777002117816 */ /* 0x001fca00000000ff */
[----:B------:R0:W-:Y:S02]  /*201110*/  @P3 STG.E.U8 desc[UR4][R32.64], R17 ;  /* 0x0000001120003986 */ /* 0x0001e4000c101104 */
[----:B0-----:R-:W-:-:S05]  /*201120*/  PRMT R17, R2, 0x7771, RZ ;  /* 0x0000777102117816 */ /* 0x001fca00000000ff */
[----:B------:R0:W-:Y:S02]  /*201130*/  @P4 STG.E.U8 desc[UR4][R30.64], R17 ;  /* 0x000000111e004986 */ /* 0x0001e4000c101104 */
[----:B0-----:R-:W-:-:S05]  /*201140*/  PRMT R17, R2, 0x7772, RZ ;  /* 0x0000777202117816 */ /* 0x001fca00000000ff */
[----:B------:R0:W-:Y:S02]  /*201150*/  @P5 STG.E.U8 desc[UR4][R26.64], R17 ;  /* 0x000000111a005986 */ /* 0x0001e4000c101104 */
[----:B0-----:R-:W-:Y:S02]  /*201160*/  PRMT R17, R2, 0x7773, RZ ;  /* 0x0000777302117816 */ /* 0x001fe400000000ff */
[----:B------:R-:W2:Y:S04]  /*201170*/  LDL.LU R2, [R1+0x8590] ;  /* 0x0085900001027983 */ /* 0x000ea80000300800 */
[----:B------:R-:W3:Y:S04]  /*201180*/  LDL.LU.64 R38, [R1+0x988] ;  /* 0x0009880001267983 */ /* 0x000ee80000300a00 */
[----:B------:R-:W4:Y:S04]  /*201190*/  LDL.LU.64 R36, [R1+0x980] ;  /* 0x0009800001247983 */ /* 0x000f280000300a00 */
[----:B------:R0:W-:Y:S04]  /*2011a0*/  @P6 STG.E.U8 desc[UR4][R18.64], R17 ;  /* 0x0000001112006986 */ /* 0x0001e8000c101104 */
[----:B------:R-:W3:Y:S04]  /*2011b0*/  LDL.LU.64 R34, [R1+0x970] ;  /* 0x0009700001227983 */ /* 0x000ee80000300a00 */
[----:B0-----:R-:W3:Y:S04]  /*2011c0*/  LDL.LU R19, [R1+0x668] ;  /* 0x0006680001137983 */ /* 0x001ee80000300800 */
[----:B------:R-:W3:Y:S04]  /*2011d0*/  LDL.LU.64 R32, [R1+0x958] ;  /* 0x0009580001207983 */ /* 0x000ee80000300a00 */
[----:B------:R-:W3:Y:S04]  /*2011e0*/  LDL.LU.64 R30, [R1+0x9c8] ;  /* 0x0009c800011e7983 */ /* 0x000ee80000300a00 */
[----:B------:R-:W3:Y:S04]  /*2011f0*/  LDL.LU.64 R26, [R1+0x990] ;  /* 0x00099000011a7983 */ /* 0x000ee80000300a00 */
[----:B------:R-:W3:Y:S04]  /*201200*/  LDL.LU R43, [R1+0x658] ;  /* 0x00065800012b7983 */ /* 0x000ee80000300800 */
[----:B------:R-:W3:Y:S04]  /*201210*/  LDL.LU.64 R52, [R1+0x9c0] ;  /* 0x0009c00001347983 */ /* 0x000ee80000300a00 */
[----:B------:R-:W3:Y:S04]  /*201220*/  LDL.LU.64 R50, [R1+0x9b8] ;  /* 0x0009b80001327983 */ /* 0x000ee80000300a00 */
[----:B------:R-:W3:Y:S04]  /*201230*/  LDL.LU.64 R48, [R1+0x9b0] ;  /* 0x0009b00001307983 */ /* 0x000ee80000300a00 */
[----:B------:R-:W3:Y:S04]  /*201240*/  LDL.LU.64 R46, [R1+0x9a8] ;  /* 0x0009a800012e7983 */ /* 0x000ee80000300a00 */
[----:B------:R-:W3:Y:S01]  /*201250*/  LDL.LU.64 R44, [R1+0x9a0] ;  /* 0x0009a000012c7983 */ /* 0x000ee20000300a00 */
[----:B------:R-:W-:-:S02]  /*201260*/  LOP3.LUT P4, RZ, R0, 0x20000000, RZ, 0xc0, !PT ;  /* 0x2000000000ff7812 */ /* 0x000fc4000788c0ff */
[C---:B------:R-:W-:Y:S02]  /*201270*/  LOP3.LUT P5, RZ, R0.reuse, 0x40000000, RZ, 0xc0, !PT ;  /* 0x4000000000ff7812 */ /* 0x040fe400078ac0ff */
[C---:B------:R-:W-:Y:S02]  /*201280*/  LOP3.LUT P6, RZ, R0.reuse, 0x80000000, RZ, 0xc0, !PT ;  /* 0x8000000000ff7812 */ /* 0x040fe400078cc0ff */
[----:B------:R-:W-:Y:S02]  /*201290*/  LOP3.LUT R0, R0, 0x7fffffff, RZ, 0xc0, !PT ;  /* 0x7fffffff00007812 */ /* 0x000fe400078ec0ff */
[----:B------:R-:W-:Y:S02]  /*2012a0*/  LOP3.LUT R16, R16, 0xfffffffe, RZ, 0xc0, !PT ;  /* 0xfffffffe10107812 */ /* 0x000fe400078ec0ff */
[----:B--2---:R-:W-:-:S13]  /*2012b0*/  LOP3.LUT P0, RZ, R2, 0x200, RZ, 0xc0, !PT ;  /* 0x0000020002ff7812 */ /* 0x004fda000780c0ff */
[----:B------:R-:W-:Y:S02]  /*2012c0*/  @P0 LOP3.LUT R0, R0, 0x80000000, RZ, 0xfc, !PT ;  /* 0x8000000000000812 */ /* 0x000fe400078efcff */
[----:B------:R-:W-:-:S13]  /*2012d0*/  LOP3.LUT P0, RZ, R2, 0x100, RZ, 0xc0, !PT ;  /* 0x0000010002ff7812 */ /* 0x000fda000780c0ff */
        /* <DEDUP_REMOVED lines=21> */
[----:B---3--:R-:W-:-:S05]  /*201430*/  PRMT R17, R19, 0x7770, RZ ;  /* 0x0000777013117816 */ /* 0x008fca00000000ff */
[----:B------:R0:W-:Y:S04]  /*201440*/  @P4 STG.E.U8 desc[UR4][R38.64], R17 ;  /* 0x0000001126004986 */ /* 0x0001e8000c101104 */
[----:B------:R-:W-:Y:S02]  /*201450*/  @P0 LOP3.LUT R16, R16, 0x80, RZ, 0xfc, !PT ;  /* 0x0000008010100812 */ /* 0x000fe400078efcff */
[----:B------:R-:W-:Y:S02]  /*201460*/  LOP3.LUT P0, RZ, R2, 0x1, RZ, 0xc0, !PT ;  /* 0x0000000102ff7812 */ /* 0x000fe4000780c0ff */
[C---:B0-----:R-:W-:Y:S02]  /*201470*/  PRMT R17, R19.reuse, 0x7771, RZ ;  /* 0x0000777113117816 */ /* 0x041fe400000000ff */
[----:B------:R-:W-:-:S03]  /*201480*/  PRMT R18, R19, 0x7773, RZ ;  /* 0x0000777313127816 */ /* 0x000fc600000000ff */
[----:B----4-:R0:W-:Y:S02]  /*201490*/  @P5 STG.E.U8 desc[UR4][R36.64], R17 ;  /* 0x0000001124005986 */ /* 0x0101e4000c101104 */
[----:B0-----:R-:W-:-:S05]  /*2014a0*/  PRMT R17, R19, 0x7772, RZ ;  /* 0x0000777213117816 */ /* 0x001fca00000000ff */
        /* <DEDUP_REMOVED lines=10> */
[----:B------:R-:W3:Y:S01]  /*201550*/  LDL.LU.64 R36, [R1+0x9d0] ;  /* 0x0009d00001247983 */ /* 0x000ee20000300a00 */
        /* <DEDUP_REMOVED lines=17> */
[----:B------:R0:W-:Y:S01]  /*201670*/  @P0 STG.E.U8 desc[UR4][R46.64], R42 ;  /* 0x0000002a2e000986 */ /* 0x0001e2000c101104 */
[----:B------:R-:W-:Y:S02]  /*201680*/  LOP3.LUT P0, RZ, R16, 0x2, RZ, 0xc0, !PT ;  /* 0x0000000210ff7812 */ /* 0x000fe4000780c0ff */
[----:B0-----:R-:W-:-:S11]  /*201690*/  PRMT R42, R3, 0x7772, RZ ;  /* 0x00007772032a7816 */ /* 0x001fd600000000ff */
[----:B------:R-:W-:Y:S01]  /*2016a0*/  @P0 STG.E.U8 desc[UR4][R44.64], R42 ;  /* 0x0000002a2c000986 */ /* 0x000fe2000c101104 */
[----:B------:R-:W-:Y:S02]  /*2016b0*/  LOP3.LUT P0, RZ, R16, 0x1, RZ, 0xc0, !PT ;  /* 0x0000000110ff7812 */ /* 0x000fe4000780c0ff */
[----:B------:R-:W-:Y:S02]  /*2016c0*/  PRMT R16, R3, 0x7773, RZ ;  /* 0x0000777303107816 */ /* 0x000fe400000000ff */
[----:B------:R-:W4:Y:S01]  /*2016d0*/  LDL.LU R3, [R1+0x858c] ;  /* 0x00858c0001037983 */ /* 0x000f220000300800 */
[C---:B------:R-:W-:Y:S02]  /*2016e0*/  LOP3.LUT P1, RZ, R2.reuse, 0x400, RZ, 0xc0, !PT ;  /* 0x0000040002ff7812 */ /* 0x040fe4000782c0ff */
[C---:B------:R-:W-:Y:S02]  /*2016f0*/  LOP3.LUT P2, RZ, R2.reuse, 0x800, RZ, 0xc0, !PT ;  /* 0x0000080002ff7812 */ /* 0x040fe4000784c0ff */
[----:B------:R-:W-:-:S02]  /*201700*/  LOP3.LUT P3, RZ, R2, 0x1000, RZ, 0xc0, !PT ;  /* 0x0000100002ff7812 */ /* 0x000fc4000786c0ff */
[C---:B------:R-:W-:Y:S02]  /*201710*/  LOP3.LUT P4, RZ, R2.reuse, 0x2000, RZ, 0xc0, !PT ;  /* 0x0000200002ff7812 */ /* 0x040fe4000788c0ff */
[C---:B------:R-:W-:Y:S02]  /*201720*/  LOP3.LUT P5, RZ, R2.reuse, 0x4000, RZ, 0xc0, !PT ;  /* 0x0000400002ff7812 */ /* 0x040fe400078ac0ff */
[----:B------:R-:W-:Y:S01]  /*201730*/  LOP3.LUT P6, RZ, R2, 0x8000, RZ, 0xc0, !PT ;  /* 0x0000800002ff7812 */ /* 0x000fe200078cc0ff */
[----:B--2---:R3:W-:Y:S01]  /*201740*/  @P0 STG.E.U8 desc[UR4][R40.64], R16 ;  /* 0x0000001028000986 */ /* 0x0047e2000c101104 */
[----:B------:R-:W-:Y:S02]  /*201750*/  LOP3.LUT P0, RZ, R0, 0x80000000, RZ, 0xc0, !PT ;  /* 0x8000000000ff7812 */ /* 0x000fe4000780c0ff */
[----:B---3--:R-:W-:-:S11]  /*201760*/  PRMT R16, R17, 0x7770, RZ ;  /* 0x0000777011107816 */ /* 0x008fd600000000ff */
[----:B----4-:R0:W-:Y:S02]  /*201770*/  @P0 STG.E.U8 desc[UR4][R38.64], R16 ;  /* 0x0000001026000986 */ /* 0x0101e4000c101104 */
[----:B0-----:R-:W-:-:S05]  /*201780*/  PRMT R16, R17, 0x7771, RZ ;  /* 0x0000777111107816 */ /* 0x001fca00000000ff */
[----:B------:R0:W-:Y:S02]  /*201790*/  @P1 STG.E.U8 desc[UR4][R36.64], R16 ;  /* 0x0000001024001986 */ /* 0x0001e4000c101104 */
[----:B0-----:R-:W-:-:S05]  /*2017a0*/  PRMT R16, R17, 0x7772, RZ ;  /* 0x0000777211107816 */ /* 0x001fca00000000ff */
[----:B------:R0:W-:Y:S02]  /*2017b0*/  @P2 STG.E.U8 desc[UR4][R34.64], R16 ;  /* 0x0000001022002986 */ /* 0x0001e4000c101104 */
[----:B0-----:R-:W-:-:S05]  /*2017c0*/  PRMT R16, R17, 0x7773, RZ ;  /* 0x0000777311107816 */ /* 0x001fca00000000ff */
[----:B------:R0:W-:Y:S02]  /*2017d0*/  @P3 STG.E.U8 desc[UR4][R32.64], R16 ;  /* 0x0000001020003986 */ /* 0x0001e4000c101104 */
[----:B0-----:R-:W-:-:S05]  /*2017e0*/  PRMT R16, R3, 0x7770, RZ ;  /* 0x0000777003107816 */ /* 0x001fca00000000ff */
[----:B------:R0:W-:Y:S04]  /*2017f0*/  @P4 STG.E.U8 desc[UR4][R30.64], R16 ;  /* 0x000000101e004986 */ /* 0x0001e8000c101104 */
[----:B0-----:R-:W2:Y:S01]  /*201800*/  LDL.LU.64 R30, [R1+0x9d8] ;  /* 0x0009d800011e7983 */ /* 0x001ea20000300a00 */
[----:B------:R-:W-:-:S05]  /*201810*/  PRMT R16, R3, 0x7771, RZ ;  /* 0x0000777103107816 */ /* 0x000fca00000000ff */
[----:B------:R0:W-:Y:S02]  /*201820*/  @P5 STG.E.U8 desc[UR4][R26.64], R16 ;  /* 0x000000101a005986 */ /* 0x0001e4000c101104 */
[----:B0-----:R-:W-:-:S05]  /*201830*/  PRMT R16, R3, 0x7772, RZ ;  /* 0x0000777203107816 */ /* 0x001fca00000000ff */
[----:B------:R0:W-:Y:S04]  /*201840*/  @P6 STG.E.U8 desc[UR4][R18.64], R16 ;  /* 0x0000001012006986 */ /* 0x0001e8000c101104 */
[----:B0-----:R-:W3:Y:S04]  /*201850*/  LDL.LU.64 R18, [R1+0xa50] ;  /* 0x000a500001127983 */ /* 0x001ee80000300a00 */
[----:B------:R-:W4:Y:S04]  /*201860*/  LDL.LU.64 R36, [R1+0xa10] ;  /* 0x000a100001247983 */ /* 0x000f280000300a00 */
[----:B------:R-:W3:Y:S04]  /*201870*/  LDL.LU.64 R32, [R1+0xa48] ;  /* 0x000a480001207983 */ /* 0x000ee80000300a00 */
[----:B------:R-:W3:Y:S01]  /*201880*/  LDL.LU R17, [R1+0x65c] ;  /* 0x00065c0001117983 */ /* 0x000ee20000300800 */
[----:B------:R-:W-:-:S03]  /*201890*/  LOP3.LUT P4, RZ, R2, 0x10000, RZ, 0xc0, !PT ;  /* 0x0001000002ff7812 */ /* 0x000fc6000788c0ff */
[----:B------:R-:W4:Y:S01]  /*2018a0*/  LDL.LU.64 R26, [R1+0xa40] ;  /* 0x000a4000011a7983 */ /* 0x000f220000300a00 */
[----:B------:R-:W-:-:S03]  /*2018b0*/  PRMT R16, R3, 0x7773, RZ ;  /* 0x0000777303107816 */ /* 0x000fc600000000ff */
[----:B------:R-:W4:Y:S04]  /*2018c0*/  LDL.LU R34, [R1+0x64c] ;  /* 0x00064c0001227983 */ /* 0x000f280000300800 */
[----:B------:R-:W4:Y:S01]  /*2018d0*/  LDL.LU R3, [R1+0x8588] ;  /* 0x0085880001037983 */ /* 0x000f220000300800 */
        /* <DEDUP_REMOVED lines=10> */
[----:B------:R-:W-:Y:S02]  /*201980*/  LOP3.LUT P0, RZ, R2, 0x2000000, RZ, 0xc0, !PT ;  /* 0x0200000002ff7812 */ /* 0x000fe4000780c0ff */
[----:B------:R-:W-:-:S11]  /*201990*/  LOP3.LUT R0, R0, 0xfdffffff, RZ, 0xc0, !PT ;  /* 0xfdffffff00007812 */ /* 0x000fd600078ec0ff */
[----:B------:R-:W-:Y:S02]  /*2019a0*/  @P0 LOP3.LUT R0, R0, 0x2000000, RZ, 0xfc, !PT ;  /* 0x0200000000000812 */ /* 0x000fe400078efcff */
[----:B------:R-:W-:Y:S02]  /*2019b0*/  LOP3.LUT P0, RZ, R2, 0x1000000, RZ, 0xc0, !PT ;  /* 0x0100000002ff7812 */ /* 0x000fe4000780c0ff */
[----:B------:R-:W-:Y:S01]  /*2019c0*/  LOP3.LUT R0, R0, 0xfbffffff, RZ, 0xc0, !PT ;  /* 0xfbffffff00007812 */ /* 0x000fe200078ec0ff */
[----:B--2---:R0:W-:Y:S04]  /*2019d0*/  @P4 STG.E.U8 desc[UR4][R30.64], R16 ;  /* 0x000000101e004986 */ /* 0x0041e8000c101104 */
[----:B0-----:R-:W2:Y:S06]  /*2019e0*/  LDL.LU.64 R30, [R1+0xa38] ;  /* 0x000a3800011e7983 */ /* 0x001eac0000300a00 */
[----:B------:R-:W-:-:S02]  /*2019f0*/  @P0 LOP3.LUT R0, R0, 0x4000000, RZ, 0xfc, !PT ;  /* 0x0400000000000812 */ /* 0x000fc400078efcff */
[----:B------:R-:W-:Y:S02]  /*201a00*/  LOP3.LUT P0, RZ, R2, 0x800000, RZ, 0xc0, !PT ;  /* 0x0080000002ff7812 */ /* 0x000fe4000780c0ff */
[----:B------:R-:W-:Y:S02]  /*201a10*/  LOP3.LUT R0, R0, 0xf7ffffff, RZ, 0xc0, !PT ;  /* 0xf7ffffff00007812 */ /* 0x000fe400078ec0ff */
[----:B---3--:R-:W-:-:S05]  /*201a20*/  PRMT R16, R17, 0x7770, RZ ;  /* 0x0000777011107816 */ /* 0x008fca00000000ff */
[----:B------:R0:W-:Y:S04]  /*201a30*/  @P5 STG.E.U8 desc[UR4][R18.64], R16 ;  /* 0x0000001012005986 */ /* 0x0001e8000c101104 */
[----:B0-----:R-:W3:Y:S04]  /*201a40*/  LDL.LU.64 R18, [R1+0xa30] ;  /* 0x000a300001127983 */ /* 0x001ee80000300a00 */
[----:B------:R-:W3:Y:S01]  /*201a50*/  LDL.LU.64 R54, [R1+0xa20] ;  /* 0x000a200001367983 */ /* 0x000ee20000300a00 */
[----:B------:R-:W-:Y:S02]  /*201a60*/  @P0 LOP3.LUT R0, R0, 0x8000000, RZ, 0xfc, !PT ;  /* 0x0800000000000812 */ /* 0x000fe400078efcff */
[----:B------:R-:W-:Y:S01]  /*201a70*/  LOP3.LUT P0, RZ, R2, 0x400000, RZ, 0xc0, !PT ;  /* 0x0040000002ff7812 */ /* 0x000fe2000780c0ff */
[----:B------:R-:W3:Y:S04]  /*201a80*/  LDL.LU R35, [R1+0x630] ;  /* 0x0006300001237983 */ /* 0x000ee80000300800 */
[----:B------:R-:W3:Y:S01]  /*201a90*/  LDL.LU.64 R50, [R1+0xa18] ;  /* 0x000a180001327983 */ /* 0x000ee20000300a00 */
[----:B------:R-:W-:-:S03]  /*201aa0*/  LOP3.LUT R0, R0, 0xefffffff, RZ, 0xc0, !PT ;  /* 0xefffffff00007812 */ /* 0x000fc600078ec0ff */
[----:B------:R-:W3:Y:S04]  /*201ab0*/  LDL.LU.64 R48, [R1+0xa90] ;  /* 0x000a900001307983 */ /* 0x000ee80000300a00 */
[----:B------:R-:W-:Y:S01]  /*201ac0*/  @P0 LOP3.LUT R0, R0, 0x10000000, RZ, 0xfc, !PT ;  /* 0x1000000000000812 */ /* 0x000fe200078efcff */
[----:B------:R-:W3:Y:S01]  /*201ad0*/  LDL.LU.64 R46, [R1+0xa58] ;  /* 0x000a5800012e7983 */ /* 0x000ee20000300a00 */
[----:B------:R-:W-:Y:S02]  /*201ae0*/  LOP3.LUT P0, RZ, R2, 0x200000, RZ, 0xc0, !PT ;  /* 0x0020000002ff7812 */ /* 0x000fe4000780c0ff */
[----:B------:R-:W-:Y:S01]  /*201af0*/  LOP3.LUT R0, R0, 0xdfffffff, RZ, 0xc0, !PT ;  /* 0xdfffffff00007812 */ /* 0x000fe200078ec0ff */
[----:B------:R-:W3:Y:S01]  /*201b00*/  LDL.LU.64 R44, [R1+0xa88] ;  /* 0x000a8800012c7983 */ /* 0x000ee20000300a00 */
[----:B------:R-:W-:-:S09]  /*201b10*/  LOP3.LUT P6, RZ, R2, 0x40000, RZ, 0xc0, !PT ;  /* 0x0004000002ff7812 */ /* 0x000fd200078cc0ff */
[----:B------:R-:W-:Y:S02]  /*201b20*/  @P0 LOP3.LUT R0, R0, 0x20000000, RZ, 0xfc, !PT ;  /* 0x2000000000000812 */ /* 0x000fe400078efcff */
[----:B------:R-:W-:Y:S02]  /*201b30*/  LOP3.LUT P0, RZ, R2, 0x100000, RZ, 0xc0, !PT ;  /* 0x0010000002ff7812 */ /* 0x000fe4000780c0ff */
[----:B------:R-:W-:Y:S02]  /*201b40*/  LOP3.LUT R0, R0, 0xbfffffff, RZ, 0xc0, !PT ;  /* 0xbfffffff00007812 */ /* 0x000fe400078ec0ff */
[----:B------:R-:W-:-:S09]  /*201b50*/  PRMT R16, R17, 0x7771, RZ ;  /* 0x0000777111107816 */ /* 0x000fd200000000ff */
[----:B------:R-:W-:Y:S02]  /*201b60*/  @P0 LOP3.LUT R0, R0, 0x40000000, RZ, 0xfc, !PT ;  /* 0x4000000000000812 */ /* 0x000fe400078efcff */
[----:B------:R-:W-:Y:S01]  /*201b70*/  LOP3.LUT P0, RZ, R2, 0x80000, RZ, 0xc0, !PT ;  /* 0x0008000002ff7812 */ /* 0x000fe2000780c0ff */
[----:B----4-:R0:W-:Y:S02]  /*201b80*/  @P6 STG.E.U8 desc[UR4][R36.64], R16 ;  /* 0x0000001024006986 */ /* 0x0101e4000c101104 */
[----:B0-----:R-:W-:-:S10]  /*201b90*/  PRMT R16, R17, 0x7772, RZ ;  /* 0x0000777211107816 */ /* 0x001fd400000000ff */
[----:B------:R0:W-:Y:S04]  /*201ba0*/  @P0 STG.E.U8 desc[UR4][R32.64], R16 ;  /* 0x0000001020000986 */ /* 0x0001e8000c101104 */
[----:B0-----:R-:W4:Y:S04]  /*201bb0*/  LDL.LU R16, [R1+0x620] ;  /* 0x0006200001107983 */ /* 0x001f280000300800 */
[----:B------:R-:W4:Y:S04]  /*201bc0*/  LDL.LU.64 R42, [R1+0xa80] ;  /* 0x000a8000012a7983 */ /* 0x000f280000300a00 */
[----:B------:R-:W4:Y:S04]  /*201bd0*/  LDL.LU.64 R40, [R1+0xa78] ;  /* 0x000a780001287983 */ /* 0x000f280000300a00 */
[----:B------:R-:W4:Y:S04]  /*201be0*/  LDL.LU.64 R38, [R1+0xa70] ;  /* 0x000a700001267983 */ /* 0x000f280000300a00 */
[----:B------:R-:W4:Y:S01]  /*201bf0*/  LDL.LU.64 R36, [R1+0xa68] ;  /* 0x000a680001247983 */ /* 0x000f220000300a00 */
[----:B------:R-:W-:-:S02]  /*201c00*/  LOP3.LUT P0, RZ, R0, 0x40000000, RZ, 0xc0, !PT ;  /* 0x4000000000ff7812 */ /* 0x000fc4000780c0ff */
[----:B------:R-:W-:-:S11]  /*201c10*/  PRMT R17, R17, 0x7773, RZ ;  /* 0x0000777311117816 */ /* 0x000fd600000000ff */
[----:B------:R0:W-:Y:S01]  /*201c20*/  @P0 STG.E.U8 desc[UR4][R26.64], R17 ;  /* 0x000000111a000986 */ /* 0x0001e2000c101104 */
[----:B------:R-:W-:-:S03]  /*201c30*/  LOP3.LUT P0, RZ, R0, 0x20000000, RZ, 0xc0, !PT ;  /* 0x2000000000ff7812 */ /* 0x000fc6000780c0ff */
[----:B0-----:R-:W4:Y:S04]  /*201c40*/  LDL.LU R17, [R1+0x610] ;  /* 0x0006100001117983 */ /* 0x001f280000300800 */
[----:B------:R-:W4:Y:S01]  /*201c50*/  LDL.LU.64 R32, [R1+0xa60] ;  /* 0x000a600001207983 */ /* 0x000f220000300a00 */
[----:B------:R-:W-:-:S05]  /*201c60*/  PRMT R26, R34, 0x7770, RZ ;  /* 0x00007770221a7816 */ /* 0x000fca00000000ff */
[----:B--2---:R0:W-:Y:S04]  /*201c70*/  @P0 STG.E.U8 desc[UR4][R30.64], R26 ;  /* 0x0000001a1e000986 */ /* 0x0041e8000c101104 */
[----:B0-----:R-:W2:Y:S01]  /*201c80*/  LDL.LU.64 R30, [R1+0xad0] ;  /* 0x000ad000011e7983 */ /* 0x001ea20000300a00 */
[----:B------:R-:W-:Y:S02]  /*201c90*/  LOP3.LUT P0, RZ, R0, 0x10000000, RZ, 0xc0, !PT ;  /* 0x1000000000ff7812 */ /* 0x000fe4000780c0ff */
[----:B------:R-:W-:Y:S01]  /*201ca0*/  PRMT R52, R34, 0x7771, RZ ;  /* 0x0000777122347816 */ /* 0x000fe200000000ff */
[----:B------:R-:W2:Y:S10]  /*201cb0*/  LDL.LU.64 R26, [R1+0xa98] ;  /* 0x000a9800011a7983 */ /* 0x000eb40000300a00 */
[----:B---3--:R0:W-:Y:S01]  /*201cc0*/  @P0 STG.E.U8 desc[UR4][R18.64], R52 ;  /* 0x0000003412000986 */ /* 0x0081e2000c101104 */
[----:B------:R-:W-:-:S02]  /*201cd0*/  LOP3.LUT P0, RZ, R0, 0x8000000, RZ, 0xc0, !PT ;  /* 0x0800000000ff7812 */ /* 0x000fc4000780c0ff */
[----:B0-----:R-:W-:Y:S01]  /*201ce0*/  PRMT R52, R34, 0x7772, RZ ;  /* 0x0000777222347816 */ /* 0x001fe200000000ff */
[----:B------:R-:W3:Y:S10]  /*201cf0*/  LDL.LU.64 R18, [R1+0x8580] ;  /* 0x0085800001127983 */ /* 0x000ef40000300a00 */
[----:B------:R-:W-:Y:S01]  /*201d00*/  @P0 STG.E.U8 desc[UR4][R54.64], R52 ;  /* 0x0000003436000986 */ /* 0x000fe2000c101104 */
[----:B------:R-:W-:-:S02]  /*201d10*/  LOP3.LUT P0, RZ, R0, 0x4000000, RZ, 0xc0, !PT ;  /* 0x0400000000ff7812 */ /* 0x000fc4000780c0ff */
[----:B------:R-:W-:-:S11]  /*201d20*/  PRMT R34, R34, 0x7773, RZ ;  /* 0x0000777322227816 */ /* 0x000fd600000000ff */
        /* <DEDUP_REMOVED lines=11> */
[C---:B------:R-:W-:Y:S02]  /*201de0*/  LOP3.LUT P1, RZ, R2.reuse, 0x20000000, RZ, 0xc0, !PT ;  /* 0x2000000002ff7812 */ /* 0x040fe4000782c0ff */
[----:B------:R-:W-:Y:S02]  /*201df0*/  LOP3.LUT P2, RZ, R2, 0x40000000, RZ, 0xc0, !PT ;  /* 0x4000000002ff7812 */ /* 0x000fe4000784c0ff */
[----:B0-----:R-:W-:-:S07]  /*201e00*/  PRMT R34, R35, 0x7773, RZ ;  /* 0x0000777323227816 */ /* 0x001fce00000000ff */
[----:B----4-:R0:W-:Y:S01]  /*201e10*/  @P0 STG.E.U8 desc[UR4][R42.64], R34 ;  /* 0x000000222a000986 */ /* 0x0101e2000c101104 */
[----:B------:R-:W-:Y:S02]  /*201e20*/  LOP3.LUT P3, RZ, R2, 0x80000000, RZ, 0xc0, !PT ;  /* 0x8000000002ff7812 */ /* 0x000fe4000786c0ff */
[----:B0-----:R-:W-:-:S05]  /*201e30*/  PRMT R34, R16, 0x7770, RZ ;  /* 0x0000777010227816 */ /* 0x001fca00000000ff */
[----:B------:R0:W-:Y:S02]  /*201e40*/  @P1 STG.E.U8 desc[UR4][R40.64], R34 ;  /* 0x0000002228001986 */ /* 0x0001e4000c101104 */
[----:B0-----:R-:W-:-:S05]  /*201e50*/  PRMT R34, R16, 0x7771, RZ ;  /* 0x0000777110227816 */ /* 0x001fca00000000ff */
[----:B------:R0:W-:Y:S02]  /*201e60*/  @P2 STG.E.U8 desc[UR4][R38.64], R34 ;  /* 0x0000002226002986 */ /* 0x0001e4000c101104 */
[----:B0-----:R-:W-:Y:S02]  /*201e70*/  PRMT R34, R16, 0x7772, RZ ;  /* 0x0000777210227816 */ /* 0x001fe400000000ff */
[----:B------:R-:W4:Y:S04]  /*201e80*/  LDL.LU.64 R38, [R1+0xac8] ;  /* 0x000ac80001267983 */ /* 0x000f280000300a00 */
[----:B------:R0:W-:Y:S04]  /*201e90*/  @P3 STG.E.U8 desc[UR4][R36.64], R34 ;  /* 0x0000002224003986 */ /* 0x0001e8000c101104 */
[----:B0-----:R-:W3:Y:S04]  /*201ea0*/  LDL.LU.64 R36, [R1+0xac0] ;  /* 0x000ac00001247983 */ /* 0x001ee80000300a00 */
[----:B------:R-:W3:Y:S01]  /*201eb0*/  LDL.LU.64 R34, [R1+0xab8] ;  /* 0x000ab80001227983 */ /* 0x000ee20000300a00 */
[----:B------:R-:W-:-:S02]  /*201ec0*/  LOP3.LUT P4, RZ, R3, 0x1, RZ, 0xc0, !PT ;  /* 0x0000000103ff7812 */ /* 0x000fc4000788c0ff */
[----:B------:R-:W-:Y:S02]  /*201ed0*/  PRMT R16, R16, 0x7773, RZ ;  /* 0x0000777310107816 */ /* 0x000fe400000000ff */
[----:B------:R-:W-:-:S09]  /*201ee0*/  LOP3.LUT P5, RZ, R3, 0x2, RZ, 0xc0, !PT ;  /* 0x0000000203ff7812 */ /* 0x000fd200078ac0ff */
[----:B------:R0:W-:Y:S04]  /*201ef0*/  @P4 STG.E.U8 desc[UR4][R32.64], R16 ;  /* 0x0000001020004986 */ /* 0x0001e8000c101104 */
[----:B0-----:R-:W3:Y:S01]  /*201f00*/  LDL.LU.64 R32, [R1+0xab0] ;  /* 0x000ab00001207983 */ /* 0x001ee20000300a00 */
[----:B------:R-:W-:-:S05]  /*201f10*/  PRMT R16, R17, 0x7770, RZ ;  /* 0x0000777011107816 */ /* 0x000fca00000000ff */
[----:B--2---:R0:W-:Y:S04]  /*201f20*/  @P5 STG.E.U8 desc[UR4][R30.64], R16 ;  /* 0x000000101e005986 */ /* 0x0041e8000c101104 */
[----:B0-----:R-:W2:Y:S01]  /*201f30*/  LDL.LU.64 R30, [R1+0xaa8] ;  /* 0x000aa800011e7983 */ /* 0x001ea20000300a00 */
[----:B------:R-:W-:Y:S02]  /*201f40*/  LOP3.LUT P0, RZ, R3, 0x8000, RZ, 0xc0, !PT ;  /* 0x0000800003ff7812 */ /* 0x000fe4000780c0ff */
[----:B------:R-:W-:-:S11]  /*201f50*/  LOP3.LUT R0, R0, 0xffffdfff, RZ, 0xc0, !PT ;  /* 0xffffdfff00007812 */ /* 0x000fd600078ec0ff */
[----:B------:R-:W-:Y:S02]  /*201f60*/  @P0 LOP3.LUT R0, R0, 0x2000, RZ, 0xfc, !PT ;  /* 0x0000200000000812 */ /* 0x000fe400078efcff */
[----:B------:R-:W-:Y:S02]  /*201f70*/  LOP3.LUT P0, RZ, R3, 0x4000, RZ, 0xc0, !PT ;  /* 0x0000400003ff7812 */ /* 0x000fe4000780c0ff */
[----:B------:R-:W-:-:S11]  /*201f80*/  LOP3.LUT R0, R0, 0xffffbfff, RZ, 0xc0, !PT ;  /* 0xffffbfff00007812 */ /* 0x000fd600078ec0ff */
[----:B------:R-:W-:Y:S02]  /*201f90*/  @P0 LOP3.LUT R0, R0, 0x4000, RZ, 0xfc, !PT ;  /* 0x0000400000000812 */ /* 0x000fe400078efcff */
[C---:B------:R-:W-:Y:S02]  /*201fa0*/  LOP3.LUT P0, RZ, R3.reuse, 0x2000, RZ, 0xc0, !PT ;  /* 0x0000200003ff7812 */ /* 0x040fe4000780c0ff */
[----:B------:R-:W-:Y:S02]  /*201fb0*/  LOP3.LUT R0, R0, 0xffff7fff, RZ, 0xc0, !PT ;  /* 0xffff7fff00007812 */ /* 0x000fe400078ec0ff */
[----:B------:R-:W-:-:S09]  /*201fc0*/  LOP3.LUT P6, RZ, R3, 0x4, RZ, 0xc0, !PT ;  /* 0x0000000403ff7812 */ /* 0x000fd200078cc0ff */
[----:B------:R-:W-:Y:S02]  /*201fd0*/  @P0 LOP3.LUT R0, R0, 0x8000, RZ, 0xfc, !PT ;  /* 0x0000800000000812 */ /* 0x000fe400078efcff */
[----:B------:R-:W-:Y:S02]  /*201fe0*/  LOP3.LUT P0, RZ, R3, 0x1000, RZ, 0xc0, !PT ;  /* 0x0000100003ff7812 */ /* 0x000fe4000780c0ff */
[----:B------:R-:W-:Y:S02]  /*201ff0*/  PRMT R16, R17, 0x7771, RZ ;  /* 0x0000777111107816 */ /* 0x000fe400000000ff */
[----:B------:R-:W-:-:S03]  /*202000*/  LOP3.LUT R0, R0, 0xfffeffff, RZ, 0xc0, !PT ;  /* 0xfffeffff00007812 */ /* 0x000fc600078ec0ff */
[----:B------:R0:W-:Y:S06]  /*202010*/  @P6 STG.E.U8 desc[UR4][R26.64], R16 ;  /* 0x000000101a006986 */ /* 0x0001ec000c101104 */
[----:B------:R-:W-:Y:S02]  /*202020*/  @P0 LOP3.LUT R0, R0, 0x10000, RZ, 0xfc, !PT ;  /* 0x0001000000000812 */ /* 0x000fe400078efcff */
[----:B------:R-:W-:Y:S01]  /*202030*/  LOP3.LUT P0, RZ, R3, 0x800, RZ, 0xc0, !PT ;  /* 0x0000080003ff7812 */ /* 0x000fe2000780c0ff */
[----:B0-----:R-:W2:Y:S01]  /*202040*/  LDL.LU.64 R26, [R1+0xaa0] ;  /* 0x000aa000011a7983 */ /* 0x001ea20000300a00 */
[----:B------:R-:W-:-:S03]  /*202050*/  LOP3.LUT R0, R0, 0xfffdffff, RZ, 0xc0, !PT ;  /* 0xfffdffff00007812 */ /* 0x000fc600078ec0ff */
[----:B------:R-:W2:Y:S04]  /*202060*/  LDL.LU R41, [R1+0x634] ;  /* 0x0006340001297983 */ /* 0x000ea80000300800 */
[----:B------:R-:W2:Y:S04]  /*202070*/  LDL.LU.64 R54, [R1+0xb10] ;  /* 0x000b100001367983 */ /* 0x000ea80000300a00 */
[----:B------:R-:W-:Y:S02]  /*202080*/  @P0 LOP3.LUT R0, R0, 0x20000, RZ, 0xfc, !PT ;  /* 0x0002000000000812 */ /* 0x000fe400078efcff */
[----:B------:R-:W-:Y:S01]  /*202090*/  LOP3.LUT P0, RZ, R3, 0x400, RZ, 0xc0, !PT ;  /* 0x0000040003ff7812 */ /* 0x000fe2000780c0ff */
[----:B------:R-:W2:Y:S01]  /*2020a0*/  LDL.LU.64 R52, [R1+0xad8] ;  /* 0x000ad80001347983 */ /* 0x000ea20000300a00 */
[----:B------:R-:W-:-:S02]  /*2020b0*/  LOP3.LUT R0, R0, 0xfffbffff, RZ, 0xc0, !PT ;  /* 0xfffbffff00007812 */ /* 0x000fc400078ec0ff */
[C---:B------:R-:W-:Y:S01]  /*2020c0*/  LOP3.LUT P4, RZ, R3.reuse, 0x8, RZ, 0xc0, !PT ;  /* 0x0000000803ff7812 */ /* 0x040fe2000788c0ff */
[----:B------:R-:W2:Y:S01]  /*2020d0*/  LDL.LU.64 R50, [R1+0xb08] ;  /* 0x000b080001327983 */ /* 0x000ea20000300a00 */
[----:B------:R-:W-:Y:S02]  /*2020e0*/  LOP3.LUT P5, RZ, R3, 0x10, RZ, 0xc0, !PT ;  /* 0x0000001003ff7812 */ /* 0x000fe400078ac0ff */
[----:B------:R-:W-:Y:S01]  /*2020f0*/  PRMT R16, R17, 0x7772, RZ ;  /* 0x0000777211107816 */ /* 0x000fe200000000ff */
[----:B------:R-:W2:Y:S04]  /*202100*/  LDL.LU.64 R48, [R1+0xb00] ;  /* 0x000b000001307983 */ /* 0x000ea80000300a00 */
[----:B------:R-:W-:Y:S01]  /*202110*/  @P0 LOP3.LUT R0, R0, 0x40000, RZ, 0xfc, !PT ;  /* 0x0004000000000812 */ /* 0x000fe200078efcff */
[----:B------:R-:W2:Y:S01]  /*202120*/  LDL.LU.64 R46, [R1+0xaf8] ;  /* 0x000af800012e7983 */ /* 0x000ea20000300a00 */
[----:B------:R-:W-:-:S02]  /*202130*/  LOP3.LUT P0, RZ, R3, 0x200, RZ, 0xc0, !PT ;  /* 0x0000020003ff7812 */ /* 0x000fc4000780c0ff */
[----:B------:R-:W-:Y:S02]  /*202140*/  LOP3.LUT R0, R0, 0xfff7ffff, RZ, 0xc0, !PT ;  /* 0xfff7ffff00007812 */ /* 0x000fe400078ec0ff */
[----:B------:R-:W-:-:S09]  /*202150*/  LOP3.LUT P6, RZ, R3, 0x20, RZ, 0xc0, !PT ;  /* 0x0000002003ff7812 */ /* 0x000fd200078cc0ff */
[----:B------:R-:W-:Y:S02]  /*202160*/  @P0 LOP3.LUT R0, R0, 0x80000, RZ, 0xfc, !PT ;  /* 0x0008000000000812 */ /* 0x000fe400078efcff */
[----:B------:R-:W-:Y:S02]  /*202170*/  LOP3.LUT P0, RZ, R3, 0x100, RZ, 0xc0, !PT ;  /* 0x0000010003ff7812 */ /* 0x000fe4000780c0ff */
[----:B------:R-:W-:-:S11]  /*202180*/  LOP3.LUT R0, R0, 0xffefffff, RZ, 0xc0, !PT ;  /* 0xffefffff00007812 */ /* 0x000fd600078ec0ff */
[----:B------:R-:W-:Y:S02]  /*202190*/  @P0 LOP3.LUT R0, R0, 0x100000, RZ, 0xfc, !PT ;  /* 0x0010000000000812 */ /* 0x000fe400078efcff */
[----:B------:R-:W-:Y:S02]  /*2021a0*/  LOP3.LUT P0, RZ, R3, 0x80, RZ, 0xc0, !PT ;  /* 0x0000008003ff7812 */ /* 0x000fe4000780c0ff */
[----:B------:R-:W-:-:S11]  /*2021b0*/  LOP3.LUT R0, R0, 0xffdfffff, RZ, 0xc0, !PT ;  /* 0xffdfffff00007812 */ /* 0x000fd600078ec0ff */
[----:B------:R-:W-:Y:S02]  /*2021c0*/  @P0 LOP3.LUT R0, R0, 0x200000, RZ, 0xfc, !PT ;  /* 0x0020000000000812 */ /* 0x000fe400078efcff */
[----:B------:R-:W-:Y:S01]  /*2021d0*/  LOP3.LUT P0, RZ, R3, 0x40, RZ, 0xc0, !PT ;  /* 0x0000004003ff7812 */ /* 0x000fe2000780c0ff */
[----:B----4-:R0:W-:Y:S02]  /*2021e0*/  @P4 STG.E.U8 desc[UR4][R38.64], R16 ;  /* 0x0000001026004986 */ /* 0x0101e4000c101104 */
[----:B0-----:R-:W-:-:S05]  /*2021f0*/  PRMT R16, R17, 0x7773, RZ ;  /* 0x0000777311107816 */ /* 0x001fca00000000ff */
[----:B---3--:R0:W-:Y:S02]  /*202200*/  @P5 STG.E.U8 desc[UR4][R36.64], R16 ;  /* 0x0000001024005986 */ /* 0x0081e4000c101104 */
[----:B0-----:R-:W-:-:S05]  /*202210*/  PRMT R16, R8, 0x7770, RZ ;  /* 0x0000777008107816 */ /* 0x001fca00000000ff */
[----:B------:R0:W-:Y:S04]  /*202220*/  @P6 STG.E.U8 desc[UR4][R34.64], R16 ;  /* 0x0000001022006986 */ /* 0x0001e8000c101104 */
[----:B0-----:R-:W3:Y:S01]  /*202230*/  LDL.LU R16, [R1+0x624] ;  /* 0x0006240001107983 */ /* 0x001ee20000300800 */
[----:B------:R-:W-:-:S03]  /*202240*/  PRMT R17, R8, 0x7771, RZ ;  /* 0x0000777108117816 */ /* 0x000fc600000000ff */
[----:B------:R-:W4:Y:S04]  /*202250*/  LDL.LU.64 R44, [R1+0xaf0] ;  /* 0x000af000012c7983 */ /* 0x000f280000300a00 */
[----:B------:R0:W-:Y:S01]  /*202260*/  @P0 STG.E.U8 desc[UR4][R32.64], R17 ;  /* 0x0000001120000986 */ /* 0x0001e2000c101104 */
[----:B------:R-:W-:-:S03]  /*202270*/  LOP3.LUT P0, RZ, R0, 0x200000, RZ, 0xc0, !PT ;  /* 0x0020000000ff7812 */ /* 0x000fc6000780c0ff */
[----:B------:R-:W4:Y:S04]  /*202280*/  LDL.LU.64 R42, [R1+0xae8] ;  /* 0x000ae800012a7983 */ /* 0x000f280000300a00 */
[----:B------:R-:W4:Y:S01]  /*202290*/  LDL.LU.64 R38, [R1+0xae0] ;  /* 0x000ae00001267983 */ /* 0x000f220000300a00 */
[----:B0-----:R-:W-:-:S05]  /*2022a0*/  PRMT R17, R8, 0x7772, RZ ;  /* 0x0000777208117816 */ /* 0x001fca00000000ff */
[----:B--2---:R0:W-:Y:S02]  /*2022b0*/  @P0 STG.E.U8 desc[UR4][R30.64], R17 ;  /* 0x000000111e000986 */ /* 0x0041e4000c101104 */
[----:B0-----:R-:W-:Y:S02]  /*2022c0*/  PRMT R17, R8, 0x7773, RZ ;  /* 0x0000777308117816 */ /* 0x001fe400000000ff */
[----:B------:R-:W2:Y:S04]  /*2022d0*/  LDL.LU R8, [R1+0x8578] ;  /* 0x0085780001087983 */ /* 0x000ea80000300800 */
[----:B------:R-:W2:Y:S04]  /*2022e0*/  LDL.LU.64 R36, [R1+0xb50] ;  /* 0x000b500001247983 */ /* 0x000ea80000300a00 */
[----:B------:R-:W2:Y:S04]  /*2022f0*/  LDL.LU.64 R34, [R1+0xb18] ;  /* 0x000b180001227983 */ /* 0x000ea80000300a00 */
[----:B------:R-:W2:Y:S04]  /*202300*/  LDL.LU.64 R32, [R1+0xb48] ;  /* 0x000b480001207983 */ /* 0x000ea80000300a00 */
[----:B------:R-:W2:Y:S01]  /*202310*/  LDL.LU.64 R30, [R1+0xb40] ;  /* 0x000b4000011e7983 */ /* 0x000ea20000300a00 */
[----:B------:R-:W-:-:S13]  /*202320*/  LOP3.LUT P0, RZ, R0, 0x100000, RZ, 0xc0, !PT ;  /* 0x0010000000ff7812 */ /* 0x000fda000780c0ff */
[----:B------:R0:W-:Y:S01]  /*202330*/  @P0 STG.E.U8 desc[UR4][R26.64], R17 ;  /* 0x000000111a000986 */ /* 0x0001e2000c101104 */
[C---:B------:R-:W-:Y:S02]  /*202340*/  LOP3.LUT P0, RZ, R0.reuse, 0x80000, RZ, 0xc0, !PT ;  /* 0x0008000000ff7812 */ /* 0x040fe4000780c0ff */
[----:B------:R-:W-:Y:S02]  /*202350*/  PRMT R40, R41, 0x7770, RZ ;  /* 0x0000777029287816 */ /* 0x000fe400000000ff */
[----:B------:R-:W-:Y:S01]  /*202360*/  LOP3.LUT P1, RZ, R3, 0x10000, RZ, 0xc0, !PT ;  /* 0x0001000003ff7812 */ /* 0x000fe2000782c0ff */
[----:B0-----:R-:W2:Y:S08]  /*202370*/  LDL.LU.64 R26, [R1+0xb38] ;  /* 0x000b3800011a7983 */ /* 0x001eb00000300a00 */
[----:B------:R0:W-:Y:S01]  /*202380*/  @P0 STG.E.U8 desc[UR4][R54.64], R40 ;  /* 0x0000002836000986 */ /* 0x0001e2000c101104 */
[----:B------:R-:W-:-:S03]  /*202390*/  LOP3.LUT P0, RZ, R0, 0x40000, RZ, 0xc0, !PT ;  /* 0x0004000000ff7812 */ /* 0x000fc6000780c0ff */
[----:B------:R-:W2:Y:S01]  /*2023a0*/  LDL.LU R17, [R1+0x604] ;  /* 0x0006040001117983 */ /* 0x000ea20000300800 */
        /* <DEDUP_REMOVED lines=10> */
[C---:B------:R-:W-:Y:S02]  /*202450*/  LOP3.LUT P3, RZ, R3.reuse, 0x40000, RZ, 0xc0, !PT ;  /* 0x0004000003ff7812 */ /* 0x040fe4000786c0ff */
[C---:B------:R-:W-:Y:S02]  /*202460*/  LOP3.LUT P4, RZ, R3.reuse, 0x80000, RZ, 0xc0, !PT ;  /* 0x0008000003ff7812 */ /* 0x040fe4000788c0ff */
[----:B------:R-:W-:Y:S02]  /*202470*/  LOP3.LUT P5, RZ, R3, 0x100000, RZ, 0xc0, !PT ;  /* 0x0010000003ff7812 */ /* 0x000fe400078ac0ff */
[----:B---3--:R-:W-:-:S05]  /*202480*/  PRMT R40, R16, 0x7770, RZ ;  /* 0x0000777010287816 */ /* 0x008fca00000000ff */
[----:B------:R0:W-:Y:S01]  /*202490*/  @P0 STG.E.U8 desc[UR4][R46.64], R40 ;  /* 0x000000282e000986 */ /* 0x0001e2000c101104 */
[----:B------:R-:W-:Y:S02]  /*2024a0*/  LOP3.LUT P0, RZ, R0, 0x4000, RZ, 0xc0, !PT ;  /* 0x0000400000ff7812 */ /* 0x000fe4000780c0ff */
[----:B0-----:R-:W-:-:S11]  /*2024b0*/  PRMT R40, R16, 0x7771, RZ ;  /* 0x0000777110287816 */ /* 0x001fd600000000ff */
[----:B----4-:R0:W-:Y:S01]  /*2024c0*/  @P0 STG.E.U8 desc[UR4][R44.64], R40 ;  /* 0x000000282c000986 */ /* 0x0101e2000c101104 */
[----:B------:R-:W-:Y:S02]  /*2024d0*/  LOP3.LUT P0, RZ, R0, 0x2000, RZ, 0xc0, !PT ;  /* 0x0000200000ff7812 */ /* 0x000fe4000780c0ff */
[C---:B0-----:R-:W-:Y:S02]  /*2024e0*/  PRMT R40, R16.reuse, 0x7772, RZ ;  /* 0x0000777210287816 */ /* 0x041fe400000000ff */
[----:B------:R-:W-:-:S09]  /*2024f0*/  PRMT R16, R16, 0x7773, RZ ;  /* 0x0000777310107816 */ /* 0x000fd200000000ff */
[----:B------:R-:W-:Y:S04]  /*202500*/  @P0 STG.E.U8 desc[UR4][R42.64], R40 ;  /* 0x000000282a000986 */ /* 0x000fe8000c101104 */
[----:B------:R2:W-:Y:S02]  /*202510*/  @P1 STG.E.U8 desc[UR4][R38.64], R16 ;  /* 0x0000001026001986 */ /* 0x0005e4000c101104 */
[----:B--2---:R-:W-:-:S05]  /*202520*/  PRMT R16, R8, 0x7770, RZ ;  /* 0x0000777008107816 */ /* 0x004fca00000000ff */
[----:B------:R0:W-:Y:S02]  /*202530*/  @P2 STG.E.U8 desc[UR4][R36.64], R16 ;  /* 0x0000001024002986 */ /* 0x0001e4000c101104 */
[----:B0-----:R-:W-:-:S05]  /*202540*/  PRMT R16, R8, 0x7771, RZ ;  /* 0x0000777108107816 */ /* 0x001fca00000000ff */
[----:B------:R0:W-:Y:S02]  /*202550*/  @P3 STG.E.U8 desc[UR4][R34.64], R16 ;  /* 0x0000001022003986 */ /* 0x0001e4000c101104 */
[----:B0-----:R-:W-:-:S05]  /*202560*/  PRMT R16, R8, 0x7772, RZ ;  /* 0x0000777208107816 */ /* 0x001fca00000000ff */
[----:B------:R0:W-:Y:S02]  /*202570*/  @P4 STG.E.U8 desc[UR4][R32.64], R16 ;  /* 0x0000001020004986 */ /* 0x0001e4000c101104 */
[----:B0-----:R-:W-:Y:S02]  /*202580*/  PRMT R16, R8, 0x7773, RZ ;  /* 0x0000777308107816 */ /* 0x001fe400000000ff */
[----:B------:R-:W2:Y:S04]  /*202590*/  LDL.LU R8, [R1+0x8574] ;  /* 0x0085740001087983 */ /* 0x000ea80000300800 */
[----:B------:R0:W-:Y:S04]  /*2025a0*/  @P5 STG.E.U8 desc[UR4][R30.64], R16 ;  /* 0x000000101e005986 */ /* 0x0001e8000c101104 */
[----:B0-----:R-:W3:Y:S01]  /*2025b0*/  LDL.LU.64 R30, [R1+0xb30] ;  /* 0x000b3000011e7983 */ /* 0x001ee20000300a00 */
[----:B------:R-:W-:-:S03]  /*2025c0*/  LOP3.LUT P6, RZ, R3, 0x200000, RZ, 0xc0, !PT ;  /* 0x0020000003ff7812 */ /* 0x000fc600078cc0ff */
[----:B------:R-:W4:Y:S04]  /*2025d0*/  LDL.LU.64 R40, [R1+0xb28] ;  /* 0x000b280001287983 */ /* 0x000f280000300a00 */
[----:B------:R-:W2:Y:S01]  /*2025e0*/  LDL.LU.64 R36, [R1+0xb20] ;  /* 0x000b200001247983 */ /* 0x000ea20000300a00 */
[----:B------:R-:W-:-:S03]  /*2025f0*/  PRMT R16, R17, 0x7770, RZ ;  /* 0x0000777011107816 */ /* 0x000fc600000000ff */
[----:B------:R-:W2:Y:S04]  /*202600*/  LDL.LU.64 R34, [R1+0xb90] ;  /* 0x000b900001227983 */ /* 0x000ea80000300a00 */
[----:B------:R0:W-:Y:S04]  /*202610*/  @P6 STG.E.U8 desc[UR4][R26.64], R16 ;  /* 0x000000101a006986 */ /* 0x0001e8000c101104 */
[----:B------:R-:W4:Y:S04]  /*202620*/  LDL.LU.64 R32, [R1+0xb58] ;  /* 0x000b580001207983 */ /* 0x000f280000300a00 */
[----:B0-----:R-:W4:Y:S01]  /*202630*/  LDL.LU R27, [R1+0x638] ;  /* 0x00063800011b7983 */ /* 0x001f220000300800 */
[----:B------:R-:W-:-:S02]  /*202640*/  LOP3.LUT P4, RZ, R3, 0x400000, RZ, 0xc0, !PT ;  /* 0x0040000003ff7812 */ /* 0x000fc4000788c0ff */
[----:B------:R-:W-:Y:S02]  /*202650*/  PRMT R16, R17, 0x7771, RZ ;  /* 0x0000777111107816 */ /* 0x000fe400000000ff */
[----:B------:R-:W-:Y:S02]  /*202660*/  LOP3.LUT R0, R0, 0xffffffef, RZ, 0xc0, !PT ;  /* 0xffffffef00007812 */ /* 0x000fe400078ec0ff */
[C---:B------:R-:W-:Y:S02]  /*202670*/  LOP3.LUT P5, RZ, R3.reuse, 0x800000, RZ, 0xc0, !PT ;  /* 0x0080000003ff7812 */ /* 0x040fe400078ac0ff */
[----:B------:R-:W-:-:S05]  /*202680*/  LOP3.LUT P6, RZ, R3, 0x1000000, RZ, 0xc0, !PT ;  /* 0x0100000003ff7812 */ /* 0x000fca00078cc0ff */
[----:B---3--:R0:W-:Y:S04]  /*202690*/  @P4 STG.E.U8 desc[UR4][R30.64], R16 ;  /* 0x000000101e004986 */ /* 0x0081e8000c101104 */
[----:B0-----:R-:W3:Y:S01]  /*2026a0*/  LDL.LU.64 R30, [R1+0xb88] ;  /* 0x000b8800011e7983 */ /* 0x001ee20000300a00 */
[----:B--2---:R-:W-:-:S03]  /*2026b0*/  LOP3.LUT P0, RZ, R8, 0x4, RZ, 0xc0, !PT ;  /* 0x0000000408ff7812 */ /* 0x004fc6000780c0ff */
[----:B------:R-:W2:Y:S04]  /*2026c0*/  LDL.LU R39, [R1+0x628] ;  /* 0x0006280001277983 */ /* 0x000ea80000300800 */
[----:B------:R-:W2:Y:S04]  /*2026d0*/  LDL.LU.64 R54, [R1+0xb80] ;  /* 0x000b800001367983 */ /* 0x000ea80000300a00 */
[----:B------:R-:W2:Y:S02]  /*2026e0*/  LDL.LU.64 R52, [R1+0xb78] ;  /* 0x000b780001347983 */ /* 0x000ea40000300a00 */
[----:B------:R-:W-:-:S02]  /*2026f0*/  @P0 LOP3.LUT R0, R0, 0x10, RZ, 0xfc, !PT ;  /* 0x0000001000000812 */ /* 0x000fc400078efcff */
[----:B------:R-:W-:Y:S01]  /*202700*/  LOP3.LUT P0, RZ, R8, 0x2, RZ, 0xc0, !PT ;  /* 0x0000000208ff7812 */ /* 0x000fe2000780c0ff */
[----:B------:R-:W2:Y:S01]  /*202710*/  LDL.LU.64 R50, [R1+0xb70] ;  /* 0x000b700001327983 */ /* 0x000ea20000300a00 */
[----:B------:R-:W-:-:S03]  /*202720*/  LOP3.LUT R0, R0, 0xffffffdf, RZ, 0xc0, !PT ;  /* 0xffffffdf00007812 */ /* 0x000fc600078ec0ff */
[----:B------:R-:W2:Y:S01]  /*202730*/  LDL.LU.64 R48, [R1+0xb68] ;  /* 0x000b680001307983 */ /* 0x000ea20000300a00 */
[----:B------:R-:W-:-:S03]  /*202740*/  PRMT R16, R17, 0x7772, RZ ;  /* 0x0000777211107816 */ /* 0x000fc600000000ff */
[----:B------:R-:W2:Y:S04]  /*202750*/  LDL.LU.64 R46, [R1+0xb60] ;  /* 0x000b6000012e7983 */ /* 0x000ea80000300a00 */
        /* <DEDUP_REMOVED lines=17> */
[----:B------:R-:W-:Y:S01]  /*202870*/  LOP3.LUT R0, R0, 0xfffff7ff, RZ, 0xc0, !PT ;  /* 0xfffff7ff00007812 */ /* 0x000fe200078ec0ff */
[----:B----4-:R0:W-:Y:S10]  /*202880*/  @P5 STG.E.U8 desc[UR4][R40.64], R16 ;  /* 0x0000001028005986 */ /* 0x0101f4000c101104 */
[----:B------:R-:W-:-:S02]  /*202890*/  @P0 LOP3.LUT R0, R0, 0x800, RZ, 0xfc, !PT ;  /* 0x0000080000000812 */ /* 0x000fc400078efcff */
[----:B------:R-:W-:Y:S02]  /*2028a0*/  LOP3.LUT P0, RZ, R3, 0x4000000, RZ, 0xc0, !PT ;  /* 0x0400000003ff7812 */ /* 0x000fe4000780c0ff */
[----:B0-----:R-:W-:Y:S02]  /*2028b0*/  PRMT R16, R17, 0x7773, RZ ;  /* 0x0000777311107816 */ /* 0x001fe400000000ff */
[----:B------:R-:W-:-:S03]  /*2028c0*/  LOP3.LUT R0, R0, 0xffffefff, RZ, 0xc0, !PT ;  /* 0xffffefff00007812 */ /* 0x000fc600078ec0ff */
[----:B------:R0:W-:Y:S06]  /*2028d0*/  @P6 STG.E.U8 desc[UR4][R36.64], R16 ;  /* 0x0000001024006986 */ /* 0x0001ec000c101104 */
[----:B------:R-:W-:Y:S02]  /*2028e0*/  @P0 LOP3.LUT R0, R0, 0x1000, RZ, 0xfc, !PT ;  /* 0x0000100000000812 */ /* 0x000fe400078efcff */
[----:B------:R-:W-:Y:S01]  /*2028f0*/  LOP3.LUT P0, RZ, R3, 0x2000000, RZ, 0xc0, !PT ;  /* 0x0200000003ff7812 */ /* 0x000fe2000780c0ff */
[----:B0-----:R-:W4:Y:S04]  /*202900*/  LDL.LU R16, [R1+0x618] ;  /* 0x0006180001107983 */ /* 0x001f280000300800 */
[----:B------:R-:W4:Y:S01]  /*202910*/  LDL.LU.64 R44, [R1+0xbd0] ;  /* 0x000bd000012c7983 */ /* 0x000f220000300a00 */
[----:B------:R-:W-:-:S03]  /*202920*/  PRMT R17, R27, 0x7770, RZ ;  /* 0x000077701b117816 */ /* 0x000fc600000000ff */
[----:B------:R-:W4:Y:S04]  /*202930*/  LDL.LU.64 R42, [R1+0xb98] ;  /* 0x000b9800012a7983 */ /* 0x000f280000300a00 */
[----:B------:R0:W-:Y:S01]  /*202940*/  @P0 STG.E.U8 desc[UR4][R34.64], R17 ;  /* 0x0000001122000986 */ /* 0x0001e2000c101104 */
[C---:B------:R-:W-:Y:S02]  /*202950*/  LOP3.LUT P0, RZ, R0.reuse, 0x1000, RZ, 0xc0, !PT ;  /* 0x0000100000ff7812 */ /* 0x040fe4000780c0ff */
[----:B------:R-:W-:Y:S01]  /*202960*/  PRMT R26, R27, 0x7771, RZ ;  /* 0x000077711b1a7816 */ /* 0x000fe200000000ff */
[----:B0-----:R-:W4:Y:S04]  /*202970*/  LDL.LU R17, [R1+0x608] ;  /* 0x0006080001117983 */ /* 0x001f280000300800 */
[----:B------:R-:W4:Y:S04]  /*202980*/  LDL.LU.64 R40, [R1+0xbc8] ;  /* 0x000bc80001287983 */ /* 0x000f280000300a00 */
[----:B------:R-:W4:Y:S04]  /*202990*/  LDL.LU.64 R36, [R1+0xbc0] ;  /* 0x000bc00001247983 */ /* 0x000f280000300a00 */
[----:B------:R0:W-:Y:S01]  /*2029a0*/  @P0 STG.E.U8 desc[UR4][R32.64], R26 ;  /* 0x0000001a20000986 */ /* 0x0001e2000c101104 */
[----:B------:R-:W-:-:S03]  /*2029b0*/  LOP3.LUT P0, RZ, R0, 0x800, RZ, 0xc0, !PT ;  /* 0x0000080000ff7812 */ /* 0x000fc6000780c0ff */
[----:B------:R-:W4:Y:S01]  /*2029c0*/  LDL.LU.64 R34, [R1+0xbb8] ;  /* 0x000bb80001227983 */ /* 0x000f220000300a00 */
[----:B0-----:R-:W-:-:S03]  /*2029d0*/  PRMT R26, R27, 0x7772, RZ ;  /* 0x000077721b1a7816 */ /* 0x001fc600000000ff */
[----:B------:R-:W4:Y:S06]  /*2029e0*/  LDL.LU.64 R32, [R1+0xbb0] ;  /* 0x000bb00001207983 */ /* 0x000f2c0000300a00 */
[----:B---3--:R0:W-:Y:S04]  /*2029f0*/  @P0 STG.E.U8 desc[UR4][R30.64], R26 ;  /* 0x0000001a1e000986 */ /* 0x0081e8000c101104 */
[----:B0-----:R-:W3:Y:S01]  /*202a00*/  LDL.LU.64 R30, [R1+0xba8] ;  /* 0x000ba800011e7983 */ /* 0x001ee20000300a00 */
[----:B------:R-:W-:-:S02]  /*202a10*/  LOP3.LUT P0, RZ, R0, 0x400, RZ, 0xc0, !PT ;  /* 0x0000040000ff7812 */ /* 0x000fc4000780c0ff */
[----:B------:R-:W-:Y:S02]  /*202a20*/  PRMT R38, R27, 0x7773, RZ ;  /* 0x000077731b267816 */ /* 0x000fe400000000ff */
[----:B------:R-:W3:Y:S09]  /*202a30*/  LDL.LU.64 R26, [R1+0xba0] ;  /* 0x000ba000011a7983 */ /* 0x000ef20000300a00 */
[----:B--2---:R0:W-:Y:S01]  /*202a40*/  @P0 STG.E.U8 desc[UR4][R54.64], R38 ;  /* 0x0000002636000986 */ /* 0x0041e2000c101104 */
[----:B------:R-:W-:-:S02]  /*202a50*/  LOP3.LUT P0, RZ, R0, 0x200, RZ, 0xc0, !PT ;  /* 0x0000020000ff7812 */ /* 0x000fc4000780c0ff */
        /* <DEDUP_REMOVED lines=15> */
[C---:B------:R-:W-:Y:S02]  /*202b50*/  LOP3.LUT P4, RZ, R8.reuse, 0x40, RZ, 0xc0, !PT ;  /* 0x0000004008ff7812 */ /* 0x040fe4000788c0ff */
[----:B------:R-:W-:-:S02]  /*202b60*/  LOP3.LUT P5, RZ, R8, 0x80, RZ, 0xc0, !PT ;  /* 0x0000008008ff7812 */ /* 0x000fc400078ac0ff */
[----:B----4-:R-:W-:-:S05]  /*202b70*/  PRMT R38, R16, 0x7770, RZ ;  /* 0x0000777010267816 */ /* 0x010fca00000000ff */
[----:B------:R0:W-:Y:S01]  /*202b80*/  @P0 STG.E.U8 desc[UR4][R44.64], R38 ;  /* 0x000000262c000986 */ /* 0x0001e2000c101104 */
[----:B------:R-:W-:Y:S02]  /*202b90*/  LOP3.LUT P0, RZ, R0, 0x10, RZ, 0xc0, !PT ;  /* 0x0000001000ff7812 */ /* 0x000fe4000780c0ff */
[----:B0-----:R-:W-:-:S11]  /*202ba0*/  PRMT R38, R16, 0x7771, RZ ;  /* 0x0000777110267816 */ /* 0x001fd600000000ff */
[----:B------:R0:W-:Y:S02]  /*202bb0*/  @P0 STG.E.U8 desc[UR4][R42.64], R38 ;  /* 0x000000262a000986 */ /* 0x0001e4000c101104 */
[C---:B0-----:R-:W-:Y:S02]  /*202bc0*/  PRMT R38, R16.reuse, 0x7772, RZ ;  /* 0x0000777210267816 */ /* 0x041fe400000000ff */
[----:B------:R-:W-:-:S03]  /*202bd0*/  PRMT R16, R16, 0x7773, RZ ;  /* 0x0000777310107816 */ /* 0x000fc600000000ff */
[----:B------:R0:W-:Y:S04]  /*202be0*/  @P1 STG.E.U8 desc[UR4][R40.64], R38 ;  /* 0x0000002628001986 */ /* 0x0001e8000c101104 */
[----:B------:R2:W-:Y:S04]  /*202bf0*/  @P2 STG.E.U8 desc[UR4][R36.64], R16 ;  /* 0x0000001024002986 */ /* 0x0005e8000c101104 */
[----:B0-----:R-:W4:Y:S01]  /*202c00*/  LDL.LU.64 R38, [R1+0xc10] ;  /* 0x000c100001267983 */ /* 0x001f220000300a00 */
[----:B--2---:R-:W-:-:S05]  /*202c10*/  PRMT R16, R17, 0x7770, RZ ;  /* 0x0000777011107816 */ /* 0x004fca00000000ff */
[----:B------:R0:W-:Y:S02]  /*202c20*/  @P3 STG.E.U8 desc[UR4][R34.64], R16 ;  /* 0x0000001022003986 */ /* 0x0001e4000c101104 */
[C---:B0-----:R-:W-:Y:S02]  /*202c30*/  PRMT R16, R17.reuse, 0x7771, RZ ;  /* 0x0000777111107816 */ /* 0x041fe400000000ff */
[----:B------:R-:W2:Y:S04]  /*202c40*/  LDL.LU.64 R34, [R1+0xbd8] ;  /* 0x000bd80001227983 */ /* 0x000ea80000300a00 */
[----:B------:R0:W-:Y:S04]  /*202c50*/  @P4 STG.E.U8 desc[UR4][R32.64], R16 ;  /* 0x0000001020004986 */ /* 0x0001e8000c101104 */
[----:B------:R-:W2:Y:S01]  /*202c60*/  LDL.LU.64 R36, [R1+0xc08] ;  /* 0x000c080001247983 */ /* 0x000ea20000300a00 */
[----:B0-----:R-:W-:-:S05]  /*202c70*/  PRMT R16, R17, 0x7772, RZ ;  /* 0x0000777211107816 */ /* 0x001fca00000000ff */
[----:B---3--:R0:W-:Y:S02]  /*202c80*/  @P5 STG.E.U8 desc[UR4][R30.64], R16 ;  /* 0x000000101e005986 */ /* 0x0081e4000c101104 */
[----:B0-----:R-:W-:Y:S02]  /*202c90*/  PRMT R16, R17, 0x7773, RZ ;  /* 0x0000777311107816 */ /* 0x001fe400000000ff */
[----:B------:R-:W3:Y:S01]  /*202ca0*/  LDL.LU R17, [R1+0x63c] ;  /* 0x00063c0001117983 */ /* 0x000ee20000300800 */
[----:B------:R-:W-:-:S03]  /*202cb0*/  LOP3.LUT P6, RZ, R8, 0x100, RZ, 0xc0, !PT ;  /* 0x0000010008ff7812 */ /* 0x000fc600078cc0ff */
[----:B------:R-:W2:Y:S10]  /*202cc0*/  LDL.LU.64 R32, [R1+0xc00] ;  /* 0x000c000001207983 */ /* 0x000eb40000300a00 */
[----:B------:R0:W-:Y:S04]  /*202cd0*/  @P6 STG.E.U8 desc[UR4][R26.64], R16 ;  /* 0x000000101a006986 */ /* 0x0001e8000c101104 */
[----:B0-----:R-:W2:Y:S04]  /*202ce0*/  LDL.LU.64 R26, [R1+0xbf8] ;  /* 0x000bf800011a7983 */ /* 0x001ea80000300a00 */
[----:B------:R-:W2:Y:S04]  /*202cf0*/  LDL.LU.64 R30, [R1+0xbf0] ;  /* 0x000bf000011e7983 */ /* 0x000ea80000300a00 */
[----:B------:R-:W2:Y:S01]  /*202d00*/  LDL.LU R53, [R1+0x62c] ;  /* 0x00062c0001357983 */ /* 0x000ea20000300800 */
[----:B------:R-:W-:-:S03]  /*202d10*/  LOP3.LUT P4, RZ, R8, 0x200, RZ, 0xc0, !PT ;  /* 0x0000020008ff7812 */ /* 0x000fc6000788c0ff */
[----:B------:R-:W2:Y:S01]  /*202d20*/  LDL.LU.64 R54, [R1+0xbe8] ;  /* 0x000be80001367983 */ /* 0x000ea20000300a00 */
[----:B------:R-:W-:-:S03]  /*202d30*/  LOP3.LUT P5, RZ, R8, 0x400, RZ, 0xc0, !PT ;  /* 0x0000040008ff7812 */ /* 0x000fc600078ac0ff */
[----:B------:R-:W2:Y:S04]  /*202d40*/  LDL.LU.64 R50, [R1+0xbe0] ;  /* 0x000be00001327983 */ /* 0x000ea80000300a00 */
[----:B------:R-:W2:Y:S01]  /*202d50*/  LDL.LU.64 R48, [R1+0xc50] ;  /* 0x000c500001307983 */ /* 0x000ea20000300a00 */
[----:B------:R-:W-:Y:S02]  /*202d60*/  LOP3.LUT P0, RZ, R8, 0x400000, RZ, 0xc0, !PT ;  /* 0x0040000008ff7812 */ /* 0x000fe4000780c0ff */
[----:B------:R-:W-:-:S11]  /*202d70*/  LOP3.LUT R2, R2, 0xf7ffffff, RZ, 0xc0, !PT ;  /* 0xf7ffffff02027812 */ /* 0x000fd600078ec0ff */
[----:B------:R-:W-:Y:S02]  /*202d80*/  @P0 LOP3.LUT R2, R2, 0x8000000, RZ, 0xfc, !PT ;  /* 0x0800000002020812 */ /* 0x000fe400078efcff */
[----:B------:R-:W-:Y:S02]  /*202d90*/  LOP3.LUT P0, RZ, R8, 0x200000, RZ, 0xc0, !PT ;  /* 0x0020000008ff7812 */ /* 0x000fe4000780c0ff */
[----:B------:R-:W-:-:S11]  /*202da0*/  LOP3.LUT R2, R2, 0xefffffff, RZ, 0xc0, !PT ;  /* 0xefffffff02027812 */ /* 0x000fd600078ec0ff */
[----:B------:R-:W-:Y:S02]  /*202db0*/  @P0 LOP3.LUT R2, R2, 0x10000000, RZ, 0xfc, !PT ;  /* 0x1000000002020812 */ /* 0x000fe400078efcff */
[C---:B------:R-:W-:Y:S02]  /*202dc0*/  LOP3.LUT P0, RZ, R8.reuse, 0x100000, RZ, 0xc0, !PT ;  /* 0x0010000008ff7812 */ /* 0x040fe4000780c0ff */
[----:B------:R-:W-:Y:S02]  /*202dd0*/  LOP3.LUT P6, RZ, R8, 0x800, RZ, 0xc0, !PT ;  /* 0x0000080008ff7812 */ /* 0x000fe400078cc0ff */
[----:B------:R-:W-:-:S09]  /*202de0*/  LOP3.LUT R2, R2, 0xdfffffff, RZ, 0xc0, !PT ;  /* 0xdfffffff02027812 */ /* 0x000fd200078ec0ff */
        /* <DEDUP_REMOVED lines=16> */
[----:B----4-:R0:W-:Y:S02]  /*202ef0*/  @P4 STG.E.U8 desc[UR4][R38.64], R16 ;  /* 0x0000001026004986 */ /* 0x0101e4000c101104 */
[----:B0-----:R-:W-:-:S05]  /*202f00*/  PRMT R16, R17, 0x7771, RZ ;  /* 0x0000777111107816 */ /* 0x001fca00000000ff */
[----:B--2---:R0:W-:Y:S04]  /*202f10*/  @P5 STG.E.U8 desc[UR4][R34.64], R16 ;  /* 0x0000001022005986 */ /* 0x0041e8000c101104 */
[----:B0-----:R-:W2:Y:S04]  /*202f20*/  LDL.LU R16, [R1+0x61c] ;  /* 0x00061c0001107983 */ /* 0x001ea80000300800 */
[----:B------:R-:W3:Y:S04]  /*202f30*/  LDL.LU.64 R46, [R1+0xc18] ;  /* 0x000c1800012e7983 */ /* 0x000ee80000300a00 */
[----:B------:R-:W4:Y:S04]  /*202f40*/  LDL.LU.64 R44, [R1+0xc48] ;  /* 0x000c4800012c7983 */ /* 0x000f280000300a00 */
[----:B------:R-:W3:Y:S04]  /*202f50*/  LDL.LU.64 R42, [R1+0xc40] ;  /* 0x000c4000012a7983 */ /* 0x000ee80000300a00 */
[----:B------:R-:W3:Y:S01]  /*202f60*/  LDL.LU.64 R40, [R1+0xc38] ;  /* 0x000c380001287983 */ /* 0x000ee20000300a00 */
[----:B------:R-:W-:-:S03]  /*202f70*/  PRMT R34, R17, 0x7772, RZ ;  /* 0x0000777211227816 */ /* 0x000fc600000000ff */
[----:B------:R-:W3:Y:S04]  /*202f80*/  LDL.LU.64 R38, [R1+0xc30] ;  /* 0x000c300001267983 */ /* 0x000ee80000300a00 */
[----:B------:R0:W-:Y:S04]  /*202f90*/  @P6 STG.E.U8 desc[UR4][R36.64], R34 ;  /* 0x0000002224006986 */ /* 0x0001e8000c101104 */
[----:B0-----:R-:W4:Y:S01]  /*202fa0*/  LDL.LU.64 R36, [R1+0xc28] ;  /* 0x000c280001247983 */ /* 0x001f220000300a00 */
[----:B------:R-:W-:Y:S02]  /*202fb0*/  @P0 LOP3.LUT R0, R0, 0x4, RZ, 0xfc, !PT ;  /* 0x0000000400000812 */ /* 0x000fe400078efcff */
[----:B------:R-:W-:Y:S01]  /*202fc0*/  LOP3.LUT P0, RZ, R8, 0x2000, RZ, 0xc0, !PT ;  /* 0x0000200008ff7812 */ /* 0x000fe2000780c0ff */
[----:B------:R-:W4:Y:S01]  /*202fd0*/  LDL.LU.64 R34, [R1+0xc20] ;  /* 0x000c200001227983 */ /* 0x000f220000300a00 */
[----:B------:R-:W-:-:S02]  /*202fe0*/  LOP3.LUT R0, R0, 0xfffffff7, RZ, 0xc0, !PT ;  /* 0xfffffff700007812 */ /* 0x000fc400078ec0ff */
[----:B------:R-:W-:-:S09]  /*202ff0*/  PRMT R17, R17, 0x7773, RZ ;  /* 0x0000777311117816 */ /* 0x000fd200000000ff */
[----:B------:R-:W-:Y:S02]  /*203000*/  @P0 LOP3.LUT R0, R0, 0x8, RZ, 0xfc, !PT ;  /* 0x0000000800000812 */ /* 0x000fe400078efcff */
[----:B------:R-:W-:-:S13]  /*203010*/  LOP3.LUT P0, RZ, R8, 0x1000, RZ, 0xc0, !PT ;  /* 0x0000100008ff7812 */ /* 0x000fda000780c0ff */
[----:B------:R0:W-:Y:S01]  /*203020*/  @P0 STG.E.U8 desc[UR4][R32.64], R17 ;  /* 0x0000001120000986 */ /* 0x0001e2000c101104 */
[----:B------:R-:W-:Y:S02]  /*203030*/  LOP3.LUT P0, RZ, R0, 0x8, RZ, 0xc0, !PT ;  /* 0x0000000800ff7812 */ /* 0x000fe4000780c0ff */
[----:B0-----:R-:W-:-:S11]  /*203040*/  PRMT R17, R53, 0x7770, RZ ;  /* 0x0000777035117816 */ /* 0x001fd600000000ff */
[----:B------:R0:W-:Y:S01]  /*203050*/  @P0 STG.E.U8 desc[UR4][R26.64], R17 ;  /* 0x000000111a000986 */ /* 0x0001e2000c101104 */
[----:B------:R-:W-:-:S03]  /*203060*/  LOP3.LUT P0, RZ, R0, 0x4, RZ, 0xc0, !PT ;  /* 0x0000000400ff7812 */ /* 0x000fc6000780c0ff */
[----:B0-----:R-:W4:Y:S01]  /*203070*/  LDL.LU R17, [R1+0x5f0] ;  /* 0x0005f00001117983 */ /* 0x001f220000300800 */
[----:B------:R-:W-:-:S03]  /*203080*/  PRMT R26, R53, 0x7771, RZ ;  /* 0x00007771351a7816 */ /* 0x000fc600000000ff */
[----:B------:R-:W4:Y:S06]  /*203090*/  LDL.LU.64 R32, [R1+0xc90] ;  /* 0x000c900001207983 */ /* 0x000f2c0000300a00 */
[----:B------:R0:W-:Y:S04]  /*2030a0*/  @P0 STG.E.U8 desc[UR4][R30.64], R26 ;  /* 0x0000001a1e000986 */ /* 0x0001e8000c101104 */
[----:B0-----:R-:W4:Y:S04]  /*2030b0*/  LDL.LU.64 R30, [R1+0xc58] ;  /* 0x000c5800011e7983 */ /* 0x001f280000300a00 */
[----:B------:R-:W4:Y:S01]  /*2030c0*/  LDL.LU.64 R26, [R1+0xc88] ;  /* 0x000c8800011a7983 */ /* 0x000f220000300a00 */
[----:B------:R-:W-:-:S02]  /*2030d0*/  LOP3.LUT P0, RZ, R0, 0x2, RZ, 0xc0, !PT ;  /* 0x0000000200ff7812 */ /* 0x000fc4000780c0ff */
[----:B------:R-:W-:-:S11]  /*2030e0*/  PRMT R52, R53, 0x7772, RZ ;  /* 0x0000777235347816 */ /* 0x000fd600000000ff */
[----:B------:R-:W-:Y:S01]  /*2030f0*/  @P0 STG.E.U8 desc[UR4][R54.64], R52 ;  /* 0x0000003436000986 */ /* 0x000fe2000c101104 */
[----:B------:R-:W-:Y:S02]  /*203100*/  LOP3.LUT P0, RZ, R0, 0x1, RZ, 0xc0, !PT ;  /* 0x0000000100ff7812 */ /* 0x000fe4000780c0ff */
[----:B------:R-:W-:-:S11]  /*203110*/  PRMT R0, R53, 0x7773, RZ ;  /* 0x0000777335007816 */ /* 0x000fd600000000ff */
[----:B------:R2:W-:Y:S01]  /*203120*/  @P0 STG.E.U8 desc[UR4][R50.64], R0 ;  /* 0x0000000032000986 */ /* 0x0005e2000c101104 */
[----:B------:R-:W-:Y:S02]  /*203130*/  LOP3.LUT P0, RZ, R2, 0x80000000, RZ, 0xc0, !PT ;  /* 0x8000000002ff7812 */ /* 0x000fe4000780c0ff */
[C---:B------:R-:W-:Y:S02]  /*203140*/  LOP3.LUT P1, RZ, R8.reuse, 0x800000, RZ, 0xc0, !PT ;  /* 0x0080000008ff7812 */ /* 0x040fe4000782c0ff */
[----:B------:R-:W-:Y:S02]  /*203150*/  LOP3.LUT P2, RZ, R8, 0x1000000, RZ, 0xc0, !PT ;  /* 0x0100000008ff7812 */ /* 0x000fe4000784c0ff */
[----:B--2---:R-:W-:-:S07]  /*203160*/  PRMT R0, R16, 0x7770, RZ ;  /* 0x0000777010007816 */ /* 0x004fce00000000ff */
[----:B------:R0:W-:Y:S01]  /*203170*/  @P0 STG.E.U8 desc[UR4][R48.64], R0 ;  /* 0x0000000030000986 */ /* 0x0001e2000c101104 */
[----:B------:R-:W-:Y:S02]  /*203180*/  LOP3.LUT P0, RZ, R2, 0x40000000, RZ, 0xc0, !PT ;  /* 0x4000000002ff7812 */ /* 0x000fe4000780c0ff */
[----:B0-----:R-:W-:-:S11]  /*203190*/  PRMT R0, R16, 0x7771, RZ ;  /* 0x0000777110007816 */ /* 0x001fd600000000ff */
[----:B---3--:R0:W-:Y:S01]  /*2031a0*/  @P0 STG.E.U8 desc[UR4][R46.64], R0 ;  /* 0x000000002e000986 */ /* 0x0081e2000c101104 */
[----:B------:R-:W-:Y:S02]  /*2031b0*/  LOP3.LUT P0, RZ, R2, 0x20000000, RZ, 0xc0, !PT ;  /* 0x2000000002ff7812 */ /* 0x000fe4000780c0ff */
[----:B0-----:R-:W-:-:S11]  /*2031c0*/  PRMT R0, R16, 0x7772, RZ ;  /* 0x0000777210007816 */ /* 0x001fd600000000ff */
[----:B----4-:R0:W-:Y:S01]  /*2031d0*/  @P0 STG.E.U8 desc[UR4][R44.64], R0 ;  /* 0x000000002c000986 */ /* 0x0101e2000c101104 */
[----:B------:R-:W-:Y:S02]  /*2031e0*/  LOP3.LUT P0, RZ, R2, 0x10000000, RZ, 0xc0, !PT ;  /* 0x1000000002ff7812 */ /* 0x000fe4000780c0ff */
[----:B0-----:R-:W-:-:S11]  /*2031f0*/  PRMT R0, R16, 0x7773, RZ ;  /* 0x0000777310007816 */ /* 0x001fd600000000ff */
[----:B------:R0:W-:Y:S01]  /*203200*/  @P0 STG.E.U8 desc[UR4][R42.64], R0 ;  /* 0x000000002a000986 */ /* 0x0001e2000c101104 */
[----:B------:R-:W-:Y:S02]  /*203210*/  LOP3.LUT P0, RZ, R2, 0x8000000, RZ, 0xc0, !PT ;  /* 0x0800000002ff7812 */ /* 0x000fe4000780c0ff */
[----:B0-----:R-:W-:-:S11]  /*203220*/  PRMT R0, R22, 0x7770, RZ ;  /* 0x0000777016007816 */ /* 0x001fd600000000ff */
[----:B------:R0:W-:Y:S02]  /*203230*/  @P0 STG.E.U8 desc[UR4][R40.64], R0 ;  /* 0x0000000028000986 */ /* 0x0001e4000c101104 */
[----:B0-----:R-:W-:-:S05]  /*203240*/  PRMT R0, R22, 0x7771, RZ ;  /* 0x0000777116007816 */ /* 0x001fca00000000ff */
[----:B------:R0:W-:Y:S02]  /*203250*/  @P1 STG.E.U8 desc[UR4][R38.64], R0 ;  /* 0x0000000026001986 */ /* 0x0001e4000c101104 */
[----:B0-----:R-:W-:-:S05]  /*203260*/  PRMT R0, R22, 0x7772, RZ ;  /* 0x0000777216007816 */ /* 0x001fca00000000ff */
[----:B------:R0:W-:Y:S02]  /*203270*/  @P2 STG.E.U8 desc[UR4][R36.64], R0 ;  /* 0x0000000024002986 */ /* 0x0001e4000c101104 */
[----:B0-----:R-:W-:Y:S02]  /*203280*/  PRMT R0, R22, 0x7773, RZ ;  /* 0x0000777316007816 */ /* 0x001fe400000000ff */
[----:B------:R-:W2:Y:S01]  /*203290*/  LDL.LU R22, [R1+0x8570] ;  /* 0x0085700001167983 */ /* 0x000ea20000300800 */
[C---:B------:R-:W-:Y:S02]  /*2032a0*/  LOP3.LUT P3, RZ, R8.reuse, 0x2000000, RZ, 0xc0, !PT ;  /* 0x0200000008ff7812 */ /* 0x040fe4000786c0ff */
[C---:B------:R-:W-:Y:S01]  /*2032b0*/  LOP3.LUT P4, RZ, R8.reuse, 0x4000000, RZ, 0xc0, !PT ;  /* 0x0400000008ff7812 */ /* 0x040fe2000788c0ff */
[----:B------:R-:W3:Y:S01]  /*2032c0*/  LDL.LU.64 R38, [R1+0xc80] ;  /* 0x000c800001267983 */ /* 0x000ee20000300a00 */
[C---:B------:R-:W-:Y:S02]  /*2032d0*/  LOP3.LUT P5, RZ, R8.reuse, 0x8000000, RZ, 0xc0, !PT ;  /* 0x0800000008ff7812 */ /* 0x040fe400078ac0ff */
[----:B------:R-:W-:Y:S01]  /*2032e0*/  LOP3.LUT P6, RZ, R8, 0x10000000, RZ, 0xc0, !PT ;  /* 0x1000000008ff7812 */ /* 0x000fe200078cc0ff */
[----:B------:R-:W4:Y:S06]  /*2032f0*/  LDL.LU.64 R36, [R1+0xc78] ;  /* 0x000c780001247983 */ /* 0x000f2c0000300a00 */
[----:B------:R0:W-:Y:S02]  /*203300*/  @P3 STG.E.U8 desc[UR4][R34.64], R0 ;  /* 0x0000000022003986 */ /* 0x0001e4000c101104 */
[----:B0-----:R-:W-:-:S02]  /*203310*/  PRMT R0, R17, 0x7770, RZ ;  /* 0x0000777011007816 */ /* 0x001fc400000000ff */
[----:B------:R-:W3:Y:S04]  /*203320*/  LDL.LU.64 R34, [R1+0xc70] ;  /* 0x000c700001227983 */ /* 0x000ee80000300a00 */
[----:B------:R0:W-:Y:S02]  /*203330*/  @P4 STG.E.U8 desc[UR4][R32.64], R0 ;  /* 0x0000000020004986 */ /* 0x0001e4000c101104 */
[C---:B0-----:R-:W-:Y:S02]  /*203340*/  PRMT R0, R17.reuse, 0x7771, RZ ;  /* 0x0000777111007816 */ /* 0x041fe400000000ff */
[----:B------:R-:W3:Y:S04]  /*203350*/  LDL.LU.64 R32, [R1+0xc68] ;  /* 0x000c680001207983 */ /* 0x000ee80000300a00 */
[----:B------:R0:W-:Y:S02]  /*203360*/  @P5 STG.E.U8 desc[UR4][R30.64], R0 ;  /* 0x000000001e005986 */ /* 0x0001e4000c101104 */
[----:B0-----:R-:W-:-:S05]  /*203370*/  PRMT R0, R17, 0x7772, RZ ;  /* 0x0000777211007816 */ /* 0x001fca00000000ff */
[----:B------:R0:W-:Y:S04]  /*203380*/  @P6 STG.E.U8 desc[UR4][R26.64], R0 ;  /* 0x000000001a006986 */ /* 0x0001e8000c101104 */
[----:B0-----:R-:W3:Y:S04]  /*203390*/  LDL.LU R26, [R1+0x5e0] ;  /* 0x0005e000011a7983 */ /* 0x001ee80000300800 */
[----:B------:R-:W3:Y:S01]  /*2033a0*/  LDL.LU.64 R30, [R1+0xc60] ;  /* 0x000c6000011e7983 */ /* 0x000ee20000300a00 */
[----:B------:R-:W-:-:S03]  /*2033b0*/  PRMT R0, R17, 0x7773, RZ ;  /* 0x0000777311007816 */ /* 0x000fc600000000ff */
[----:B------:R-:W3:Y:S04]  /*2033c0*/  LDL.LU.64 R16, [R1+0xce0] ;  /* 0x000ce00001107983 */ /* 0x000ee80000300a00 */
[----:B------:R-:W3:Y:S04]  /*2033d0*/  LDL.LU.64 R52, [R1+0xc98] ;  /* 0x000c980001347983 */ /* 0x000ee80000300a00 */
[----:B------:R-:W3:Y:S01]  /*2033e0*/  LDL.LU.64 R50, [R1+0xcc8] ;  /* 0x000cc80001327983 */ /* 0x000ee20000300a00 */
[----:B------:R-:W-:Y:S02]  /*2033f0*/  LOP3.LUT R2, R2, 0xfffbffff, RZ, 0xc0, !PT ;  /* 0xfffbffff02027812 */ /* 0x000fe400078ec0ff */
[C---:B------:R-:W-:Y:S01]  /*203400*/  LOP3.LUT P4, RZ, R8.reuse, 0x20000000, RZ, 0xc0, !PT ;  /* 0x2000000008ff7812 */ /* 0x040fe2000788c0ff */
[----:B------:R-:W3:Y:S01]  /*203410*/  LDL.LU.64 R48, [R1+0xcc0] ;  /* 0x000cc00001307983 */ /* 0x000ee20000300a00 */
[----:B------:R-:W-:-:S02]  /*203420*/  LOP3.LUT P5, RZ, R8, 0x40000000, RZ, 0xc0, !PT ;  /* 0x4000000008ff7812 */ /* 0x000fc400078ac0ff */
[----:B------:R-:W-:Y:S01]  /*203430*/  LOP3.LUT P6, RZ, R8, 0x80000000, RZ, 0xc0, !PT ;  /* 0x8000000008ff7812 */ /* 0x000fe200078cc0ff */
[----:B------:R-:W3:Y:S04]  /*203440*/  LDL.LU R27, [R1+0x5c0] ;  /* 0x0005c000011b7983 */ /* 0x000ee80000300800 */
[----:B------:R-:W3:Y:S04]  /*203450*/  LDL.LU.64 R46, [R1+0xcb8] ;  /* 0x000cb800012e7983 */ /* 0x000ee80000300a00 */
[----:B------:R-:W4:Y:S04]  /*203460*/  LDL.LU.64 R44, [R1+0xcb0] ;  /* 0x000cb000012c7983 */ /* 0x000f280000300a00 */
[----:B------:R-:W4:Y:S04]  /*203470*/  LDL.LU.64 R42, [R1+0xca8] ;  /* 0x000ca800012a7983 */ /* 0x000f280000300a00 */
[----:B------:R-:W4:Y:S01]  /*203480*/  LDL.LU.64 R40, [R1+0xca0] ;  /* 0x000ca00001287983 */ /* 0x000f220000300a00 */
[----:B--2---:R-:W-:-:S13]  /*203490*/  LOP3.LUT P0, RZ, R22, 0x200, RZ, 0xc0, !PT ;  /* 0x0000020016ff7812 */ /* 0x004fda000780c0ff */
        /* <DEDUP_REMOVED lines=21> */
[----:B---3--:R0:W-:Y:S10]  /*2035f0*/  @P4 STG.E.U8 desc[UR4][R38.64], R0 ;  /* 0x0000000026004986 */ /* 0x0081f4000c101104 */
[----:B------:R-:W-:-:S02]  /*203600*/  @P0 LOP3.LUT R2, R2, 0x2000000, RZ, 0xfc, !PT ;  /* 0x0200000002020812 */ /* 0x000fc400078efcff */
[----:B------:R-:W-:Y:S01]  /*203610*/  LOP3.LUT P0, RZ, R22, 0x2, RZ, 0xc0, !PT ;  /* 0x0000000216ff7812 */ /* 0x000fe2000780c0ff */
[----:B0-----:R-:W2:Y:S01]  /*203620*/  LDL.LU.64 R38, [R1+0xd20] ;  /* 0x000d200001267983 */ /* 0x001ea20000300a00 */
[----:B------:R-:W-:Y:S02]  /*203630*/  LOP3.LUT R2, R2, 0xfbffffff, RZ, 0xc0, !PT ;  /* 0xfbffffff02027812 */ /* 0x000fe400078ec0ff */
[----:B------:R-:W-:-:S05]  /*203640*/  PRMT R0, R26, 0x7770, RZ ;  /* 0x000077701a007816 */ /* 0x000fca00000000ff */
[----:B----4-:R0:W-:Y:S04]  /*203650*/  @P5 STG.E.U8 desc[UR4][R36.64], R0 ;  /* 0x0000000024005986 */ /* 0x0101e8000c101104 */
[----:B------:R-:W-:Y:S02]  /*203660*/  @P0 LOP3.LUT R2, R2, 0x4000000, RZ, 0xfc, !PT ;  /* 0x0400000002020812 */ /* 0x000fe400078efcff */
[----:B------:R-:W-:Y:S02]  /*203670*/  LOP3.LUT P0, RZ, R22, 0x1, RZ, 0xc0, !PT ;  /* 0x0000000116ff7812 */ /* 0x000fe4000780c0ff */
[C---:B0-----:R-:W-:Y:S01]  /*203680*/  PRMT R0, R26.reuse, 0x7771, RZ ;  /* 0x000077711a007816 */ /* 0x041fe200000000ff */
[----:B------:R-:W3:Y:S04]  /*203690*/  LDL.LU.64 R36, [R1+0xce8] ;  /* 0x000ce80001247983 */ /* 0x000ee80000300a00 */
[----:B------:R0:W-:Y:S02]  /*2036a0*/  @P6 STG.E.U8 desc[UR4][R34.64], R0 ;  /* 0x0000000022006986 */ /* 0x0001e4000c101104 */
[----:B0-----:R-:W-:-:S02]  /*2036b0*/  PRMT R0, R26, 0x7772, RZ ;  /* 0x000077721a007816 */ /* 0x001fc400000000ff */
[----:B------:R-:W4:Y:S04]  /*2036c0*/  LDL.LU.64 R34, [R1+0xd18] ;  /* 0x000d180001227983 */ /* 0x000f280000300a00 */
[----:B------:R0:W-:Y:S01]  /*2036d0*/  @P0 STG.E.U8 desc[UR4][R32.64], R0 ;  /* 0x0000000020000986 */ /* 0x0001e2000c101104 */
[----:B------:R-:W-:Y:S02]  /*2036e0*/  LOP3.LUT P0, RZ, R2, 0x4000000, RZ, 0xc0, !PT ;  /* 0x0400000002ff7812 */ /* 0x000fe4000780c0ff */
[----:B0-----:R-:W-:Y:S02]  /*2036f0*/  PRMT R0, R26, 0x7773, RZ ;  /* 0x000077731a007816 */ /* 0x001fe400000000ff */
[----:B------:R-:W2:Y:S09]  /*203700*/  LDL.LU R26, [R1+0x5e4] ;  /* 0x0005e400011a7983 */ /* 0x000eb20000300800 */
[----:B------:R0:W-:Y:S01]  /*203710*/  @P0 STG.E.U8 desc[UR4][R30.64], R0 ;  /* 0x000000001e000986 */ /* 0x0001e2000c101104 */
[----:B------:R-:W-:-:S03]  /*203720*/  LOP3.LUT P0, RZ, R2, 0x2000000, RZ, 0xc0, !PT ;  /* 0x0200000002ff7812 */ /* 0x000fc6000780c0ff */
[----:B------:R-:W2:Y:S01]  /*203730*/  LDL.LU.64 R32, [R1+0xd10] ;  /* 0x000d100001207983 */ /* 0x000ea20000300a00 */
[----:B0-----:R-:W-:-:S03]  /*203740*/  PRMT R0, R21, 0x7770, RZ ;  /* 0x0000777015007816 */ /* 0x001fc600000000ff */
[----:B------:R-:W2:Y:S06]  /*203750*/  LDL.LU.64 R30, [R1+0xd08] ;  /* 0x000d0800011e7983 */ /* 0x000eac0000300a00 */
[----:B------:R0:W-:Y:S01]  /*203760*/  @P0 STG.E.U8 desc[UR4][R16.64], R0 ;  /* 0x0000000010000986 */ /* 0x0001e2000c101104 */
[C---:B------:R-:W-:Y:S02]  /*203770*/  LOP3.LUT P0, RZ, R2.reuse, 0x1000000, RZ, 0xc0, !PT ;  /* 0x0100000002ff7812 */ /* 0x040fe4000780c0ff */
[----:B0-----:R-:W-:Y:S01]  /*203780*/  PRMT R0, R21, 0x7771, RZ ;  /* 0x0000777115007816 */ /* 0x001fe200000000ff */
[----:B------:R-:W2:Y:S10]  /*203790*/  LDL.LU.64 R16, [R1+0xd00] ;  /* 0x000d000001107983 */ /* 0x000eb40000300a00 */
[----:B------:R0:W-:Y:S01]  /*2037a0*/  @P0 STG.E.U8 desc[UR4][R52.64], R0 ;  /* 0x0000000034000986 */ /* 0x0001e2000c101104 */
[----:B------:R-:W-:-:S02]  /*2037b0*/  LOP3.LUT P0, RZ, R2, 0x800000, RZ, 0xc0, !PT ;  /* 0x0080000002ff7812 */ /* 0x000fc4000780c0ff */
[----:B0-----:R-:W-:-:S11]  /*2037c0*/  PRMT R0, R21, 0x7772, RZ ;  /* 0x0000777215007816 */ /* 0x001fd600000000ff */
[----:B------:R0:W-:Y:S02]  /*2037d0*/  @P0 STG.E.U8 desc[UR4][R50.64], R0 ;  /* 0x0000000032000986 */ /* 0x0001e4000c101104 */
[----:B0-----:R-:W-:Y:S02]  /*2037e0*/  PRMT R0, R21, 0x7773, RZ ;  /* 0x0000777315007816 */ /* 0x001fe400000000ff */
[----:B------:R-:W2:Y:S01]  /*2037f0*/  LDL.LU R21, [R1+0x856c] ;  /* 0x00856c0001157983 */ /* 0x000ea20000300800 */
[----:B------:R-:W-:-:S13]  /*203800*/  LOP3.LUT P0, RZ, R2, 0x400000, RZ, 0xc0, !PT ;  /* 0x0040000002ff7812 */ /* 0x000fda000780c0ff */
        /* <DEDUP_REMOVED lines=14> */
[----:B------:R2:W-:Y:S01]  /*2038f0*/  @P0 STG.E.U8 desc[UR4][R40.64], R0 ;  /* 0x0000000028000986 */ /* 0x0005e2000c101104 */
[C---:B------:R-:W-:Y:S02]  /*203900*/  LOP3.LUT P3, RZ, R22.reuse, 0x1000, RZ, 0xc0, !PT ;  /* 0x0000100016ff7812 */ /* 0x040fe4000786c0ff */
[C---:B------:R-:W-:Y:S02]  /*203910*/  LOP3.LUT P4, RZ, R22.reuse, 0x2000, RZ, 0xc0, !PT ;  /* 0x0000200016ff7812 */ /* 0x040fe4000788c0ff */
[C---:B------:R-:W-:Y:S02]  /*203920*/  LOP3.LUT P5, RZ, R22.reuse, 0x4000, RZ, 0xc0, !PT ;  /* 0x0000400016ff7812 */ /* 0x040fe400078ac0ff */
[----:B------:R-:W-:Y:S02]  /*203930*/  LOP3.LUT P6, RZ, R22, 0x8000, RZ, 0xc0, !PT ;  /* 0x0000800016ff7812 */ /* 0x000fe400078cc0ff */
[----:B--2---:R-:W-:-:S05]  /*203940*/  PRMT R0, R21, 0x7770, RZ ;  /* 0x0000777015007816 */ /* 0x004fca00000000ff */
[----:B------:R0:W-:Y:S02]  /*203950*/  @P1 STG.E.U8 desc[UR4][R38.64], R0 ;  /* 0x0000000026001986 */ /* 0x0001e4000c101104 */
[----:B0-----:R-:W-:-:S05]  /*203960*/  PRMT R0, R21, 0x7771, RZ ;  /* 0x0000777115007816 */ /* 0x001fca00000000ff */
[----:B---3--:R0:W-:Y:S02]  /*203970*/  @P2 STG.E.U8 desc[UR4][R36.64], R0 ;  /* 0x0000000024002986 */ /* 0x0081e4000c101104 */
[----:B0-----:R-:W-:-:S05]  /*203980*/  PRMT R0, R21, 0x7772, RZ ;  /* 0x0000777215007816 */ /* 0x001fca00000000ff */
[----:B----4-:R0:W-:Y:S02]  /*203990*/  @P3 STG.E.U8 desc[UR4][R34.64], R0 ;  /* 0x0000000022003986 */ /* 0x0101e4000c101104 */
[----:B0-----:R-:W-:Y:S02]  /*2039a0*/  PRMT R0, R21, 0x7773, RZ ;  /* 0x0000777315007816 */ /* 0x001fe400000000ff */
[----:B------:R-:W2:Y:S04]  /*2039b0*/  LDL.LU R21, [R1+0x8568] ;  /* 0x0085680001157983 */ /* 0x000ea80000300800 */
[----:B------:R-:W3:Y:S04]  /*2039c0*/  LDL.LU.64 R34, [R1+0xcf8] ;  /* 0x000cf80001227983 */ /* 0x000ee80000300a00 */
[----:B------:R0:W-:Y:S04]  /*2039d0*/  @P4 STG.E.U8 desc[UR4][R32.64], R0 ;  /* 0x0000000020004986 */ /* 0x0001e8000c101104 */
[----:B------:R-:W4:Y:S01]  /*2039e0*/  LDL.LU.64 R38, [R1+0xcf0] ;  /* 0x000cf00001267983 */ /* 0x000f220000300a00 */
[----:B0-----:R-:W-:-:S05]  /*2039f0*/  PRMT R0, R26, 0x7770, RZ ;  /* 0x000077701a007816 */ /* 0x001fca00000000ff */
[----:B------:R0:W-:Y:S04]  /*203a00*/  @P5 STG.E.U8 desc[UR4][R30.64], R0 ;  /* 0x000000001e005986 */ /* 0x0001e8000c101104 */
[----:B0-----:R-:W2:Y:S04]  /*203a10*/  LDL.LU.64 R30, [R1+0xd60] ;  /* 0x000d6000011e7983 */ /* 0x001ea80000300a00 */
[----:B------:R-:W2:Y:S04]  /*203a20*/  LDL.LU.64 R36, [R1+0xd28] ;  /* 0x000d280001247983 */ /* 0x000ea80000300a00 */
[----:B------:R-:W2:Y:S04]  /*203a30*/  LDL.LU.64 R32, [R1+0xd58] ;  /* 0x000d580001207983 */ /* 0x000ea80000300a00 */
[----:B------:R-:W2:Y:S01]  /*203a40*/  LDL.LU R27, [R1+0x5d4] ;  /* 0x0005d400011b7983 */ /* 0x000ea20000300800 */
[----:B------:R-:W-:-:S05]  /*203a50*/  PRMT R0, R26, 0x7771, RZ ;  /* 0x000077711a007816 */ /* 0x000fca00000000ff */
[----:B------:R0:W-:Y:S04]  /*203a60*/  @P6 STG.E.U8 desc[UR4][R16.64], R0 ;  /* 0x0000000010006986 */ /* 0x0001e8000c101104 */
[----:B0-----:R-:W2:Y:S01]  /*203a70*/  LDL.LU.64 R16, [R1+0xd50] ;  /* 0x000d500001107983 */ /* 0x001ea20000300a00 */
[----:B------:R-:W-:Y:S02]  /*203a80*/  LOP3.LUT P0, RZ, R22, 0x10000000, RZ, 0xc0, !PT ;  /* 0x1000000016ff7812 */ /* 0x000fe4000780c0ff */
[----:B------:R-:W-:Y:S02]  /*203a90*/  LOP3.LUT R2, R2, 0xfffffdff, RZ, 0xc0, !PT ;  /* 0xfffffdff02027812 */ /* 0x000fe400078ec0ff */
[----:B------:R-:W-:-:S09]  /*203aa0*/  LOP3.LUT P4, RZ, R22, 0x10000, RZ, 0xc0, !PT ;  /* 0x0001000016ff7812 */ /* 0x000fd2000788c0ff */
[----:B------:R-:W-:Y:S02]  /*203ab0*/  @P0 LOP3.LUT R2, R2, 0x200, RZ, 0xfc, !PT ;  /* 0x0000020002020812 */ /* 0x000fe400078efcff */
[----:B------:R-:W-:Y:S02]  /*203ac0*/  LOP3.LUT P0, RZ, R22, 0x8000000, RZ, 0xc0, !PT ;  /* 0x0800000016ff7812 */ /* 0x000fe4000780c0ff */
[----:B------:R-:W-:Y:S02]  /*203ad0*/  LOP3.LUT R2, R2, 0xfffffbff, RZ, 0xc0, !PT ;  /* 0xfffffbff02027812 */ /* 0x000fe400078ec0ff */
[----:B------:R-:W-:-:S09]  /*203ae0*/  PRMT R0, R26, 0x7772, RZ ;  /* 0x000077721a007816 */ /* 0x000fd200000000ff */
        /* <DEDUP_REMOVED lines=9> */
[C---:B------:R-:W-:Y:S02]  /*203b80*/  LOP3.LUT P5, RZ, R22.reuse, 0x20000, RZ, 0xc0, !PT ;  /* 0x0002000016ff7812 */ /* 0x040fe400078ac0ff */
[----:B------:R-:W-:-:S07]  /*203b90*/  LOP3.LUT P6, RZ, R22, 0x40000, RZ, 0xc0, !PT ;  /* 0x0004000016ff7812 */ /* 0x000fce00078cc0ff */
        /* <DEDUP_REMOVED lines=14> */
[----:B---3--:R0:W-:Y:S04]  /*203c80*/  @P4 STG.E.U8 desc[UR4][R34.64], R0 ;  /* 0x0000000022004986 */ /* 0x0081e8000c101104 */
[----:B0-----:R-:W3:Y:S04]  /*203c90*/  LDL.LU R34, [R1+0x5c4] ;  /* 0x0005c40001227983 */ /* 0x001ee80000300800 */
[----:B------:R-:W3:Y:S04]  /*203ca0*/  LDL.LU.64 R54, [R1+0xd48] ;  /* 0x000d480001367983 */ /* 0x000ee80000300a00 */
[----:B------:R-:W3:Y:S04]  /*203cb0*/  LDL.LU.64 R52, [R1+0xd40] ;  /* 0x000d400001347983 */ /* 0x000ee80000300a00 */
[----:B------:R-:W3:Y:S01]  /*203cc0*/  LDL.LU.64 R50, [R1+0xd38] ;  /* 0x000d380001327983 */ /* 0x000ee20000300a00 */
[----:B------:R-:W-:-:S03]  /*203cd0*/  PRMT R0, R26, 0x7773, RZ ;  /* 0x000077731a007816 */ /* 0x000fc600000000ff */
[----:B------:R-:W3:Y:S04]  /*203ce0*/  LDL.LU.64 R48, [R1+0xd30] ;  /* 0x000d300001307983 */ /* 0x000ee80000300a00 */
[----:B----4-:R2:W-:Y:S02]  /*203cf0*/  @P5 STG.E.U8 desc[UR4][R38.64], R0 ;  /* 0x0000000026005986 */ /* 0x0105e4000c101104 */
[----:B--2---:R-:W-:-:S05]  /*203d00*/  PRMT R0, R27, 0x7770, RZ ;  /* 0x000077701b007816 */ /* 0x004fca00000000ff */
[----:B------:R0:W-:Y:S04]  /*203d10*/  @P6 STG.E.U8 desc[UR4][R30.64], R0 ;  /* 0x000000001e006986 */ /* 0x0001e8000c101104 */
[----:B0-----:R-:W2:Y:S04]  /*203d20*/  LDL.LU R30, [R1+0x5f8] ;  /* 0x0005f800011e7983 */ /* 0x001ea80000300800 */
[----:B------:R-:W4:Y:S04]  /*203d30*/  LDL.LU.64 R46, [R1+0xda0] ;  /* 0x000da000012e7983 */ /* 0x000f280000300a00 */
[----:B------:R-:W2:Y:S04]  /*203d40*/  LDL.LU.64 R44, [R1+0xd68] ;  /* 0x000d6800012c7983 */ /* 0x000ea80000300a00 */
[----:B------:R-:W2:Y:S04]  /*203d50*/  LDL.LU R31, [R1+0x5e8] ;  /* 0x0005e800011f7983 */ /* 0x000ea80000300800 */
[----:B------:R-:W2:Y:S04]  /*203d60*/  LDL.LU.64 R42, [R1+0xd98] ;  /* 0x000d9800012a7983 */ /* 0x000ea80000300a00 */
[----:B------:R-:W4:Y:S01]  /*203d70*/  LDL.LU.64 R40, [R1+0xd90] ;  /* 0x000d900001287983 */ /* 0x000f220000300a00 */
[----:B------:R-:W-:-:S03]  /*203d80*/  PRMT R0, R27, 0x7771, RZ ;  /* 0x000077711b007816 */ /* 0x000fc600000000ff */
[----:B------:R-:W4:Y:S04]  /*203d90*/  LDL.LU.64 R38, [R1+0xd88] ;  /* 0x000d880001267983 */ /* 0x000f280000300a00 */
[----:B------:R0:W-:Y:S04]  /*203da0*/  @P0 STG.E.U8 desc[UR4][R36.64], R0 ;  /* 0x0000000024000986 */ /* 0x0001e8000c101104 */
[----:B0-----:R-:W4:Y:S01]  /*203db0*/  LDL.LU.64 R36, [R1+0xd80] ;  /* 0x000d800001247983 */ /* 0x001f220000300a00 */
[----:B------:R-:W-:Y:S02]  /*203dc0*/  LOP3.LUT P0, RZ, R2, 0x20000, RZ, 0xc0, !PT ;  /* 0x0002000002ff7812 */ /* 0x000fe4000780c0ff */
[----:B------:R-:W-:-:S11]  /*203dd0*/  PRMT R0, R27, 0x7772, RZ ;  /* 0x000077721b007816 */ /* 0x000fd600000000ff */
[----:B------:R0:W-:Y:S04]  /*203de0*/  @P0 STG.E.U8 desc[UR4][R32.64], R0 ;  /* 0x0000000020000986 */ /* 0x0001e8000c101104 */
[----:B0-----:R-:W4:Y:S01]  /*203df0*/  LDL.LU.64 R32, [R1+0xd78] ;  /* 0x000d780001207983 */ /* 0x001f220000300a00 */
[C---:B------:R-:W-:Y:S02]  /*203e00*/  LOP3.LUT P0, RZ, R2.reuse, 0x10000, RZ, 0xc0, !PT ;  /* 0x0001000002ff7812 */ /* 0x040fe4000780c0ff */
[----:B------:R-:W-:Y:S02]  /*203e10*/  PRMT R0, R27, 0x7773, RZ ;  /* 0x000077731b007816 */ /* 0x000fe400000000ff */
[----:B------:R-:W4:Y:S09]  /*203e20*/  LDL.LU.64 R26, [R1+0xd70] ;  /* 0x000d7000011a7983 */ /* 0x000f320000300a00 */
[----:B------:R0:W-:Y:S04]  /*203e30*/  @P0 STG.E.U8 desc[UR4][R16.64], R0 ;  /* 0x0000000010000986 */ /* 0x0001e8000c101104 */
[----:B0-----:R-:W4:Y:S04]  /*203e40*/  LDL.LU.64 R16, [R1+0xde0] ;  /* 0x000de00001107983 */ /* 0x001f280000300a00 */
[----:B------:R-:W4:Y:S01]  /*203e50*/  LDL.LU R35, [R1+0x5d8] ;  /* 0x0005d80001237983 */ /* 0x000f220000300800 */
[----:B------:R-:W-:-:S02]  /*203e60*/  LOP3.LUT P0, RZ, R2, 0x8000, RZ, 0xc0, !PT ;  /* 0x0000800002ff7812 */ /* 0x000fc4000780c0ff */
[C---:B------:R-:W-:Y:S02]  /*203e70*/  LOP3.LUT P1, RZ, R22.reuse, 0x20000000, RZ, 0xc0, !PT ;  /* 0x2000000016ff7812 */ /* 0x040fe4000782c0ff */
[C---:B------:R-:W-:Y:S02]  /*203e80*/  LOP3.LUT P2, RZ, R22.reuse, 0x40000000, RZ, 0xc0, !PT ;  /* 0x4000000016ff7812 */ /* 0x040fe4000784c0ff */
[----:B------:R-:W-:Y:S02]  /*203e90*/  LOP3.LUT P3, RZ, R22, 0x80000000, RZ, 0xc0, !PT ;  /* 0x8000000016ff7812 */ /* 0x000fe4000786c0ff */
[----:B---3--:R-:W-:-:S05]  /*203ea0*/  PRMT R0, R34, 0x7770, RZ ;  /* 0x0000777022007816 */ /* 0x008fca00000000ff */
        /* <DEDUP_REMOVED lines=11> */
[----:B--2---:R-:W-:-:S11]  /*203f60*/  PRMT R0, R30, 0x7770, RZ ;  /* 0x000077701e007816 */ /* 0x004fd600000000ff */
        /* <DEDUP_REMOVED lines=14> */
[----:B------:R-:W-:Y:S02]  /*204050*/  LOP3.LUT P4, RZ, R21, 0x1, RZ, 0xc0, !PT ;  /* 0x0000000115ff7812 */ /* 0x000fe4000788c0ff */
[----:B------:R-:W-:Y:S01]  /*204060*/  PRMT R0, R31, 0x7772, RZ ;  /* 0x000077721f007816 */ /* 0x000fe200000000ff */
[----:B------:R-:W3:Y:S01]  /*204070*/  LDL.LU.64 R38, [R1+0xdd8] ;  /* 0x000dd80001267983 */ /* 0x000ee20000300a00 */
[----:B------:R-:W-:-:S09]  /*204080*/  LOP3.LUT P5, RZ, R21, 0x2, RZ, 0xc0, !PT ;  /* 0x0000000215ff7812 */ /* 0x000fd200078ac0ff */
[----:B------:R0:W-:Y:S04]  /*204090*/  @P4 STG.E.U8 desc[UR4][R32.64], R0 ;  /* 0x0000000020004986 */ /* 0x0001e8000c101104 */
[----:B0-----:R-:W4:Y:S01]  /*2040a0*/  LDL.LU.64 R32, [R1+0xdd0] ;  /* 0x000dd00001207983 */ /* 0x001f220000300a00 */
[----:B------:R-:W-:-:S03]  /*2040b0*/  PRMT R0, R31, 0x7773, RZ ;  /* 0x000077731f007816 */ /* 0x000fc600000000ff */
[----:B------:R-:W3:Y:S01]  /*2040c0*/  LDL.LU.64 R30, [R1+0xdc8] ;  /* 0x000dc800011e7983 */ /* 0x000ee20000300a00 */
[----:B------:R-:W-:-:S03]  /*2040d0*/  LOP3.LUT P6, RZ, R21, 0x4, RZ, 0xc0, !PT ;  /* 0x0000000415ff7812 */ /* 0x000fc600078cc0ff */
[----:B------:R0:W-:Y:S04]  /*2040e0*/  @P5 STG.E.U8 desc[UR4][R26.64], R0 ;  /* 0x000000001a005986 */ /* 0x0001e8000c101104 */
[----:B0-----:R-:W4:Y:S01]  /*2040f0*/  LDL.LU.64 R26, [R1+0xdc0] ;  /* 0x000dc000011a7983 */ /* 0x001f220000300a00 */
[----:B------:R-:W-:-:S05]  /*204100*/  PRMT R0, R35, 0x7770, RZ ;  /* 0x0000777023007816 */ /* 0x000fca00000000ff */
[----:B------:R0:W-:Y:S04]  /*204110*/  @P6 STG.E.U8 desc[UR4][R16.64], R0 ;  /* 0x0000000010006986 */ /* 0x0001e8000c101104 */
[----:B0-----:R-:W4:Y:S01]  /*204120*/  LDL.LU.64 R16, [R1+0xdb8] ;  /* 0x000db80001107983 */ /* 0x001f220000300a00 */
[----:B------:R-:W-:Y:S02]  /*204130*/  LOP3.LUT P0, RZ, R21, 0x8000, RZ, 0xc0, !PT ;  /* 0x0000800015ff7812 */ /* 0x000fe4000780c0ff */
[----:B------:R-:W-:Y:S01]  /*204140*/  LOP3.LUT R2, R2, 0xfffffffe, RZ, 0xc0, !PT ;  /* 0xfffffffe02027812 */ /* 0x000fe200078ec0ff */
[----:B------:R-:W4:Y:S10]  /*204150*/  LDL.LU.64 R52, [R1+0xdb0] ;  /* 0x000db00001347983 */ /* 0x000f340000300a00 */
        /* <DEDUP_REMOVED lines=12> */
[----:B------:R-:W-:Y:S02]  /*204220*/  LOP3.LUT P4, RZ, R21, 0x8, RZ, 0xc0, !PT ;  /* 0x0000000815ff7812 */ /* 0x000fe4000788c0ff */
[----:B------:R-:W-:-:S07]  /*204230*/  PRMT R0, R35, 0x7771, RZ ;  /* 0x0000777123007816 */ /* 0x000fce00000000ff */
        /* <DEDUP_REMOVED lines=11> */
[C---:B------:R-:W-:Y:S02]  /*2042f0*/  LOP3.LUT P0, RZ, R21.reuse, 0x80, RZ, 0xc0, !PT ;  /* 0x0000008015ff7812 */ /* 0x040fe4000780c0ff */
[----:B------:R-:W-:Y:S02]  /*204300*/  LOP3.LUT P6, RZ, R21, 0x20, RZ, 0xc0, !PT ;  /* 0x0000002015ff7812 */ /* 0x000fe400078cc0ff */
[----:B------:R-:W-:-:S09]  /*204310*/  LOP3.LUT R2, R2, 0xfffffeff, RZ, 0xc0, !PT ;  /* 0xfffffeff02027812 */ /* 0x000fd200078ec0ff */
[----:B------:R-:W-:Y:S02]  /*204320*/  @P0 LOP3.LUT R2, R2, 0x100, RZ, 0xfc, !PT ;  /* 0x0000010002020812 */ /* 0x000fe400078efcff */
[----:B------:R-:W-:Y:S01]  /*204330*/  LOP3.LUT P0, RZ, R21, 0x40, RZ, 0xc0, !PT ;  /* 0x0000004015ff7812 */ /* 0x000fe2000780c0ff */
[----:B--2---:R0:W-:Y:S04]  /*204340*/  @P4 STG.E.U8 desc[UR4][R36.64], R0 ;  /* 0x0000000024004986 */ /* 0x0041e8000c101104 */
[----:B0-----:R-:W2:Y:S04]  /*204350*/  LDL.LU R36, [R1+0x5fc] ;  /* 0x0005fc0001247983 */ /* 0x001ea80000300800 */
[----:B------:R-:W2:Y:S04]  /*204360*/  LDL.LU.64 R50, [R1+0xe30] ;  /* 0x000e300001327983 */ /* 0x000ea80000300a00 */
[----:B------:R-:W2:Y:S04]  /*204370*/  LDL.LU.64 R48, [R1+0xde8] ;  /* 0x000de80001307983 */ /* 0x000ea80000300a00 */
[----:B------:R-:W2:Y:S01]  /*204380*/  LDL.LU.64 R46, [R1+0xe28] ;  /* 0x000e2800012e7983 */ /* 0x000ea20000300a00 */
[----:B------:R-:W-:-:S03]  /*204390*/  PRMT R0, R35, 0x7772, RZ ;  /* 0x0000777223007816 */ /* 0x000fc600000000ff */
[----:B------:R-:W2:Y:S04]  /*2043a0*/  LDL.LU.64 R44, [R1+0xe20] ;  /* 0x000e2000012c7983 */ /* 0x000ea80000300a00 */
[----:B---3--:R0:W-:Y:S04]  /*2043b0*/  @P5 STG.E.U8 desc[UR4][R38.64], R0 ;  /* 0x0000000026005986 */ /* 0x0081e8000c101104 */
[----:B------:R-:W3:Y:S04]  /*2043c0*/  LDL.LU R37, [R1+0x5ec] ;  /* 0x0005ec0001257983 */ /* 0x000ee80000300800 */
[----:B------:R-:W3:Y:S01]  /*2043d0*/  LDL.LU.64 R42, [R1+0xe18] ;  /* 0x000e1800012a7983 */ /* 0x000ee20000300a00 */
[----:B0-----:R-:W-:-:S03]  /*2043e0*/  PRMT R0, R35, 0x7773, RZ ;  /* 0x0000777323007816 */ /* 0x001fc600000000ff */
[----:B------:R-:W3:Y:S04]  /*2043f0*/  LDL.LU.64 R40, [R1+0xe10] ;  /* 0x000e100001287983 */ /* 0x000ee80000300a00 */
[----:B----4-:R0:W-:Y:S04]  /*204400*/  @P6 STG.E.U8 desc[UR4][R32.64], R0 ;  /* 0x0000000020006986 */ /* 0x0101e8000c101104 */
[----:B------:R-:W4:Y:S04]  /*204410*/  LDL.LU.64 R38, [R1+0xdf8] ;  /* 0x000df80001267983 */ /* 0x000f280000300a00 */
[----:B------:R-:W3:Y:S01]  /*204420*/  LDL.LU.64 R34, [R1+0xdf0] ;  /* 0x000df00001227983 */ /* 0x000ee20000300a00 */
[----:B0-----:R-:W-:-:S03]  /*204430*/  PRMT R0, R19, 0x7770, RZ ;  /* 0x0000777013007816 */ /* 0x001fc600000000ff */
[----:B------:R-:W3:Y:S04]  /*204440*/  LDL.LU.64 R32, [R1+0xe60] ;  /* 0x000e600001207983 */ /* 0x000ee80000300a00 */
[----:B------:R0:W-:Y:S01]  /*204450*/  @P0 STG.E.U8 desc[UR4][R30.64], R0 ;  /* 0x000000001e000986 */ /* 0x0001e2000c101104 */
[C---:B------:R-:W-:Y:S02]  /*204460*/  LOP3.LUT P0, RZ, R2.reuse, 0x100, RZ, 0xc0, !PT ;  /* 0x0000010002ff7812 */ /* 0x040fe4000780c0ff */
[----:B0-----:R-:W-:Y:S01]  /*204470*/  PRMT R0, R19, 0x7771, RZ ;  /* 0x0000777113007816 */ /* 0x001fe200000000ff */
[----:B------:R-:W4:Y:S10]  /*204480*/  LDL.LU.64 R30, [R1+0xe38] ;  /* 0x000e3800011e7983 */ /* 0x000f340000300a00 */
[----:B------:R0:W-:Y:S01]  /*204490*/  @P0 STG.E.U8 desc[UR4][R26.64], R0 ;  /* 0x000000001a000986 */ /* 0x0001e2000c101104 */
[----:B------:R-:W-:-:S02]  /*2044a0*/  LOP3.LUT P0, RZ, R2, 0x80, RZ, 0xc0, !PT ;  /* 0x0000008002ff7812 */ /* 0x000fc4000780c0ff */
[C---:B0-----:R-:W-:Y:S01]  /*2044b0*/  PRMT R0, R19.reuse, 0x7772, RZ ;  /* 0x0000777213007816 */ /* 0x041fe200000000ff */
[----:B------:R-:W4:Y:S10]  /*2044c0*/  LDL.LU.64 R26, [R1+0xe58] ;  /* 0x000e5800011a7983 */ /* 0x000f340000300a00 */
[----:B------:R0:W-:Y:S02]  /*2044d0*/  @P0 STG.E.U8 desc[UR4][R16.64], R0 ;  /* 0x0000000010000986 */ /* 0x0001e4000c101104 */
[----:B0-----:R-:W-:-:S02]  /*2044e0*/  PRMT R0, R19, 0x7773, RZ ;  /* 0x0000777313007816 */ /* 0x001fc400000000ff */
[----:B------:R-:W4:Y:S04]  /*2044f0*/  LDL.LU R19, [R1+0x8564] ;  /* 0x0085640001137983 */ /* 0x000f280000300800 */
[----:B------:R-:W4:Y:S01]  /*204500*/  LDL.LU.64 R16, [R1+0xe50] ;  /* 0x000e500001107983 */ /* 0x000f220000300a00 */
        /* <DEDUP_REMOVED lines=8> */
[----:B--2---:R-:W-:-:S05]  /*204590*/  PRMT R0, R36, 0x7770, RZ ;  /* 0x0000777024007816 */ /* 0x004fca00000000ff */
        /* <DEDUP_REMOVED lines=11> */
[----:B---3--:R-:W-:-:S11]  /*204650*/  PRMT R0, R37, 0x7770, RZ ;  /* 0x0000777025007816 */ /* 0x008fd600000000ff */
        /* <DEDUP_REMOVED lines=18> */
[----:B------:R-:W3:Y:S04]  /*204780*/  LDL.LU.64 R36, [R1+0xe70] ;  /* 0x000e700001247983 */ /* 0x000ee80000300a00 */
[----:B------:R-:W3:Y:S01]  /*204790*/  LDL.LU R33, [R1+0x5cc] ;  /* 0x0005cc0001217983 */ /* 0x000ee20000300800 */
[----:B------:R-:W-:-:S03]  /*2047a0*/  LOP3.LUT P6, RZ, R21, 0x200000, RZ, 0xc0, !PT ;  /* 0x0020000015ff7812 */ /* 0x000fc600078cc0ff */
[----:B------:R-:W3:Y:S04]  /*2047b0*/  LDL.LU.64 R30, [R1+0xe68] ;  /* 0x000e6800011e7983 */ /* 0x000ee80000300a00 */
[----:B------:R-:W3:Y:S06]  /*2047c0*/  LDL.LU.64 R26, [R1+0xed0] ;  /* 0x000ed000011a7983 */ /* 0x000eec0000300a00 */
[----:B------:R0:W-:Y:S04]  /*2047d0*/  @P6 STG.E.U8 desc[UR4][R16.64], R0 ;  /* 0x0000000010006986 */ /* 0x0001e8000c101104 */
[----:B0-----:R-:W3:Y:S04]  /*2047e0*/  LDL.LU.64 R16, [R1+0xe98] ;  /* 0x000e980001107983 */ /* 0x001ee80000300a00 */
[----:B------:R-:W3:Y:S01]  /*2047f0*/  LDL.LU R53, [R1+0x5b0] ;  /* 0x0005b00001357983 */ /* 0x000ee20000300800 */
[----:B------:R-:W-:-:S03]  /*204800*/  LOP3.LUT R3, R3, 0xff7fffff, RZ, 0xc0, !PT ;  /* 0xff7fffff03037812 */ /* 0x000fc600078ec0ff */
[----:B------:R-:W4:Y:S01]  /*204810*/  LDL.LU.64 R54, [R1+0xec8] ;  /* 0x000ec80001367983 */ /* 0x000f220000300a00 */
[C---:B------:R-:W-:Y:S02]  /*204820*/  LOP3.LUT P4, RZ, R21.reuse, 0x400000, RZ, 0xc0, !PT ;  /* 0x0040000015ff7812 */ /* 0x040fe4000788c0ff */
[C---:B------:R-:W-:Y:S01]  /*204830*/  LOP3.LUT P5, RZ, R21.reuse, 0x800000, RZ, 0xc0, !PT ;  /* 0x0080000015ff7812 */ /* 0x040fe200078ac0ff */
[----:B------:R-:W4:Y:S04]  /*204840*/  LDL.LU.64 R50, [R1+0xec0] ;  /* 0x000ec00001327983 */ /* 0x000f280000300a00 */
[----:B------:R-:W4:Y:S01]  /*204850*/  LDL.LU.64 R48, [R1+0xeb8] ;  /* 0x000eb80001307983 */ /* 0x000f220000300a00 */
[----:B------:R-:W-:Y:S02]  /*204860*/  LOP3.LUT P6, RZ, R21, 0x1000000, RZ, 0xc0, !PT ;  /* 0x0100000015ff7812 */ /* 0x000fe400078cc0ff */
        /* <DEDUP_REMOVED lines=14> */
[----:B0-----:R-:W-:Y:S02]  /*204950*/  PRMT R0, R33, 0x7771, RZ ;  /* 0x0000777121007816 */ /* 0x001fe400000000ff */
[----:B------:R-:W-:-:S03]  /*204960*/  LOP3.LUT R3, R3, 0xf7ffffff, RZ, 0xc0, !PT ;  /* 0xf7ffffff03037812 */ /* 0x000fc600078ec0ff */
[----:B----4-:R0:W-:Y:S06]  /*204970*/  @P5 STG.E.U8 desc[UR4][R34.64], R0 ;  /* 0x0000000022005986 */ /* 0x0101ec000c101104 */
[----:B------:R-:W-:Y:S02]  /*204980*/  @P0 LOP3.LUT R3, R3, 0x8000000, RZ, 0xfc, !PT ;  /* 0x0800000003030812 */ /* 0x000fe400078efcff */
[----:B------:R-:W-:Y:S01]  /*204990*/  LOP3.LUT P0, RZ, R21, 0x20000000, RZ, 0xc0, !PT ;  /* 0x2000000015ff7812 */ /* 0x000fe2000780c0ff */
[----:B0-----:R-:W2:Y:S01]  /*2049a0*/  LDL.LU R34, [R1+0x5a0] ;  /* 0x0005a00001227983 */ /* 0x001ea20000300800 */
[----:B------:R-:W-:-:S03]  /*2049b0*/  LOP3.LUT R3, R3, 0xefffffff, RZ, 0xc0, !PT ;  /* 0xefffffff03037812 */ /* 0x000fc600078ec0ff */
[----:B------:R-:W3:Y:S08]  /*2049c0*/  LDL.LU.64 R46, [R1+0xeb0] ;  /* 0x000eb000012e7983 */ /* 0x000ef00000300a00 */
[----:B------:R-:W-:Y:S02]  /*2049d0*/  @P0 LOP3.LUT R3, R3, 0x10000000, RZ, 0xfc, !PT ;  /* 0x1000000003030812 */ /* 0x000fe400078efcff */
[----:B------:R-:W-:Y:S01]  /*2049e0*/  LOP3.LUT P0, RZ, R21, 0x10000000, RZ, 0xc0, !PT ;  /* 0x1000000015ff7812 */ /* 0x000fe2000780c0ff */
[----:B------:R-:W4:Y:S01]  /*2049f0*/  LDL.LU.64 R44, [R1+0xea8] ;  /* 0x000ea800012c7983 */ /* 0x000f220000300a00 */
[----:B------:R-:W-:-:S03]  /*204a00*/  LOP3.LUT R3, R3, 0xdfffffff, RZ, 0xc0, !PT ;  /* 0xdfffffff03037812 */ /* 0x000fc600078ec0ff */
[----:B------:R-:W3:Y:S04]  /*204a10*/  LDL.LU R35, [R1+0x590] ;  /* 0x0005900001237983 */ /* 0x000ee80000300800 */
[----:B------:R-:W3:Y:S04]  /*204a20*/  LDL.LU.64 R42, [R1+0xea0] ;  /* 0x000ea000012a7983 */ /* 0x000ee80000300a00 */
[----:B------:R-:W-:Y:S01]  /*204a30*/  @P0 LOP3.LUT R3, R3, 0x20000000, RZ, 0xfc, !PT ;  /* 0x2000000003030812 */ /* 0x000fe200078efcff */
[----:B------:R-:W3:Y:S01]  /*204a40*/  LDL.LU.64 R40, [R1+0xf40] ;  /* 0x000f400001287983 */ /* 0x000ee20000300a00 */
[----:B------:R-:W-:-:S02]  /*204a50*/  LOP3.LUT P0, RZ, R21, 0x8000000, RZ, 0xc0, !PT ;  /* 0x0800000015ff7812 */ /* 0x000fc4000780c0ff */
[----:B------:R-:W-:Y:S01]  /*204a60*/  LOP3.LUT R3, R3, 0xbfffffff, RZ, 0xc0, !PT ;  /* 0xbfffffff03037812 */ /* 0x000fe200078ec0ff */
[----:B------:R-:W4:Y:S10]  /*204a70*/  LDL.LU.64 R38, [R1+0xed8] ;  /* 0x000ed80001267983 */ /* 0x000f340000300a00 */
[----:B------:R-:W-:-:S02]  /*204a80*/  @P0 LOP3.LUT R3, R3, 0x40000000, RZ, 0xfc, !PT ;  /* 0x4000000003030812 */ /* 0x000fc400078efcff */
[----:B------:R-:W-:Y:S02]  /*204a90*/  LOP3.LUT P0, RZ, R21, 0x4000000, RZ, 0xc0, !PT ;  /* 0x0400000015ff7812 */ /* 0x000fe4000780c0ff */
[----:B------:R-:W-:Y:S02]  /*204aa0*/  LOP3.LUT R3, R3, 0x7fffffff, RZ, 0xc0, !PT ;  /* 0x7fffffff03037812 */ /* 0x000fe400078ec0ff */
[----:B------:R-:W-:-:S09]  /*204ab0*/  PRMT R0, R33, 0x7772, RZ ;  /* 0x0000777221007816 */ /* 0x000fd200000000ff */
[----:B------:R-:W-:Y:S02]  /*204ac0*/  @P0 LOP3.LUT R3, R3, 0x80000000, RZ, 0xfc, !PT ;  /* 0x8000000003030812 */ /* 0x000fe400078efcff */
[----:B------:R-:W-:Y:S01]  /*204ad0*/  LOP3.LUT P0, RZ, R21, 0x2000000, RZ, 0xc0, !PT ;  /* 0x0200000015ff7812 */ /* 0x000fe2000780c0ff */
[----:B------:R0:W-:Y:S02]  /*204ae0*/  @P6 STG.E.U8 desc[UR4][R36.64], R0 ;  /* 0x0000000024006986 */ /* 0x0001e4000c101104 */
[----:B0-----:R-:W-:Y:S02]  /*204af0*/  PRMT R0, R33, 0x7773, RZ ;  /* 0x0000777321007816 */ /* 0x001fe400000000ff */
[----:B------:R-:W4:Y:S08]  /*204b00*/  LDL.LU.64 R36, [R1+0xf38] ;  /* 0x000f380001247983 */ /* 0x000f300000300a00 */
[----:B------:R0:W-:Y:S01]  /*204b10*/  @P0 STG.E.U8 desc[UR4][R30.64], R0 ;  /* 0x000000001e000986 */ /* 0x0001e2000c101104 */
[----:B------:R-:W-:-:S03]  /*204b20*/  LOP3.LUT P0, RZ, R3, 0x80000000, RZ, 0xc0, !PT ;  /* 0x8000000003ff7812 */ /* 0x000fc6000780c0ff */
[----:B------:R-:W4:Y:S01]  /*204b30*/  LDL.LU.64 R32, [R1+0xf30] ;  /* 0x000f300001207983 */ /* 0x000f220000300a00 */
[----:B0-----:R-:W-:-:S03]  /*204b40*/  PRMT R0, R53, 0x7770, RZ ;  /* 0x0000777035007816 */ /* 0x001fc600000000ff */
[----:B------:R-:W4:Y:S06]  /*204b50*/  LDL.LU.64 R30, [R1+0xf08] ;  /* 0x000f0800011e7983 */ /* 0x000f2c0000300a00 */
[----:B------:R0:W-:Y:S04]  /*204b60*/  @P0 STG.E.U8 desc[UR4][R26.64], R0 ;  /* 0x000000001a000986 */ /* 0x0001e8000c101104 */
[----:B0-----:R-:W4:Y:S01]  /*204b70*/  LDL.LU.64 R26, [R1+0xf00] ;  /* 0x000f0000011a7983 */ /* 0x001f220000300a00 */
[----:B------:R-:W-:-:S02]  /*204b80*/  LOP3.LUT P0, RZ, R3, 0x40000000, RZ, 0xc0, !PT ;  /* 0x4000000003ff7812 */ /* 0x000fc4000780c0ff */
[----:B------:R-:W-:-:S11]  /*204b90*/  PRMT R0, R53, 0x7771, RZ ;  /* 0x0000777135007816 */ /* 0x000fd600000000ff */
[----:B------:R0:W-:Y:S01]  /*204ba0*/  @P0 STG.E.U8 desc[UR4][R16.64], R0 ;  /* 0x0000000010000986 */ /* 0x0001e2000c101104 */
[----:B------:R-:W-:-:S03]  /*204bb0*/  LOP3.LUT P0, RZ, R3, 0x20000000, RZ, 0xc0, !PT ;  /* 0x2000000003ff7812 */ /* 0x000fc6000780c0ff */
[----:B0-----:R-:W4:Y:S01]  /*204bc0*/  LDL.LU.64 R16, [R1+0xef8] ;  /* 0x000ef80001107983 */ /* 0x001f220000300a00 */
[----:B------:R-:W-:-:S09]  /*204bd0*/  PRMT R0, R53, 0x7772, RZ ;  /* 0x0000777235007816 */ /* 0x000fd200000000ff */
        /* <DEDUP_REMOVED lines=26> */
[C---:B0-----:R-:W-:Y:S02]  /*204d80*/  PRMT R0, R35.reuse, 0x7772, RZ ;  /* 0x0000777223007816 */ /* 0x041fe400000000ff */
[----:B------:R-:W2:Y:S04]  /*204d90*/  LDL.LU.64 R38, [R1+0xef0] ;  /* 0x000ef00001267983 */ /* 0x000ea80000300a00 */
[----:B------:R0:W-:Y:S02]  /*204da0*/  @P2 STG.E.U8 desc[UR4][R36.64], R0 ;  /* 0x0000000024002986 */ /* 0x0001e4000c101104 */
[----:B0-----:R-:W-:-:S02]  /*204db0*/  PRMT R0, R35, 0x7773, RZ ;  /* 0x0000777323007816 */ /* 0x001fc400000000ff */
[----:B------:R-:W3:Y:S04]  /*204dc0*/  LDL.LU.64 R36, [R1+0xf78] ;  /* 0x000f780001247983 */ /* 0x000ee80000300a00 */
[----:B------:R0:W-:Y:S04]  /*204dd0*/  @P3 STG.E.U8 desc[UR4][R32.64], R0 ;  /* 0x0000000020003986 */ /* 0x0001e8000c101104 */
[----:B------:R-:W4:Y:S01]  /*204de0*/  LDL.LU.64 R34, [R1+0xf48] ;  /* 0x000f480001227983 */ /* 0x000f220000300a00 */
[----:B0-----:R-:W-:-:S03]  /*204df0*/  PRMT R0, R18, 0x7770, RZ ;  /* 0x0000777012007816 */ /* 0x001fc600000000ff */
[----:B------:R-:W3:Y:S04]  /*204e00*/  LDL.LU.64 R32, [R1+0xf70] ;  /* 0x000f700001207983 */ /* 0x000ee80000300a00 */
[----:B------:R0:W-:Y:S02]  /*204e10*/  @P4 STG.E.U8 desc[UR4][R30.64], R0 ;  /* 0x000000001e004986 */ /* 0x0001e4000c101104 */
[----:B0-----:R-:W-:-:S05]  /*204e20*/  PRMT R0, R18, 0x7771, RZ ;  /* 0x0000777112007816 */ /* 0x001fca00000000ff */
[----:B------:R0:W-:Y:S04]  /*204e30*/  @P5 STG.E.U8 desc[UR4][R26.64], R0 ;  /* 0x000000001a005986 */ /* 0x0001e8000c101104 */
[----:B0-----:R-:W3:Y:S04]  /*204e40*/  LDL.LU R27, [R1+0x5b4] ;  /* 0x0005b400011b7983 */ /* 0x001ee80000300800 */
[----:B------:R-:W4:Y:S01]  /*204e50*/  LDL.LU.64 R30, [R1+0xf68] ;  /* 0x000f6800011e7983 */ /* 0x000f220000300a00 */
[----:B------:R-:W-:Y:S02]  /*204e60*/  LOP3.LUT P6, RZ, R19, 0x100, RZ, 0xc0, !PT ;  /* 0x0000010013ff7812 */ /* 0x000fe400078cc0ff */
[C---:B------:R-:W-:Y:S01]  /*204e70*/  PRMT R0, R18.reuse, 0x7772, RZ ;  /* 0x0000777212007816 */ /* 0x040fe200000000ff */
[----:B------:R-:W4:Y:S10]  /*204e80*/  LDL.LU R51, [R1+0x5a4] ;  /* 0x0005a40001337983 */ /* 0x000f340000300800 */
[----:B------:R0:W-:Y:S02]  /*204e90*/  @P6 STG.E.U8 desc[UR4][R16.64], R0 ;  /* 0x0000000010006986 */ /* 0x0001e4000c101104 */
[----:B0-----:R-:W-:-:S02]  /*204ea0*/  PRMT R0, R18, 0x7773, RZ ;  /* 0x0000777312007816 */ /* 0x001fc400000000ff */
[----:B------:R-:W4:Y:S04]  /*204eb0*/  LDL.LU R18, [R1+0x855c] ;  /* 0x00855c0001127983 */ /* 0x000f280000300800 */
[----:B------:R-:W4:Y:S04]  /*204ec0*/  LDL.LU.64 R16, [R1+0xf60] ;  /* 0x000f600001107983 */ /* 0x000f280000300a00 */
[----:B------:R-:W4:Y:S04]  /*204ed0*/  LDL.LU.64 R54, [R1+0x3780] ;  /* 0x0037800001367983 */ /* 0x000f280000300a00 */
[----:B------:R-:W4:Y:S04]  /*204ee0*/  LDL.LU.64 R52, [R1+0xf58] ;  /* 0x000f580001347983 */ /* 0x000f280000300a00 */
[----:B------:R-:W4:Y:S04]  /*204ef0*/  LDL.LU.64 R48, [R1+0xf50] ;  /* 0x000f500001307983 */ /* 0x000f280000300a00 */
[----:B------:R-:W4:Y:S04]  /*204f00*/  LDL.LU R26, [R1+0x594] ;  /* 0x00059400011a7983 */ /* 0x000f280000300800 */
[----:B------:R-:W4:Y:S04]  /*204f10*/  LDL.LU.64 R46, [R1+0x3540] ;  /* 0x00354000012e7983 */ /* 0x000f280000300a00 */
[----:B------:R-:W4:Y:S04]  /*204f20*/  LDL.LU.64 R44, [R1+0xf80] ;  /* 0x000f8000012c7983 */ /* 0x000f280000300a00 */
[----:B------:R-:W4:Y:S01]  /*204f30*/  LDL.LU.64 R42, [R1+0xfa0] ;  /* 0x000fa000012a7983 */ /* 0x000f220000300a00 */
[----:B------:R-:W-:-:S02]  /*204f40*/  LOP3.LUT P4, RZ, R19, 0x200, RZ, 0xc0, !PT ;  /* 0x0000020013ff7812 */ /* 0x000fc4000788c0ff */
[C---:B------:R-:W-:Y:S01]  /*204f50*/  LOP3.LUT P0, RZ, R19.reuse, 0x200000, RZ, 0xc0, !PT ;  /* 0x0020000013ff7812 */ /* 0x040fe2000780c0ff */
[----:B------:R-:W4:Y:S01]  /*204f60*/  LDL.LU.64 R40, [R1+0xf88] ;  /* 0x000f880001287983 */ /* 0x000f220000300a00 */
[----:B------:R-:W-:Y:S02]  /*204f70*/  LOP3.LUT P5, RZ, R19, 0x400, RZ, 0xc0, !PT ;  /* 0x0000040013ff7812 */ /* 0x000fe400078ac0ff */
[----:B------:R-:W-:Y:S02]  /*204f80*/  LOP3.LUT R3, R3, 0xffffbfff, RZ, 0xc0, !PT ;  /* 0xffffbfff03037812 */ /* 0x000fe400078ec0ff */
        /* <DEDUP_REMOVED lines=18> */
[----:B--2---:R0:W-:Y:S04]  /*2050b0*/  @P4 STG.E.U8 desc[UR4][R38.64], R0 ;  /* 0x0000000026004986 */ /* 0x0041e8000c101104 */
[----:B0-----:R-:W2:Y:S01]  /*2050c0*/  LDL.LU.64 R38, [R1+0x3538] ;  /* 0x0035380001267983 */ /* 0x001ea20000300a00 */
[----:B---3--:R-:W-:-:S05]  /*2050d0*/  PRMT R0, R27, 0x7770, RZ ;  /* 0x000077701b007816 */ /* 0x008fca00000000ff */
[----:B------:R0:W-:Y:S02]  /*2050e0*/  @P5 STG.E.U8 desc[UR4][R36.64], R0 ;  /* 0x0000000024005986 */ /* 0x0001e4000c101104 */
[----:B0-----:R-:W-:Y:S02]  /*2050f0*/  PRMT R0, R27, 0x7771, RZ ;  /* 0x000077711b007816 */ /* 0x001fe400000000ff */
[----:B------:R-:W3:Y:S04]  /*205100*/  LDL.LU.64 R36, [R1+0x3778] ;  /* 0x0037780001247983 */ /* 0x000ee80000300a00 */
[----:B----4-:R0:W-:Y:S04]  /*205110*/  @P6 STG.E.U8 desc[UR4][R34.64], R0 ;  /* 0x0000000022006986 */ /* 0x0101e8000c101104 */
[----:B0-----:R-:W4:Y:S01]  /*205120*/  LDL.LU.64 R34, [R1+0x3530] ;  /* 0x0035300001227983 */ /* 0x001f220000300a00 */
[----:B------:R-:W-:-:S04]  /*205130*/  LOP3.LUT R3, R3, 0xffefffff, RZ, 0xc0, !PT ;  /* 0xffefffff03037812 */ /* 0x000fc800078ec0ff */
[----:B------:R-:W-:Y:S02]  /*205140*/  @P0 LOP3.LUT R3, R3, 0x100000, RZ, 0xfc, !PT ;  /* 0x0010000003030812 */ /* 0x000fe400078efcff */
[----:B------:R-:W-:Y:S02]  /*205150*/  LOP3.LUT P0, RZ, R19, 0x4000, RZ, 0xc0, !PT ;  /* 0x0000400013ff7812 */ /* 0x000fe4000780c0ff */
[----:B------:R-:W-:-:S11]  /*205160*/  LOP3.LUT R3, R3, 0xffdfffff, RZ, 0xc0, !PT ;  /* 0xffdfffff03037812 */ /* 0x000fd600078ec0ff */
[----:B------:R-:W-:Y:S02]  /*205170*/  @P0 LOP3.LUT R3, R3, 0x200000, RZ, 0xfc, !PT ;  /* 0x0020000003030812 */ /* 0x000fe400078efcff */
[----:B------:R-:W-:Y:S02]  /*205180*/  LOP3.LUT P0, RZ, R19, 0x2000, RZ, 0xc0, !PT ;  /* 0x0000200013ff7812 */ /* 0x000fe4000780c0ff */
[----:B------:R-:W-:Y:S02]  /*205190*/  LOP3.LUT R3, R3, 0xffbfffff, RZ, 0xc0, !PT ;  /* 0xffbfffff03037812 */ /* 0x000fe400078ec0ff */
[----:B------:R-:W-:-:S09]  /*2051a0*/  PRMT R0, R27, 0x7772, RZ ;  /* 0x000077721b007816 */ /* 0x000fd200000000ff */
[----:B------:R-:W-:Y:S02]  /*2051b0*/  @P0 LOP3.LUT R3, R3, 0x400000, RZ, 0xfc, !PT ;  /* 0x0040000003030812 */ /* 0x000fe400078efcff */
[----:B------:R-:W-:-:S13]  /*2051c0*/  LOP3.LUT P0, RZ, R19, 0x1000, RZ, 0xc0, !PT ;  /* 0x0000100013ff7812 */ /* 0x000fda000780c0ff */
[----:B------:R0:W-:Y:S01]  /*2051d0*/  @P0 STG.E.U8 desc[UR4][R32.64], R0 ;  /* 0x0000000020000986 */ /* 0x0001e2000c101104 */
[----:B------:R-:W-:Y:S02]  /*2051e0*/  LOP3.LUT P0, RZ, R3, 0x400000, RZ, 0xc0, !PT ;  /* 0x0040000003ff7812 */ /* 0x000fe4000780c0ff */
[----:B0-----:R-:W-:Y:S02]  /*2051f0*/  PRMT R0, R27, 0x7773, RZ ;  /* 0x000077731b007816 */ /* 0x001fe400000000ff */
[----:B------:R-:W4:Y:S04]  /*205200*/  LDL.LU R27, [R1+0x5b8] ;  /* 0x0005b800011b7983 */ /* 0x000f280000300800 */
[----:B------:R-:W4:Y:S05]  /*205210*/  LDL.LU.64 R32, [R1+0x3528] ;  /* 0x0035280001207983 */ /* 0x000f2a0000300a00 */
[----:B------:R0:W-:Y:S04]  /*205220*/  @P0 STG.E.U8 desc[UR4][R30.64], R0 ;  /* 0x000000001e000986 */ /* 0x0001e8000c101104 */
[----:B0-----:R-:W4:Y:S01]  /*205230*/  LDL.LU.64 R30, [R1+0x3520] ;  /* 0x00352000011e7983 */ /* 0x001f220000300a00 */
[----:B------:R-:W-:-:S02]  /*205240*/  LOP3.LUT P0, RZ, R3, 0x200000, RZ, 0xc0, !PT ;  /* 0x0020000003ff7812 */ /* 0x000fc4000780c0ff */
[----:B------:R-:W-:-:S11]  /*205250*/  PRMT R0, R51, 0x7770, RZ ;  /* 0x0000777033007816 */ /* 0x000fd600000000ff */
[----:B------:R0:W-:Y:S04]  /*205260*/  @P0 STG.E.U8 desc[UR4][R16.64], R0 ;  /* 0x0000000010000986 */ /* 0x0001e8000c101104 */
[----:B0-----:R-:W4:Y:S01]  /*205270*/  LDL.LU.64 R16, [R1+0xfa8] ;  /* 0x000fa80001107983 */ /* 0x001f220000300a00 */
[----:B------:R-:W-:Y:S02]  /*205280*/  LOP3.LUT P0, RZ, R3, 0x100000, RZ, 0xc0, !PT ;  /* 0x0010000003ff7812 */ /* 0x000fe4000780c0ff */
        /* <DEDUP_REMOVED lines=22> */
[----:B------:R-:W-:Y:S02]  /*2053f0*/  LOP3.LUT P3, RZ, R19, 0x1000000, RZ, 0xc0, !PT ;  /* 0x0100000013ff7812 */ /* 0x000fe4000786c0ff */
[----:B0-----:R-:W-:-:S05]  /*205400*/  PRMT R0, R20, 0x7770, RZ ;  /* 0x0000777014007816 */ /* 0x001fca00000000ff */
[----:B--2---:R0:W-:Y:S02]  /*205410*/  @P1 STG.E.U8 desc[UR4][R38.64], R0 ;  /* 0x0000000026001986 */ /* 0x0041e4000c101104 */
[----:B0-----:R-:W-:-:S05]  /*205420*/  PRMT R0, R20, 0x7771, RZ ;  /* 0x0000777114007816 */ /* 0x001fca00000000ff */
[----:B---3--:R0:W-:Y:S02]  /*205430*/  @P2 STG.E.U8 desc[UR4][R36.64], R0 ;  /* 0x0000000024002986 */ /* 0x0081e4000c101104 */
[----:B0-----:R-:W-:-:S05]  /*205440*/  PRMT R0, R20, 0x7772, RZ ;  /* 0x0000777214007816 */ /* 0x001fca00000000ff */
[----:B----4-:R0:W-:Y:S02]  /*205450*/  @P3 STG.E.U8 desc[UR4][R34.64], R0 ;  /* 0x0000000022003986 */ /* 0x0101e4000c101104 */
[----:B0-----:R-:W-:Y:S02]  /*205460*/  PRMT R0, R20, 0x7773, RZ ;  /* 0x0000777314007816 */ /* 0x001fe400000000ff */
[----:B------:R-:W2:Y:S01]  /*205470*/  LDL.LU R20, [R1+0x8558] ;  /* 0x0085580001147983 */ /* 0x000ea20000300800 */
[C---:B------:R-:W-:Y:S02]  /*205480*/  LOP3.LUT P4, RZ, R19.reuse, 0x2000000, RZ, 0xc0, !PT ;  /* 0x0200000013ff7812 */ /* 0x040fe4000788c0ff */
[C---:B------:R-:W-:Y:S01]  /*205490*/  LOP3.LUT P5, RZ, R19.reuse, 0x4000000, RZ, 0xc0, !PT ;  /* 0x0400000013ff7812 */ /* 0x040fe200078ac0ff */
[----:B------:R-:W3:Y:S04]  /*2054a0*/  LDL.LU.64 R38, [R1+0xfb8] ;  /* 0x000fb80001267983 */ /* 0x000ee80000300a00 */
[----:B------:R-:W4:Y:S04]  /*2054b0*/  LDL.LU.64 R36, [R1+0xfb0] ;  /* 0x000fb00001247983 */ /* 0x000f280000300a00 */
[----:B------:R-:W3:Y:S01]  /*2054c0*/  LDL.LU.64 R34, [R1+0x3518] ;  /* 0x0035180001227983 */ /* 0x000ee20000300a00 */
[----:B------:R-:W-:-:S03]  /*2054d0*/  LOP3.LUT P6, RZ, R19, 0x8000000, RZ, 0xc0, !PT ;  /* 0x0800000013ff7812 */ /* 0x000fc600078cc0ff */
[----:B------:R0:W-:Y:S02]  /*2054e0*/  @P4 STG.E.U8 desc[UR4][R32.64], R0 ;  /* 0x0000000020004986 */ /* 0x0001e4000c101104 */
[C---:B0-----:R-:W-:Y:S02]  /*2054f0*/  PRMT R0, R27.reuse, 0x7770, RZ ;  /* 0x000077701b007816 */ /* 0x041fe400000000ff */
[----:B------:R-:W3:Y:S04]  /*205500*/  LDL.LU.64 R32, [R1+0x3770] ;  /* 0x0037700001207983 */ /* 0x000ee80000300a00 */
[----:B------:R0:W-:Y:S04]  /*205510*/  @P5 STG.E.U8 desc[UR4][R30.64], R0 ;  /* 0x000000001e005986 */ /* 0x0001e8000c101104 */
[----:B0-----:R-:W3:Y:S04]  /*205520*/  LDL.LU.64 R30, [R1+0x3510] ;  /* 0x00351000011e7983 */ /* 0x001ee80000300a00 */
[----:B------:R-:W3:Y:S01]  /*205530*/  LDL.LU R26, [R1+0x5a8] ;  /* 0x0005a800011a7983 */ /* 0x000ee20000300800 */
[----:B------:R-:W-:-:S05]  /*205540*/  PRMT R0, R27, 0x7771, RZ ;  /* 0x000077711b007816 */ /* 0x000fca00000000ff */
[----:B------:R0:W-:Y:S04]  /*205550*/  @P6 STG.E.U8 desc[UR4][R16.64], R0 ;  /* 0x0000000010006986 */ /* 0x0001e8000c101104 */
[----:B0-----:R-:W3:Y:S04]  /*205560*/  LDL.LU.64 R16, [R1+0x3508] ;  /* 0x0035080001107983 */ /* 0x001ee80000300a00 */
[----:B------:R-:W4:Y:S04]  /*205570*/  LDL.LU.64 R52, [R1+0x3500] ;  /* 0x0035000001347983 */ /* 0x000f280000300a00 */
[----:B------:R-:W4:Y:S04]  /*205580*/  LDL.LU.64 R50, [R1+0xfc0] ;  /* 0x000fc00001327983 */ /* 0x000f280000300a00 */
[----:B------:R-:W4:Y:S01]  /*205590*/  LDL.LU.64 R48, [R1+0xfe0] ;  /* 0x000fe00001307983 */ /* 0x000f220000300a00 */
[----:B------:R-:W-:-:S02]  /*2055a0*/  LOP3.LUT R3, R3, 0xffffffdf, RZ, 0xc0, !PT ;  /* 0xffffffdf03037812 */ /* 0x000fc400078ec0ff */
[C---:B------:R-:W-:Y:S01]  /*2055b0*/  LOP3.LUT P4, RZ, R19.reuse, 0x10000000, RZ, 0xc0, !PT ;  /* 0x1000000013ff7812 */ /* 0x040fe2000788c0ff */
[----:B------:R-:W4:Y:S01]  /*2055c0*/  LDL.LU.64 R46, [R1+0xfc8] ;  /* 0x000fc800012e7983 */ /* 0x000f220000300a00 */
[----:B------:R-:W-:Y:S02]  /*2055d0*/  LOP3.LUT P5, RZ, R19, 0x20000000, RZ, 0xc0, !PT ;  /* 0x2000000013ff7812 */ /* 0x000fe400078ac0ff */
[----:B------:R-:W-:Y:S01]  /*2055e0*/  PRMT R0, R27, 0x7772, RZ ;  /* 0x000077721b007816 */ /* 0x000fe200000000ff */
        /* <DEDUP_REMOVED lines=26> */
[----:B------:R-:W-:Y:S02]  /*205790*/  LOP3.LUT P0, RZ, R20, 0x1, RZ, 0xc0, !PT ;  /* 0x0000000114ff7812 */ /* 0x000fe4000780c0ff */
[----:B------:R-:W-:Y:S02]  /*2057a0*/  LOP3.LUT R3, R3, 0xffffdfff, RZ, 0xc0, !PT ;  /* 0xffffdfff03037812 */ /* 0x000fe400078ec0ff */
[----:B0-----:R-:W-:Y:S02]  /*2057b0*/  PRMT R0, R27, 0x7773, RZ ;  /* 0x000077731b007816 */ /* 0x001fe400000000ff */
[----:B------:R-:W2:Y:S04]  /*2057c0*/  LDL.LU R27, [R1+0x588] ;  /* 0x00058800011b7983 */ /* 0x000ea80000300800 */
[----:B----4-:R0:W-:Y:S03]  /*2057d0*/  @P5 STG.E.U8 desc[UR4][R36.64], R0 ;  /* 0x0000000024005986 */ /* 0x0101e6000c101104 */
[----:B------:R-:W-:Y:S01]  /*2057e0*/  @P0 LOP3.LUT R3, R3, 0x2000, RZ, 0xfc, !PT ;  /* 0x0000200003030812 */ /* 0x000fe200078efcff */
[----:B------:R-:W3:Y:S01]  /*2057f0*/  LDL.LU.64 R42, [R1+0x3768] ;  /* 0x00376800012a7983 */ /* 0x000ee20000300a00 */
[----:B------:R-:W-:-:S03]  /*205800*/  LOP3.LUT P0, RZ, R19, 0x80000000, RZ, 0xc0, !PT ;  /* 0x8000000013ff7812 */ /* 0x000fc6000780c0ff */
[----:B------:R-:W4:Y:S01]  /*205810*/  LDL.LU.64 R40, [R1+0x34f0] ;  /* 0x0034f00001287983 */ /* 0x000f220000300a00 */
[----:B0-----:R-:W-:-:S03]  /*205820*/  PRMT R0, R26, 0x7770, RZ ;  /* 0x000077701a007816 */ /* 0x001fc600000000ff */
[----:B------:R-:W3:Y:S04]  /*205830*/  LDL.LU.64 R38, [R1+0x34e8] ;  /* 0x0034e80001267983 */ /* 0x000ee80000300a00 */
[----:B------:R0:W-:Y:S04]  /*205840*/  @P6 STG.E.U8 desc[UR4][R34.64], R0 ;  /* 0x0000000022006986 */ /* 0x0001e8000c101104 */
[----:B------:R-:W4:Y:S01]  /*205850*/  LDL.LU.64 R36, [R1+0x34e0] ;  /* 0x0034e00001247983 */ /* 0x000f220000300a00 */
[----:B0-----:R-:W-:-:S03]  /*205860*/  PRMT R0, R26, 0x7771, RZ ;  /* 0x000077711a007816 */ /* 0x001fc600000000ff */
[----:B------:R-:W4:Y:S04]  /*205870*/  LDL.LU.64 R34, [R1+0xfe8] ;  /* 0x000fe80001227983 */ /* 0x000f280000300a00 */
[----:B------:R0:W-:Y:S01]  /*205880*/  @P0 STG.E.U8 desc[UR4][R32.64], R0 ;  /* 0x0000000020000986 */ /* 0x0001e2000c101104 */
[C---:B------:R-:W-:Y:S02]  /*205890*/  LOP3.LUT P0, RZ, R3.reuse, 0x2000, RZ, 0xc0, !PT ;  /* 0x0000200003ff7812 */ /* 0x040fe4000780c0ff */
[----:B0-----:R-:W-:Y:S01]  /*2058a0*/  PRMT R0, R26, 0x7772, RZ ;  /* 0x000077721a007816 */ /* 0x001fe200000000ff */
[----:B------:R-:W4:Y:S10]  /*2058b0*/  LDL.LU.64 R32, [R1+0xff8] ;  /* 0x000ff80001207983 */ /* 0x000f340000300a00 */
[----:B------:R0:W-:Y:S01]  /*2058c0*/  @P0 STG.E.U8 desc[UR4][R30.64], R0 ;  /* 0x000000001e000986 */ /* 0x0001e2000c101104 */
[----:B------:R-:W-:-:S02]  /*2058d0*/  LOP3.LUT P0, RZ, R3, 0x1000, RZ, 0xc0, !PT ;  /* 0x0000100003ff7812 */ /* 0x000fc4000780c0ff */
[----:B0-----:R-:W-:Y:S01]  /*2058e0*/  PRMT R0, R26, 0x7773, RZ ;  /* 0x000077731a007816 */ /* 0x001fe200000000ff */
[----:B------:R-:W4:Y:S10]  /*2058f0*/  LDL.LU.64 R30, [R1+0xff0] ;  /* 0x000ff000011e7983 */ /* 0x000f340000300a00 */
[----:B------:R0:W-:Y:S01]  /*205900*/  @P0 STG.E.U8 desc[UR4][R16.64], R0 ;  /* 0x0000000010000986 */ /* 0x0001e2000c101104 */
[----:B------:R-:W-:-:S02]  /*205910*/  LOP3.LUT P0, RZ, R3, 0x800, RZ, 0xc0, !PT ;  /* 0x0000080003ff7812 */ /* 0x000fc4000780c0ff */
[----:B0-----:R-:W-:Y:S01]  /*205920*/  PRMT R0, R18, 0x7770, RZ ;  /* 0x0000777012007816 */ /* 0x001fe200000000ff */
[----:B------:R-:W4:Y:S10]  /*205930*/  LDL.LU.64 R16, [R1+0x34d8] ;  /* 0x0034d80001107983 */ /* 0x000f340000300a00 */
[----:B------:R0:W-:Y:S01]  /*205940*/  @P0 STG.E.U8 desc[UR4][R52.64], R0 ;  /* 0x0000000034000986 */ /* 0x0001e2000c101104 */
[----:B------:R-:W-:-:S03]  /*205950*/  LOP3.LUT P0, RZ, R3, 0x400, RZ, 0xc0, !PT ;  /* 0x0000040003ff7812 */ /* 0x000fc6000780c0ff */
[----:B------:R-:W4:Y:S01]  /*205960*/  LDL.LU R26, [R1+0x5ac] ;  /* 0x0005ac00011a7983 */ /* 0x000f220000300800 */
[----:B0-----:R-:W-:-:S09]  /*205970*/  PRMT R0, R18, 0x7771, RZ ;  /* 0x0000777112007816 */ /* 0x001fd200000000ff */
        /* <DEDUP_REMOVED lines=12> */
[----:B------:R-:W-:Y:S02]  /*205a40*/  LOP3.LUT P4, RZ, R20, 0x1000, RZ, 0xc0, !PT ;  /* 0x0000100014ff7812 */ /* 0x000fe4000788c0ff */
[----:B--2---:R-:W-:-:S05]  /*205a50*/  PRMT R0, R27, 0x7770, RZ ;  /* 0x000077701b007816 */ /* 0x004fca00000000ff */
[----:B------:R0:W-:Y:S01]  /*205a60*/  @P0 STG.E.U8 desc[UR4][R44.64], R0 ;  /* 0x000000002c000986 */ /* 0x0001e2000c101104 */
[----:B------:R-:W-:Y:S02]  /*205a70*/  LOP3.LUT P0, RZ, R3, 0x40, RZ, 0xc0, !PT ;  /* 0x0000004003ff7812 */ /* 0x000fe4000780c0ff */
[----:B0-----:R-:W-:-:S11]  /*205a80*/  PRMT R0, R27, 0x7771, RZ ;  /* 0x000077711b007816 */ /* 0x001fd600000000ff */
[----:B---3--:R0:W-:Y:S01]  /*205a90*/  @P0 STG.E.U8 desc[UR4][R42.64], R0 ;  /* 0x000000002a000986 */ /* 0x0081e2000c101104 */
[----:B------:R-:W-:Y:S02]  /*205aa0*/  LOP3.LUT P0, RZ, R3, 0x20, RZ, 0xc0, !PT ;  /* 0x0000002003ff7812 */ /* 0x000fe4000780c0ff */
[----:B0-----:R-:W-:-:S11]  /*205ab0*/  PRMT R0, R27, 0x7772, RZ ;  /* 0x000077721b007816 */ /* 0x001fd600000000ff */
        /* <DEDUP_REMOVED lines=11> */
[----:B------:R-:W3:Y:S01]  /*205b70*/  LDL.LU.64 R32, [R1+0x38f8] ;  /* 0x0038f80001207983 */ /* 0x000ee20000300a00 */
[C---:B------:R-:W-:Y:S02]  /*205b80*/  LOP3.LUT P5, RZ, R20.reuse, 0x2000, RZ, 0xc0, !PT ;  /* 0x0000200014ff7812 */ /* 0x040fe400078ac0ff */
[----:B------:R-:W-:-:S11]  /*205b90*/  LOP3.LUT P6, RZ, R20, 0x4000, RZ, 0xc0, !PT ;  /* 0x0000400014ff7812 */ /* 0x000fd600078cc0ff */
[----:B------:R0:W-:Y:S02]  /*205ba0*/  @P5 STG.E.U8 desc[UR4][R30.64], R0 ;  /* 0x000000001e005986 */ /* 0x0001e4000c101104 */
[----:B0-----:R-:W-:-:S05]  /*205bb0*/  PRMT R0, R26, 0x7770, RZ ;  /* 0x000077701a007816 */ /* 0x001fca00000000ff */
[----:B------:R0:W-:Y:S04]  /*205bc0*/  @P6 STG.E.U8 desc[UR4][R16.64], R0 ;  /* 0x0000000010006986 */ /* 0x0001e8000c101104 */
[----:B0-----:R-:W4:Y:S04]  /*205bd0*/  LDL.LU.64 R16, [R1+0x3678] ;  /* 0x0036780001107983 */ /* 0x001f280000300a00 */
[----:B------:R-:W2:Y:S04]  /*205be0*/  LDL.LU.64 R30, [R1+0x3670] ;  /* 0x00367000011e7983 */ /* 0x000ea80000300a00 */
[----:B------:R-:W2:Y:S04]  /*205bf0*/  LDL.LU.64 R36, [R1+0x3668] ;  /* 0x0036680001247983 */ /* 0x000ea80000300a00 */
[----:B------:R-:W2:Y:S04]  /*205c00*/  LDL.LU.64 R34, [R1+0x1000] ;  /* 0x0010000001227983 */ /* 0x000ea80000300a00 */
[----:B------:R-:W2:Y:S01]  /*205c10*/  LDL.LU R27, [R1+0x59c] ;  /* 0x00059c00011b7983 */ /* 0x000ea20000300800 */
[----:B------:R-:W-:-:S02]  /*205c20*/  LOP3.LUT P4, RZ, R20, 0x8000, RZ, 0xc0, !PT ;  /* 0x0000800014ff7812 */ /* 0x000fc4000788c0ff */
[----:B------:R-:W-:Y:S02]  /*205c30*/  PRMT R0, R26, 0x7771, RZ ;  /* 0x000077711a007816 */ /* 0x000fe400000000ff */
        /* <DEDUP_REMOVED lines=11> */
[----:B------:R-:W-:Y:S01]  /*205cf0*/  LOP3.LUT R19, R19, 0x7fffffff, RZ, 0xc0, !PT ;  /* 0x7fffffff13137812 */ /* 0x000fe200078ec0ff */
[----:B---3--:R0:W-:Y:S04]  /*205d00*/  @P4 STG.E.U8 desc[UR4][R32.64], R0 ;  /* 0x0000000020004986 */ /* 0x0081e8000c101104 */
[----:B0-----:R-:W3:Y:S01]  /*205d10*/  LDL.LU.64 R32, [R1+0x1010] ;  /* 0x0010100001207983 */ /* 0x001ee20000300a00 */
[----:B------:R-:W-:-:S03]  /*205d20*/  PRMT R0, R26, 0x7772, RZ ;  /* 0x000077721a007816 */ /* 0x000fc600000000ff */
[----:B------:R-:W3:Y:S02]  /*205d30*/  LDL.LU R49, [R1+0x58c] ;  /* 0x00058c0001317983 */ /* 0x000ee40000300800 */
[----:B------:R-:W-:Y:S02]  /*205d40*/  @P0 LOP3.LUT R19, R19, 0x80000000, RZ, 0xfc, !PT ;  /* 0x8000000013130812 */ /* 0x000fe400078efcff */
[C---:B------:R-:W-:Y:S02]  /*205d50*/  LOP3.LUT P0, RZ, R20.reuse, 0x800000, RZ, 0xc0, !PT ;  /* 0x0080000014ff7812 */ /* 0x040fe4000780c0ff */
[----:B------:R-:W-:Y:S01]  /*205d60*/  LOP3.LUT R3, R3, 0xfffffffe, RZ, 0xc0, !PT ;  /* 0xfffffffe03037812 */ /* 0x000fe200078ec0ff */
[----:B----4-:R0:W-:Y:S04]  /*205d70*/  @P5 STG.E.U8 desc[UR4][R16.64], R0 ;  /* 0x0000000010005986 */ /* 0x0101e8000c101104 */
[----:B0-----:R-:W4:Y:S06]  /*205d80*/  LDL.LU.64 R16, [R1+0x1008] ;  /* 0x0010080001107983 */ /* 0x001f2c0000300a00 */
[----:B------:R-:W-:Y:S01]  /*205d90*/  @P0 LOP3.LUT R3, R3, 0x1, RZ, 0xfc, !PT ;  /* 0x0000000103030812 */ /* 0x000fe200078efcff */
[----:B------:R-:W4:Y:S01]  /*205da0*/  LDL.LU.64 R54, [R1+0x3660] ;  /* 0x0036600001367983 */ /* 0x000f220000300a00 */
[----:B------:R-:W-:-:S02]  /*205db0*/  LOP3.LUT P0, RZ, R20, 0x400000, RZ, 0xc0, !PT ;  /* 0x0040000014ff7812 */ /* 0x000fc4000780c0ff */
[----:B------:R-:W-:Y:S01]  /*205dc0*/  LOP3.LUT R3, R3, 0xfffffffd, RZ, 0xc0, !PT ;  /* 0xfffffffd03037812 */ /* 0x000fe200078ec0ff */
[----:B------:R-:W4:Y:S04]  /*205dd0*/  LDL.LU.64 R52, [R1+0x38f0] ;  /* 0x0038f00001347983 */ /* 0x000f280000300a00 */
[----:B------:R-:W4:Y:S01]  /*205de0*/  LDL.LU.64 R50, [R1+0x3658] ;  /* 0x0036580001327983 */ /* 0x000f220000300a00 */
[----:B------:R-:W-:-:S03]  /*205df0*/  LOP3.LUT P6, RZ, R20, 0x20000, RZ, 0xc0, !PT ;  /* 0x0002000014ff7812 */ /* 0x000fc600078cc0ff */
[----:B------:R-:W4:Y:S02]  /*205e00*/  LDL.LU.64 R46, [R1+0x3650] ;  /* 0x00365000012e7983 */ /* 0x000f240000300a00 */
        /* <DEDUP_REMOVED lines=8> */
[----:B------:R-:W-:Y:S01]  /*205e90*/  LOP3.LUT P0, RZ, R20, 0x80000, RZ, 0xc0, !PT ;  /* 0x0008000014ff7812 */ /* 0x000fe2000780c0ff */
[----:B--2---:R0:W-:Y:S01]  /*205ea0*/  @P6 STG.E.U8 desc[UR4][R30.64], R0 ;  /* 0x000000001e006986 */ /* 0x0041e2000c101104 */
[----:B------:R-:W-:-:S03]  /*205eb0*/  LOP3.LUT R3, R3, 0xffffffef, RZ, 0xc0, !PT ;  /* 0xffffffef03037812 */ /* 0x000fc600078ec0ff */
[----:B0-----:R-:W2:Y:S08]  /*205ec0*/  LDL.LU R30, [R1+0x570] ;  /* 0x00057000011e7983 */ /* 0x001eb00000300800 */
[----:B------:R-:W-:Y:S01]  /*205ed0*/  @P0 LOP3.LUT R3, R3, 0x10, RZ, 0xfc, !PT ;  /* 0x0000001003030812 */ /* 0x000fe200078efcff */
[----:B------:R-:W2:Y:S01]  /*205ee0*/  LDL.LU.64 R44, [R1+0x3648] ;  /* 0x00364800012c7983 */ /* 0x000ea20000300a00 */
[----:B------:R-:W-:-:S02]  /*205ef0*/  LOP3.LUT P0, RZ, R20, 0x40000, RZ, 0xc0, !PT ;  /* 0x0004000014ff7812 */ /* 0x000fc4000780c0ff */
[----:B------:R-:W-:Y:S01]  /*205f00*/  PRMT R0, R27, 0x7770, RZ ;  /* 0x000077701b007816 */ /* 0x000fe200000000ff */
[----:B------:R-:W2:Y:S04]  /*205f10*/  LDL.LU.64 R42, [R1+0x1018] ;  /* 0x00101800012a7983 */ /* 0x000ea80000300a00 */
[----:B------:R-:W2:Y:S04]  /*205f20*/  LDL.LU R31, [R1+0x560] ;  /* 0x00056000011f7983 */ /* 0x000ea80000300800 */
[----:B------:R-:W2:Y:S04]  /*205f30*/  LDL.LU.64 R40, [R1+0x1038] ;  /* 0x0010380001287983 */ /* 0x000ea80000300a00 */
[----:B------:R0:W-:Y:S01]  /*205f40*/  @P0 STG.E.U8 desc[UR4][R36.64], R0 ;  /* 0x0000000024000986 */ /* 0x0001e2000c101104 */
[----:B------:R-:W-:-:S03]  /*205f50*/  LOP3.LUT P0, RZ, R3, 0x10, RZ, 0xc0, !PT ;  /* 0x0000001003ff7812 */ /* 0x000fc6000780c0ff */
[----:B------:R-:W2:Y:S01]  /*205f60*/  LDL.LU.64 R38, [R1+0x1030] ;  /* 0x0010300001267983 */ /* 0x000ea20000300a00 */
[----:B0-----:R-:W-:-:S03]  /*205f70*/  PRMT R0, R27, 0x7771, RZ ;  /* 0x000077711b007816 */ /* 0x001fc600000000ff */
[----:B------:R-:W2:Y:S06]  /*205f80*/  LDL.LU.64 R36, [R1+0x3640] ;  /* 0x0036400001247983 */ /* 0x000eac0000300a00 */
[----:B------:R0:W-:Y:S01]  /*205f90*/  @P0 STG.E.U8 desc[UR4][R34.64], R0 ;  /* 0x0000000022000986 */ /* 0x0001e2000c101104 */
[----:B------:R-:W-:Y:S02]  /*205fa0*/  LOP3.LUT P0, RZ, R3, 0x8, RZ, 0xc0, !PT ;  /* 0x0000000803ff7812 */ /* 0x000fe4000780c0ff */
[C---:B0-----:R-:W-:Y:S01]  /*205fb0*/  PRMT R0, R27.reuse, 0x7772, RZ ;  /* 0x000077721b007816 */ /* 0x041fe200000000ff */
[----:B------:R-:W2:Y:S10]  /*205fc0*/  LDL.LU.64 R34, [R1+0x38e8] ;  /* 0x0038e80001227983 */ /* 0x000eb40000300a00 */
[----:B---3--:R0:W-:Y:S04]  /*205fd0*/  @P0 STG.E.U8 desc[UR4][R32.64], R0 ;  /* 0x0000000020000986 */ /* 0x0081e8000c101104 */
[----:B0-----:R-:W3:Y:S01]  /*205fe0*/  LDL.LU.64 R32, [R1+0x3638] ;  /* 0x0036380001207983 */ /* 0x001ee20000300a00 */
[----:B------:R-:W-:-:S03]  /*205ff0*/  PRMT R0, R27, 0x7773, RZ ;  /* 0x000077731b007816 */ /* 0x000fc600000000ff */
[----:B------:R-:W3:Y:S01]  /*206000*/  LDL.LU.64 R26, [R1+0x3630] ;  /* 0x00363000011a7983 */ /* 0x000ee20000300a00 */
[----:B------:R-:W-:-:S13]  /*206010*/  LOP3.LUT P0, RZ, R3, 0x4, RZ, 0xc0, !PT ;  /* 0x0000000403ff7812 */ /* 0x000fda000780c0ff */
[----:B----4-:R0:W-:Y:S01]  /*206020*/  @P0 STG.E.U8 desc[UR4][R16.64], R0 ;  /* 0x0000000010000986 */ /* 0x0101e2000c101104 */
[----:B------:R-:W-:Y:S02]  /*206030*/  LOP3.LUT P0, RZ, R3, 0x2, RZ, 0xc0, !PT ;  /* 0x0000000203ff7812 */ /* 0x000fe4000780c0ff */
[----:B0-----:R-:W-:Y:S01]  /*206040*/  PRMT R0, R49, 0x7770, RZ ;  /* 0x0000777031007816 */ /* 0x001fe200000000ff */
[----:B------:R-:W4:Y:S10]  /*206050*/  LDL.LU.64 R16, [R1+0x8548] ;  /* 0x0085480001107983 */ /* 0x000f340000300a00 */
[----:B------:R0:W-:Y:S01]  /*206060*/  @P0 STG.E.U8 desc[UR4][R54.64], R0 ;  /* 0x0000000036000986 */ /* 0x0001e2000c101104 */
        /* <DEDUP_REMOVED lines=19> */
[----:B------:R0:W-:Y:S01]  /*2061a0*/  @P1 STG.E.U8 desc[UR4][R40.64], R0 ;  /* 0x0000000028001986 */ /* 0x0001e2000c101104 */
[----:B------:R-:W-:Y:S02]  /*2061b0*/  LOP3.LUT P4, RZ, R20, 0x80000000, RZ, 0xc0, !PT ;  /* 0x8000000014ff7812 */ /* 0x000fe4000788c0ff */
[----:B0-----:R-:W-:Y:S01]  /*2061c0*/  PRMT R0, R30, 0x7773, RZ ;  /* 0x000077731e007816 */ /* 0x001fe200000000ff */
[----:B------:R-:W2:Y:S04]  /*2061d0*/  LDL.LU.64 R40, [R1+0x3628] ;  /* 0x0036280001287983 */ /* 0x000ea80000300a00 */
[----:B------:R0:W-:Y:S01]  /*2061e0*/  @P2 STG.E.U8 desc[UR4][R38.64], R0 ;  /* 0x0000000026002986 */ /* 0x0001e2000c101104 */
[C---:B------:R-:W-:Y:S02]  /*2061f0*/  LOP3.LUT P5, RZ, R18.reuse, 0x1, RZ, 0xc0, !PT ;  /* 0x0000000112ff7812 */ /* 0x040fe400078ac0ff */
[----:B0-----:R-:W-:Y:S01]  /*206200*/  PRMT R0, R31, 0x7770, RZ ;  /* 0x000077701f007816 */ /* 0x001fe200000000ff */
[----:B------:R-:W2:Y:S04]  /*206210*/  LDL.LU.64 R38, [R1+0x1040] ;  /* 0x0010400001267983 */ /* 0x000ea80000300a00 */
[----:B------:R0:W-:Y:S01]  /*206220*/  @P3 STG.E.U8 desc[UR4][R36.64], R0 ;  /* 0x0000000024003986 */ /* 0x0001e2000c101104 */
[----:B------:R-:W-:-:S02]  /*206230*/  LOP3.LUT P6, RZ, R18, 0x2, RZ, 0xc0, !PT ;  /* 0x0000000212ff7812 */ /* 0x000fc400078cc0ff */
[C---:B0-----:R-:W-:Y:S01]  /*206240*/  PRMT R0, R31.reuse, 0x7771, RZ ;  /* 0x000077711f007816 */ /* 0x041fe200000000ff */
[----:B------:R-:W2:Y:S04]  /*206250*/  LDL.LU.64 R36, [R1+0x1050] ;  /* 0x0010500001247983 */ /* 0x000ea80000300a00 */
[----:B------:R0:W-:Y:S02]  /*206260*/  @P4 STG.E.U8 desc[UR4][R34.64], R0 ;  /* 0x0000000022004986 */ /* 0x0001e4000c101104 */
[----:B0-----:R-:W-:-:S05]  /*206270*/  PRMT R0, R31, 0x7772, RZ ;  /* 0x000077721f007816 */ /* 0x001fca00000000ff */
[----:B---3--:R0:W-:Y:S02]  /*206280*/  @P5 STG.E.U8 desc[UR4][R32.64], R0 ;  /* 0x0000000020005986 */ /* 0x0081e4000c101104 */
[----:B0-----:R-:W-:-:S05]  /*206290*/  PRMT R0, R31, 0x7773, RZ ;  /* 0x000077731f007816 */ /* 0x001fca00000000ff */
[----:B------:R0:W-:Y:S04]  /*2062a0*/  @P6 STG.E.U8 desc[UR4][R26.64], R0 ;  /* 0x000000001a006986 */ /* 0x0001e8000c101104 */
[----:B0-----:R-:W3:Y:S04]  /*2062b0*/  LDL.LU R26, [R1+0x550] ;  /* 0x00055000011a7983 */ /* 0x001ee80000300800 */
[----:B------:R-:W2:Y:S04]  /*2062c0*/  LDL.LU.64 R34, [R1+0x1048] ;  /* 0x0010480001227983 */ /* 0x000ea80000300a00 */
[----:B------:R-:W4:Y:S04]  /*2062d0*/  LDL.LU.64 R32, [R1+0x3620] ;  /* 0x0036200001207983 */ /* 0x000f280000300a00 */
[----:B------:R-:W4:Y:S04]  /*2062e0*/  LDL.LU.64 R30, [R1+0x38e0] ;  /* 0x0038e000011e7983 */ /* 0x000f280000300a00 */
[----:B------:R-:W4:Y:S01]  /*2062f0*/  LDL.LU.64 R54, [R1+0x3618] ;  /* 0x0036180001367983 */ /* 0x000f220000300a00 */
[----:B------:R-:W-:-:S02]  /*206300*/  LOP3.LUT P0, RZ, R18, 0x4000, RZ, 0xc0, !PT ;  /* 0x0000400012ff7812 */ /* 0x000fc4000780c0ff */
[----:B------:R-:W-:Y:S01]  /*206310*/  LOP3.LUT R19, R19, 0xfff7ffff, RZ, 0xc0, !PT ;  /* 0xfff7ffff13137812 */ /* 0x000fe200078ec0ff */
[----:B------:R-:W4:Y:S01]  /*206320*/  LDL.LU.64 R52, [R1+0x3610] ;  /* 0x0036100001347983 */ /* 0x000f220000300a00 */
[C---:B------:R-:W-:Y:S02]  /*206330*/  LOP3.LUT P4, RZ, R18.reuse, 0x4, RZ, 0xc0, !PT ;  /* 0x0000000412ff7812 */ /* 0x040fe4000788c0ff */
[C---:B------:R-:W-:Y:S01]  /*206340*/  LOP3.LUT P5, RZ, R18.reuse, 0x8, RZ, 0xc0, !PT ;  /* 0x0000000812ff7812 */ /* 0x040fe200078ac0ff */
[----:B------:R-:W4:Y:S01]  /*206350*/  LDL.LU.64 R50, [R1+0x3608] ;  /* 0x0036080001327983 */ /* 0x000f220000300a00 */
[----:B------:R-:W-:-:S03]  /*206360*/  LOP3.LUT P6, RZ, R18, 0x10, RZ, 0xc0, !PT ;  /* 0x0000001012ff7812 */ /* 0x000fc600078cc0ff */
[----:B------:R-:W4:Y:S02]  /*206370*/  LDL.LU R27, [R1+0x574] ;  /* 0x00057400011b7983 */ /* 0x000f240000300800 */
[----:B------:R-:W-:Y:S02]  /*206380*/  @P0 LOP3.LUT R19, R19, 0x80000, RZ, 0xfc, !PT ;  /* 0x0008000013130812 */ /* 0x000fe400078efcff */
[----:B------:R-:W-:Y:S01]  /*206390*/  LOP3.LUT P0, RZ, R18, 0x2000, RZ, 0xc0, !PT ;  /* 0x0000200012ff7812 */ /* 0x000fe2000780c0ff */
[----:B------:R-:W4:Y:S01]  /*2063a0*/  LDL.LU.64 R48, [R1+0x1058] ;  /* 0x0010580001307983 */ /* 0x000f220000300a00 */
[----:B------:R-:W-:-:S03]  /*2063b0*/  LOP3.LUT R19, R19, 0xffefffff, RZ, 0xc0, !PT ;  /* 0xffefffff13137812 */ /* 0x000fc600078ec0ff */
[----:B------:R-:W4:Y:S04]  /*2063c0*/  LDL.LU.64 R46, [R1+0x1078] ;  /* 0x00107800012e7983 */ /* 0x000f280000300a00 */
[----:B------:R-:W4:Y:S04]  /*2063d0*/  LDL.LU.64 R44, [R1+0x1070] ;  /* 0x00107000012c7983 */ /* 0x000f280000300a00 */
[----:B------:R-:W-:Y:S01]  /*2063e0*/  @P0 LOP3.LUT R19, R19, 0x100000, RZ, 0xfc, !PT ;  /* 0x0010000013130812 */ /* 0x000fe200078efcff */
[----:B------:R-:W4:Y:S01]  /*2063f0*/  LDL.LU.64 R42, [R1+0x3600] ;  /* 0x00360000012a7983 */ /* 0x000f220000300a00 */
[----:B------:R-:W-:-:S02]  /*206400*/  LOP3.LUT P0, RZ, R18, 0x1000, RZ, 0xc0, !PT ;  /* 0x0000100012ff7812 */ /* 0x000fc4000780c0ff */
        /* <DEDUP_REMOVED lines=21> */
[----:B---3--:R-:W-:-:S05]  /*206560*/  PRMT R0, R26, 0x7770, RZ ;  /* 0x000077701a007816 */ /* 0x008fca00000000ff */
[----:B--2---:R0:W-:Y:S02]  /*206570*/  @P4 STG.E.U8 desc[UR4][R40.64], R0 ;  /* 0x0000000028004986 */ /* 0x0041e4000c101104 */
[C---:B0-----:R-:W-:Y:S02]  /*206580*/  PRMT R0, R26.reuse, 0x7771, RZ ;  /* 0x000077711a007816 */ /* 0x041fe400000000ff */
[----:B------:R-:W2:Y:S04]  /*206590*/  LDL.LU.64 R40, [R1+0x38d8] ;  /* 0x0038d80001287983 */ /* 0x000ea80000300a00 */
[----:B------:R0:W-:Y:S02]  /*2065a0*/  @P5 STG.E.U8 desc[UR4][R38.64], R0 ;  /* 0x0000000026005986 */ /* 0x0001e4000c101104 */
[----:B0-----:R-:W-:-:S02]  /*2065b0*/  PRMT R0, R26, 0x7772, RZ ;  /* 0x000077721a007816 */ /* 0x001fc400000000ff */
[----:B------:R-:W3:Y:S04]  /*2065c0*/  LDL.LU.64 R38, [R1+0x35f8] ;  /* 0x0035f80001267983 */ /* 0x000ee80000300a00 */
[----:B------:R0:W-:Y:S02]  /*2065d0*/  @P6 STG.E.U8 desc[UR4][R36.64], R0 ;  /* 0x0000000024006986 */ /* 0x0001e4000c101104 */
[----:B0-----:R-:W-:Y:S02]  /*2065e0*/  PRMT R0, R26, 0x7773, RZ ;  /* 0x000077731a007816 */ /* 0x001fe400000000ff */
[----:B------:R-:W2:Y:S04]  /*2065f0*/  LDL.LU.64 R36, [R1+0x35f0] ;  /* 0x0035f00001247983 */ /* 0x000ea80000300a00 */
[----:B------:R4:W-:Y:S01]  /*206600*/  @P0 STG.E.U8 desc[UR4][R34.64], R0 ;  /* 0x0000000022000986 */ /* 0x0009e2000c101104 */
[----:B------:R-:W-:-:S03]  /*206610*/  LOP3.LUT P0, RZ, R19, 0x8000000, RZ, 0xc0, !PT ;  /* 0x0800000013ff7812 */ /* 0x000fc6000780c0ff */
[----:B------:R-:W2:Y:S01]  /*206620*/  LDL.LU R26, [R1+0x554] ;  /* 0x00055400011a7983 */ /* 0x000ea20000300800 */
[----:B----4-:R-:W-:-:S03]  /*206630*/  PRMT R0, R17, 0x7770, RZ ;  /* 0x0000777011007816 */ /* 0x010fc600000000ff */
[----:B------:R-:W4:Y:S06]  /*206640*/  LDL.LU.64 R34, [R1+0x35e8] ;  /* 0x0035e80001227983 */ /* 0x000f2c0000300a00 */
[----:B------:R0:W-:Y:S01]  /*206650*/  @P0 STG.E.U8 desc[UR4][R32.64], R0 ;  /* 0x0000000020000986 */ /* 0x0001e2000c101104 */
[----:B------:R-:W-:Y:S02]  /*206660*/  LOP3.LUT P0, RZ, R19, 0x4000000, RZ, 0xc0, !PT ;  /* 0x0400000013ff7812 */ /* 0x000fe4000780c0ff */
[----:B0-----:R-:W-:Y:S01]  /*206670*/  PRMT R0, R17, 0x7771, RZ ;  /* 0x0000777111007816 */ /* 0x001fe200000000ff */
[----:B------:R-:W2:Y:S10]  /*206680*/  LDL.LU.64 R32, [R1+0x1080] ;  /* 0x0010800001207983 */ /* 0x000eb40000300a00 */
[----:B------:R0:W-:Y:S01]  /*206690*/  @P0 STG.E.U8 desc[UR4][R30.64], R0 ;  /* 0x000000001e000986 */ /* 0x0001e2000c101104 */
[----:B------:R-:W-:-:S02]  /*2066a0*/  LOP3.LUT P0, RZ, R19, 0x2000000, RZ, 0xc0, !PT ;  /* 0x0200000013ff7812 */ /* 0x000fc4000780c0ff */
[C---:B0-----:R-:W-:Y:S01]  /*2066b0*/  PRMT R0, R17.reuse, 0x7772, RZ ;  /* 0x0000777211007816 */ /* 0x041fe200000000ff */
[----:B------:R-:W2:Y:S10]  /*2066c0*/  LDL.LU.64 R30, [R1+0x1090] ;  /* 0x00109000011e7983 */ /* 0x000eb40000300a00 */
[----:B------:R0:W-:Y:S02]  /*2066d0*/  @P0 STG.E.U8 desc[UR4][R54.64], R0 ;  /* 0x0000000036000986 */ /* 0x0001e4000c101104 */
[----:B0-----:R-:W-:-:S02]  /*2066e0*/  PRMT R0, R17, 0x7773, RZ ;  /* 0x0000777311007816 */ /* 0x001fc400000000ff */
        /* <DEDUP_REMOVED lines=22> */
[----:B--2---:R-:W-:-:S05]  /*206850*/  PRMT R0, R17, 0x7770, RZ ;  /* 0x0000777011007816 */ /* 0x004fca00000000ff */
[----:B------:R0:W-:Y:S02]  /*206860*/  @P0 STG.E.U8 desc[UR4][R42.64], R0 ;  /* 0x000000002a000986 */ /* 0x0001e4000c101104 */
[----:B0-----:R-:W-:-:S05]  /*206870*/  PRMT R0, R17, 0x7771, RZ ;  /* 0x0000777111007816 */ /* 0x001fca00000000ff */
[----:B------:R0:W-:Y:S02]  /*206880*/  @P1 STG.E.U8 desc[UR4][R40.64], R0 ;  /* 0x0000000028001986 */ /* 0x0001e4000c101104 */
[----:B0-----:R-:W-:-:S05]  /*206890*/  PRMT R0, R17, 0x7772, RZ ;  /* 0x0000777211007816 */ /* 0x001fca00000000ff */
[----:B---3--:R0:W-:Y:S02]  /*2068a0*/  @P2 STG.E.U8 desc[UR4][R38.64], R0 ;  /* 0x0000000026002986 */ /* 0x0081e4000c101104 */
[----:B0-----:R-:W-:Y:S02]  /*2068b0*/  PRMT R0, R17, 0x7773, RZ ;  /* 0x0000777311007816 */ /* 0x001fe400000000ff */
[----:B------:R-:W2:Y:S04]  /*2068c0*/  LDL.LU R17, [R1+0x853c] ;  /* 0x00853c0001117983 */ /* 0x000ea80000300800 */
[----:B------:R0:W-:Y:S02]  /*2068d0*/  @P3 STG.E.U8 desc[UR4][R36.64], R0 ;  /* 0x0000000024003986 */ /* 0x0001e4000c101104 */
[----:B0-----:R-:W-:-:S05]  /*2068e0*/  PRMT R0, R26, 0x7770, RZ ;  /* 0x000077701a007816 */ /* 0x001fca00000000ff */
[----:B----4-:R0:W-:Y:S02]  /*2068f0*/  @P4 STG.E.U8 desc[UR4][R34.64], R0 ;  /* 0x0000000022004986 */ /* 0x0101e4000c101104 */
[----:B0-----:R-:W-:-:S05]  /*206900*/  PRMT R0, R26, 0x7771, RZ ;  /* 0x000077711a007816 */ /* 0x001fca00000000ff */
[----:B------:R0:W-:Y:S02]  /*206910*/  @P5 STG.E.U8 desc[UR4][R32.64], R0 ;  /* 0x0000000020005986 */ /* 0x0001e4000c101104 */
[----:B0-----:R-:W-:-:S05]  /*206920*/  PRMT R0, R26, 0x7772, RZ ;  /* 0x000077721a007816 */ /* 0x001fca00000000ff */
[----:B------:R0:W-:Y:S04]  /*206930*/  @P6 STG.E.U8 desc[UR4][R30.64], R0 ;  /* 0x000000001e006986 */ /* 0x0001e8000c101104 */
[----:B0-----:R-:W3:Y:S04]  /*206940*/  LDL.LU.64 R30, [R1+0x1088] ;  /* 0x00108800011e7983 */ /* 0x001ee80000300a00 */
[----:B------:R-:W4:Y:S04]  /*206950*/  LDL.LU.64 R38, [R1+0x35e0] ;  /* 0x0035e00001267983 */ /* 0x000f280000300a00 */
[----:B------:R-:W4:Y:S04]  /*206960*/  LDL.LU.64 R36, [R1+0x38d0] ;  /* 0x0038d00001247983 */ /* 0x000f280000300a00 */
[----:B------:R-:W4:Y:S04]  /*206970*/  LDL.LU.64 R34, [R1+0x35d8] ;  /* 0x0035d80001227983 */ /* 0x000f280000300a00 */
[----:B------:R-:W4:Y:S04]  /*206980*/  LDL.LU R27, [R1+0x544] ;  /* 0x00054400011b7983 */ /* 0x000f280000300800 */
[----:B------:R-:W4:Y:S01]  /*206990*/  LDL.LU.64 R32, [R1+0x35d0] ;  /* 0x0035d00001207983 */ /* 0x000f220000300a00 */
[----:B------:R-:W-:-:S02]  /*2069a0*/  LOP3.LUT P4, RZ, R18, 0x200000, RZ, 0xc0, !PT ;  /* 0x0020000012ff7812 */ /* 0x000fc4000788c0ff */
[----:B------:R-:W-:Y:S01]  /*2069b0*/  PRMT R0, R26, 0x7773, RZ ;  /* 0x000077731a007816 */ /* 0x000fe200000000ff */
[----:B------:R-:W4:Y:S01]  /*2069c0*/  LDL.LU R44, [R1+0x578] ;  /* 0x00057800012c7983 */ /* 0x000f220000300800 */
[----:B------:R-:W-:Y:S02]  /*2069d0*/  LOP3.LUT R19, R19, 0xfffffbff, RZ, 0xc0, !PT ;  /* 0xfffffbff13137812 */ /* 0x000fe400078ec0ff */
[C---:B------:R-:W-:Y:S02]  /*2069e0*/  LOP3.LUT P5, RZ, R18.reuse, 0x400000, RZ, 0xc0, !PT ;  /* 0x0040000012ff7812 */ /* 0x040fe400078ac0ff */
[----:B------:R-:W-:Y:S02]  /*2069f0*/  LOP3.LUT P6, RZ, R18, 0x800000, RZ, 0xc0, !PT ;  /* 0x0080000012ff7812 */ /* 0x000fe400078cc0ff */
[----:B--2---:R-:W-:-:S13]  /*206a00*/  LOP3.LUT P0, RZ, R17, 0x2, RZ, 0xc0, !PT ;  /* 0x0000000211ff7812 */ /* 0x004fda000780c0ff */
[----:B------:R-:W-:Y:S02]  /*206a10*/  @P0 LOP3.LUT R19, R19, 0x400, RZ, 0xfc, !PT ;  /* 0x0000040013130812 */ /* 0x000fe400078efcff */
[----:B------:R-:W-:Y:S02]  /*206a20*/  LOP3.LUT P0, RZ, R17, 0x1, RZ, 0xc0, !PT ;  /* 0x0000000111ff7812 */ /* 0x000fe4000780c0ff */
[----:B------:R-:W-:-:S11]  /*206a30*/  LOP3.LUT R19, R19, 0xfffff7ff, RZ, 0xc0, !PT ;  /* 0xfffff7ff13137812 */ /* 0x000fd600078ec0ff */
[----:B------:R-:W-:Y:S02]  /*206a40*/  @P0 LOP3.LUT R19, R19, 0x800, RZ, 0xfc, !PT ;  /* 0x0000080013130812 */ /* 0x000fe400078efcff */
[----:B------:R-:W-:Y:S01]  /*206a50*/  LOP3.LUT P0, RZ, R18, 0x80000000, RZ, 0xc0, !PT ;  /* 0x8000000012ff7812 */ /* 0x000fe2000780c0ff */
[----:B---3--:R0:W-:Y:S04]  /*206a60*/  @P4 STG.E.U8 desc[UR4][R30.64], R0 ;  /* 0x000000001e004986 */ /* 0x0081e8000c101104 */
[----:B0-----:R-:W2:Y:S04]  /*206a70*/  LDL.LU.64 R30, [R1+0x35c8] ;  /* 0x0035c800011e7983 */ /* 0x001ea80000300a00 */
[----:B------:R-:W3:Y:S04]  /*206a80*/  LDL.LU.64 R2, [R1+0x1098] ;  /* 0x0010980001027983 */ /* 0x000ee80000300a00 */
[----:B------:R-:W3:Y:S01]  /*206a90*/  LDL.LU.64 R54, [R1+0x10b8] ;  /* 0x0010b80001367983 */ /* 0x000ee20000300a00 */
[----:B------:R-:W-:-:S03]  /*206aa0*/  LOP3.LUT R19, R19, 0xffffefff, RZ, 0xc0, !PT ;  /* 0xffffefff13137812 */ /* 0x000fc600078ec0ff */
[----:B------:R-:W3:Y:S01]  /*206ab0*/  LDL.LU R45, [R1+0x568] ;  /* 0x00056800012d7983 */ /* 0x000ee20000300800 */
[----:B------:R-:W-:Y:S02]  /*206ac0*/  @P0 LOP3.LUT R19, R19, 0x1000, RZ, 0xfc, !PT ;  /* 0x0000100013130812 */ /* 0x000fe400078efcff */
[----:B------:R-:W-:Y:S01]  /*206ad0*/  LOP3.LUT P0, RZ, R18, 0x40000000, RZ, 0xc0, !PT ;  /* 0x4000000012ff7812 */ /* 0x000fe2000780c0ff */
[----:B------:R-:W3:Y:S01]  /*206ae0*/  LDL.LU.64 R52, [R1+0x10b0] ;  /* 0x0010b00001347983 */ /* 0x000ee20000300a00 */
[----:B------:R-:W-:-:S03]  /*206af0*/  LOP3.LUT R19, R19, 0xffffdfff, RZ, 0xc0, !PT ;  /* 0xffffdfff13137812 */ /* 0x000fc600078ec0ff */
[----:B------:R-:W3:Y:S04]  /*206b00*/  LDL.LU.64 R50, [R1+0x35c0] ;  /* 0x0035c00001327983 */ /* 0x000ee80000300a00 */
[----:B------:R-:W3:Y:S04]  /*206b10*/  LDL.LU.64 R48, [R1+0x38c8] ;  /* 0x0038c80001307983 */ /* 0x000ee80000300a00 */
[----:B------:R-:W-:Y:S01]  /*206b20*/  @P0 LOP3.LUT R19, R19, 0x2000, RZ, 0xfc, !PT ;  /* 0x0000200013130812 */ /* 0x000fe200078efcff */
[----:B------:R-:W3:Y:S01]  /*206b30*/  LDL.LU.64 R46, [R1+0x35b8] ;  /* 0x0035b800012e7983 */ /* 0x000ee20000300a00 */
[----:B------:R-:W-:-:S02]  /*206b40*/  LOP3.LUT P0, RZ, R18, 0x20000000, RZ, 0xc0, !PT ;  /* 0x2000000012ff7812 */ /* 0x000fc4000780c0ff */
[----:B------:R-:W-:Y:S01]  /*206b50*/  LOP3.LUT R19, R19, 0xffffbfff, RZ, 0xc0, !PT ;  /* 0xffffbfff13137812 */ /* 0x000fe200078ec0ff */
[----:B------:R-:W3:Y:S04]  /*206b60*/  LDL.LU R26, [R1+0x558] ;  /* 0x00055800011a7983 */ /* 0x000ee80000300800 */
[----:B------:R-:W3:Y:S04]  /*206b70*/  LDL.LU.64 R42, [R1+0x35b0] ;  /* 0x0035b000012a7983 */ /* 0x000ee80000300a00 */
[----:B------:R-:W3:Y:S02]  /*206b80*/  LDL.LU.64 R40, [R1+0x35a8] ;  /* 0x0035a80001287983 */ /* 0x000ee40000300a00 */
        /* <DEDUP_REMOVED lines=12> */
[----:B----4-:R-:W-:-:S05]  /*206c50*/  PRMT R0, R27, 0x7770, RZ ;  /* 0x000077701b007816 */ /* 0x010fca00000000ff */
[----:B------:R0:W-:Y:S04]  /*206c60*/  @P5 STG.E.U8 desc[UR4][R38.64], R0 ;  /* 0x0000000026005986 */ /* 0x0001e8000c101104 */
[----:B------:R-:W-:Y:S02]  /*206c70*/  @P0 LOP3.LUT R19, R19, 0x40000, RZ, 0xfc, !PT ;  /* 0x0004000013130812 */ /* 0x000fe400078efcff */
[----:B------:R-:W-:Y:S02]  /*206c80*/  LOP3.LUT P0, RZ, R18, 0x1000000, RZ, 0xc0, !PT ;  /* 0x0100000012ff7812 */ /* 0x000fe4000780c0ff */
[C---:B0-----:R-:W-:Y:S01]  /*206c90*/  PRMT R0, R27.reuse, 0x7771, RZ ;  /* 0x000077711b007816 */ /* 0x041fe200000000ff */
[----:B------:R-:W4:Y:S04]  /*206ca0*/  LDL.LU.64 R38, [R1+0x10c0] ;  /* 0x0010c00001267983 */ /* 0x000f280000300a00 */
[----:B------:R0:W-:Y:S02]  /*206cb0*/  @P6 STG.E.U8 desc[UR4][R36.64], R0 ;  /* 0x0000000024006986 */ /* 0x0001e4000c101104 */
[----:B0-----:R-:W-:-:S02]  /*206cc0*/  PRMT R0, R27, 0x7772, RZ ;  /* 0x000077721b007816 */ /* 0x001fc400000000ff */
[----:B------:R-:W4:Y:S04]  /*206cd0*/  LDL.LU.64 R36, [R1+0x10d0] ;  /* 0x0010d00001247983 */ /* 0x000f280000300a00 */
        /* <DEDUP_REMOVED lines=8> */
[----:B------:R-:W-:Y:S02]  /*206d60*/  PRMT R0, R44, 0x7770, RZ ;  /* 0x000077702c007816 */ /* 0x000fe400000000ff */
[----:B------:R-:W-:-:S09]  /*206d70*/  LOP3.LUT P1, RZ, R17, 0x4, RZ, 0xc0, !PT ;  /* 0x0000000411ff7812 */ /* 0x000fd2000782c0ff */
[----:B--2---:R0:W-:Y:S01]  /*206d80*/  @P0 STG.E.U8 desc[UR4][R30.64], R0 ;  /* 0x000000001e000986 */ /* 0x0041e2000c101104 */
[----:B------:R-:W-:-:S03]  /*206d90*/  LOP3.LUT P0, RZ, R19, 0x10000, RZ, 0xc0, !PT ;  /* 0x0001000013ff7812 */ /* 0x000fc6000780c0ff */
[----:B0-----:R-:W2:Y:S01]  /*206da0*/  LDL.LU.64 R30, [R1+0x38c0] ;  /* 0x0038c000011e7983 */ /* 0x001ea20000300a00 */
[----:B------:R-:W-:-:S09]  /*206db0*/  PRMT R0, R44, 0x7771, RZ ;  /* 0x000077712c007816 */ /* 0x000fd200000000ff */
[----:B---3--:R0:W-:Y:S01]  /*206dc0*/  @P0 STG.E.U8 desc[UR4][R2.64], R0 ;  /* 0x0000000002000986 */ /* 0x0081e2000c101104 */
        /* <DEDUP_REMOVED lines=17> */
[----:B------:R0:W-:Y:S02]  /*206ee0*/  @P0 STG.E.U8 desc[UR4][R42.64], R0 ;  /* 0x000000002a000986 */ /* 0x0001e4000c101104 */
[----:B0-----:R-:W-:-:S05]  /*206ef0*/  PRMT R0, R26, 0x7770, RZ ;  /* 0x000077701a007816 */ /* 0x001fca00000000ff */
[----:B------:R0:W-:Y:S04]  /*206f00*/  @P1 STG.E.U8 desc[UR4][R40.64], R0 ;  /* 0x0000000028001986 */ /* 0x0001e8000c101104 */
[----:B0-----:R-:W3:Y:S01]  /*206f10*/  LDL.LU.64 R40, [R1+0x3598] ;  /* 0x0035980001287983 */ /* 0x001ee20000300a00 */
[C---:B------:R-:W-:Y:S02]  /*206f20*/  LOP3.LUT P2, RZ, R17.reuse, 0x8, RZ, 0xc0, !PT ;  /* 0x0000000811ff7812 */ /* 0x040fe4000784c0ff */
[C---:B------:R-:W-:Y:S02]  /*206f30*/  LOP3.LUT P3, RZ, R17.reuse, 0x10, RZ, 0xc0, !PT ;  /* 0x0000001011ff7812 */ /* 0x040fe4000786c0ff */
[----:B------:R-:W-:Y:S02]  /*206f40*/  PRMT R0, R26, 0x7771, RZ ;  /* 0x000077711a007816 */ /* 0x000fe400000000ff */
[----:B------:R-:W-:-:S02]  /*206f50*/  LOP3.LUT P4, RZ, R17, 0x20, RZ, 0xc0, !PT ;  /* 0x0000002011ff7812 */ /* 0x000fc4000788c0ff */
[----:B------:R-:W-:-:S05]  /*206f60*/  LOP3.LUT P5, RZ, R17, 0x40, RZ, 0xc0, !PT ;  /* 0x0000004011ff7812 */ /* 0x000fca00078ac0ff */
[----:B----4-:R0:W-:Y:S02]  /*206f70*/  @P2 STG.E.U8 desc[UR4][R38.64], R0 ;  /* 0x0000000026002986 */ /* 0x0101e4000c101104 */
[C---:B0-----:R-:W-:Y:S02]  /*206f80*/  PRMT R0, R26.reuse, 0x7772, RZ ;  /* 0x000077721a007816 */ /* 0x041fe400000000ff */
[----:B------:R-:W4:Y:S04]  /*206f90*/  LDL.LU.64 R38, [R1+0x3590] ;  /* 0x0035900001267983 */ /* 0x000f280000300a00 */
[----:B------:R0:W-:Y:S02]  /*206fa0*/  @P3 STG.E.U8 desc[UR4][R36.64], R0 ;  /* 0x0000000024003986 */ /* 0x0001e4000c101104 */
[----:B0-----:R-:W-:-:S02]  /*206fb0*/  PRMT R0, R26, 0x7773, RZ ;  /* 0x000077731a007816 */ /* 0x001fc400000000ff */
[----:B------:R-:W4:Y:S04]  /*206fc0*/  LDL.LU.64 R36, [R1+0x3588] ;  /* 0x0035880001247983 */ /* 0x000f280000300a00 */
[----:B------:R0:W-:Y:S02]  /*206fd0*/  @P4 STG.E.U8 desc[UR4][R34.64], R0 ;  /* 0x0000000022004986 */ /* 0x0001e4000c101104 */
[----:B0-----:R-:W-:Y:S02]  /*206fe0*/  PRMT R0, R27, 0x7770, RZ ;  /* 0x000077701b007816 */ /* 0x001fe400000000ff */
[----:B------:R-:W4:Y:S04]  /*206ff0*/  LDL.LU.64 R34, [R1+0x10d8] ;  /* 0x0010d80001227983 */ /* 0x000f280000300a00 */
[----:B------:R0:W-:Y:S04]  /*207000*/  @P5 STG.E.U8 desc[UR4][R32.64], R0 ;  /* 0x0000000020005986 */ /* 0x0001e8000c101104 */
[----:B0-----:R-:W4:Y:S04]  /*207010*/  LDL.LU.64 R32, [R1+0x2798] ;  /* 0x0027980001207983 */ /* 0x001f280000300a00 */
[----:B------:R-:W4:Y:S01]  /*207020*/  LDL.LU R26, [R1+0x57c] ;  /* 0x00057c00011a7983 */ /* 0x000f220000300800 */
[----:B------:R-:W-:-:S02]  /*207030*/  LOP3.LUT P6, RZ, R17, 0x80, RZ, 0xc0, !PT ;  /* 0x0000008011ff7812 */ /* 0x000fc400078cc0ff */
[----:B------:R-:W-:Y:S02]  /*207040*/  PRMT R0, R27, 0x7771, RZ ;  /* 0x000077711b007816 */ /* 0x000fe400000000ff */
        /* <DEDUP_REMOVED lines=8> */
[----:B------:R-:W-:Y:S01]  /*2070d0*/  LOP3.LUT P0, RZ, R17, 0x40000, RZ, 0xc0, !PT ;  /* 0x0004000011ff7812 */ /* 0x000fe2000780c0ff */
[----:B------:R-:W2:Y:S04]  /*2070e0*/  LDL.LU R51, [R1+0x56c] ;  /* 0x00056c0001337983 */ /* 0x000ea80000300800 */
[----:B------:R-:W2:Y:S01]  /*2070f0*/  LDL.LU.64 R2, [R1+0x3580] ;  /* 0x0035800001027983 */ /* 0x000ea20000300a00 */
[----:B------:R-:W-:-:S03]  /*207100*/  LOP3.LUT R19, R19, 0xfffffff7, RZ, 0xc0, !PT ;  /* 0xfffffff713137812 */ /* 0x000fc600078ec0ff */
[----:B------:R-:W2:Y:S04]  /*207110*/  LDL.LU.64 R54, [R1+0x38b8] ;  /* 0x0038b80001367983 */ /* 0x000ea80000300a00 */
[----:B------:R-:W-:Y:S01]  /*207120*/  @P0 LOP3.LUT R19, R19, 0x8, RZ, 0xfc, !PT ;  /* 0x0000000813130812 */ /* 0x000fe200078efcff */
[----:B------:R-:W2:Y:S01]  /*207130*/  LDL.LU.64 R52, [R1+0x3578] ;  /* 0x0035780001347983 */ /* 0x000ea20000300a00 */
[----:B------:R-:W-:Y:S02]  /*207140*/  LOP3.LUT P0, RZ, R17, 0x20000, RZ, 0xc0, !PT ;  /* 0x0002000011ff7812 */ /* 0x000fe4000780c0ff */
[----:B------:R-:W-:Y:S01]  /*207150*/  LOP3.LUT R19, R19, 0xffffffef, RZ, 0xc0, !PT ;  /* 0xffffffef13137812 */ /* 0x000fe200078ec0ff */
[----:B------:R-:W2:Y:S01]  /*207160*/  LDL.LU.64 R48, [R1+0x3570] ;  /* 0x0035700001307983 */ /* 0x000ea20000300a00 */
[----:B------:R-:W-:-:S02]  /*207170*/  LOP3.LUT P4, RZ, R17, 0x100, RZ, 0xc0, !PT ;  /* 0x0000010011ff7812 */ /* 0x000fc4000788c0ff */
[----:B------:R-:W-:Y:S01]  /*207180*/  PRMT R0, R27, 0x7772, RZ ;  /* 0x000077721b007816 */ /* 0x000fe200000000ff */
[----:B------:R-:W2:Y:S06]  /*207190*/  LDL.LU.64 R46, [R1+0x3568] ;  /* 0x00356800012e7983 */ /* 0x000eac0000300a00 */
        /* <DEDUP_REMOVED lines=14> */
[----:B------:R-:W-:Y:S01]  /*207280*/  LOP3.LUT P0, RZ, R17, 0x1000, RZ, 0xc0, !PT ;  /* 0x0000100011ff7812 */ /* 0x000fe2000780c0ff */
[----:B---3--:R0:W-:Y:S02]  /*207290*/  @P4 STG.E.U8 desc[UR4][R40.64], R0 ;  /* 0x0000000028004986 */ /* 0x0081e4000c101104 */
[----:B0-----:R-:W-:Y:S02]  /*2072a0*/  PRMT R0, R27, 0x7773, RZ ;  /* 0x000077731b007816 */ /* 0x001fe400000000ff */
[----:B------:R-:W3:Y:S04]  /*2072b0*/  LDL.LU R27, [R1+0x55c] ;  /* 0x00055c00011b7983 */ /* 0x000ee80000300800 */
[----:B------:R-:W3:Y:S04]  /*2072c0*/  LDL.LU.64 R44, [R1+0x27a0] ;  /* 0x0027a000012c7983 */ /* 0x000ee80000300a00 */
[----:B------:R-:W3:Y:S01]  /*2072d0*/  LDL.LU.64 R42, [R1+0x27b0] ;  /* 0x0027b000012a7983 */ /* 0x000ee20000300a00 */
[----:B------:R-:W-:-:S02]  /*2072e0*/  LOP3.LUT P6, RZ, R17, 0x400, RZ, 0xc0, !PT ;  /* 0x0000040011ff7812 */ /* 0x000fc400078cc0ff */
[----:B------:R-:W-:Y:S01]  /*2072f0*/  LOP3.LUT R19, R19, 0xfffffdff, RZ, 0xc0, !PT ;  /* 0xfffffdff13137812 */ /* 0x000fe200078ec0ff */
[----:B------:R-:W3:Y:S03]  /*207300*/  LDL.LU.64 R40, [R1+0x27a8] ;  /* 0x0027a80001287983 */ /* 0x000ee60000300a00 */
[----:B------:R-:W-:Y:S01]  /*207310*/  @P0 LOP3.LUT R19, R19, 0x200, RZ, 0xfc, !PT ;  /* 0x0000020013130812 */ /* 0x000fe200078efcff */
[----:B----4-:R0:W-:Y:S01]  /*207320*/  @P5 STG.E.U8 desc[UR4][R38.64], R0 ;  /* 0x0000000026005986 */ /* 0x0101e2000c101104 */
[----:B------:R-:W-:-:S03]  /*207330*/  LOP3.LUT P0, RZ, R17, 0x800, RZ, 0xc0, !PT ;  /* 0x0000080011ff7812 */ /* 0x000fc6000780c0ff */
[----:B0-----:R-:W4:Y:S01]  /*207340*/  LDL.LU.64 R38, [R1+0x3560] ;  /* 0x0035600001267983 */ /* 0x001f220000300a00 */
[----:B------:R-:W-:-:S05]  /*207350*/  PRMT R0, R26, 0x7770, RZ ;  /* 0x000077701a007816 */ /* 0x000fca00000000ff */
[----:B------:R0:W-:Y:S02]  /*207360*/  @P6 STG.E.U8 desc[UR4][R36.64], R0 ;  /* 0x0000000024006986 */ /* 0x0001e4000c101104 */
[----:B0-----:R-:W-:Y:S02]  /*207370*/  PRMT R0, R26, 0x7771, RZ ;  /* 0x000077711a007816 */ /* 0x001fe400000000ff */
[----:B------:R-:W4:Y:S04]  /*207380*/  LDL.LU.64 R36, [R1+0x38b0] ;  /* 0x0038b00001247983 */ /* 0x000f280000300a00 */
[----:B------:R0:W-:Y:S04]  /*207390*/  @P0 STG.E.U8 desc[UR4][R34.64], R0 ;  /* 0x0000000022000986 */ /* 0x0001e8000c101104 */
[----:B0-----:R-:W4:Y:S01]  /*2073a0*/  LDL.LU.64 R34, [R1+0x3558] ;  /* 0x0035580001227983 */ /* 0x001f220000300a00 */
[----:B------:R-:W-:-:S02]  /*2073b0*/  LOP3.LUT P0, RZ, R19, 0x200, RZ, 0xc0, !PT ;  /* 0x0000020013ff7812 */ /* 0x000fc4000780c0ff */
[----:B------:R-:W-:-:S11]  /*2073c0*/  PRMT R0, R26, 0x7772, RZ ;  /* 0x000077721a007816 */ /* 0x000fd600000000ff */
[----:B------:R0:W-:Y:S01]  /*2073d0*/  @P0 STG.E.U8 desc[UR4][R32.64], R0 ;  /* 0x0000000020000986 */ /* 0x0001e2000c101104 */
[C---:B------:R-:W-:Y:S02]  /*2073e0*/  LOP3.LUT P0, RZ, R19.reuse, 0x100, RZ, 0xc0, !PT ;  /* 0x0000010013ff7812 */ /* 0x040fe4000780c0ff */
[----:B0-----:R-:W-:Y:S01]  /*2073f0*/  PRMT R0, R26, 0x7773, RZ ;  /* 0x000077731a007816 */ /* 0x001fe200000000ff */
[----:B------:R-:W4:Y:S10]  /*207400*/  LDL.LU.64 R32, [R1+0x3550] ;  /* 0x0035500001207983 */ /* 0x000f340000300a00 */
[----:B--2---:R0:W-:Y:S04]  /*207410*/  @P0 STG.E.U8 desc[UR4][R30.64], R0 ;  /* 0x000000001e000986 */ /* 0x0041e8000c101104 */
[----:B0-----:R-:W2:Y:S04]  /*207420*/  LDL.LU.64 R30, [R1+0x3548] ;  /* 0x00354800011e7983 */ /* 0x001ea80000300a00 */
[----:B------:R-:W2:Y:S01]  /*207430*/  LDL.LU R26, [R1+0x530] ;  /* 0x00053000011a7983 */ /* 0x000ea20000300800 */
        /* <DEDUP_REMOVED lines=28> */
[----:B----4-:R0:W-:Y:S02]  /*207600*/  @P2 STG.E.U8 desc[UR4][R38.64], R0 ;  /* 0x0000000026002986 */ /* 0x0101e4000c101104 */
[----:B0-----:R-:W-:-:S05]  /*207610*/  PRMT R0, R16, 0x7771, RZ ;  /* 0x0000777110007816 */ /* 0x001fca00000000ff */
[----:B------:R0:W-:Y:S02]  /*207620*/  @P3 STG.E.U8 desc[UR4][R36.64], R0 ;  /* 0x0000000024003986 */ /* 0x0001e4000c101104 */
[----:B0-----:R-:W-:-:S05]  /*207630*/  PRMT R0, R16, 0x7772, RZ ;  /* 0x0000777210007816 */ /* 0x001fca00000000ff */
[----:B------:R0:W-:Y:S02]  /*207640*/  @P4 STG.E.U8 desc[UR4][R34.64], R0 ;  /* 0x0000000022004986 */ /* 0x0001e4000c101104 */
[----:B0-----:R-:W-:Y:S02]  /*207650*/  PRMT R0, R16, 0x7773, RZ ;  /* 0x0000777310007816 */ /* 0x001fe400000000ff */
[----:B------:R-:W3:Y:S01]  /*207660*/  LDL.LU R16, [R1+0x8538] ;  /* 0x0085380001107983 */ /* 0x000ee20000300800 */
[C---:B------:R-:W-:Y:S02]  /*207670*/  LOP3.LUT P5, RZ, R17.reuse, 0x2000000, RZ, 0xc0, !PT ;  /* 0x0200000011ff7812 */ /* 0x040fe400078ac0ff */
[----:B------:R-:W-:Y:S01]  /*207680*/  LOP3.LUT P6, RZ, R17, 0x4000000, RZ, 0xc0, !PT ;  /* 0x0400000011ff7812 */ /* 0x000fe200078cc0ff */
[----:B------:R-:W4:Y:S04]  /*207690*/  LDL.LU.64 R40, [R1+0x27b8] ;  /* 0x0027b80001287983 */ /* 0x000f280000300a00 */
[----:B------:R-:W4:Y:S04]  /*2076a0*/  LDL.LU.64 R38, [R1+0x27c8] ;  /* 0x0027c80001267983 */ /* 0x000f280000300a00 */
[----:B------:R-:W4:Y:S04]  /*2076b0*/  LDL.LU.64 R36, [R1+0x27c0] ;  /* 0x0027c00001247983 */ /* 0x000f280000300a00 */
[----:B------:R0:W-:Y:S04]  /*2076c0*/  @P5 STG.E.U8 desc[UR4][R32.64], R0 ;  /* 0x0000000020005986 */ /* 0x0001e8000c101104 */
[----:B------:R-:W4:Y:S04]  /*2076d0*/  LDL.LU.64 R34, [R1+0x3760] ;  /* 0x0037600001227983 */ /* 0x000f280000300a00 */
[----:B0-----:R-:W4:Y:S01]  /*2076e0*/  LDL.LU.64 R32, [R1+0x3a38] ;  /* 0x003a380001207983 */ /* 0x001f220000300a00 */
[----:B--2---:R-:W-:-:S05]  /*2076f0*/  PRMT R0, R26, 0x7770, RZ ;  /* 0x000077701a007816 */ /* 0x004fca00000000ff */
[----:B------:R0:W-:Y:S04]  /*207700*/  @P6 STG.E.U8 desc[UR4][R30.64], R0 ;  /* 0x000000001e006986 */ /* 0x0001e8000c101104 */
[----:B0-----:R-:W2:Y:S04]  /*207710*/  LDL.LU.64 R30, [R1+0x3758] ;  /* 0x00375800011e7983 */ /* 0x001ea80000300a00 */
[----:B------:R-:W2:Y:S04]  /*207720*/  LDL.LU R27, [R1+0x520] ;  /* 0x00052000011b7983 */ /* 0x000ea80000300800 */
[----:B------:R-:W2:Y:S04]  /*207730*/  LDL.LU.64 R54, [R1+0x3748] ;  /* 0x0037480001367983 */ /* 0x000ea80000300a00 */
[----:B------:R-:W2:Y:S04]  /*207740*/  LDL.LU.64 R52, [R1+0x3740] ;  /* 0x0037400001347983 */ /* 0x000ea80000300a00 */
[----:B------:R-:W2:Y:S04]  /*207750*/  LDL.LU.64 R50, [R1+0x27d0] ;  /* 0x0027d00001327983 */ /* 0x000ea80000300a00 */
[----:B------:R-:W2:Y:S01]  /*207760*/  LDL.LU.64 R48, [R1+0x27e0] ;  /* 0x0027e00001307983 */ /* 0x000ea20000300a00 */
[----:B------:R-:W-:-:S02]  /*207770*/  LOP3.LUT R18, R18, 0xfeffffff, RZ, 0xc0, !PT ;  /* 0xfeffffff12127812 */ /* 0x000fc400078ec0ff */
[C---:B------:R-:W-:Y:S01]  /*207780*/  LOP3.LUT P4, RZ, R17.reuse, 0x8000000, RZ, 0xc0, !PT ;  /* 0x0800000011ff7812 */ /* 0x040fe2000788c0ff */
[----:B------:R-:W2:Y:S01]  /*207790*/  LDL.LU.64 R46, [R1+0x27d8] ;  /* 0x0027d800012e7983 */ /* 0x000ea20000300a00 */
[C---:B------:R-:W-:Y:S02]  /*2077a0*/  LOP3.LUT P5, RZ, R17.reuse, 0x10000000, RZ, 0xc0, !PT ;  /* 0x1000000011ff7812 */ /* 0x040fe400078ac0ff */
[----:B------:R-:W-:Y:S02]  /*2077b0*/  PRMT R0, R26, 0x7771, RZ ;  /* 0x000077711a007816 */ /* 0x000fe400000000ff */
[----:B------:R-:W-:Y:S02]  /*2077c0*/  LOP3.LUT P6, RZ, R17, 0x20000000, RZ, 0xc0, !PT ;  /* 0x2000000011ff7812 */ /* 0x000fe400078cc0ff */
[----:B------:R-:W-:Y:S02]  /*2077d0*/  LOP3.LUT R19, R19, 0xfffffffe, RZ, 0xc0, !PT ;  /* 0xfffffffe13137812 */ /* 0x000fe400078ec0ff */
[----:B---3--:R-:W-:-:S13]  /*2077e0*/  LOP3.LUT P0, RZ, R16, 0x80, RZ, 0xc0, !PT ;  /* 0x0000008010ff7812 */ /* 0x008fda000780c0ff */
        /* <DEDUP_REMOVED lines=24> */
[----:B0-----:R-:W-:-:S05]  /*207970*/  PRMT R0, R26, 0x7772, RZ ;  /* 0x000077721a007816 */ /* 0x001fca00000000ff */
[----:B------:R0:W-:Y:S06]  /*207980*/  @P5 STG.E.U8 desc[UR4][R38.64], R0 ;  /* 0x0000000026005986 */ /* 0x0001ec000c101104 */
[----:B------:R-:W-:Y:S02]  /*207990*/  @P0 LOP3.LUT R19, R19, 0x1, RZ, 0xfc, !PT ;  /* 0x0000000113130812 */ /* 0x000fe400078efcff */
[----:B------:R-:W-:Y:S02]  /*2079a0*/  LOP3.LUT P0, RZ, R17, 0x40000000, RZ, 0xc0, !PT ;  /* 0x4000000011ff7812 */ /* 0x000fe4000780c0ff */
[----:B0-----:R-:W-:Y:S01]  /*2079b0*/  PRMT R0, R26, 0x7773, RZ ;  /* 0x000077731a007816 */ /* 0x001fe200000000ff */
[----:B------:R-:W3:Y:S04]  /*2079c0*/  LDL.LU R39, [R1+0x500] ;  /* 0x0005000001277983 */ /* 0x000ee80000300800 */
[----:B------:R2:W-:Y:S04]  /*2079d0*/  @P6 STG.E.U8 desc[UR4][R36.64], R0 ;  /* 0x0000000024006986 */ /* 0x0005e8000c101104 */
[----:B------:R-:W4:Y:S04]  /*2079e0*/  LDL.LU.64 R44, [R1+0x3738] ;  /* 0x00373800012c7983 */ /* 0x000f280000300a00 */
[----:B------:R-:W4:Y:S01]  /*2079f0*/  LDL.LU.64 R42, [R1+0x3a30] ;  /* 0x003a3000012a7983 */ /* 0x000f220000300a00 */
[----:B--2---:R-:W-:-:S03]  /*207a00*/  PRMT R0, R27, 0x7770, RZ ;  /* 0x000077701b007816 */ /* 0x004fc600000000ff */
[----:B------:R-:W2:Y:S04]  /*207a10*/  LDL.LU.64 R40, [R1+0x3730] ;  /* 0x0037300001287983 */ /* 0x000ea80000300a00 */
        /* <DEDUP_REMOVED lines=11> */
[----:B0-----:R-:W-:Y:S01]  /*207ad0*/  PRMT R0, R27, 0x7773, RZ ;  /* 0x000077731b007816 */ /* 0x001fe200000000ff */
[----:B------:R-:W2:Y:S10]  /*207ae0*/  LDL.LU.64 R30, [R1+0x27f8] ;  /* 0x0027f800011e7983 */ /* 0x000eb40000300a00 */
[----:B------:R0:W-:Y:S01]  /*207af0*/  @P0 STG.E.U8 desc[UR4][R54.64], R0 ;  /* 0x0000000036000986 */ /* 0x0001e2000c101104 */
[----:B------:R-:W-:-:S03]  /*207b00*/  LOP3.LUT P0, RZ, R18, 0x20000000, RZ, 0xc0, !PT ;  /* 0x2000000012ff7812 */ /* 0x000fc6000780c0ff */
[----:B------:R-:W2:Y:S01]  /*207b10*/  LDL.LU.64 R26, [R1+0x27f0] ;  /* 0x0027f000011a7983 */ /* 0x000ea20000300a00 */
        /* <DEDUP_REMOVED lines=9> */
[----:B------:R-:W2:Y:S01]  /*207bb0*/  LDL.LU R11, [R1+0x8534] ;  /* 0x00853400010b7983 */ /* 0x000ea20000300800 */
        /* <DEDUP_REMOVED lines=8> */
[----:B---3--:R-:W-:-:S05]  /*207c40*/  PRMT R0, R39, 0x7770, RZ ;  /* 0x0000777027007816 */ /* 0x008fca00000000ff */
[----:B----4-:R0:W-:Y:S01]  /*207c50*/  @P0 STG.E.U8 desc[UR4][R44.64], R0 ;  /* 0x000000002c000986 */ /* 0x0101e2000c101104 */
[----:B------:R-:W-:Y:S02]  /*207c60*/  LOP3.LUT P0, RZ, R18, 0x1000000, RZ, 0xc0, !PT ;  /* 0x0100000012ff7812 */ /* 0x000fe4000780c0ff */
[----:B0-----:R-:W-:-:S11]  /*207c70*/  PRMT R0, R39, 0x7771, RZ ;  /* 0x0000777127007816 */ /* 0x001fd600000000ff */
[----:B------:R0:W-:Y:S02]  /*207c80*/  @P0 STG.E.U8 desc[UR4][R42.64], R0 ;  /* 0x000000002a000986 */ /* 0x0001e4000c101104 */
[----:B0-----:R-:W-:-:S05]  /*207c90*/  PRMT R0, R39, 0x7772, RZ ;  /* 0x0000777227007816 */ /* 0x001fca00000000ff */
[----:B--2---:R0:W-:Y:S02]  /*207ca0*/  @P1 STG.E.U8 desc[UR4][R40.64], R0 ;  /* 0x0000000028001986 */ /* 0x0041e4000c101104 */
        /* <DEDUP_REMOVED lines=12> */
[----:B------:R-:W2:Y:S04]  /*207d70*/  LDL.LU.64 R36, [R1+0x3710] ;  /* 0x0037100001247983 */ /* 0x000ea80000300a00 */
[----:B------:R-:W2:Y:S01]  /*207d80*/  LDL.LU R35, [R1+0x524] ;  /* 0x0005240001237983 */ /* 0x000ea20000300800 */
[----:B------:R-:W-:-:S13]  /*207d90*/  LOP3.LUT P6, RZ, R16, 0x2000, RZ, 0xc0, !PT ;  /* 0x0000200010ff7812 */ /* 0x000fda00078cc0ff */
[----:B------:R0:W-:Y:S04]  /*207da0*/  @P6 STG.E.U8 desc[UR4][R26.64], R0 ;  /* 0x000000001a006986 */ /* 0x0001e8000c101104 */
[----:B0-----:R-:W4:Y:S04]  /*207db0*/  LDL.LU.64 R26, [R1+0x3708] ;  /* 0x00370800011a7983 */ /* 0x001f280000300a00 */
[----:B------:R-:W4:Y:S04]  /*207dc0*/  LDL.LU.64 R32, [R1+0x3700] ;  /* 0x0037000001207983 */ /* 0x000f280000300a00 */
[----:B------:R-:W4:Y:S01]  /*207dd0*/  LDL.LU R46, [R1+0x514] ;  /* 0x00051400012e7983 */ /* 0x000f220000300800 */
[----:B------:R-:W-:-:S02]  /*207de0*/  LOP3.LUT P4, RZ, R16, 0x4000, RZ, 0xc0, !PT ;  /* 0x0000400010ff7812 */ /* 0x000fc4000788c0ff */
        /* <DEDUP_REMOVED lines=14> */
[----:B--2---:R-:W-:-:S05]  /*207ed0*/  PRMT R0, R35, 0x7770, RZ ;  /* 0x0000777023007816 */ /* 0x004fca00000000ff */
[----:B---3--:R0:W-:Y:S04]  /*207ee0*/  @P4 STG.E.U8 desc[UR4][R30.64], R0 ;  /* 0x000000001e004986 */ /* 0x0081e8000c101104 */
[----:B0-----:R-:W2:Y:S04]  /*207ef0*/  LDL.LU.64 R30, [R1+0x2800] ;  /* 0x00280000011e7983 */ /* 0x001ea80000300a00 */
[----:B------:R-:W3:Y:S01]  /*207f00*/  LDL.LU.64 R2, [R1+0x2810] ;  /* 0x0028100001027983 */ /* 0x000ee20000300a00 */
[----:B------:R-:W-:Y:S02]  /*207f10*/  @P0 LOP3.LUT R18, R18, 0x80000, RZ, 0xfc, !PT ;  /* 0x0008000012120812 */ /* 0x000fe400078efcff */
[----:B------:R-:W-:Y:S01]  /*207f20*/  LOP3.LUT P0, RZ, R16, 0x200000, RZ, 0xc0, !PT ;  /* 0x0020000010ff7812 */ /* 0x000fe2000780c0ff */
[----:B------:R-:W3:Y:S01]  /*207f30*/  LDL.LU.64 R54, [R1+0x2808] ;  /* 0x0028080001367983 */ /* 0x000ee20000300a00 */
[----:B------:R-:W-:-:S03]  /*207f40*/  LOP3.LUT R18, R18, 0xffefffff, RZ, 0xc0, !PT ;  /* 0xffefffff12127812 */ /* 0x000fc600078ec0ff */
[----:B------:R-:W3:Y:S04]  /*207f50*/  LDL.LU R47, [R1+0x504] ;  /* 0x00050400012f7983 */ /* 0x000ee80000300800 */
[----:B------:R-:W3:Y:S04]  /*207f60*/  LDL.LU.64 R52, [R1+0x36f8] ;  /* 0x0036f80001347983 */ /* 0x000ee80000300a00 */
[----:B------:R-:W-:Y:S01]  /*207f70*/  @P0 LOP3.LUT R18, R18, 0x100000, RZ, 0xfc, !PT ;  /* 0x0010000012120812 */ /* 0x000fe200078efcff */
[----:B------:R-:W3:Y:S01]  /*207f80*/  LDL.LU.64 R50, [R1+0x3a20] ;  /* 0x003a200001327983 */ /* 0x000ee20000300a00 */
[----:B------:R-:W-:-:S02]  /*207f90*/  LOP3.LUT P0, RZ, R16, 0x100000, RZ, 0xc0, !PT ;  /* 0x0010000010ff7812 */ /* 0x000fc4000780c0ff */
[----:B------:R-:W-:Y:S01]  /*207fa0*/  LOP3.LUT R18, R18, 0xffdfffff, RZ, 0xc0, !PT ;  /* 0xffdfffff12127812 */ /* 0x000fe200078ec0ff */
[----:B------:R-:W3:Y:S01]  /*207fb0*/  LDL.LU.64 R48, [R1+0x36f0] ;  /* 0x0036f00001307983 */ /* 0x000ee20000300a00 */
[C---:B------:R-:W-:Y:S02]  /*207fc0*/  LOP3.LUT P5, RZ, R16.reuse, 0x8000, RZ, 0xc0, !PT ;  /* 0x0000800010ff7812 */ /* 0x040fe400078ac0ff */
[----:B------:R-:W-:Y:S01]  /*207fd0*/  LOP3.LUT P6, RZ, R16, 0x10000, RZ, 0xc0, !PT ;  /* 0x0001000010ff7812 */ /* 0x000fe200078cc0ff */
[----:B------:R-:W3:Y:S06]  /*207fe0*/  LDL.LU.64 R44, [R1+0x36e8] ;  /* 0x0036e800012c7983 */ /* 0x000eec0000300a00 */
[----:B------:R-:W-:-:S02]  /*207ff0*/  @P0 LOP3.LUT R18, R18, 0x200000, RZ, 0xfc, !PT ;  /* 0x0020000012120812 */ /* 0x000fc400078efcff */
[----:B------:R-:W-:Y:S02]  /*208000*/  LOP3.LUT P0, RZ, R16, 0x80000, RZ, 0xc0, !PT ;  /* 0x0008000010ff7812 */ /* 0x000fe4000780c0ff */
[----:B------:R-:W-:-:S11]  /*208010*/  LOP3.LUT R18, R18, 0xffbfffff, RZ, 0xc0, !PT ;  /* 0xffbfffff12127812 */ /* 0x000fd600078ec0ff */
[----:B------:R-:W-:Y:S02]  /*208020*/  @P0 LOP3.LUT R18, R18, 0x400000, RZ, 0xfc, !PT ;  /* 0x0040000012120812 */ /* 0x000fe400078efcff */
[----:B------:R-:W-:Y:S02]  /*208030*/  LOP3.LUT P0, RZ, R16, 0x40000, RZ, 0xc0, !PT ;  /* 0x0004000010ff7812 */ /* 0x000fe4000780c0ff */
[----:B------:R-:W-:Y:S02]  /*208040*/  LOP3.LUT R18, R18, 0xff7fffff, RZ, 0xc0, !PT ;  /* 0xff7fffff12127812 */ /* 0x000fe400078ec0ff */
[----:B------:R-:W-:-:S05]  /*208050*/  PRMT R0, R35, 0x7771, RZ ;  /* 0x0000777123007816 */ /* 0x000fca00000000ff */
[----:B----4-:R0:W-:Y:S04]  /*208060*/  @P5 STG.E.U8 desc[UR4][R38.64], R0 ;  /* 0x0000000026005986 */ /* 0x0101e8000c101104 */
[----:B------:R-:W-:Y:S02]  /*208070*/  @P0 LOP3.LUT R18, R18, 0x800000, RZ, 0xfc, !PT ;  /* 0x0080000012120812 */ /* 0x000fe400078efcff */
[----:B------:R-:W-:Y:S02]  /*208080*/  LOP3.LUT P0, RZ, R16, 0x20000, RZ, 0xc0, !PT ;  /* 0x0002000010ff7812 */ /* 0x000fe4000780c0ff */
[----:B0-----:R-:W-:-:S05]  /*208090*/  PRMT R0, R35, 0x7772, RZ ;  /* 0x0000777223007816 */ /* 0x001fca00000000ff */
[----:B------:R0:W-:Y:S02]  /*2080a0*/  @P6 STG.E.U8 desc[UR4][R36.64], R0 ;  /* 0x0000000024006986 */ /* 0x0001e4000c101104 */
[----:B0-----:R-:W-:-:S05]  /*2080b0*/  PRMT R0, R35, 0x7773, RZ ;  /* 0x0000777323007816 */ /* 0x001fca00000000ff */
[----:B------:R0:W-:Y:S04]  /*2080c0*/  @P0 STG.E.U8 desc[UR4][R26.64], R0 ;  /* 0x000000001a000986 */ /* 0x0001e8000c101104 */
[----:B0-----:R-:W4:Y:S04]  /*2080d0*/  LDL.LU R26, [R1+0x538] ;  /* 0x00053800011a7983 */ /* 0x001f280000300800 */
[----:B------:R-:W4:Y:S01]  /*2080e0*/  LDL.LU.64 R42, [R1+0x36e0] ;  /* 0x0036e000012a7983 */ /* 0x000f220000300a00 */
[----:B------:R-:W-:-:S03]  /*2080f0*/  LOP3.LUT P0, RZ, R18, 0x800000, RZ, 0xc0, !PT ;  /* 0x0080000012ff7812 */ /* 0x000fc6000780c0ff */
[----:B------:R-:W4:Y:S04]  /*208100*/  LDL.LU.64 R40, [R1+0x2818] ;  /* 0x0028180001287983 */ /* 0x000f280000300a00 */
[----:B------:R-:W4:Y:S01]  /*208110*/  LDL.LU.64 R38, [R1+0x2828] ;  /* 0x0028280001267983 */ /* 0x000f220000300a00 */
[----:B------:R-:W-:-:S03]  /*208120*/  PRMT R0, R46, 0x7770, RZ ;  /* 0x000077702e007816 */ /* 0x000fc600000000ff */
[----:B------:R-:W4:Y:S04]  /*208130*/  LDL.LU.64 R36, [R1+0x2820] ;  /* 0x0028200001247983 */ /* 0x000f280000300a00 */
[----:B------:R-:W4:Y:S04]  /*208140*/  LDL.LU R27, [R1+0x528] ;  /* 0x00052800011b7983 */ /* 0x000f280000300800 */
[----:B------:R0:W-:Y:S01]  /*208150*/  @P0 STG.E.U8 desc[UR4][R32.64], R0 ;  /* 0x0000000020000986 */ /* 0x0001e2000c101104 */
[----:B------:R-:W-:-:S03]  /*208160*/  LOP3.LUT P0, RZ, R18, 0x400000, RZ, 0xc0, !PT ;  /* 0x0040000012ff7812 */ /* 0x000fc6000780c0ff */
[----:B------:R-:W4:Y:S01]  /*208170*/  LDL.LU.64 R34, [R1+0x36d8] ;  /* 0x0036d80001227983 */ /* 0x000f220000300a00 */
[----:B0-----:R-:W-:-:S03]  /*208180*/  PRMT R0, R46, 0x7771, RZ ;  /* 0x000077712e007816 */ /* 0x001fc600000000ff */
[----:B------:R-:W4:Y:S06]  /*208190*/  LDL.LU.64 R32, [R1+0x3a18] ;  /* 0x003a180001207983 */ /* 0x000f2c0000300a00 */
[----:B--2---:R0:W-:Y:S04]  /*2081a0*/  @P0 STG.E.U8 desc[UR4][R30.64], R0 ;  /* 0x000000001e000986 */ /* 0x0041e8000c101104 */
[----:B0-----:R-:W2:Y:S01]  /*2081b0*/  LDL.LU.64 R30, [R1+0x36d0] ;  /* 0x0036d000011e7983 */ /* 0x001ea20000300a00 */
[----:B------:R-:W-:-:S02]  /*2081c0*/  LOP3.LUT P0, RZ, R18, 0x200000, RZ, 0xc0, !PT ;  /* 0x0020000012ff7812 */ /* 0x000fc4000780c0ff */
[----:B------:R-:W-:-:S11]  /*2081d0*/  PRMT R0, R46, 0x7772, RZ ;  /* 0x000077722e007816 */ /* 0x000fd600000000ff */
        /* <DEDUP_REMOVED lines=19> */
[----:B----4-:R-:W-:-:S07]  /*208310*/  PRMT R0, R26, 0x7770, RZ ;  /* 0x000077701a007816 */ /* 0x010fce00000000ff */
[----:B------:R0:W-:Y:S01]  /*208320*/  @P0 STG.E.U8 desc[UR4][R42.64], R0 ;  /* 0x000000002a000986 */ /* 0x0001e2000c101104 */
[----:B------:R-:W-:Y:S02]  /*208330*/  LOP3.LUT P3, RZ, R16, 0x20000000, RZ, 0xc0, !PT ;  /* 0x2000000010ff7812 */ /* 0x000fe4000786c0ff */
[----:B0-----:R-:W-:-:S05]  /*208340*/  PRMT R0, R26, 0x7771, RZ ;  /* 0x000077711a007816 */ /* 0x001fca00000000ff */
[----:B------:R0:W-:Y:S01]  /*208350*/  @P1 STG.E.U8 desc[UR4][R40.64], R0 ;  /* 0x0000000028001986 */ /* 0x0001e2000c101104 */
[----:B------:R-:W-:Y:S02]  /*208360*/  LOP3.LUT P4, RZ, R16, 0x40000000, RZ, 0xc0, !PT ;  /* 0x4000000010ff7812 */ /* 0x000fe4000788c0ff */
[----:B0-----:R-:W-:Y:S01]  /*208370*/  PRMT R0, R26, 0x7772, RZ ;  /* 0x000077721a007816 */ /* 0x001fe200000000ff */
[----:B------:R-:W3:Y:S04]  /*208380*/  LDL.LU.64 R40, [R1+0x36c8] ;  /* 0x0036c80001287983 */ /* 0x000ee80000300a00 */
[----:B------:R0:W-:Y:S01]  /*208390*/  @P2 STG.E.U8 desc[UR4][R38.64], R0 ;  /* 0x0000000026002986 */ /* 0x0001e2000c101104 */
[----:B------:R-:W-:Y:S02]  /*2083a0*/  LOP3.LUT P5, RZ, R16, 0x80000000, RZ, 0xc0, !PT ;  /* 0x8000000010ff7812 */ /* 0x000fe400078ac0ff */
[----:B0-----:R-:W-:Y:S01]  /*2083b0*/  PRMT R0, R26, 0x7773, RZ ;  /* 0x000077731a007816 */ /* 0x001fe200000000ff */
[----:B------:R-:W4:Y:S04]  /*2083c0*/  LDL.LU.64 R38, [R1+0x36c0] ;  /* 0x0036c00001267983 */ /* 0x000f280000300a00 */
[----:B------:R0:W-:Y:S01]  /*2083d0*/  @P3 STG.E.U8 desc[UR4][R36.64], R0 ;  /* 0x0000000024003986 */ /* 0x0001e2000c101104 */
[----:B------:R-:W-:-:S02]  /*2083e0*/  LOP3.LUT P6, RZ, R11, 0x1, RZ, 0xc0, !PT ;  /* 0x000000010bff7812 */ /* 0x000fc400078cc0ff */
[C---:B0-----:R-:W-:Y:S01]  /*2083f0*/  PRMT R0, R27.reuse, 0x7770, RZ ;  /* 0x000077701b007816 */ /* 0x041fe200000000ff */
[----:B------:R-:W4:Y:S04]  /*208400*/  LDL.LU.64 R36, [R1+0x2830] ;  /* 0x0028300001247983 */ /* 0x000f280000300a00 */
[----:B------:R0:W-:Y:S02]  /*208410*/  @P4 STG.E.U8 desc[UR4][R34.64], R0 ;  /* 0x0000000022004986 */ /* 0x0001e4000c101104 */
[C---:B0-----:R-:W-:Y:S02]  /*208420*/  PRMT R0, R27.reuse, 0x7771, RZ ;  /* 0x000077711b007816 */ /* 0x041fe400000000ff */
[----:B------:R-:W4:Y:S04]  /*208430*/  LDL.LU.64 R34, [R1+0x2840] ;  /* 0x0028400001227983 */ /* 0x000f280000300a00 */
[----:B------:R0:W-:Y:S02]  /*208440*/  @P5 STG.E.U8 desc[UR4][R32.64], R0 ;  /* 0x0000000020005986 */ /* 0x0001e4000c101104 */
[----:B0-----:R-:W-:-:S05]  /*208450*/  PRMT R0, R27, 0x7772, RZ ;  /* 0x000077721b007816 */ /* 0x001fca00000000ff */
[----:B--2---:R0:W-:Y:S04]  /*208460*/  @P6 STG.E.U8 desc[UR4][R30.64], R0 ;  /* 0x000000001e006986 */ /* 0x0041e8000c101104 */
[----:B0-----:R-:W2:Y:S04]  /*208470*/  LDL.LU R31, [R1+0x518] ;  /* 0x00051800011f7983 */ /* 0x001ea80000300800 */
[----:B------:R-:W4:Y:S01]  /*208480*/  LDL.LU.64 R32, [R1+0x2838] ;  /* 0x0028380001207983 */ /* 0x000f220000300a00 */
[----:B------:R-:W-:-:S03]  /*208490*/  PRMT R0, R27, 0x7773, RZ ;  /* 0x000077731b007816 */ /* 0x000fc600000000ff */
[----:B------:R-:W4:Y:S04]  /*2084a0*/  LDL.LU.64 R26, [R1+0x36b8] ;  /* 0x0036b800011a7983 */ /* 0x000f280000300a00 */
[----:B------:R-:W4:Y:S04]  /*2084b0*/  LDL.LU.64 R54, [R1+0x3a10] ;  /* 0x003a100001367983 */ /* 0x000f280000300a00 */
[----:B------:R-:W4:Y:S01]  /*2084c0*/  LDL.LU.64 R52, [R1+0x36b0] ;  /* 0x0036b00001347983 */ /* 0x000f220000300a00 */
[C---:B------:R-:W-:Y:S02]  /*2084d0*/  LOP3.LUT P0, RZ, R11.reuse, 0x2000, RZ, 0xc0, !PT ;  /* 0x000020000bff7812 */ /* 0x040fe4000780c0ff */
[----:B------:R-:W-:Y:S01]  /*2084e0*/  LOP3.LUT R18, R18, 0xffffffbf, RZ, 0xc0, !PT ;  /* 0xffffffbf12127812 */ /* 0x000fe200078ec0ff */
[----:B------:R-:W4:Y:S01]  /*2084f0*/  LDL.LU.64 R50, [R1+0x36a8] ;  /* 0x0036a80001327983 */ /* 0x000f220000300a00 */
[----:B------:R-:W-:-:S02]  /*208500*/  LOP3.LUT P4, RZ, R11, 0x2, RZ, 0xc0, !PT ;  /* 0x000000020bff7812 */ /* 0x000fc4000788c0ff */
[C---:B------:R-:W-:Y:S01]  /*208510*/  LOP3.LUT P5, RZ, R11.reuse, 0x4, RZ, 0xc0, !PT ;  /* 0x000000040bff7812 */ /* 0x040fe200078ac0ff */
[----:B------:R-:W4:Y:S01]  /*208520*/  LDL.LU R30, [R1+0x53c] ;  /* 0x00053c00011e7983 */ /* 0x000f220000300800 */
[----:B------:R-:W-:-:S03]  /*208530*/  LOP3.LUT P6, RZ, R11, 0x8, RZ, 0xc0, !PT ;  /* 0x000000080bff7812 */ /* 0x000fc600078cc0ff */
[----:B------:R-:W4:Y:S02]  /*208540*/  LDL.LU.64 R48, [R1+0x36a0] ;  /* 0x0036a00001307983 */ /* 0x000f240000300a00 */
[----:B------:R-:W-:Y:S02]  /*208550*/  @P0 LOP3.LUT R18, R18, 0x40, RZ, 0xfc, !PT ;  /* 0x0000004012120812 */ /* 0x000fe400078efcff */
[----:B------:R-:W-:Y:S01]  /*208560*/  LOP3.LUT P0, RZ, R11, 0x1000, RZ, 0xc0, !PT ;  /* 0x000010000bff7812 */ /* 0x000fe2000780c0ff */
[----:B------:R-:W4:Y:S01]  /*208570*/  LDL.LU.64 R46, [R1+0x2848] ;  /* 0x00284800012e7983 */ /* 0x000f220000300a00 */
[----:B------:R-:W-:-:S03]  /*208580*/  LOP3.LUT R18, R18, 0xffffff7f, RZ, 0xc0, !PT ;  /* 0xffffff7f12127812 */ /* 0x000fc600078ec0ff */
[----:B------:R-:W4:Y:S04]  /*208590*/  LDL.LU.64 R44, [R1+0x2858] ;  /* 0x00285800012c7983 */ /* 0x000f280000300a00 */
[----:B------:R-:W4:Y:S04]  /*2085a0*/  LDL.LU.64 R42, [R1+0x2850] ;  /* 0x00285000012a7983 */ /* 0x000f280000300a00 */
[----:B------:R-:W-:Y:S02]  /*2085b0*/  @P0 LOP3.LUT R18, R18, 0x80, RZ, 0xfc, !PT ;  /* 0x0000008012120812 */ /* 0x000fe400078efcff */
        /* <DEDUP_REMOVED lines=19> */
[----:B---3--:R0:W-:Y:S01]  /*2086f0*/  @P4 STG.E.U8 desc[UR4][R40.64], R0 ;  /* 0x0000000028004986 */ /* 0x0081e2000c101104 */
[----:B------:R-:W-:-:S11]  /*208700*/  LOP3.LUT R18, R18, 0xffffbfff, RZ, 0xc0, !PT ;  /* 0xffffbfff12127812 */ /* 0x000fd600078ec0ff */
[----:B------:R-:W-:Y:S01]  /*208710*/  @P0 LOP3.LUT R18, R18, 0x4000, RZ, 0xfc, !PT ;  /* 0x0000400012120812 */ /* 0x000fe200078efcff */
[----:B0-----:R-:W3:Y:S01]  /*208720*/  LDL.LU.64 R40, [R1+0x3698] ;  /* 0x0036980001287983 */ /* 0x001ee20000300a00 */
[----:B------:R-:W-:Y:S02]  /*208730*/  LOP3.LUT P0, RZ, R11, 0x10, RZ, 0xc0, !PT ;  /* 0x000000100bff7812 */ /* 0x000fe4000780c0ff */
[----:B--2---:R-:W-:-:S05]  /*208740*/  PRMT R0, R31, 0x7770, RZ ;  /* 0x000077701f007816 */ /* 0x004fca00000000ff */
[----:B----4-:R0:W-:Y:S02]  /*208750*/  @P5 STG.E.U8 desc[UR4][R38.64], R0 ;  /* 0x0000000026005986 */ /* 0x0101e4000c101104 */
[C---:B0-----:R-:W-:Y:S02]  /*208760*/  PRMT R0, R31.reuse, 0x7771, RZ ;  /* 0x000077711f007816 */ /* 0x041fe400000000ff */
[----:B------:R-:W2:Y:S04]  /*208770*/  LDL.LU.64 R38, [R1+0x3a08] ;  /* 0x003a080001267983 */ /* 0x000ea80000300a00 */
[----:B------:R0:W-:Y:S02]  /*208780*/  @P6 STG.E.U8 desc[UR4][R36.64], R0 ;  /* 0x0000000024006986 */ /* 0x0001e4000c101104 */
[----:B0-----:R-:W-:-:S02]  /*208790*/  PRMT R0, R31, 0x7772, RZ ;  /* 0x000077721f007816 */ /* 0x001fc400000000ff */
[----:B------:R-:W4:Y:S04]  /*2087a0*/  LDL.LU.64 R36, [R1+0x3690] ;  /* 0x0036900001247983 */ /* 0x000f280000300a00 */
[----:B------:R0:W-:Y:S01]  /*2087b0*/  @P0 STG.E.U8 desc[UR4][R34.64], R0 ;  /* 0x0000000022000986 */ /* 0x0001e2000c101104 */
[C---:B------:R-:W-:Y:S02]  /*2087c0*/  LOP3.LUT P0, RZ, R18.reuse, 0x4000, RZ, 0xc0, !PT ;  /* 0x0000400012ff7812 */ /* 0x040fe4000780c0ff */
        /* <DEDUP_REMOVED lines=8> */
[----:B------:R-:W-:Y:S02]  /*208850*/  LOP3.LUT P0, RZ, R18, 0x1000, RZ, 0xc0, !PT ;  /* 0x0000100012ff7812 */ /* 0x000fe4000780c0ff */
        /* <DEDUP_REMOVED lines=29> */
[----:B---3--:R0:W-:Y:S02]  /*208a30*/  @P1 STG.E.U8 desc[UR4][R40.64], R0 ;  /* 0x0000000028001986 */ /* 0x0081e4000c101104 */
[----:B0-----:R-:W-:-:S05]  /*208a40*/  PRMT R0, R10, 0x7771, RZ ;  /* 0x000077710a007816 */ /* 0x001fca00000000ff */
[----:B------:R0:W-:Y:S02]  /*208a50*/  @P2 STG.E.U8 desc[UR4][R38.64], R0 ;  /* 0x0000000026002986 */ /* 0x0001e4000c101104 */
[----:B0-----:R-:W-:-:S05]  /*208a60*/  PRMT R0, R10, 0x7772, RZ ;  /* 0x000077720a007816 */ /* 0x001fca00000000ff */
[----:B----4-:R0:W-:Y:S02]  /*208a70*/  @P3 STG.E.U8 desc[UR4][R36.64], R0 ;  /* 0x0000000024003986 */ /* 0x0101e4000c101104 */
[----:B0-----:R-:W-:Y:S02]  /*208a80*/  PRMT R0, R10, 0x7773, RZ ;  /* 0x000077730a007816 */ /* 0x001fe400000000ff */
[----:B------:R-:W2:Y:S04]  /*208a90*/  LDL.LU R10, [R1+0x8528] ;  /* 0x00852800010a7983 */ /* 0x000ea80000300800 */
[----:B------:R0:W-:Y:S04]  /*208aa0*/  @P4 STG.E.U8 desc[UR4][R34.64], R0 ;  /* 0x0000000022004986 */ /* 0x0001e8000c101104 */
[----:B------:R-:W3:Y:S01]  /*208ab0*/  LDL.LU.64 R40, [R1+0x2870] ;  /* 0x0028700001287983 */ /* 0x000ee20000300a00 */
[----:B0-----:R-:W-:-:S05]  /*208ac0*/  PRMT R0, R31, 0x7770, RZ ;  /* 0x000077701f007816 */ /* 0x001fca00000000ff */
[----:B------:R0:W-:Y:S02]  /*208ad0*/  @P5 STG.E.U8 desc[UR4][R32.64], R0 ;  /* 0x0000000020005986 */ /* 0x0001e4000c101104 */
[----:B0-----:R-:W-:-:S05]  /*208ae0*/  PRMT R0, R31, 0x7771, RZ ;  /* 0x000077711f007816 */ /* 0x001fca00000000ff */
[----:B------:R0:W-:Y:S04]  /*208af0*/  @P6 STG.E.U8 desc[UR4][R26.64], R0 ;  /* 0x000000001a006986 */ /* 0x0001e8000c101104 */
[----:B0-----:R-:W4:Y:S04]  /*208b00*/  LDL.LU.64 R26, [R1+0x2868] ;  /* 0x00286800011a7983 */ /* 0x001f280000300a00 */
[----:B------:R-:W4:Y:S04]  /*208b10*/  LDL.LU.64 R38, [R1+0x38a8] ;  /* 0x0038a80001267983 */ /* 0x000f280000300a00 */
[----:B------:R-:W4:Y:S04]  /*208b20*/  LDL.LU.64 R36, [R1+0x3bb8] ;  /* 0x003bb80001247983 */ /* 0x000f280000300a00 */
[----:B------:R-:W4:Y:S04]  /*208b30*/  LDL.LU.64 R34, [R1+0x38a0] ;  /* 0x0038a00001227983 */ /* 0x000f280000300a00 */
[----:B------:R-:W4:Y:S04]  /*208b40*/  LDL.LU R30, [R1+0x50c] ;  /* 0x00050c00011e7983 */ /* 0x000f280000300800 */
[----:B------:R-:W4:Y:S01]  /*208b50*/  LDL.LU.64 R32, [R1+0x3898] ;  /* 0x0038980001207983 */ /* 0x000f220000300a00 */
[----:B------:R-:W-:-:S02]  /*208b60*/  LOP3.LUT P4, RZ, R11, 0x100000, RZ, 0xc0, !PT ;  /* 0x001000000bff7812 */ /* 0x000fc4000788c0ff */
[----:B------:R-:W-:Y:S01]  /*208b70*/  LOP3.LUT P5, RZ, R11, 0x200000, RZ, 0xc0, !PT ;  /* 0x002000000bff7812 */ /* 0x000fe200078ac0ff */
[----:B------:R-:W4:Y:S01]  /*208b80*/  LDL.LU R44, [R1+0x4f0] ;  /* 0x0004f000012c7983 */ /* 0x000f220000300800 */
[----:B------:R-:W-:Y:S02]  /*208b90*/  PRMT R0, R31, 0x7772, RZ ;  /* 0x000077721f007816 */ /* 0x000fe400000000ff */
[----:B------:R-:W-:Y:S02]  /*208ba0*/  LOP3.LUT R16, R16, 0xdfffffff, RZ, 0xc0, !PT ;  /* 0xdfffffff10107812 */ /* 0x000fe400078ec0ff */
[----:B------:R-:W-:Y:S02]  /*208bb0*/  LOP3.LUT R18, R18, 0xfffffffe, RZ, 0xc0, !PT ;  /* 0xfffffffe12127812 */ /* 0x000fe400078ec0ff */
[----:B------:R-:W-:Y:S02]  /*208bc0*/  LOP3.LUT P6, RZ, R11, 0x400000, RZ, 0xc0, !PT ;  /* 0x004000000bff7812 */ /* 0x000fe400078cc0ff */
[----:B--2---:R-:W-:Y:S01]  /*208bd0*/  LOP3.LUT P0, RZ, R10, 0x1, RZ, 0xc0, !PT ;  /* 0x000000010aff7812 */ /* 0x004fe2000780c0ff */
[----:B---3--:R0:W-:Y:S02]  /*208be0*/  @P4 STG.E.U8 desc[UR4][R40.64], R0 ;  /* 0x0000000028004986 */ /* 0x0081e4000c101104 */
[----:B0-----:R-:W-:-:S10]  /*208bf0*/  PRMT R0, R31, 0x7773, RZ ;  /* 0x000077731f007816 */ /* 0x001fd400000000ff */
[----:B------:R-:W-:Y:S02]  /*208c00*/  @P0 LOP3.LUT R16, R16, 0x20000000, RZ, 0xfc, !PT ;  /* 0x2000000010100812 */ /* 0x000fe400078efcff */
[----:B------:R-:W-:Y:S02]  /*208c10*/  LOP3.LUT P0, RZ, R11, 0x80000000, RZ, 0xc0, !PT ;  /* 0x800000000bff7812 */ /* 0x000fe4000780c0ff */
[----:B------:R-:W-:Y:S01]  /*208c20*/  LOP3.LUT R16, R16, 0xbfffffff, RZ, 0xc0, !PT ;  /* 0xbfffffff10107812 */ /* 0x000fe200078ec0ff */
[----:B----4-:R0:W-:Y:S04]  /*208c30*/  @P5 STG.E.U8 desc[UR4][R26.64], R0 ;  /* 0x000000001a005986 */ /* 0x0101e8000c101104 */
[----:B0-----:R-:W2:Y:S04]  /*208c40*/  LDL.LU.64 R26, [R1+0x3890] ;  /* 0x00389000011a7983 */ /* 0x001ea80000300a00 */
[----:B------:R-:W3:Y:S02]  /*208c50*/  LDL.LU.64 R2, [R1+0x2878] ;  /* 0x0028780001027983 */ /* 0x000ee40000300a00 */
[----:B------:R-:W-:-:S02]  /*208c60*/  @P0 LOP3.LUT R16, R16, 0x40000000, RZ, 0xfc, !PT ;  /* 0x4000000010100812 */ /* 0x000fc400078efcff */
[----:B------:R-:W-:Y:S01]  /*208c70*/  LOP3.LUT P0, RZ, R11, 0x40000000, RZ, 0xc0, !PT ;  /* 0x400000000bff7812 */ /* 0x000fe2000780c0ff */
[----:B------:R-:W4:Y:S01]  /*208c80*/  LDL.LU.64 R54, [R1+0x2888] ;  /* 0x0028880001367983 */ /* 0x000f220000300a00 */
[----:B------:R-:W-:-:S03]  /*208c90*/  LOP3.LUT R16, R16, 0x7fffffff, RZ, 0xc0, !PT ;  /* 0x7fffffff10107812 */ /* 0x000fc600078ec0ff */
[----:B------:R-:W3:Y:S04]  /*208ca0*/  LDL.LU.64 R52, [R1+0x2880] ;  /* 0x0028800001347983 */ /* 0x000ee80000300a00 */
[----:B------:R-:W3:Y:S04]  /*208cb0*/  LDL.LU R45, [R1+0x4e0] ;  /* 0x0004e000012d7983 */ /* 0x000ee80000300800 */
[----:B------:R-:W-:Y:S01]  /*208cc0*/  @P0 LOP3.LUT R16, R16, 0x80000000, RZ, 0xfc, !PT ;  /* 0x8000000010100812 */ /* 0x000fe200078efcff */
[----:B------:R-:W4:Y:S01]  /*208cd0*/  LDL.LU.64 R50, [R1+0x3888] ;  /* 0x0038880001327983 */ /* 0x000f220000300a00 */
[----:B------:R-:W-:-:S03]  /*208ce0*/  LOP3.LUT P0, RZ, R11, 0x20000000, RZ, 0xc0, !PT ;  /* 0x200000000bff7812 */ /* 0x000fc6000780c0ff */
[----:B------:R-:W4:Y:S04]  /*208cf0*/  LDL.LU.64 R48, [R1+0x3bb0] ;  /* 0x003bb00001307983 */ /* 0x000f280000300a00 */
[----:B------:R-:W4:Y:S04]  /*208d00*/  LDL.LU R31, [R1+0x4d0] ;  /* 0x0004d000011f7983 */ /* 0x000f280000300800 */
[----:B------:R-:W4:Y:S02]  /*208d10*/  LDL.LU.64 R46, [R1+0x3880] ;  /* 0x00388000012e7983 */ /* 0x000f240000300a00 */
[----:B------:R-:W-:-:S02]  /*208d20*/  @P0 LOP3.LUT R18, R18, 0x1, RZ, 0xfc, !PT ;  /* 0x0000000112120812 */ /* 0x000fc400078efcff */
[----:B------:R-:W-:Y:S01]  /*208d30*/  LOP3.LUT P0, RZ, R11, 0x10000000, RZ, 0xc0, !PT ;  /* 0x100000000bff7812 */ /* 0x000fe2000780c0ff */
[----:B------:R-:W4:Y:S01]  /*208d40*/  LDL.LU.64 R42, [R1+0x3878] ;  /* 0x00387800012a7983 */ /* 0x000f220000300a00 */
[----:B------:R-:W-:-:S03]  /*208d50*/  LOP3.LUT R18, R18, 0xfffffffd, RZ, 0xc0, !PT ;  /* 0xfffffffd12127812 */ /* 0x000fc600078ec0ff */
[----:B------:R-:W4:Y:S08]  /*208d60*/  LDL.LU.64 R40, [R1+0x3870] ;  /* 0x0038700001287983 */ /* 0x000f300000300a00 */
        /* <DEDUP_REMOVED lines=26> */
[----:B------:R0:W-:Y:S04]  /*208f10*/  @P0 STG.E.U8 desc[UR4][R32.64], R0 ;  /* 0x0000000020000986 */ /* 0x0001e8000c101104 */
[----:B0-----:R-:W4:Y:S04]  /*208f20*/  LDL.LU.64 R32, [R1+0x3868] ;  /* 0x0038680001207983 */ /* 0x001f280000300a00 */
[----:B------:R-:W4:Y:S01]  /*208f30*/  LDL.LU R30, [R1+0x4c0] ;  /* 0x0004c000011e7983 */ /* 0x000f220000300800 */
[----:B------:R-:W-:-:S02]  /*208f40*/  LOP3.LUT P0, RZ, R18, 0x8, RZ, 0xc0, !PT ;  /* 0x0000000812ff7812 */ /* 0x000fc4000780c0ff */
[----:B------:R-:W-:Y:S02]  /*208f50*/  PRMT R0, R44, 0x7770, RZ ;  /* 0x000077702c007816 */ /* 0x000fe400000000ff */
[C---:B------:R-:W-:Y:S02]  /*208f60*/  LOP3.LUT P1, RZ, R10.reuse, 0x2, RZ, 0xc0, !PT ;  /* 0x000000020aff7812 */ /* 0x040fe4000782c0ff */
[----:B------:R-:W-:-:S07]  /*208f70*/  LOP3.LUT P2, RZ, R10, 0x4, RZ, 0xc0, !PT ;  /* 0x000000040aff7812 */ /* 0x000fce000784c0ff */
[----:B--2---:R0:W-:Y:S01]  /*208f80*/  @P0 STG.E.U8 desc[UR4][R26.64], R0 ;  /* 0x000000001a000986 */ /* 0x0041e2000c101104 */
[----:B------:R-:W-:Y:S02]  /*208f90*/  LOP3.LUT P0, RZ, R18, 0x4, RZ, 0xc0, !PT ;  /* 0x0000000412ff7812 */ /* 0x000fe4000780c0ff */
[----:B0-----:R-:W-:Y:S01]  /*208fa0*/  PRMT R0, R44, 0x7771, RZ ;  /* 0x000077712c007816 */ /* 0x001fe200000000ff */
[----:B------:R-:W2:Y:S10]  /*208fb0*/  LDL.LU.64 R26, [R1+0x8520] ;  /* 0x00852000011a7983 */ /* 0x000eb40000300a00 */
[----:B---3--:R0:W-:Y:S01]  /*208fc0*/  @P0 STG.E.U8 desc[UR4][R2.64], R0 ;  /* 0x0000000002000986 */ /* 0x0081e2000c101104 */
[----:B------:R-:W-:-:S02]  /*208fd0*/  LOP3.LUT P0, RZ, R18, 0x2, RZ, 0xc0, !PT ;  /* 0x0000000212ff7812 */ /* 0x000fc4000780c0ff */
[----:B0-----:R-:W-:-:S11]  /*208fe0*/  PRMT R0, R44, 0x7772, RZ ;  /* 0x000077722c007816 */ /* 0x001fd600000000ff */
[----:B----4-:R0:W-:Y:S01]  /*208ff0*/  @P0 STG.E.U8 desc[UR4][R54.64], R0 ;  /* 0x0000000036000986 */ /* 0x0101e2000c101104 */
        /* <DEDUP_REMOVED lines=15> */
[----:B------:R0:W-:Y:S04]  /*2090f0*/  @P2 STG.E.U8 desc[UR4][R40.64], R0 ;  /* 0x0000000028002986 */ /* 0x0001e8000c101104 */
[----:B0-----:R-:W3:Y:S01]  /*209100*/  LDL.LU.64 R40, [R1+0x3ba8] ;  /* 0x003ba80001287983 */ /* 0x001ee20000300a00 */
[C---:B------:R-:W-:Y:S02]  /*209110*/  LOP3.LUT P3, RZ, R10.reuse, 0x8, RZ, 0xc0, !PT ;  /* 0x000000080aff7812 */ /* 0x040fe4000786c0ff */
[C---:B------:R-:W-:Y:S01]  /*209120*/  LOP3.LUT P4, RZ, R10.reuse, 0x10, RZ, 0xc0, !PT ;  /* 0x000000100aff7812 */ /* 0x040fe2000788c0ff */
[----:B------:R-:W4:Y:S01]  /*209130*/  LDL.LU.64 R42, [R1+0x3860] ;  /* 0x00386000012a7983 */ /* 0x000f220000300a00 */
[----:B------:R-:W-:Y:S02]  /*209140*/  PRMT R0, R31, 0x7771, RZ ;  /* 0x000077711f007816 */ /* 0x000fe400000000ff */
[----:B------:R-:W-:-:S02]  /*209150*/  LOP3.LUT P5, RZ, R10, 0x20, RZ, 0xc0, !PT ;  /* 0x000000200aff7812 */ /* 0x000fc400078ac0ff */
[----:B------:R-:W-:-:S05]  /*209160*/  LOP3.LUT P6, RZ, R10, 0x40, RZ, 0xc0, !PT ;  /* 0x000000400aff7812 */ /* 0x000fca00078cc0ff */
[----:B------:R0:W-:Y:S02]  /*209170*/  @P3 STG.E.U8 desc[UR4][R38.64], R0 ;  /* 0x0000000026003986 */ /* 0x0001e4000c101104 */
[C---:B0-----:R-:W-:Y:S02]  /*209180*/  PRMT R0, R31.reuse, 0x7772, RZ ;  /* 0x000077721f007816 */ /* 0x041fe400000000ff */
[----:B------:R-:W2:Y:S04]  /*209190*/  LDL.LU.64 R38, [R1+0x3858] ;  /* 0x0038580001267983 */ /* 0x000ea80000300a00 */
[----:B------:R0:W-:Y:S02]  /*2091a0*/  @P4 STG.E.U8 desc[UR4][R36.64], R0 ;  /* 0x0000000024004986 */ /* 0x0001e4000c101104 */
[----:B0-----:R-:W-:-:S02]  /*2091b0*/  PRMT R0, R31, 0x7773, RZ ;  /* 0x000077731f007816 */ /* 0x001fc400000000ff */
[----:B------:R-:W2:Y:S04]  /*2091c0*/  LDL.LU.64 R36, [R1+0x3850] ;  /* 0x0038500001247983 */ /* 0x000ea80000300a00 */
[----:B------:R0:W-:Y:S02]  /*2091d0*/  @P5 STG.E.U8 desc[UR4][R34.64], R0 ;  /* 0x0000000022005986 */ /* 0x0001e4000c101104 */
[----:B0-----:R-:W-:Y:S02]  /*2091e0*/  PRMT R0, R30, 0x7770, RZ ;  /* 0x000077701e007816 */ /* 0x001fe400000000ff */
[----:B------:R-:W2:Y:S04]  /*2091f0*/  LDL.LU.64 R34, [R1+0x28a8] ;  /* 0x0028a80001227983 */ /* 0x000ea80000300a00 */
[----:B------:R0:W-:Y:S04]  /*209200*/  @P6 STG.E.U8 desc[UR4][R32.64], R0 ;  /* 0x0000000020006986 */ /* 0x0001e8000c101104 */
[----:B0-----:R-:W2:Y:S04]  /*209210*/  LDL.LU.64 R32, [R1+0x28b8] ;  /* 0x0028b80001207983 */ /* 0x001ea80000300a00 */
[----:B------:R-:W2:Y:S01]  /*209220*/  LDL.LU R31, [R1+0x4f4] ;  /* 0x0004f400011f7983 */ /* 0x000ea20000300800 */
        /* <DEDUP_REMOVED lines=33> */
[----:B---3--:R0:W-:Y:S04]  /*209440*/  @P4 STG.E.U8 desc[UR4][R40.64], R0 ;  /* 0x0000000028004986 */ /* 0x0081e8000c101104 */
[----:B0-----:R-:W3:Y:S04]  /*209450*/  LDL.LU R40, [R1+0x4e4] ;  /* 0x0004e40001287983 */ /* 0x001ee80000300800 */
[----:B------:R-:W3:Y:S04]  /*209460*/  LDL.LU.64 R54, [R1+0x3848] ;  /* 0x0038480001367983 */ /* 0x000ee80000300a00 */
[----:B------:R-:W3:Y:S04]  /*209470*/  LDL.LU.64 R52, [R1+0x3ba0] ;  /* 0x003ba00001347983 */ /* 0x000ee80000300a00 */
[----:B------:R-:W3:Y:S04]  /*209480*/  LDL.LU.64 R50, [R1+0x3840] ;  /* 0x0038400001327983 */ /* 0x000ee80000300a00 */
[----:B------:R-:W3:Y:S01]  /*209490*/  LDL.LU.64 R48, [R1+0x3838] ;  /* 0x0038380001307983 */ /* 0x000ee20000300a00 */
[----:B------:R-:W-:-:S03]  /*2094a0*/  PRMT R0, R30, 0x7772, RZ ;  /* 0x000077721e007816 */ /* 0x000fc600000000ff */
[----:B------:R-:W3:Y:S04]  /*2094b0*/  LDL.LU R41, [R1+0x4d4] ;  /* 0x0004d40001297983 */ /* 0x000ee80000300800 */
[----:B------:R-:W3:Y:S04]  /*2094c0*/  LDL.LU.64 R46, [R1+0x3830] ;  /* 0x00383000012e7983 */ /* 0x000ee80000300a00 */
[----:B----4-:R0:W-:Y:S04]  /*2094d0*/  @P5 STG.E.U8 desc[UR4][R42.64], R0 ;  /* 0x000000002a005986 */ /* 0x0101e8000c101104 */
[----:B------:R-:W4:Y:S01]  /*2094e0*/  LDL.LU.64 R44, [R1+0x28c0] ;  /* 0x0028c000012c7983 */ /* 0x000f220000300a00 */
[----:B0-----:R-:W-:-:S03]  /*2094f0*/  PRMT R0, R30, 0x7773, RZ ;  /* 0x000077731e007816 */ /* 0x001fc600000000ff */
[----:B------:R-:W4:Y:S04]  /*209500*/  LDL.LU.64 R42, [R1+0x28d0] ;  /* 0x0028d000012a7983 */ /* 0x000f280000300a00 */
[----:B--2---:R0:W-:Y:S04]  /*209510*/  @P6 STG.E.U8 desc[UR4][R38.64], R0 ;  /* 0x0000000026006986 */ /* 0x0041e8000c101104 */
[----:B0-----:R-:W2:Y:S01]  /*209520*/  LDL.LU.64 R38, [R1+0x28c8] ;  /* 0x0028c80001267983 */ /* 0x001ea20000300a00 */
[----:B------:R-:W-:-:S05]  /*209530*/  PRMT R0, R31, 0x7770, RZ ;  /* 0x000077701f007816 */ /* 0x000fca00000000ff */
[----:B------:R0:W-:Y:S01]  /*209540*/  @P0 STG.E.U8 desc[UR4][R36.64], R0 ;  /* 0x0000000024000986 */ /* 0x0001e2000c101104 */
[C---:B------:R-:W-:Y:S02]  /*209550*/  LOP3.LUT P0, RZ, R16.reuse, 0x10000000, RZ, 0xc0, !PT ;  /* 0x1000000010ff7812 */ /* 0x040fe4000780c0ff */
[----:B0-----:R-:W-:Y:S01]  /*209560*/  PRMT R0, R31, 0x7771, RZ ;  /* 0x000077711f007816 */ /* 0x001fe200000000ff */
[----:B------:R-:W2:Y:S10]  /*209570*/  LDL.LU.64 R36, [R1+0x3828] ;  /* 0x0038280001247983 */ /* 0x000eb40000300a00 */
[----:B------:R0:W-:Y:S01]  /*209580*/  @P0 STG.E.U8 desc[UR4][R34.64], R0 ;  /* 0x0000000022000986 */ /* 0x0001e2000c101104 */
[----:B------:R-:W-:-:S02]  /*209590*/  LOP3.LUT P0, RZ, R16, 0x8000000, RZ, 0xc0, !PT ;  /* 0x0800000010ff7812 */ /* 0x000fc4000780c0ff */
[C---:B0-----:R-:W-:Y:S01]  /*2095a0*/  PRMT R0, R31.reuse, 0x7772, RZ ;  /* 0x000077721f007816 */ /* 0x041fe200000000ff */
[----:B------:R-:W2:Y:S10]  /*2095b0*/  LDL.LU.64 R34, [R1+0x3b98] ;  /* 0x003b980001227983 */ /* 0x000eb40000300a00 */
[----:B------:R0:W-:Y:S04]  /*2095c0*/  @P0 STG.E.U8 desc[UR4][R32.64], R0 ;  /* 0x0000000020000986 */ /* 0x0001e8000c101104 */
[----:B0-----:R-:W2:Y:S01]  /*2095d0*/  LDL.LU.64 R32, [R1+0x3820] ;  /* 0x0038200001207983 */ /* 0x001ea20000300a00 */
[----:B------:R-:W-:-:S03]  /*2095e0*/  PRMT R0, R31, 0x7773, RZ ;  /* 0x000077731f007816 */ /* 0x000fc600000000ff */
[----:B------:R-:W2:Y:S01]  /*2095f0*/  LDL.LU.64 R30, [R1+0x3818] ;  /* 0x00381800011e7983 */ /* 0x000ea20000300a00 */
        /* <DEDUP_REMOVED lines=24> */
[----:B----4-:R0:W-:Y:S02]  /*209780*/  @P0 STG.E.U8 desc[UR4][R44.64], R0 ;  /* 0x000000002c000986 */ /* 0x0101e4000c101104 */
[----:B0-----:R-:W-:-:S05]  /*209790*/  PRMT R0, R41, 0x7772, RZ ;  /* 0x0000777229007816 */ /* 0x001fca00000000ff */
        /* <DEDUP_REMOVED lines=15> */
[----:B------:R-:W-:-:S13]  /*209890*/  LOP3.LUT P6, RZ, R10, 0x2000000, RZ, 0xc0, !PT ;  /* 0x020000000aff7812 */ /* 0x000fda00078cc0ff */
[----:B------:R0:W-:Y:S04]  /*2098a0*/  @P6 STG.E.U8 desc[UR4][R30.64], R0 ;  /* 0x000000001e006986 */ /* 0x0001e8000c101104 */
[----:B0-----:R-:W4:Y:S04]  /*2098b0*/  LDL.LU.64 R30, [R1+0x28e0] ;  /* 0x0028e000011e7983 */ /* 0x001f280000300a00 */
[----:B------:R-:W4:Y:S04]  /*2098c0*/  LDL.LU.64 R34, [R1+0x3808] ;  /* 0x0038080001227983 */ /* 0x000f280000300a00 */
[----:B------:R-:W4:Y:S01]  /*2098d0*/  LDL.LU R48, [R1+0x4e8] ;  /* 0x0004e80001307983 */ /* 0x000f220000300800 */
[----:B------:R-:W-:-:S02]  /*2098e0*/  LOP3.LUT R16, R16, 0xfffff7ff, RZ, 0xc0, !PT ;  /* 0xfffff7ff10107812 */ /* 0x000fc400078ec0ff */
[C---:B------:R-:W-:Y:S02]  /*2098f0*/  LOP3.LUT P4, RZ, R10.reuse, 0x4000000, RZ, 0xc0, !PT ;  /* 0x040000000aff7812 */ /* 0x040fe4000788c0ff */
[C---:B------:R-:W-:Y:S02]  /*209900*/  LOP3.LUT P5, RZ, R10.reuse, 0x8000000, RZ, 0xc0, !PT ;  /* 0x080000000aff7812 */ /* 0x040fe400078ac0ff */
[----:B------:R-:W-:Y:S02]  /*209910*/  LOP3.LUT P6, RZ, R10, 0x10000000, RZ, 0xc0, !PT ;  /* 0x100000000aff7812 */ /* 0x000fe400078cc0ff */
[----:B--2---:R-:W-:-:S13]  /*209920*/  LOP3.LUT P0, RZ, R4, 0x40, RZ, 0xc0, !PT ;  /* 0x0000004004ff7812 */ /* 0x004fda000780c0ff */
[----:B------:R-:W-:Y:S02]  /*209930*/  @P0 LOP3.LUT R16, R16, 0x800, RZ, 0xfc, !PT ;  /* 0x0000080010100812 */ /* 0x000fe400078efcff */
[----:B------:R-:W-:Y:S02]  /*209940*/  LOP3.LUT P0, RZ, R4, 0x20, RZ, 0xc0, !PT ;  /* 0x0000002004ff7812 */ /* 0x000fe4000780c0ff */
[----:B------:R-:W-:-:S11]  /*209950*/  LOP3.LUT R16, R16, 0xffffefff, RZ, 0xc0, !PT ;  /* 0xffffefff10107812 */ /* 0x000fd600078ec0ff */
[----:B------:R-:W-:Y:S02]  /*209960*/  @P0 LOP3.LUT R16, R16, 0x1000, RZ, 0xfc, !PT ;  /* 0x0000100010100812 */ /* 0x000fe400078efcff */
[----:B------:R-:W-:Y:S02]  /*209970*/  LOP3.LUT P0, RZ, R4, 0x10, RZ, 0xc0, !PT ;  /* 0x0000001004ff7812 */ /* 0x000fe4000780c0ff */
[----:B------:R-:W-:Y:S02]  /*209980*/  LOP3.LUT R16, R16, 0xffffdfff, RZ, 0xc0, !PT ;  /* 0xffffdfff10107812 */ /* 0x000fe400078ec0ff */
[----:B---3--:R-:W-:-:S09]  /*209990*/  PRMT R0, R37, 0x7770, RZ ;  /* 0x0000777025007816 */ /* 0x008fd200000000ff */
[----:B------:R-:W-:Y:S02]  /*2099a0*/  @P0 LOP3.LUT R16, R16, 0x2000, RZ, 0xfc, !PT ;  /* 0x0000200010100812 */ /* 0x000fe400078efcff */
[----:B------:R-:W-:Y:S01]  /*2099b0*/  LOP3.LUT P0, RZ, R4, 0x8, RZ, 0xc0, !PT ;  /* 0x0000000804ff7812 */ /* 0x000fe2000780c0ff */
[----:B------:R0:W-:Y:S01]  /*2099c0*/  @P4 STG.E.U8 desc[UR4][R32.64], R0 ;  /* 0x0000000020004986 */ /* 0x0001e2000c101104 */
[----:B------:R-:W-:-:S03]  /*2099d0*/  LOP3.LUT R16, R16, 0xffffbfff, RZ, 0xc0, !PT ;  /* 0xffffbfff10107812 */ /* 0x000fc600078ec0ff */
[----:B0-----:R-:W2:Y:S08]  /*2099e0*/  LDL.LU.64 R32, [R1+0x3b90] ;  /* 0x003b900001207983 */ /* 0x001eb00000300a00 */
[----:B------:R-:W-:Y:S02]  /*2099f0*/  @P0 LOP3.LUT R16, R16, 0x4000, RZ, 0xfc, !PT ;  /* 0x0000400010100812 */ /* 0x000fe400078efcff */
[----:B------:R-:W-:Y:S01]  /*209a00*/  LOP3.LUT P0, RZ, R4, 0x4, RZ, 0xc0, !PT ;  /* 0x0000000404ff7812 */ /* 0x000fe2000780c0ff */
[----:B------:R-:W3:Y:S01]  /*209a10*/  LDL.LU.64 R18, [R1+0x3800] ;  /* 0x0038000001127983 */ /* 0x000ee20000300a00 */
[----:B------:R-:W-:-:S03]  /*209a20*/  LOP3.LUT R16, R16, 0xffff7fff, RZ, 0xc0, !PT ;  /* 0xffff7fff10107812 */ /* 0x000fc600078ec0ff */
[----:B------:R-:W3:Y:S04]  /*209a30*/  LDL.LU.64 R2, [R1+0x37f8] ;  /* 0x0037f80001027983 */ /* 0x000ee80000300a00 */
[----:B------:R-:W3:Y:S04]  /*209a40*/  LDL.LU R49, [R1+0x4d8] ;  /* 0x0004d80001317983 */ /* 0x000ee80000300800 */
[----:B------:R-:W-:Y:S01]  /*209a50*/  @P0 LOP3.LUT R16, R16, 0x8000, RZ, 0xfc, !PT ;  /* 0x0000800010100812 */ /* 0x000fe200078efcff */
[----:B------:R-:W3:Y:S01]  /*209a60*/  LDL.LU.64 R54, [R1+0x37f0] ;  /* 0x0037f00001367983 */ /* 0x000ee20000300a00 */
[----:B------:R-:W-:-:S02]  /*209a70*/  LOP3.LUT P0, RZ, R4, 0x2, RZ, 0xc0, !PT ;  /* 0x0000000204ff7812 */ /* 0x000fc4000780c0ff */
[----:B------:R-:W-:Y:S01]  /*209a80*/  LOP3.LUT R16, R16, 0xfffeffff, RZ, 0xc0, !PT ;  /* 0xfffeffff10107812 */ /* 0x000fe200078ec0ff */
[----:B------:R-:W3:Y:S04]  /*209a90*/  LDL.LU.64 R52, [R1+0x28f0] ;  /* 0x0028f00001347983 */ /* 0x000ee80000300a00 */
[----:B------:R-:W3:Y:S01]  /*209aa0*/  LDL.LU.64 R50, [R1+0x2900] ;  /* 0x0029000001327983 */ /* 0x000ee20000300a00 */
[----:B------:R-:W-:-:S03]  /*209ab0*/  PRMT R0, R37, 0x7771, RZ ;  /* 0x0000777125007816 */ /* 0x000fc600000000ff */
[----:B------:R-:W3:Y:S02]  /*209ac0*/  LDL.LU.64 R46, [R1+0x28f8] ;  /* 0x0028f800012e7983 */ /* 0x000ee40000300a00 */
        /* <DEDUP_REMOVED lines=13> */
[----:B------:R0:W-:Y:S02]  /*209ba0*/  @P6 STG.E.U8 desc[UR4][R38.64], R0 ;  /* 0x0000000026006986 */ /* 0x0001e4000c101104 */
[----:B0-----:R-:W-:-:S05]  /*209bb0*/  PRMT R0, R37, 0x7773, RZ ;  /* 0x0000777325007816 */ /* 0x001fca00000000ff */
[----:B------:R0:W-:Y:S04]  /*209bc0*/  @P0 STG.E.U8 desc[UR4][R30.64], R0 ;  /* 0x000000001e000986 */ /* 0x0001e8000c101104 */
[----:B0-----:R-:W4:Y:S04]  /*209bd0*/  LDL.LU R31, [R1+0x4c8] ;  /* 0x0004c800011f7983 */ /* 0x001f280000300800 */
[----:B------:R-:W4:Y:S04]  /*209be0*/  LDL.LU.64 R44, [R1+0x37e8] ;  /* 0x0037e800012c7983 */ /* 0x000f280000300a00 */
[----:B------:R-:W4:Y:S04]  /*209bf0*/  LDL.LU.64 R42, [R1+0x3b88] ;  /* 0x003b8800012a7983 */ /* 0x000f280000300a00 */
[----:B------:R-:W4:Y:S04]  /*209c00*/  LDL.LU.64 R40, [R1+0x37e0] ;  /* 0x0037e00001287983 */ /* 0x000f280000300a00 */
[----:B------:R-:W4:Y:S04]  /*209c10*/  LDL.LU.64 R38, [R1+0x37d8] ;  /* 0x0037d80001267983 */ /* 0x000f280000300a00 */
[----:B------:R-:W4:Y:S04]  /*209c20*/  LDL.LU R30, [R1+0x4fc] ;  /* 0x0004fc00011e7983 */ /* 0x000f280000300800 */
[----:B------:R-:W4:Y:S01]  /*209c30*/  LDL.LU.64 R36, [R1+0x37d0] ;  /* 0x0037d00001247983 */ /* 0x000f220000300a00 */
[----:B------:R-:W-:-:S02]  /*209c40*/  LOP3.LUT P0, RZ, R16, 0x80000, RZ, 0xc0, !PT ;  /* 0x0008000010ff7812 */ /* 0x000fc4000780c0ff */
[----:B------:R-:W-:-:S11]  /*209c50*/  PRMT R0, R48, 0x7770, RZ ;  /* 0x0000777030007816 */ /* 0x000fd600000000ff */
[----:B------:R0:W-:Y:S04]  /*209c60*/  @P0 STG.E.U8 desc[UR4][R34.64], R0 ;  /* 0x0000000022000986 */ /* 0x0001e8000c101104 */
[----:B0-----:R-:W4:Y:S01]  /*209c70*/  LDL.LU.64 R34, [R1+0x2908] ;  /* 0x0029080001227983 */ /* 0x001f220000300a00 */
[----:B------:R-:W-:Y:S02]  /*209c80*/  LOP3.LUT P0, RZ, R16, 0x40000, RZ, 0xc0, !PT ;  /* 0x0004000010ff7812 */ /* 0x000fe4000780c0ff */
[----:B------:R-:W-:Y:S02]  /*209c90*/  PRMT R0, R48, 0x7771, RZ ;  /* 0x0000777130007816 */ /* 0x000fe400000000ff */
[C---:B------:R-:W-:Y:S02]  /*209ca0*/  LOP3.LUT P1, RZ, R4.reuse, 0x80, RZ, 0xc0, !PT ;  /* 0x0000008004ff7812 */ /* 0x040fe4000782c0ff */
[----:B------:R-:W-:-:S02]  /*209cb0*/  LOP3.LUT P2, RZ, R4, 0x100, RZ, 0xc0, !PT ;  /* 0x0000010004ff7812 */ /* 0x000fc4000784c0ff */
[C---:B------:R-:W-:Y:S02]  /*209cc0*/  LOP3.LUT P3, RZ, R4.reuse, 0x200, RZ, 0xc0, !PT ;  /* 0x0000020004ff7812 */ /* 0x040fe4000786c0ff */
[----:B------:R-:W-:-:S03]  /*209cd0*/  LOP3.LUT P4, RZ, R4, 0x400, RZ, 0xc0, !PT ;  /* 0x0000040004ff7812 */ /* 0x000fc6000788c0ff */
        /* <DEDUP_REMOVED lines=21> */
[----:B----4-:R-:W-:-:S11]  /*209e30*/  PRMT R0, R31, 0x7770, RZ ;  /* 0x000077701f007816 */ /* 0x010fd600000000ff */
[----:B------:R0:W-:Y:S02]  /*209e40*/  @P0 STG.E.U8 desc[UR4][R44.64], R0 ;  /* 0x000000002c000986 */ /* 0x0001e4000c101104 */
[----:B0-----:R-:W-:-:S05]  /*209e50*/  PRMT R0, R31, 0x7771, RZ ;  /* 0x000077711f007816 */ /* 0x001fca00000000ff */
[----:B------:R0:W-:Y:S02]  /*209e60*/  @P1 STG.E.U8 desc[UR4][R42.64], R0 ;  /* 0x000000002a001986 */ /* 0x0001e4000c101104 */
[C---:B0-----:R-:W-:Y:S02]  /*209e70*/  PRMT R0, R31.reuse, 0x7772, RZ ;  /* 0x000077721f007816 */ /* 0x041fe400000000ff */
[----:B------:R-:W3:Y:S04]  /*209e80*/  LDL.LU.64 R42, [R1+0x2910] ;  /* 0x00291000012a7983 */ /* 0x000ee80000300a00 */
        /* <DEDUP_REMOVED lines=10> */
[----:B------:R-:W-:-:S11]  /*209f30*/  PRMT R0, R30, 0x7771, RZ ;  /* 0x000077711e007816 */ /* 0x000fd600000000ff */
[----:B------:R0:W-:Y:S04]  /*209f40*/  @P5 STG.E.U8 desc[UR4][R34.64], R0 ;  /* 0x0000000022005986 */ /* 0x0001e8000c101104 */
[----:B0-----:R-:W4:Y:S01]  /*209f50*/  LDL.LU.64 R34, [R1+0x37b8] ;  /* 0x0037b80001227983 */ /* 0x001f220000300a00 */
[----:B------:R-:W-:Y:S02]  /*209f60*/  LOP3.LUT P6, RZ, R4, 0x1000, RZ, 0xc0, !PT ;  /* 0x0000100004ff7812 */ /* 0x000fe400078cc0ff */
[C---:B------:R-:W-:Y:S01]  /*209f70*/  PRMT R0, R30.reuse, 0x7772, RZ ;  /* 0x000077721e007816 */ /* 0x040fe200000000ff */
[----:B------:R-:W4:Y:S10]  /*209f80*/  LDL.LU R55, [R1+0x4dc] ;  /* 0x0004dc0001377983 */ /* 0x000f340000300800 */
[----:B--2---:R0:W-:Y:S04]  /*209f90*/  @P6 STG.E.U8 desc[UR4][R32.64], R0 ;  /* 0x0000000020006986 */ /* 0x0041e8000c101104 */
[----:B0-----:R-:W2:Y:S04]  /*209fa0*/  LDL.LU.64 R32, [R1+0x37b0] ;  /* 0x0037b00001207983 */ /* 0x001ea80000300a00 */
[----:B------:R-:W2:Y:S04]  /*209fb0*/  LDL.LU.64 R18, [R1+0x2920] ;  /* 0x0029200001127983 */ /* 0x000ea80000300a00 */
[----:B------:R-:W2:Y:S04]  /*209fc0*/  LDL.LU.64 R2, [R1+0x2930] ;  /* 0x0029300001027983 */ /* 0x000ea80000300a00 */
[----:B------:R-:W2:Y:S01]  /*209fd0*/  LDL.LU.64 R52, [R1+0x2928] ;  /* 0x0029280001347983 */ /* 0x000ea20000300a00 */
[----:B------:R-:W-:-:S03]  /*209fe0*/  PRMT R0, R30, 0x7773, RZ ;  /* 0x000077731e007816 */ /* 0x000fc600000000ff */
[----:B------:R-:W2:Y:S04]  /*209ff0*/  LDL.LU R30, [R1+0x4cc] ;  /* 0x0004cc00011e7983 */ /* 0x000ea80000300800 */
[----:B------:R-:W2:Y:S04]  /*20a000*/  LDL.LU.64 R50, [R1+0x37a8] ;  /* 0x0037a80001327983 */ /* 0x000ea80000300a00 */
[----:B------:R-:W2:Y:S04]  /*20a010*/  LDL.LU.64 R48, [R1+0x3b78] ;  /* 0x003b780001307983 */ /* 0x000ea80000300a00 */
[----:B------:R-:W2:Y:S01]  /*20a020*/  LDL.LU.64 R46, [R1+0x37a0] ;  /* 0x0037a000012e7983 */ /* 0x000ea20000300a00 */
[----:B------:R-:W-:-:S02]  /*20a030*/  LOP3.LUT P4, RZ, R4, 0x2000, RZ, 0xc0, !PT ;  /* 0x0000200004ff7812 */ /* 0x000fc4000788c0ff */
[C---:B------:R-:W-:Y:S01]  /*20a040*/  LOP3.LUT P0, RZ, R4.reuse, 0x2000000, RZ, 0xc0, !PT ;  /* 0x0200000004ff7812 */ /* 0x040fe2000780c0ff */
[----:B------:R-:W2:Y:S01]  /*20a050*/  LDL.LU.64 R44, [R1+0x3798] ;  /* 0x00379800012c7983 */ /* 0x000ea20000300a00 */
        /* <DEDUP_REMOVED lines=12> */
[----:B---3--:R0:W-:Y:S04]  /*20a120*/  @P4 STG.E.U8 desc[UR4][R42.64], R0 ;  /* 0x000000002a004986 */ /* 0x0081e8000c101104 */
[----:B0-----:R-:W3:Y:S06]  /*20a130*/  LDL.LU.64 R42, [R1+0x3790] ;  /* 0x00379000012a7983 */ /* 0x001eec0000300a00 */
[----:B------:R-:W-:-:S02]  /*20a140*/  @P0 LOP3.LUT R16, R16, 0x20, RZ, 0xfc, !PT ;  /* 0x0000002010100812 */ /* 0x000fc400078efcff */
[----:B----4-:R-:W-:-:S05]  /*20a150*/  PRMT R0, R31, 0x7770, RZ ;  /* 0x000077701f007816 */ /* 0x010fca00000000ff */
[----:B------:R0:W-:Y:S02]  /*20a160*/  @P5 STG.E.U8 desc[UR4][R40.64], R0 ;  /* 0x0000000028005986 */ /* 0x0001e4000c101104 */
[----:B0-----:R-:W-:Y:S02]  /*20a170*/  PRMT R0, R31, 0x7771, RZ ;  /* 0x000077711f007816 */ /* 0x001fe400000000ff */
[----:B------:R-:W4:Y:S04]  /*20a180*/  LDL.LU.64 R40, [R1+0x2938] ;  /* 0x0029380001287983 */ /* 0x000f280000300a00 */
[----:B------:R0:W-:Y:S04]  /*20a190*/  @P6 STG.E.U8 desc[UR4][R38.64], R0 ;  /* 0x0000000026006986 */ /* 0x0001e8000c101104 */
[----:B0-----:R-:W4:Y:S01]  /*20a1a0*/  LDL.LU.64 R38, [R1+0x2948] ;  /* 0x0029480001267983 */ /* 0x001f220000300a00 */
        /* <DEDUP_REMOVED lines=18> */
[C---:B------:R-:W-:Y:S02]  /*20a2d0*/  LOP3.LUT P0, RZ, R16.reuse, 0x400, RZ, 0xc0, !PT ;  /* 0x0000040010ff7812 */ /* 0x040fe4000780c0ff */
[----:B0-----:R-:W-:Y:S02]  /*20a2e0*/  PRMT R0, R31, 0x7773, RZ ;  /* 0x000077731f007816 */ /* 0x001fe400000000ff */
[----:B------:R-:W4:Y:S04]  /*20a2f0*/  LDL.LU R31, [R1+0x4a0] ;  /* 0x0004a000011f7983 */ /* 0x000f280000300800 */
[----:B------:R-:W4:Y:S05]  /*20a300*/  LDL.LU.64 R36, [R1+0x2940] ;  /* 0x0029400001247983 */ /* 0x000f2a0000300a00 */
[----:B------:R0:W-:Y:S04]  /*20a310*/  @P0 STG.E.U8 desc[UR4][R34.64], R0 ;  /* 0x0000000022000986 */ /* 0x0001e8000c101104 */
[----:B0-----:R-:W4:Y:S01]  /*20a320*/  LDL.LU.64 R34, [R1+0x3788] ;  /* 0x0037880001227983 */ /* 0x001f220000300a00 */
[----:B------:R-:W-:-:S02]  /*20a330*/  LOP3.LUT P0, RZ, R16, 0x200, RZ, 0xc0, !PT ;  /* 0x0000020010ff7812 */ /* 0x000fc4000780c0ff */
[----:B------:R-:W-:-:S11]  /*20a340*/  PRMT R0, R55, 0x7770, RZ ;  /* 0x0000777037007816 */ /* 0x000fd600000000ff */
[----:B--2---:R0:W-:Y:S04]  /*20a350*/  @P0 STG.E.U8 desc[UR4][R32.64], R0 ;  /* 0x0000000020000986 */ /* 0x0041e8000c101104 */
[----:B0-----:R-:W2:Y:S01]  /*20a360*/  LDL.LU.64 R32, [R1+0x3b70] ;  /* 0x003b700001207983 */ /* 0x001ea20000300a00 */
        /* <DEDUP_REMOVED lines=25> */
[----:B---3--:R0:W-:Y:S02]  /*20a500*/  @P1 STG.E.U8 desc[UR4][R42.64], R0 ;  /* 0x000000002a001986 */ /* 0x0081e4000c101104 */
[----:B0-----:R-:W-:-:S05]  /*20a510*/  PRMT R0, R25, 0x7771, RZ ;  /* 0x0000777119007816 */ /* 0x001fca00000000ff */
[----:B----4-:R0:W-:Y:S02]  /*20a520*/  @P2 STG.E.U8 desc[UR4][R40.64], R0 ;  /* 0x0000000028002986 */ /* 0x0101e4000c101104 */
[----:B0-----:R-:W-:-:S05]  /*20a530*/  PRMT R0, R25, 0x7772, RZ ;  /* 0x0000777219007816 */ /* 0x001fca00000000ff */
[----:B------:R0:W-:Y:S02]  /*20a540*/  @P3 STG.E.U8 desc[UR4][R38.64], R0 ;  /* 0x0000000026003986 */ /* 0x0001e4000c101104 */
[----:B0-----:R-:W-:Y:S02]  /*20a550*/  PRMT R0, R25, 0x7773, RZ ;  /* 0x0000777319007816 */ /* 0x001fe400000000ff */
[----:B------:R-:W3:Y:S01]  /*20a560*/  LDL.LU R25, [R1+0x8514] ;  /* 0x0085140001197983 */ /* 0x000ee20000300800 */
[C---:B------:R-:W-:Y:S02]  /*20a570*/  LOP3.LUT P4, RZ, R4.reuse, 0x20000000, RZ, 0xc0, !PT ;  /* 0x2000000004ff7812 */ /* 0x040fe4000788c0ff */
[C---:B------:R-:W-:Y:S01]  /*20a580*/  LOP3.LUT P5, RZ, R4.reuse, 0x40000000, RZ, 0xc0, !PT ;  /* 0x4000000004ff7812 */ /* 0x040fe200078ac0ff */
[----:B------:R-:W4:Y:S04]  /*20a590*/  LDL.LU.64 R42, [R1+0x3a00] ;  /* 0x003a0000012a7983 */ /* 0x000f280000300a00 */
[----:B------:R-:W4:Y:S04]  /*20a5a0*/  LDL.LU.64 R40, [R1+0x39f8] ;  /* 0x0039f80001287983 */ /* 0x000f280000300a00 */
[----:B------:R-:W4:Y:S01]  /*20a5b0*/  LDL.LU.64 R38, [R1+0x39f0] ;  /* 0x0039f00001267983 */ /* 0x000f220000300a00 */
[----:B------:R-:W-:-:S03]  /*20a5c0*/  LOP3.LUT P6, RZ, R4, 0x80000000, RZ, 0xc0, !PT ;  /* 0x8000000004ff7812 */ /* 0x000fc600078cc0ff */
[----:B------:R0:W-:Y:S02]  /*20a5d0*/  @P4 STG.E.U8 desc[UR4][R36.64], R0 ;  /* 0x0000000024004986 */ /* 0x0001e4000c101104 */
[C---:B0-----:R-:W-:Y:S02]  /*20a5e0*/  PRMT R0, R31.reuse, 0x7770, RZ ;  /* 0x000077701f007816 */ /* 0x041fe400000000ff */
[----:B------:R-:W4:Y:S04]  /*20a5f0*/  LDL.LU.64 R36, [R1+0x2950] ;  /* 0x0029500001247983 */ /* 0x000f280000300a00 */
[----:B------:R0:W-:Y:S04]  /*20a600*/  @P5 STG.E.U8 desc[UR4][R34.64], R0 ;  /* 0x0000000022005986 */ /* 0x0001e8000c101104 */
[----:B0-----:R-:W4:Y:S04]  /*20a610*/  LDL.LU.64 R34, [R1+0x2960] ;  /* 0x0029600001227983 */ /* 0x001f280000300a00 */
[----:B------:R-:W4:Y:S01]  /*20a620*/  LDL.LU R30, [R1+0x490] ;  /* 0x00049000011e7983 */ /* 0x000f220000300800 */
[----:B------:R-:W-:-:S05]  /*20a630*/  PRMT R0, R31, 0x7771, RZ ;  /* 0x000077711f007816 */ /* 0x000fca00000000ff */
[----:B--2---:R0:W-:Y:S04]  /*20a640*/  @P6 STG.E.U8 desc[UR4][R32.64], R0 ;  /* 0x0000000020006986 */ /* 0x0041e8000c101104 */
[----:B0-----:R-:W2:Y:S04]  /*20a650*/  LDL.LU.64 R32, [R1+0x2958] ;  /* 0x0029580001207983 */ /* 0x001ea80000300a00 */
[----:B------:R-:W2:Y:S04]  /*20a660*/  LDL.LU.64 R2, [R1+0x39e8] ;  /* 0x0039e80001027983 */ /* 0x000ea80000300a00 */
[----:B------:R-:W2:Y:S04]  /*20a670*/  LDL.LU.64 R54, [R1+0x3c28] ;  /* 0x003c280001367983 */ /* 0x000ea80000300a00 */
[----:B------:R-:W2:Y:S01]  /*20a680*/  LDL.LU.64 R52, [R1+0x39e0] ;  /* 0x0039e00001347983 */ /* 0x000ea20000300a00 */
[----:B------:R-:W-:-:S02]  /*20a690*/  LOP3.LUT R4, R4, 0xfdffffff, RZ, 0xc0, !PT ;  /* 0xfdffffff04047812 */ /* 0x000fc400078ec0ff */
[----:B------:R-:W-:Y:S01]  /*20a6a0*/  LOP3.LUT R16, R16, 0xfffffffe, RZ, 0xc0, !PT ;  /* 0xfffffffe10107812 */ /* 0x000fe200078ec0ff */
[----:B------:R-:W2:Y:S01]  /*20a6b0*/  LDL.LU.64 R50, [R1+0x39d8] ;  /* 0x0039d80001327983 */ /* 0x000ea20000300a00 */
[----:B------:R-:W-:-:S03]  /*20a6c0*/  PRMT R0, R31, 0x7772, RZ ;  /* 0x000077721f007816 */ /* 0x000fc600000000ff */
[----:B------:R-:W2:Y:S01]  /*20a6d0*/  LDL.LU.64 R48, [R1+0x39d0] ;  /* 0x0039d00001307983 */ /* 0x000ea20000300a00 */
        /* <DEDUP_REMOVED lines=21> */
[C---:B------:R-:W-:Y:S02]  /*20a830*/  LOP3.LUT P4, RZ, R25.reuse, 0x1, RZ, 0xc0, !PT ;  /* 0x0000000119ff7812 */ /* 0x040fe4000788c0ff */
[----:B------:R-:W-:-:S09]  /*20a840*/  LOP3.LUT P5, RZ, R25, 0x2, RZ, 0xc0, !PT ;  /* 0x0000000219ff7812 */ /* 0x000fd200078ac0ff */
[----:B------:R-:W-:Y:S02]  /*20a850*/  @P0 LOP3.LUT R16, R16, 0x1, RZ, 0xfc, !PT ;  /* 0x0000000110100812 */ /* 0x000fe400078efcff */
[C---:B------:R-:W-:Y:S01]  /*20a860*/  LOP3.LUT P0, RZ, R25.reuse, 0x10, RZ, 0xc0, !PT ;  /* 0x0000001019ff7812 */ /* 0x040fe2000780c0ff */
[----:B----4-:R0:W-:Y:S01]  /*20a870*/  @P4 STG.E.U8 desc[UR4][R42.64], R0 ;  /* 0x000000002a004986 */ /* 0x0101e2000c101104 */
[----:B------:R-:W-:Y:S02]  /*20a880*/  LOP3.LUT P6, RZ, R25, 0x4, RZ, 0xc0, !PT ;  /* 0x0000000419ff7812 */ /* 0x000fe400078cc0ff */
[----:B------:R-:W-:Y:S02]  /*20a890*/  LOP3.LUT R16, R16, 0xfffffffd, RZ, 0xc0, !PT ;  /* 0xfffffffd10107812 */ /* 0x000fe400078ec0ff */
[----:B0-----:R-:W-:-:S07]  /*20a8a0*/  PRMT R0, R31, 0x7773, RZ ;  /* 0x000077731f007816 */ /* 0x001fce00000000ff */
[----:B------:R-:W-:Y:S01]  /*20a8b0*/  @P0 LOP3.LUT R16, R16, 0x2, RZ, 0xfc, !PT ;  /* 0x0000000210100812 */ /* 0x000fe200078efcff */
[----:B------:R-:W3:Y:S01]  /*20a8c0*/  LDL.LU R31, [R1+0x4b4] ;  /* 0x0004b400011f7983 */ /* 0x000ee20000300800 */
[----:B------:R-:W-:-:S03]  /*20a8d0*/  LOP3.LUT P0, RZ, R25, 0x8, RZ, 0xc0, !PT ;  /* 0x0000000819ff7812 */ /* 0x000fc6000780c0ff */
[----:B------:R0:W-:Y:S04]  /*20a8e0*/  @P5 STG.E.U8 desc[UR4][R40.64], R0 ;  /* 0x0000000028005986 */ /* 0x0001e8000c101104 */
[----:B------:R-:W4:Y:S04]  /*20a8f0*/  LDL.LU.64 R46, [R1+0x2968] ;  /* 0x00296800012e7983 */ /* 0x000f280000300a00 */
[----:B------:R-:W4:Y:S01]  /*20a900*/  LDL.LU.64 R44, [R1+0x2978] ;  /* 0x00297800012c7983 */ /* 0x000f220000300a00 */
[----:B0-----:R-:W-:-:S03]  /*20a910*/  PRMT R0, R30, 0x7770, RZ ;  /* 0x000077701e007816 */ /* 0x001fc600000000ff */
[----:B------:R-:W4:Y:S04]  /*20a920*/  LDL.LU.64 R42, [R1+0x2970] ;  /* 0x00297000012a7983 */ /* 0x000f280000300a00 */
[----:B------:R0:W-:Y:S04]  /*20a930*/  @P6 STG.E.U8 desc[UR4][R38.64], R0 ;  /* 0x0000000026006986 */ /* 0x0001e8000c101104 */
[----:B------:R-:W4:Y:S01]  /*20a940*/  LDL.LU.64 R40, [R1+0x39c8] ;  /* 0x0039c80001287983 */ /* 0x000f220000300a00 */
[----:B0-----:R-:W-:-:S03]  /*20a950*/  PRMT R0, R30, 0x7771, RZ ;  /* 0x000077711e007816 */ /* 0x001fc600000000ff */
[----:B------:R-:W4:Y:S04]  /*20a960*/  LDL.LU.64 R38, [R1+0x3c20] ;  /* 0x003c200001267983 */ /* 0x000f280000300a00 */
[----:B------:R0:W-:Y:S01]  /*20a970*/  @P0 STG.E.U8 desc[UR4][R36.64], R0 ;  /* 0x0000000024000986 */ /* 0x0001e2000c101104 */
[----:B------:R-:W-:Y:S02]  /*20a980*/  LOP3.LUT P0, RZ, R16, 0x2, RZ, 0xc0, !PT ;  /* 0x0000000210ff7812 */ /* 0x000fe4000780c0ff */
[----:B0-----:R-:W-:Y:S01]  /*20a990*/  PRMT R0, R30, 0x7772, RZ ;  /* 0x000077721e007816 */ /* 0x001fe200000000ff */
[----:B------:R-:W4:Y:S10]  /*20a9a0*/  LDL.LU.64 R36, [R1+0x39c0] ;  /* 0x0039c00001247983 */ /* 0x000f340000300a00 */
[----:B------:R0:W-:Y:S01]  /*20a9b0*/  @P0 STG.E.U8 desc[UR4][R34.64], R0 ;  /* 0x0000000022000986 */ /* 0x0001e2000c101104 */
[----:B------:R-:W-:-:S02]  /*20a9c0*/  LOP3.LUT P0, RZ, R16, 0x1, RZ, 0xc0, !PT ;  /* 0x0000000110ff7812 */ /* 0x000fc4000780c0ff */
[----:B0-----:R-:W-:Y:S01]  /*20a9d0*/  PRMT R0, R30, 0x7773, RZ ;  /* 0x000077731e007816 */ /* 0x001fe200000000ff */
[----:B------:R-:W4:Y:S10]  /*20a9e0*/  LDL.LU.64 R34, [R1+0x39b8] ;  /* 0x0039b80001227983 */ /* 0x000f340000300a00 */
[----:B--2---:R0:W-:Y:S01]  /*20a9f0*/  @P0 STG.E.U8 desc[UR4][R32.64], R0 ;  /* 0x0000000020000986 */ /* 0x0041e2000c101104 */
[----:B------:R-:W-:-:S02]  /*20aa00*/  LOP3.LUT P0, RZ, R4, 0x80000000, RZ, 0xc0, !PT ;  /* 0x8000000004ff7812 */ /* 0x000fc4000780c0ff */
[----:B0-----:R-:W-:Y:S01]  /*20aa10*/  PRMT R0, R26, 0x7770, RZ ;  /* 0x000077701a007816 */ /* 0x001fe200000000ff */
[----:B------:R-:W2:Y:S10]  /*20aa20*/  LDL.LU.64 R32, [R1+0x39b0] ;  /* 0x0039b00001207983 */ /* 0x000eb40000300a00 */
[----:B------:R0:W-:Y:S01]  /*20aa30*/  @P0 STG.E.U8 desc[UR4][R2.64], R0 ;  /* 0x0000000002000986 */ /* 0x0001e2000c101104 */
[----:B------:R-:W-:-:S03]  /*20aa40*/  LOP3.LUT P0, RZ, R4, 0x40000000, RZ, 0xc0, !PT ;  /* 0x4000000004ff7812 */ /* 0x000fc6000780c0ff */
[----:B------:R-:W2:Y:S01]  /*20aa50*/  LDL.LU R30, [R1+0x494] ;  /* 0x00049400011e7983 */ /* 0x000ea20000300800 */
[----:B0-----:R-:W-:-:S09]  /*20aa60*/  PRMT R0, R26, 0x7771, RZ ;  /* 0x000077711a007816 */ /* 0x001fd200000000ff */
        /* <DEDUP_REMOVED lines=18> */
[----:B----4-:R0:W-:Y:S01]  /*20ab90*/  @P0 STG.E.U8 desc[UR4][R46.64], R0 ;  /* 0x000000002e000986 */ /* 0x0101e2000c101104 */
[----:B------:R-:W-:Y:S02]  /*20aba0*/  LOP3.LUT P0, RZ, R4, 0x2000000, RZ, 0xc0, !PT ;  /* 0x0200000004ff7812 */ /* 0x000fe4000780c0ff */
[----:B0-----:R-:W-:-:S11]  /*20abb0*/  PRMT R0, R31, 0x7772, RZ ;  /* 0x000077721f007816 */ /* 0x001fd600000000ff */
[----:B------:R0:W-:Y:S02]  /*20abc0*/  @P0 STG.E.U8 desc[UR4][R44.64], R0 ;  /* 0x000000002c000986 */ /* 0x0001e4000c101104 */
[----:B0-----:R-:W-:-:S05]  /*20abd0*/  PRMT R0, R31, 0x7773, RZ ;  /* 0x000077731f007816 */ /* 0x001fca00000000ff */
        /* <DEDUP_REMOVED lines=11> */
[----:B------:R-:W-:-:S02]  /*20ac90*/  LOP3.LUT P6, RZ, R25, 0x40000, RZ, 0xc0, !PT ;  /* 0x0004000019ff7812 */ /* 0x000fc400078cc0ff */
[----:B------:R-:W-:Y:S01]  /*20aca0*/  PRMT R0, R30, 0x7770, RZ ;  /* 0x000077701e007816 */ /* 0x000fe200000000ff */
[----:B------:R-:W4:Y:S10]  /*20acb0*/  LDL.LU.64 R40, [R1+0x31a0] ;  /* 0x0031a00001287983 */ /* 0x000f340000300a00 */
[----:B------:R0:W-:Y:S04]  /*20acc0*/  @P6 STG.E.U8 desc[UR4][R32.64], R0 ;  /* 0x0000000020006986 */ /* 0x0001e8000c101104 */
[----:B0-----:R-:W2:Y:S04]  /*20acd0*/  LDL.LU.64 R32, [R1+0x2988] ;  /* 0x0029880001207983 */ /* 0x001ea80000300a00 */
        /* <DEDUP_REMOVED lines=19> */
[----:B0-----:R-:W3:Y:S04]  /*20ae10*/  LDL.LU.64 R34, [R1+0x39a0] ;  /* 0x0039a00001227983 */ /* 0x001ee80000300a00 */
[----:B------:R-:W3:Y:S04]  /*20ae20*/  LDL.LU R51, [R1+0x4b8] ;  /* 0x0004b80001337983 */ /* 0x000ee80000300800 */
[----:B------:R-:W3:Y:S01]  /*20ae30*/  LDL.LU.64 R18, [R1+0x3998] ;  /* 0x0039980001127983 */ /* 0x000ee20000300a00 */
[----:B------:R-:W-:-:S03]  /*20ae40*/  LOP3.LUT R4, R4, 0xffefffff, RZ, 0xc0, !PT ;  /* 0xffefffff04047812 */ /* 0x000fc600078ec0ff */
[----:B------:R-:W3:Y:S01]  /*20ae50*/  LDL.LU.64 R2, [R1+0x3990] ;  /* 0x0039900001027983 */ /* 0x000ee20000300a00 */
[----:B------:R-:W-:Y:S02]  /*20ae60*/  @P0 LOP3.LUT R4, R4, 0x100000, RZ, 0xfc, !PT ;  /* 0x0010000004040812 */ /* 0x000fe400078efcff */
[----:B------:R-:W-:Y:S01]  /*20ae70*/  LOP3.LUT P0, RZ, R25, 0x4000000, RZ, 0xc0, !PT ;  /* 0x0400000019ff7812 */ /* 0x000fe2000780c0ff */
[----:B------:R-:W3:Y:S01]  /*20ae80*/  LDL.LU.64 R54, [R1+0x31a8] ;  /* 0x0031a80001367983 */ /* 0x000ee20000300a00 */
[----:B------:R-:W-:-:S03]  /*20ae90*/  LOP3.LUT R4, R4, 0xffdfffff, RZ, 0xc0, !PT ;  /* 0xffdfffff04047812 */ /* 0x000fc600078ec0ff */
[----:B------:R-:W3:Y:S01]  /*20aea0*/  LDL.LU.64 R52, [R1+0x31b8] ;  /* 0x0031b80001347983 */ /* 0x000ee20000300a00 */
[C---:B------:R-:W-:Y:S02]  /*20aeb0*/  LOP3.LUT P5, RZ, R25.reuse, 0x100000, RZ, 0xc0, !PT ;  /* 0x0010000019ff7812 */ /* 0x040fe400078ac0ff */
[C---:B------:R-:W-:Y:S01]  /*20aec0*/  LOP3.LUT P6, RZ, R25.reuse, 0x200000, RZ, 0xc0, !PT ;  /* 0x0020000019ff7812 */ /* 0x040fe200078cc0ff */
[----:B------:R-:W3:Y:S04]  /*20aed0*/  LDL.LU.64 R48, [R1+0x31b0] ;  /* 0x0031b00001307983 */ /* 0x000ee80000300a00 */
[----:B------:R-:W-:Y:S02]  /*20aee0*/  @P0 LOP3.LUT R4, R4, 0x200000, RZ, 0xfc, !PT ;  /* 0x0020000004040812 */ /* 0x000fe400078efcff */
[----:B------:R-:W-:-:S02]  /*20aef0*/  LOP3.LUT P0, RZ, R25, 0x2000000, RZ, 0xc0, !PT ;  /* 0x0200000019ff7812 */ /* 0x000fc4000780c0ff */
        /* <DEDUP_REMOVED lines=8> */
[----:B0-----:R-:W-:Y:S02]  /*20af80*/  PRMT R0, R30, 0x7773, RZ ;  /* 0x000077731e007816 */ /* 0x001fe400000000ff */
[----:B------:R-:W-:-:S03]  /*20af90*/  LOP3.LUT R4, R4, 0xfeffffff, RZ, 0xc0, !PT ;  /* 0xfeffffff04047812 */ /* 0x000fc600078ec0ff */
[----:B--2---:R0:W-:Y:S06]  /*20afa0*/  @P6 STG.E.U8 desc[UR4][R32.64], R0 ;  /* 0x0000000020006986 */ /* 0x0041ec000c101104 */
[----:B------:R-:W-:Y:S02]  /*20afb0*/  @P0 LOP3.LUT R4, R4, 0x1000000, RZ, 0xfc, !PT ;  /* 0x0100000004040812 */ /* 0x000fe400078efcff */
[----:B------:R-:W-:Y:S01]  /*20afc0*/  LOP3.LUT P0, RZ, R25, 0x400000, RZ, 0xc0, !PT ;  /* 0x0040000019ff7812 */ /* 0x000fe2000780c0ff */
[----:B0-----:R-:W2:Y:S04]  /*20afd0*/  LDL.LU R32, [R1+0x4a8] ;  /* 0x0004a80001207983 */ /* 0x001ea80000300800 */
[----:B------:R-:W4:Y:S01]  /*20afe0*/  LDL.LU.64 R46, [R1+0x3988] ;  /* 0x00398800012e7983 */ /* 0x000f220000300a00 */
[----:B------:R-:W-:-:S03]  /*20aff0*/  PRMT R0, R31, 0x7770, RZ ;  /* 0x000077701f007816 */ /* 0x000fc600000000ff */
[----:B------:R-:W2:Y:S04]  /*20b000*/  LDL.LU.64 R44, [R1+0x3c10] ;  /* 0x003c1000012c7983 */ /* 0x000ea80000300a00 */
[----:B------:R0:W-:Y:S01]  /*20b010*/  @P0 STG.E.U8 desc[UR4][R38.64], R0 ;  /* 0x0000000026000986 */ /* 0x0001e2000c101104 */
[----:B------:R-:W-:-:S03]  /*20b020*/  LOP3.LUT P0, RZ, R4, 0x1000000, RZ, 0xc0, !PT ;  /* 0x0100000004ff7812 */ /* 0x000fc6000780c0ff */
[----:B------:R-:W2:Y:S04]  /*20b030*/  LDL.LU R33, [R1+0x498] ;  /* 0x0004980001217983 */ /* 0x000ea80000300800 */
[----:B------:R-:W2:Y:S01]  /*20b040*/  LDL.LU.64 R42, [R1+0x3960] ;  /* 0x00396000012a7983 */ /* 0x000ea20000300a00 */
[----:B0-----:R-:W-:-:S03]  /*20b050*/  PRMT R0, R31, 0x7771, RZ ;  /* 0x000077711f007816 */ /* 0x001fc600000000ff */
[----:B------:R-:W2:Y:S04]  /*20b060*/  LDL.LU.64 R40, [R1+0x3958] ;  /* 0x0039580001287983 */ /* 0x000ea80000300a00 */
[----:B------:R0:W-:Y:S01]  /*20b070*/  @P0 STG.E.U8 desc[UR4][R36.64], R0 ;  /* 0x0000000024000986 */ /* 0x0001e2000c101104 */
[----:B------:R-:W-:-:S03]  /*20b080*/  LOP3.LUT P0, RZ, R4, 0x800000, RZ, 0xc0, !PT ;  /* 0x0080000004ff7812 */ /* 0x000fc6000780c0ff */
[----:B------:R-:W4:Y:S01]  /*20b090*/  LDL.LU.64 R38, [R1+0x3950] ;  /* 0x0039500001267983 */ /* 0x000f220000300a00 */
[----:B0-----:R-:W-:-:S03]  /*20b0a0*/  PRMT R0, R31, 0x7772, RZ ;  /* 0x000077721f007816 */ /* 0x001fc600000000ff */
[----:B------:R-:W4:Y:S06]  /*20b0b0*/  LDL.LU.64 R36, [R1+0x31c0] ;  /* 0x0031c00001247983 */ /* 0x000f2c0000300a00 */
[----:B---3--:R0:W-:Y:S04]  /*20b0c0*/  @P0 STG.E.U8 desc[UR4][R34.64], R0 ;  /* 0x0000000022000986 */ /* 0x0081e8000c101104 */
[----:B0-----:R-:W3:Y:S01]  /*20b0d0*/  LDL.LU.64 R34, [R1+0x31d0] ;  /* 0x0031d00001227983 */ /* 0x001ee20000300a00 */
[----:B------:R-:W-:-:S03]  /*20b0e0*/  PRMT R0, R31, 0x7773, RZ ;  /* 0x000077731f007816 */ /* 0x000fc600000000ff */
[----:B------:R-:W3:Y:S01]  /*20b0f0*/  LDL.LU.64 R30, [R1+0x31c8] ;  /* 0x0031c800011e7983 */ /* 0x000ee20000300a00 */
        /* <DEDUP_REMOVED lines=26> */
[----:B0-----:R-:W-:-:S05]  /*20b2a0*/  PRMT R0, R32, 0x7773, RZ ;  /* 0x0000777320007816 */ /* 0x001fca00000000ff */
[----:B------:R0:W-:Y:S01]  /*20b2b0*/  @P2 STG.E.U8 desc[UR4][R40.64], R0 ;  /* 0x0000000028002986 */ /* 0x0001e2000c101104 */
[C---:B------:R-:W-:Y:S02]  /*20b2c0*/  LOP3.LUT P5, RZ, R26.reuse, 0x10, RZ, 0xc0, !PT ;  /* 0x000000101aff7812 */ /* 0x040fe400078ac0ff */
[C---:B0-----:R-:W-:Y:S01]  /*20b2d0*/  PRMT R0, R33.reuse, 0x7770, RZ ;  /* 0x0000777021007816 */ /* 0x041fe200000000ff */
[----:B------:R-:W2:Y:S04]  /*20b2e0*/  LDL.LU.64 R40, [R1+0x3948] ;  /* 0x0039480001287983 */ /* 0x000ea80000300a00 */
[----:B------:R0:W-:Y:S01]  /*20b2f0*/  @P3 STG.E.U8 desc[UR4][R38.64], R0 ;  /* 0x0000000026003986 */ /* 0x0001e2000c101104 */
[----:B------:R-:W-:Y:S02]  /*20b300*/  LOP3.LUT P6, RZ, R26, 0x20, RZ, 0xc0, !PT ;  /* 0x000000201aff7812 */ /* 0x000fe400078cc0ff */
[----:B0-----:R-:W-:-:S05]  /*20b310*/  PRMT R0, R33, 0x7771, RZ ;  /* 0x0000777121007816 */ /* 0x001fca00000000ff */
[----:B------:R0:W-:Y:S02]  /*20b320*/  @P4 STG.E.U8 desc[UR4][R36.64], R0 ;  /* 0x0000000024004986 */ /* 0x0001e4000c101104 */
[----:B0-----:R-:W-:-:S05]  /*20b330*/  PRMT R0, R33, 0x7772, RZ ;  /* 0x0000777221007816 */ /* 0x001fca00000000ff */
[----:B---3--:R0:W-:Y:S02]  /*20b340*/  @P5 STG.E.U8 desc[UR4][R34.64], R0 ;  /* 0x0000000022005986 */ /* 0x0081e4000c101104 */
[----:B0-----:R-:W-:-:S05]  /*20b350*/  PRMT R0, R33, 0x7773, RZ ;  /* 0x0000777321007816 */ /* 0x001fca00000000ff */
[----:B------:R0:W-:Y:S04]  /*20b360*/  @P6 STG.E.U8 desc[UR4][R30.64], R0 ;  /* 0x000000001e006986 */ /* 0x0001e8000c101104 */
[----:B0-----:R-:W3:Y:S04]  /*20b370*/  LDL.LU.64 R30, [R1+0x3c08] ;  /* 0x003c0800011e7983 */ /* 0x001ee80000300a00 */
[----:B------:R-:W4:Y:S04]  /*20b380*/  LDL.LU.64 R38, [R1+0x3940] ;  /* 0x0039400001267983 */ /* 0x000f280000300a00 */
[----:B------:R-:W4:Y:S04]  /*20b390*/  LDL.LU.64 R36, [R1+0x3938] ;  /* 0x0039380001247983 */ /* 0x000f280000300a00 */
[----:B------:R-:W4:Y:S04]  /*20b3a0*/  LDL.LU.64 R34, [R1+0x3930] ;  /* 0x0039300001227983 */ /* 0x000f280000300a00 */
[----:B------:R-:W4:Y:S04]  /*20b3b0*/  LDL.LU.64 R32, [R1+0x31d8] ;  /* 0x0031d80001207983 */ /* 0x000f280000300a00 */
[----:B------:R-:W4:Y:S01]  /*20b3c0*/  LDL.LU R2, [R1+0x4bc] ;  /* 0x0004bc0001027983 */ /* 0x000f220000300800 */
[----:B------:R-:W-:-:S03]  /*20b3d0*/  LOP3.LUT P4, RZ, R26, 0x40, RZ, 0xc0, !PT ;  /* 0x000000401aff7812 */ /* 0x000fc6000788c0ff */
[----:B------:R-:W4:Y:S01]  /*20b3e0*/  LDL.LU.64 R18, [R1+0x31e8] ;  /* 0x0031e80001127983 */ /* 0x000f220000300a00 */
[C---:B------:R-:W-:Y:S02]  /*20b3f0*/  LOP3.LUT P5, RZ, R26.reuse, 0x80, RZ, 0xc0, !PT ;  /* 0x000000801aff7812 */ /* 0x040fe400078ac0ff */
[----:B------:R-:W-:Y:S01]  /*20b400*/  PRMT R0, R27, 0x7770, RZ ;  /* 0x000077701b007816 */ /* 0x000fe200000000ff */
[----:B------:R-:W4:Y:S04]  /*20b410*/  LDL.LU.64 R54, [R1+0x31e0] ;  /* 0x0031e00001367983 */ /* 0x000f280000300a00 */
[----:B------:R-:W4:Y:S01]  /*20b420*/  LDL.LU.64 R52, [R1+0x3928] ;  /* 0x0039280001347983 */ /* 0x000f220000300a00 */
[C---:B------:R-:W-:Y:S02]  /*20b430*/  LOP3.LUT P6, RZ, R26.reuse, 0x100, RZ, 0xc0, !PT ;  /* 0x000001001aff7812 */ /* 0x040fe400078cc0ff */
[----:B------:R-:W-:-:S02]  /*20b440*/  LOP3.LUT P0, RZ, R26, 0x40000, RZ, 0xc0, !PT ;  /* 0x000400001aff7812 */ /* 0x000fc4000780c0ff */
[----:B------:R-:W-:-:S11]  /*20b450*/  LOP3.LUT R4, R4, 0xffffff7f, RZ, 0xc0, !PT ;  /* 0xffffff7f04047812 */ /* 0x000fd600078ec0ff */
[----:B------:R-:W-:Y:S02]  /*20b460*/  @P0 LOP3.LUT R4, R4, 0x80, RZ, 0xfc, !PT ;  /* 0x0000008004040812 */ /* 0x000fe400078efcff */
[----:B------:R-:W-:Y:S02]  /*20b470*/  LOP3.LUT P0, RZ, R26, 0x20000, RZ, 0xc0, !PT ;  /* 0x000200001aff7812 */ /* 0x000fe4000780c0ff */
[----:B------:R-:W-:Y:S01]  /*20b480*/  LOP3.LUT R4, R4, 0xfffffeff, RZ, 0xc0, !PT ;  /* 0xfffffeff04047812 */ /* 0x000fe200078ec0ff */
[----:B--2---:R0:W-:Y:S02]  /*20b490*/  @P4 STG.E.U8 desc[UR4][R40.64], R0 ;  /* 0x0000000028004986 */ /* 0x0041e4000c101104 */
[----:B0-----:R-:W-:-:S08]  /*20b4a0*/  PRMT R0, R27, 0x7771, RZ ;  /* 0x000077711b007816 */ /* 0x001fd000000000ff */
        /* <DEDUP_REMOVED lines=9> */
[----:B0-----:R-:W2:Y:S04]  /*20b540*/  LDL.LU R31, [R1+0x4ac] ;  /* 0x0004ac00011f7983 */ /* 0x001ea80000300800 */
[----:B------:R-:W3:Y:S01]  /*20b550*/  LDL.LU.64 R50, [R1+0x3c00] ;  /* 0x003c000001327983 */ /* 0x000ee20000300a00 */
[----:B------:R-:W-:-:S05]  /*20b560*/  PRMT R0, R27, 0x7772, RZ ;  /* 0x000077721b007816 */ /* 0x000fca00000000ff */
[----:B----4-:R0:W-:Y:S02]  /*20b570*/  @P6 STG.E.U8 desc[UR4][R38.64], R0 ;  /* 0x0000000026006986 */ /* 0x0101e4000c101104 */
[----:B0-----:R-:W-:Y:S02]  /*20b580*/  PRMT R0, R27, 0x7773, RZ ;  /* 0x000077731b007816 */ /* 0x001fe400000000ff */
[----:B------:R-:W4:Y:S04]  /*20b590*/  LDL.LU R27, [R1+0x8508] ;  /* 0x00850800011b7983 */ /* 0x000f280000300800 */
[----:B------:R-:W4:Y:S04]  /*20b5a0*/  LDL.LU.64 R48, [R1+0x3920] ;  /* 0x0039200001307983 */ /* 0x000f280000300a00 */
[----:B------:R-:W4:Y:S04]  /*20b5b0*/  LDL.LU.64 R46, [R1+0x3918] ;  /* 0x00391800012e7983 */ /* 0x000f280000300a00 */
[----:B------:R-:W4:Y:S04]  /*20b5c0*/  LDL.LU.64 R44, [R1+0x3910] ;  /* 0x00391000012c7983 */ /* 0x000f280000300a00 */
[----:B------:R-:W4:Y:S04]  /*20b5d0*/  LDL.LU.64 R42, [R1+0x31f0] ;  /* 0x0031f000012a7983 */ /* 0x000f280000300a00 */
[----:B------:R-:W4:Y:S01]  /*20b5e0*/  LDL.LU.64 R40, [R1+0x3200] ;  /* 0x0032000001287983 */ /* 0x000f220000300a00 */
[----:B------:R-:W-:-:S03]  /*20b5f0*/  LOP3.LUT R4, R4, 0xfffff7ff, RZ, 0xc0, !PT ;  /* 0xfffff7ff04047812 */ /* 0x000fc600078ec0ff */
[----:B------:R-:W4:Y:S01]  /*20b600*/  LDL.LU.64 R38, [R1+0x31f8] ;  /* 0x0031f80001267983 */ /* 0x000f220000300a00 */
[----:B------:R-:W-:Y:S02]  /*20b610*/  @P0 LOP3.LUT R4, R4, 0x800, RZ, 0xfc, !PT ;  /* 0x0000080004040812 */ /* 0x000fe400078efcff */
[----:B------:R-:W-:Y:S01]  /*20b620*/  LOP3.LUT P0, RZ, R26, 0x2000, RZ, 0xc0, !PT ;  /* 0x000020001aff7812 */ /* 0x000fe2000780c0ff */
[----:B------:R-:W4:Y:S01]  /*20b630*/  LDL.LU R30, [R1+0x48c] ;  /* 0x00048c00011e7983 */ /* 0x000f220000300800 */
        /* <DEDUP_REMOVED lines=11> */
[----:B------:R-:W-:-:S13]  /*20b6f0*/  LOP3.LUT P0, RZ, R26, 0x200, RZ, 0xc0, !PT ;  /* 0x000002001aff7812 */ /* 0x000fda000780c0ff */
[----:B------:R0:W-:Y:S04]  /*20b700*/  @P0 STG.E.U8 desc[UR4][R36.64], R0 ;  /* 0x0000000024000986 */ /* 0x0001e8000c101104 */
[----:B0-----:R-:W4:Y:S01]  /*20b710*/  LDL.LU.64 R36, [R1+0x3908] ;  /* 0x0039080001247983 */ /* 0x001f220000300a00 */
[----:B------:R-:W-:Y:S02]  /*20b720*/  LOP3.LUT P0, RZ, R4, 0x8000, RZ, 0xc0, !PT ;  /* 0x0000800004ff7812 */ /* 0x000fe4000780c0ff */
[----:B------:R-:W-:-:S11]  /*20b730*/  PRMT R0, R2, 0x7770, RZ ;  /* 0x0000777002007816 */ /* 0x000fd600000000ff */
[----:B------:R0:W-:Y:S04]  /*20b740*/  @P0 STG.E.U8 desc[UR4][R34.64], R0 ;  /* 0x0000000022000986 */ /* 0x0001e8000c101104 */
[----:B0-----:R-:W4:Y:S01]  /*20b750*/  LDL.LU.64 R34, [R1+0x3bf8] ;  /* 0x003bf80001227983 */ /* 0x001f220000300a00 */
[----:B------:R-:W-:Y:S02]  /*20b760*/  LOP3.LUT P0, RZ, R4, 0x4000, RZ, 0xc0, !PT ;  /* 0x0000400004ff7812 */ /* 0x000fe4000780c0ff */
        /* <DEDUP_REMOVED lines=33> */
[----:B------:R-:W-:Y:S01]  /*20b980*/  LOP3.LUT P4, RZ, R26, 0x400000, RZ, 0xc0, !PT ;  /* 0x004000001aff7812 */ /* 0x000fe2000788c0ff */
[----:B------:R-:W3:Y:S04]  /*20b990*/  LDL.LU.64 R42, [R1+0x3b68] ;  /* 0x003b6800012a7983 */ /* 0x000ee80000300a00 */
[----:B------:R-:W4:Y:S06]  /*20b9a0*/  LDL.LU.64 R40, [R1+0x3b60] ;  /* 0x003b600001287983 */ /* 0x000f2c0000300a00 */
[----:B------:R0:W-:Y:S02]  /*20b9b0*/  @P3 STG.E.U8 desc[UR4][R38.64], R0 ;  /* 0x0000000026003986 */ /* 0x0001e4000c101104 */
[----:B0-----:R-:W-:-:S02]  /*20b9c0*/  PRMT R0, R30, 0x7770, RZ ;  /* 0x000077701e007816 */ /* 0x001fc400000000ff */
[----:B------:R-:W3:Y:S04]  /*20b9d0*/  LDL.LU.64 R38, [R1+0x3208] ;  /* 0x0032080001267983 */ /* 0x000ee80000300a00 */
[----:B------:R0:W-:Y:S04]  /*20b9e0*/  @P4 STG.E.U8 desc[UR4][R36.64], R0 ;  /* 0x0000000024004986 */ /* 0x0001e8000c101104 */
[----:B0-----:R-:W3:Y:S04]  /*20b9f0*/  LDL.LU.64 R36, [R1+0x3218] ;  /* 0x0032180001247983 */ /* 0x001ee80000300a00 */
[----:B------:R-:W3:Y:S01]  /*20ba00*/  LDL.LU R31, [R1+0x470] ;  /* 0x00047000011f7983 */ /* 0x000ee20000300800 */
[----:B------:R-:W-:-:S02]  /*20ba10*/  LOP3.LUT P5, RZ, R26, 0x800000, RZ, 0xc0, !PT ;  /* 0x008000001aff7812 */ /* 0x000fc400078ac0ff */
[----:B------:R-:W-:-:S11]  /*20ba20*/  PRMT R0, R30, 0x7771, RZ ;  /* 0x000077711e007816 */ /* 0x000fd600000000ff */
[----:B------:R0:W-:Y:S04]  /*20ba30*/  @P5 STG.E.U8 desc[UR4][R34.64], R0 ;  /* 0x0000000022005986 */ /* 0x0001e8000c101104 */
[----:B0-----:R-:W3:Y:S01]  /*20ba40*/  LDL.LU.64 R34, [R1+0x3210] ;  /* 0x0032100001227983 */ /* 0x001ee20000300a00 */
[----:B------:R-:W-:Y:S02]  /*20ba50*/  LOP3.LUT P6, RZ, R26, 0x1000000, RZ, 0xc0, !PT ;  /* 0x010000001aff7812 */ /* 0x000fe400078cc0ff */
[----:B------:R-:W-:Y:S01]  /*20ba60*/  PRMT R0, R30, 0x7772, RZ ;  /* 0x000077721e007816 */ /* 0x000fe200000000ff */
[----:B------:R-:W3:Y:S10]  /*20ba70*/  LDL.LU R55, [R1+0x460] ;  /* 0x0004600001377983 */ /* 0x000ef40000300800 */
[----:B------:R0:W-:Y:S04]  /*20ba80*/  @P6 STG.E.U8 desc[UR4][R32.64], R0 ;  /* 0x0000000020006986 */ /* 0x0001e8000c101104 */
[----:B0-----:R-:W3:Y:S01]  /*20ba90*/  LDL.LU.64 R32, [R1+0x3b58] ;  /* 0x003b580001207983 */ /* 0x001ee20000300a00 */
[----:B------:R-:W-:-:S02]  /*20baa0*/  LOP3.LUT R10, R10, 0xbfffffff, RZ, 0xc0, !PT ;  /* 0xbfffffff0a0a7812 */ /* 0x000fc400078ec0ff */
[----:B------:R-:W-:Y:S01]  /*20bab0*/  LOP3.LUT R4, R4, 0xfffffffe, RZ, 0xc0, !PT ;  /* 0xfffffffe04047812 */ /* 0x000fe200078ec0ff */
[----:B------:R-:W3:Y:S04]  /*20bac0*/  LDL.LU.64 R18, [R1+0x3c80] ;  /* 0x003c800001127983 */ /* 0x000ee80000300a00 */
[----:B------:R-:W3:Y:S04]  /*20bad0*/  LDL.LU.64 R2, [R1+0x3b50] ;  /* 0x003b500001027983 */ /* 0x000ee80000300a00 */
[----:B------:R-:W4:Y:S01]  /*20bae0*/  LDL.LU.64 R52, [R1+0x3b48] ;  /* 0x003b480001347983 */ /* 0x000f220000300a00 */
[----:B------:R-:W-:-:S03]  /*20baf0*/  PRMT R0, R30, 0x7773, RZ ;  /* 0x000077731e007816 */ /* 0x000fc600000000ff */
[----:B------:R-:W4:Y:S04]  /*20bb00*/  LDL.LU R30, [R1+0x450] ;  /* 0x00045000011e7983 */ /* 0x000f280000300800 */
[----:B------:R-:W4:Y:S04]  /*20bb10*/  LDL.LU.64 R50, [R1+0x3b40] ;  /* 0x003b400001327983 */ /* 0x000f280000300a00 */
[----:B------:R-:W4:Y:S01]  /*20bb20*/  LDL.LU.64 R48, [R1+0x3220] ;  /* 0x0032200001307983 */ /* 0x000f220000300a00 */
[----:B------:R-:W-:-:S03]  /*20bb30*/  LOP3.LUT P4, RZ, R26, 0x2000000, RZ, 0xc0, !PT ;  /* 0x020000001aff7812 */ /* 0x000fc6000788c0ff */
[----:B------:R-:W4:Y:S01]  /*20bb40*/  LDL.LU.64 R46, [R1+0x3230] ;  /* 0x00323000012e7983 */ /* 0x000f220000300a00 */
[C---:B------:R-:W-:Y:S02]  /*20bb50*/  LOP3.LUT P5, RZ, R26.reuse, 0x4000000, RZ, 0xc0, !PT ;  /* 0x040000001aff7812 */ /* 0x040fe400078ac0ff */
[----:B------:R-:W-:Y:S01]  /*20bb60*/  LOP3.LUT P6, RZ, R26, 0x8000000, RZ, 0xc0, !PT ;  /* 0x080000001aff7812 */ /* 0x000fe200078cc0ff */
[----:B------:R-:W4:Y:S01]  /*20bb70*/  LDL.LU.64 R44, [R1+0x3228] ;  /* 0x00322800012c7983 */ /* 0x000f220000300a00 */
[----:B--2---:R-:W-:-:S13]  /*20bb80*/  LOP3.LUT P0, RZ, R27, 0x20, RZ, 0xc0, !PT ;  /* 0x000000201bff7812 */ /* 0x004fda000780c0ff */
[----:B------:R-:W-:Y:S02]  /*20bb90*/  @P0 LOP3.LUT R10, R10, 0x40000000, RZ, 0xfc, !PT ;  /* 0x400000000a0a0812 */ /* 0x000fe400078efcff */
[----:B------:R-:W-:Y:S02]  /*20bba0*/  LOP3.LUT P0, RZ, R27, 0x10, RZ, 0xc0, !PT ;  /* 0x000000101bff7812 */ /* 0x000fe4000780c0ff */
[----:B------:R-:W-:-:S11]  /*20bbb0*/  LOP3.LUT R10, R10, 0x7fffffff, RZ, 0xc0, !PT ;  /* 0x7fffffff0a0a7812 */ /* 0x000fd600078ec0ff */
        /* <DEDUP_REMOVED lines=66> */
[C---:B0-----:R-:W-:Y:S02]  /*20bfe0*/  PRMT R0, R28.reuse, 0x7770, RZ ;  /* 0x000077701c007816 */ /* 0x041fe400000000ff */
[C---:B------:R-:W-:Y:S02]  /*20bff0*/  LOP3.LUT P4, RZ, R27.reuse, 0x200, RZ, 0xc0, !PT ;  /* 0x000002001bff7812 */ /* 0x040fe4000788c0ff */
[C---:B------:R-:W-:Y:S02]  /*20c000*/  LOP3.LUT P5, RZ, R27.reuse, 0x400, RZ, 0xc0, !PT ;  /* 0x000004001bff7812 */ /* 0x040fe400078ac0ff */
[----:B------:R-:W-:Y:S01]  /*20c010*/  LOP3.LUT P6, RZ, R27, 0x800, RZ, 0xc0, !PT ;  /* 0x000008001bff7812 */ /* 0x000fe200078cc0ff */
[----:B--2---:R0:W-:Y:S02]  /*20c020*/  @P1 STG.E.U8 desc[UR4][R42.64], R0 ;  /* 0x000000002a001986 */ /* 0x0041e4000c101104 */
        /* <DEDUP_REMOVED lines=8> */
[----:B------:R-:W4:Y:S04]  /*20c0b0*/  LDL.LU.64 R40, [R1+0x3240] ;  /* 0x0032400001287983 */ /* 0x000f280000300a00 */
[----:B------:R-:W2:Y:S01]  /*20c0c0*/  LDL.LU.64 R38, [R1+0x3b18] ;  /* 0x003b180001267983 */ /* 0x000ea20000300a00 */
[----:B0-----:R-:W-:-:S03]  /*20c0d0*/  PRMT R0, R31, 0x7770, RZ ;  /* 0x000077701f007816 */ /* 0x001fc600000000ff */
[----:B------:R-:W2:Y:S04]  /*20c0e0*/  LDL.LU.64 R36, [R1+0x3c70] ;  /* 0x003c700001247983 */ /* 0x000ea80000300a00 */
[----:B------:R0:W-:Y:S04]  /*20c0f0*/  @P5 STG.E.U8 desc[UR4][R34.64], R0 ;  /* 0x0000000022005986 */ /* 0x0001e8000c101104 */
[----:B0-----:R-:W2:Y:S04]  /*20c100*/  LDL.LU.64 R34, [R1+0x3b10] ;  /* 0x003b100001227983 */ /* 0x001ea80000300a00 */
[----:B------:R-:W2:Y:S01]  /*20c110*/  LDL.LU R30, [R1+0x464] ;  /* 0x00046400011e7983 */ /* 0x000ea20000300800 */
[----:B------:R-:W-:-:S05]  /*20c120*/  PRMT R0, R31, 0x7771, RZ ;  /* 0x000077711f007816 */ /* 0x000fca00000000ff */
[----:B------:R0:W-:Y:S04]  /*20c130*/  @P6 STG.E.U8 desc[UR4][R32.64], R0 ;  /* 0x0000000020006986 */ /* 0x0001e8000c101104 */
[----:B0-----:R-:W2:Y:S04]  /*20c140*/  LDL.LU.64 R32, [R1+0x3b08] ;  /* 0x003b080001207983 */ /* 0x001ea80000300a00 */
[----:B------:R-:W2:Y:S04]  /*20c150*/  LDL.LU.64 R2, [R1+0x3b00] ;  /* 0x003b000001027983 */ /* 0x000ea80000300a00 */
[----:B------:R-:W2:Y:S04]  /*20c160*/  LDL.LU.64 R54, [R1+0x3250] ;  /* 0x0032500001367983 */ /* 0x000ea80000300a00 */
[----:B------:R-:W2:Y:S01]  /*20c170*/  LDL.LU.64 R52, [R1+0x3260] ;  /* 0x0032600001347983 */ /* 0x000ea20000300a00 */
[----:B------:R-:W-:-:S02]  /*20c180*/  LOP3.LUT P0, RZ, R27, 0x1000000, RZ, 0xc0, !PT ;  /* 0x010000001bff7812 */ /* 0x000fc4000780c0ff */
[----:B------:R-:W-:Y:S01]  /*20c190*/  LOP3.LUT R10, R10, 0xffdfffff, RZ, 0xc0, !PT ;  /* 0xffdfffff0a0a7812 */ /* 0x000fe200078ec0ff */
[----:B------:R-:W2:Y:S01]  /*20c1a0*/  LDL.LU.64 R50, [R1+0x3258] ;  /* 0x0032580001327983 */ /* 0x000ea20000300a00 */
[C---:B------:R-:W-:Y:S02]  /*20c1b0*/  LOP3.LUT P4, RZ, R27.reuse, 0x1000, RZ, 0xc0, !PT ;  /* 0x000010001bff7812 */ /* 0x040fe4000788c0ff */
[----:B------:R-:W-:Y:S01]  /*20c1c0*/  LOP3.LUT P5, RZ, R27, 0x2000, RZ, 0xc0, !PT ;  /* 0x000020001bff7812 */ /* 0x000fe200078ac0ff */
[----:B------:R-:W2:Y:S06]  /*20c1d0*/  LDL.LU.64 R48, [R1+0x3af8] ;  /* 0x003af80001307983 */ /* 0x000eac0000300a00 */
        /* <DEDUP_REMOVED lines=23> */
[C---:B------:R-:W-:Y:S02]  /*20c350*/  LOP3.LUT P0, RZ, R27.reuse, 0x10000, RZ, 0xc0, !PT ;  /* 0x000100001bff7812 */ /* 0x040fe4000780c0ff */
[----:B------:R-:W-:Y:S02]  /*20c360*/  LOP3.LUT P6, RZ, R27, 0x4000, RZ, 0xc0, !PT ;  /* 0x000040001bff7812 */ /* 0x000fe400078cc0ff */
[----:B------:R-:W-:-:S09]  /*20c370*/  LOP3.LUT R10, R10, 0xdfffffff, RZ, 0xc0, !PT ;  /* 0xdfffffff0a0a7812 */ /* 0x000fd200078ec0ff */
[----:B------:R-:W-:Y:S02]  /*20c380*/  @P0 LOP3.LUT R10, R10, 0x20000000, RZ, 0xfc, !PT ;  /* 0x200000000a0a0812 */ /* 0x000fe400078efcff */
[----:B------:R-:W-:Y:S01]  /*20c390*/  LOP3.LUT P0, RZ, R27, 0x8000, RZ, 0xc0, !PT ;  /* 0x000080001bff7812 */ /* 0x000fe2000780c0ff */
[----:B---3--:R0:W-:Y:S02]  /*20c3a0*/  @P4 STG.E.U8 desc[UR4][R42.64], R0 ;  /* 0x000000002a004986 */ /* 0x0081e4000c101104 */
[----:B0-----:R-:W-:Y:S02]  /*20c3b0*/  PRMT R0, R31, 0x7773, RZ ;  /* 0x000077731f007816 */ /* 0x001fe400000000ff */
[----:B------:R-:W3:Y:S04]  /*20c3c0*/  LDL.LU R31, [R1+0x444] ;  /* 0x00044400011f7983 */ /* 0x000ee80000300800 */
[----:B----4-:R0:W-:Y:S04]  /*20c3d0*/  @P5 STG.E.U8 desc[UR4][R40.64], R0 ;  /* 0x0000000028005986 */ /* 0x0101e8000c101104 */
[----:B------:R-:W4:Y:S04]  /*20c3e0*/  LDL.LU.64 R46, [R1+0x3c68] ;  /* 0x003c6800012e7983 */ /* 0x000f280000300a00 */
[----:B------:R-:W4:Y:S04]  /*20c3f0*/  LDL.LU.64 R44, [R1+0x3af0] ;  /* 0x003af000012c7983 */ /* 0x000f280000300a00 */
[----:B------:R-:W4:Y:S04]  /*20c400*/  LDL.LU.64 R42, [R1+0x3ae8] ;  /* 0x003ae800012a7983 */ /* 0x000f280000300a00 */
[----:B0-----:R-:W4:Y:S01]  /*20c410*/  LDL.LU.64 R40, [R1+0x3ae0] ;  /* 0x003ae00001287983 */ /* 0x001f220000300a00 */
[----:B--2---:R-:W-:-:S05]  /*20c420*/  PRMT R0, R30, 0x7770, RZ ;  /* 0x000077701e007816 */ /* 0x004fca00000000ff */
[----:B------:R0:W-:Y:S02]  /*20c430*/  @P6 STG.E.U8 desc[UR4][R38.64], R0 ;  /* 0x0000000026006986 */ /* 0x0001e4000c101104 */
[----:B0-----:R-:W-:Y:S02]  /*20c440*/  PRMT R0, R30, 0x7771, RZ ;  /* 0x000077711e007816 */ /* 0x001fe400000000ff */
[----:B------:R-:W2:Y:S04]  /*20c450*/  LDL.LU.64 R38, [R1+0x3268] ;  /* 0x0032680001267983 */ /* 0x000ea80000300a00 */
[----:B------:R0:W-:Y:S01]  /*20c460*/  @P0 STG.E.U8 desc[UR4][R36.64], R0 ;  /* 0x0000000024000986 */ /* 0x0001e2000c101104 */
[----:B------:R-:W-:Y:S02]  /*20c470*/  LOP3.LUT P0, RZ, R10, 0x20000000, RZ, 0xc0, !PT ;  /* 0x200000000aff7812 */ /* 0x000fe4000780c0ff */
[----:B0-----:R-:W-:Y:S01]  /*20c480*/  PRMT R0, R30, 0x7772, RZ ;  /* 0x000077721e007816 */ /* 0x001fe200000000ff */
[----:B------:R-:W2:Y:S10]  /*20c490*/  LDL.LU.64 R36, [R1+0x3278] ;  /* 0x0032780001247983 */ /* 0x000eb40000300a00 */
[----:B------:R0:W-:Y:S01]  /*20c4a0*/  @P0 STG.E.U8 desc[UR4][R34.64], R0 ;  /* 0x0000000022000986 */ /* 0x0001e2000c101104 */
[----:B------:R-:W-:-:S02]  /*20c4b0*/  LOP3.LUT P0, RZ, R10, 0x10000000, RZ, 0xc0, !PT ;  /* 0x100000000aff7812 */ /* 0x000fc4000780c0ff */
        /* <DEDUP_REMOVED lines=44> */
[----:B------:R-:W4:Y:S04]  /*20c780*/  LDL.LU.64 R40, [R1+0x3ad0] ;  /* 0x003ad00001287983 */ /* 0x000f280000300a00 */
[----:B------:R-:W3:Y:S04]  /*20c790*/  LDL.LU.64 R38, [R1+0x3ac8] ;  /* 0x003ac80001267983 */ /* 0x000ee80000300a00 */
[----:B------:R0:W-:Y:S04]  /*20c7a0*/  @P5 STG.E.U8 desc[UR4][R34.64], R0 ;  /* 0x0000000022005986 */ /* 0x0001e8000c101104 */
[----:B------:R-:W3:Y:S01]  /*20c7b0*/  LDL.LU.64 R36, [R1+0x3ac0] ;  /* 0x003ac00001247983 */ /* 0x000ee20000300a00 */
[----:B0-----:R-:W-:-:S03]  /*20c7c0*/  PRMT R0, R30, 0x7770, RZ ;  /* 0x000077701e007816 */ /* 0x001fc600000000ff */
[----:B------:R-:W3:Y:S04]  /*20c7d0*/  LDL.LU.64 R34, [R1+0x3280] ;  /* 0x0032800001227983 */ /* 0x000ee80000300a00 */
[----:B------:R0:W-:Y:S04]  /*20c7e0*/  @P6 STG.E.U8 desc[UR4][R32.64], R0 ;  /* 0x0000000020006986 */ /* 0x0001e8000c101104 */
[----:B0-----:R-:W3:Y:S04]  /*20c7f0*/  LDL.LU.64 R32, [R1+0x3290] ;  /* 0x0032900001207983 */ /* 0x001ee80000300a00 */
[----:B------:R-:W3:Y:S04]  /*20c800*/  LDL.LU R31, [R1+0x458] ;  /* 0x00045800011f7983 */ /* 0x000ee80000300800 */
[----:B------:R-:W3:Y:S04]  /*20c810*/  LDL.LU.64 R2, [R1+0x3288] ;  /* 0x0032880001027983 */ /* 0x000ee80000300a00 */
[----:B------:R-:W3:Y:S04]  /*20c820*/  LDL.LU.64 R54, [R1+0x3ab8] ;  /* 0x003ab80001367983 */ /* 0x000ee80000300a00 */
[----:B------:R-:W3:Y:S04]  /*20c830*/  LDL.LU.64 R52, [R1+0x3c58] ;  /* 0x003c580001347983 */ /* 0x000ee80000300a00 */
[----:B------:R-:W3:Y:S01]  /*20c840*/  LDL.LU.64 R50, [R1+0x3ab0] ;  /* 0x003ab00001327983 */ /* 0x000ee20000300a00 */
[----:B------:R-:W-:-:S02]  /*20c850*/  LOP3.LUT R10, R10, 0xffffefff, RZ, 0xc0, !PT ;  /* 0xffffefff0a0a7812 */ /* 0x000fc400078ec0ff */
[----:B------:R-:W-:Y:S01]  /*20c860*/  LOP3.LUT P4, RZ, R27, 0x80000000, RZ, 0xc0, !PT ;  /* 0x800000001bff7812 */ /* 0x000fe2000788c0ff */
[----:B------:R-:W3:Y:S01]  /*20c870*/  LDL.LU.64 R48, [R1+0x3aa8] ;  /* 0x003aa80001307983 */ /* 0x000ee20000300a00 */
[----:B------:R-:W-:Y:S02]  /*20c880*/  PRMT R0, R30, 0x7771, RZ ;  /* 0x000077711e007816 */ /* 0x000fe400000000ff */
        /* <DEDUP_REMOVED lines=24> */
[C---:B------:R-:W-:Y:S01]  /*20ca10*/  LOP3.LUT P0, RZ, R28.reuse, 0x8, RZ, 0xc0, !PT ;  /* 0x000000081cff7812 */ /* 0x040fe2000780c0ff */
[----:B---3--:R0:W-:Y:S01]  /*20ca20*/  @P4 STG.E.U8 desc[UR4][R42.64], R0 ;  /* 0x000000002a004986 */ /* 0x0081e2000c101104 */
[----:B------:R-:W-:Y:S02]  /*20ca30*/  LOP3.LUT P6, RZ, R28, 0x2, RZ, 0xc0, !PT ;  /* 0x000000021cff7812 */ /* 0x000fe400078cc0ff */
[----:B------:R-:W-:Y:S02]  /*20ca40*/  LOP3.LUT R10, R10, 0xffefffff, RZ, 0xc0, !PT ;  /* 0xffefffff0a0a7812 */ /* 0x000fe400078ec0ff */
[----:B0-----:R-:W-:-:S07]  /*20ca50*/  PRMT R0, R30, 0x7772, RZ ;  /* 0x000077721e007816 */ /* 0x001fce00000000ff */
[----:B------:R-:W-:Y:S02]  /*20ca60*/  @P0 LOP3.LUT R10, R10, 0x100000, RZ, 0xfc, !PT ;  /* 0x001000000a0a0812 */ /* 0x000fe400078efcff */
[----:B------:R-:W-:Y:S01]  /*20ca70*/  LOP3.LUT P0, RZ, R28, 0x4, RZ, 0xc0, !PT ;  /* 0x000000041cff7812 */ /* 0x000fe2000780c0ff */
[----:B----4-:R0:W-:Y:S02]  /*20ca80*/  @P5 STG.E.U8 desc[UR4][R40.64], R0 ;  /* 0x0000000028005986 */ /* 0x0101e4000c101104 */
[----:B0-----:R-:W-:Y:S02]  /*20ca90*/  PRMT R0, R30, 0x7773, RZ ;  /* 0x000077731e007816 */ /* 0x001fe400000000ff */
[----:B------:R-:W2:Y:S04]  /*20caa0*/  LDL.LU R41, [R1+0x47c] ;  /* 0x00047c0001297983 */ /* 0x000ea80000300800 */
[----:B------:R0:W-:Y:S04]  /*20cab0*/  @P6 STG.E.U8 desc[UR4][R38.64], R0 ;  /* 0x0000000026006986 */ /* 0x0001e8000c101104 */
[----:B------:R-:W3:Y:S04]  /*20cac0*/  LDL.LU.64 R46, [R1+0x3aa0] ;  /* 0x003aa000012e7983 */ /* 0x000ee80000300a00 */
[----:B------:R-:W4:Y:S01]  /*20cad0*/  LDL.LU.64 R44, [R1+0x3298] ;  /* 0x00329800012c7983 */ /* 0x000f220000300a00 */
[----:B0-----:R-:W-:-:S03]  /*20cae0*/  PRMT R0, R31, 0x7770, RZ ;  /* 0x000077701f007816 */ /* 0x001fc600000000ff */
[----:B------:R-:W4:Y:S04]  /*20caf0*/  LDL.LU.64 R42, [R1+0x32a8] ;  /* 0x0032a800012a7983 */ /* 0x000f280000300a00 */
[----:B------:R0:W-:Y:S01]  /*20cb00*/  @P0 STG.E.U8 desc[UR4][R36.64], R0 ;  /* 0x0000000024000986 */ /* 0x0001e2000c101104 */
[----:B------:R-:W-:-:S03]  /*20cb10*/  LOP3.LUT P0, RZ, R10, 0x100000, RZ, 0xc0, !PT ;  /* 0x001000000aff7812 */ /* 0x000fc6000780c0ff */
[----:B------:R-:W4:Y:S01]  /*20cb20*/  LDL.LU.64 R38, [R1+0x32a0] ;  /* 0x0032a00001267983 */ /* 0x000f220000300a00 */
[----:B0-----:R-:W-:-:S03]  /*20cb30*/  PRMT R0, R31, 0x7771, RZ ;  /* 0x000077711f007816 */ /* 0x001fc600000000ff */
[----:B------:R-:W4:Y:S06]  /*20cb40*/  LDL.LU.64 R36, [R1+0x3a98] ;  /* 0x003a980001247983 */ /* 0x000f2c0000300a00 */
        /* <DEDUP_REMOVED lines=136> */
[----:B------:R-:W-:Y:S02]  /*20d3d0*/  LOP3.LUT P1, RZ, R28, 0x80000000, RZ, 0xc0, !PT ;  /* 0x800000001cff7812 */ /* 0x000fe4000782c0ff */
[----:B------:R-:W-:Y:S02]  /*20d3e0*/  LOP3.LUT P2, RZ, R5, 0x1, RZ, 0xc0, !PT ;  /* 0x0000000105ff7812 */ /* 0x000fe4000784c0ff */
[----:B----4-:R-:W-:-:S07]  /*20d3f0*/  PRMT R0, R30, 0x7770, RZ ;  /* 0x000077701e007816 */ /* 0x010fce00000000ff */
        /* <DEDUP_REMOVED lines=8> */
[----:B0-----:R-:W-:Y:S01]  /*20d480*/  PRMT R0, R30, 0x7773, RZ ;  /* 0x000077731e007816 */ /* 0x001fe200000000ff */
[----:B------:R-:W3:Y:S04]  /*20d490*/  LDL.LU.64 R40, [R1+0x32f0] ;  /* 0x0032f00001287983 */ /* 0x000ee80000300a00 */
[----:B------:R0:W-:Y:S01]  /*20d4a0*/  @P3 STG.E.U8 desc[UR4][R38.64], R0 ;  /* 0x0000000026003986 */ /* 0x0001e2000c101104 */
[----:B------:R-:W-:Y:S02]  /*20d4b0*/  LOP3.LUT P6, RZ, R5, 0x10, RZ, 0xc0, !PT ;  /* 0x0000001005ff7812 */ /* 0x000fe400078cc0ff */
[----:B0-----:R-:W-:-:S05]  /*20d4c0*/  PRMT R0, R31, 0x7770, RZ ;  /* 0x000077701f007816 */ /* 0x001fca00000000ff */
[----:B------:R0:W-:Y:S02]  /*20d4d0*/  @P4 STG.E.U8 desc[UR4][R36.64], R0 ;  /* 0x0000000024004986 */ /* 0x0001e4000c101104 */
[----:B0-----:R-:W-:-:S05]  /*20d4e0*/  PRMT R0, R31, 0x7771, RZ ;  /* 0x000077711f007816 */ /* 0x001fca00000000ff */
[----:B------:R0:W-:Y:S02]  /*20d4f0*/  @P5 STG.E.U8 desc[UR4][R34.64], R0 ;  /* 0x0000000022005986 */ /* 0x0001e4000c101104 */
[----:B0-----:R-:W-:-:S05]  /*20d500*/  PRMT R0, R31, 0x7772, RZ ;  /* 0x000077721f007816 */ /* 0x001fca00000000ff */
[----:B--2---:R0:W-:Y:S04]  /*20d510*/  @P6 STG.E.U8 desc[UR4][R32.64], R0 ;  /* 0x0000000020006986 */ /* 0x0041e8000c101104 */
[----:B0-----:R-:W2:Y:S04]  /*20d520*/  LDL.LU.64 R32, [R1+0x3bf0] ;  /* 0x003bf00001207983 */ /* 0x001ea80000300a00 */
[----:B------:R-:W4:Y:S04]  /*20d530*/  LDL.LU.64 R38, [R1+0x3c90] ;  /* 0x003c900001267983 */ /* 0x000f280000300a00 */
[----:B------:R-:W4:Y:S04]  /*20d540*/  LDL.LU.64 R36, [R1+0x3be8] ;  /* 0x003be80001247983 */ /* 0x000f280000300a00 */
[----:B------:R-:W4:Y:S04]  /*20d550*/  LDL.LU.64 R34, [R1+0x3be0] ;  /* 0x003be00001227983 */ /* 0x000f280000300a00 */
[----:B------:R-:W4:Y:S01]  /*20d560*/  LDL.LU R55, [R1+0x434] ;  /* 0x0004340001377983 */ /* 0x000f220000300800 */
[----:B------:R-:W-:-:S03]  /*20d570*/  PRMT R0, R31, 0x7773, RZ ;  /* 0x000077731f007816 */ /* 0x000fc600000000ff */
[----:B------:R-:W4:Y:S01]  /*20d580*/  LDL.LU.64 R30, [R1+0x3bd8] ;  /* 0x003bd800011e7983 */ /* 0x000f220000300a00 */
[----:B------:R-:W-:Y:S02]  /*20d590*/  LOP3.LUT P0, RZ, R5, 0x20000, RZ, 0xc0, !PT ;  /* 0x0002000005ff7812 */ /* 0x000fe4000780c0ff */
[----:B------:R-:W-:Y:S01]  /*20d5a0*/  LOP3.LUT R11, R11, 0xfbffffff, RZ, 0xc0, !PT ;  /* 0xfbffffff0b0b7812 */ /* 0x000fe200078ec0ff */
[----:B------:R-:W4:Y:S01]  /*20d5b0*/  LDL.LU.64 R18, [R1+0x32f8] ;  /* 0x0032f80001127983 */ /* 0x000f220000300a00 */
[----:B------:R-:W-:-:S03]  /*20d5c0*/  LOP3.LUT P4, RZ, R5, 0x20, RZ, 0xc0, !PT ;  /* 0x0000002005ff7812 */ /* 0x000fc6000788c0ff */
        /* <DEDUP_REMOVED lines=24> */
[----:B---3--:R0:W-:Y:S02]  /*20d750*/  @P4 STG.E.U8 desc[UR4][R40.64], R0 ;  /* 0x0000000028004986 */ /* 0x0081e4000c101104 */
[----:B0-----:R-:W-:-:S08]  /*20d760*/  PRMT R0, R29, 0x7770, RZ ;  /* 0x000077701d007816 */ /* 0x001fd000000000ff */
        /* <DEDUP_REMOVED lines=8> */
[----:B------:R-:W3:Y:S04]  /*20d7f0*/  LDL.LU.64 R50, [R1+0x3bd0] ;  /* 0x003bd00001327983 */ /* 0x000ee80000300a00 */
[----:B------:R-:W3:Y:S01]  /*20d800*/  LDL.LU.64 R48, [R1+0x3c88] ;  /* 0x003c880001307983 */ /* 0x000ee20000300a00 */
[----:B------:R-:W-:-:S03]  /*20d810*/  PRMT R0, R29, 0x7771, RZ ;  /* 0x000077711d007816 */ /* 0x000fc600000000ff */
[----:B------:R-:W3:Y:S04]  /*20d820*/  LDL.LU.64 R46, [R1+0x3bc8] ;  /* 0x003bc800012e7983 */ /* 0x000ee80000300a00 */
[----:B----4-:R0:W-:Y:S02]  /*20d830*/  @P6 STG.E.U8 desc[UR4][R38.64], R0 ;  /* 0x0000000026006986 */ /* 0x0101e4000c101104 */
[----:B0-----:R-:W-:-:S05]  /*20d840*/  PRMT R0, R29, 0x7772, RZ ;  /* 0x000077721d007816 */ /* 0x001fca00000000ff */
[----:B------:R0:W-:Y:S02]  /*20d850*/  @P0 STG.E.U8 desc[UR4][R36.64], R0 ;  /* 0x0000000024000986 */ /* 0x0001e4000c101104 */
[----:B0-----:R-:W-:Y:S02]  /*20d860*/  PRMT R0, R29, 0x7773, RZ ;  /* 0x000077731d007816 */ /* 0x001fe400000000ff */
[----:B------:R-:W4:Y:S04]  /*20d870*/  LDL.LU R29, [R1+0x84ec] ;  /* 0x0084ec00011d7983 */ /* 0x000f280000300800 */
[----:B------:R-:W4:Y:S04]  /*20d880*/  LDL.LU.64 R44, [R1+0x3bc0] ;  /* 0x003bc000012c7983 */ /* 0x000f280000300a00 */
[----:B------:R-:W4:Y:S04]  /*20d890*/  LDL.LU.64 R42, [R1+0x3c38] ;  /* 0x003c3800012a7983 */ /* 0x000f280000300a00 */
[----:B------:R-:W4:Y:S04]  /*20d8a0*/  LDL.LU.64 R40, [R1+0x3310] ;  /* 0x0033100001287983 */ /* 0x000f280000300a00 */
[----:B------:R-:W4:Y:S01]  /*20d8b0*/  LDL.LU.64 R38, [R1+0x3318] ;  /* 0x0033180001267983 */ /* 0x000f220000300a00 */
[----:B------:R-:W-:-:S03]  /*20d8c0*/  LOP3.LUT P0, RZ, R10, 0x4, RZ, 0xc0, !PT ;  /* 0x000000040aff7812 */ /* 0x000fc6000780c0ff */
[----:B------:R-:W4:Y:S04]  /*20d8d0*/  LDL.LU R33, [R1+0x404] ;  /* 0x0004040001217983 */ /* 0x000f280000300800 */
[----:B------:R-:W4:Y:S06]  /*20d8e0*/  LDL.LU.64 R36, [R1+0x3320] ;  /* 0x0033200001247983 */ /* 0x000f2c0000300a00 */
[----:B------:R0:W-:Y:S01]  /*20d8f0*/  @P0 STG.E.U8 desc[UR4][R34.64], R0 ;  /* 0x0000000022000986 */ /* 0x0001e2000c101104 */
[----:B------:R-:W-:-:S02]  /*20d900*/  LOP3.LUT P0, RZ, R10, 0x2, RZ, 0xc0, !PT ;  /* 0x000000020aff7812 */ /* 0x000fc4000780c0ff */
[----:B0-----:R-:W-:Y:S01]  /*20d910*/  PRMT R0, R55, 0x7770, RZ ;  /* 0x0000777037007816 */ /* 0x001fe200000000ff */
[----:B------:R-:W4:Y:S10]  /*20d920*/  LDL.LU.64 R34, [R1+0x3ca8] ;  /* 0x003ca80001227983 */ /* 0x000f340000300a00 */
[----:B------:R0:W-:Y:S04]  /*20d930*/  @P0 STG.E.U8 desc[UR4][R30.64], R0 ;  /* 0x000000001e000986 */ /* 0x0001e8000c101104 */
[----:B0-----:R-:W4:Y:S01]  /*20d940*/  LDL.LU.64 R30, [R1+0x3cc0] ;  /* 0x003cc000011e7983 */ /* 0x001f220000300a00 */
        /* <DEDUP_REMOVED lines=47> */
[----:B------:R-:W-:-:S02]  /*20dc40*/  LOP3.LUT R11, R11, 0xfffdffff, RZ, 0xc0, !PT ;  /* 0xfffdffff0b0b7812 */ /* 0x000fc400078ec0ff */
[C---:B------:R-:W-:Y:S01]  /*20dc50*/  LOP3.LUT P4, RZ, R5.reuse, 0x1000000, RZ, 0xc0, !PT ;  /* 0x0100000005ff7812 */ /* 0x040fe2000788c0ff */
[----:B------:R-:W4:Y:S01]  /*20dc60*/  LDL.LU R46, [R1+0x428] ;  /* 0x00042800012e7983 */ /* 0x000f220000300800 */
[----:B------:R-:W-:Y:S02]  /*20dc70*/  LOP3.LUT P5, RZ, R5, 0x2000000, RZ, 0xc0, !PT ;  /* 0x0200000005ff7812 */ /* 0x000fe400078ac0ff */
[----:B------:R-:W-:Y:S02]  /*20dc80*/  PRMT R0, R33, 0x7772, RZ ;  /* 0x0000777221007816 */ /* 0x000fe400000000ff */
[----:B------:R-:W-:Y:S02]  /*20dc90*/  LOP3.LUT P6, RZ, R5, 0x4000000, RZ, 0xc0, !PT ;  /* 0x0400000005ff7812 */ /* 0x000fe400078cc0ff */
[----:B--2---:R-:W-:-:S13]  /*20dca0*/  LOP3.LUT P0, RZ, R29, 0x20, RZ, 0xc0, !PT ;  /* 0x000000201dff7812 */ /* 0x004fda000780c0ff */
        /* <DEDUP_REMOVED lines=9> */
[----:B0-----:R-:W-:Y:S02]  /*20dd40*/  PRMT R0, R33, 0x7773, RZ ;  /* 0x0000777321007816 */ /* 0x001fe400000000ff */
[----:B------:R-:W-:-:S03]  /*20dd50*/  LOP3.LUT R11, R11, 0xffefffff, RZ, 0xc0, !PT ;  /* 0xffefffff0b0b7812 */ /* 0x000fc600078ec0ff */
[----:B----4-:R0:W-:Y:S06]  /*20dd60*/  @P5 STG.E.U8 desc[UR4][R30.64], R0 ;  /* 0x000000001e005986 */ /* 0x0101ec000c101104 */
[----:B------:R-:W-:Y:S02]  /*20dd70*/  @P0 LOP3.LUT R11, R11, 0x100000, RZ, 0xfc, !PT ;  /* 0x001000000b0b0812 */ /* 0x000fe400078efcff */
[----:B------:R-:W-:Y:S01]  /*20dd80*/  LOP3.LUT P0, RZ, R29, 0x2, RZ, 0xc0, !PT ;  /* 0x000000021dff7812 */ /* 0x000fe2000780c0ff */
[----:B0-----:R-:W2:Y:S01]  /*20dd90*/  LDL.LU.64 R30, [R1+0x3ce0] ;  /* 0x003ce000011e7983 */ /* 0x001ea20000300a00 */
[----:B------:R-:W-:-:S03]  /*20dda0*/  LOP3.LUT R11, R11, 0xffdfffff, RZ, 0xc0, !PT ;  /* 0xffdfffff0b0b7812 */ /* 0x000fc600078ec0ff */
[----:B------:R-:W3:Y:S04]  /*20ddb0*/  LDL.LU.64 R18, [R1+0x3d00] ;  /* 0x003d000001127983 */ /* 0x000ee80000300a00 */
[----:B------:R-:W4:Y:S04]  /*20ddc0*/  LDL.LU.64 R2, [R1+0x3cf0] ;  /* 0x003cf00001027983 */ /* 0x000f280000300a00 */
[----:B------:R-:W-:Y:S02]  /*20ddd0*/  @P0 LOP3.LUT R11, R11, 0x200000, RZ, 0xfc, !PT ;  /* 0x002000000b0b0812 */ /* 0x000fe400078efcff */
[----:B------:R-:W-:Y:S01]  /*20dde0*/  LOP3.LUT P0, RZ, R29, 0x1, RZ, 0xc0, !PT ;  /* 0x000000011dff7812 */ /* 0x000fe2000780c0ff */
[----:B------:R-:W3:Y:S01]  /*20ddf0*/  LDL.LU.64 R54, [R1+0x3cf8] ;  /* 0x003cf80001367983 */ /* 0x000ee20000300a00 */
[----:B------:R-:W-:-:S03]  /*20de00*/  LOP3.LUT R11, R11, 0xffbfffff, RZ, 0xc0, !PT ;  /* 0xffbfffff0b0b7812 */ /* 0x000fc600078ec0ff */
[----:B------:R-:W3:Y:S04]  /*20de10*/  LDL.LU R47, [R1+0x418] ;  /* 0x00041800012f7983 */ /* 0x000ee80000300800 */
[----:B------:R-:W4:Y:S04]  /*20de20*/  LDL.LU.64 R52, [R1+0x3d08] ;  /* 0x003d080001347983 */ /* 0x000f280000300a00 */
[----:B------:R-:W-:Y:S01]  /*20de30*/  @P0 LOP3.LUT R11, R11, 0x400000, RZ, 0xfc, !PT ;  /* 0x004000000b0b0812 */ /* 0x000fe200078efcff */
[----:B------:R-:W4:Y:S01]  /*20de40*/  LDL.LU.64 R50, [R1+0x3340] ;  /* 0x0033400001327983 */ /* 0x000f220000300a00 */
[----:B------:R-:W-:-:S02]  /*20de50*/  LOP3.LUT P0, RZ, R5, 0x80000000, RZ, 0xc0, !PT ;  /* 0x8000000005ff7812 */ /* 0x000fc4000780c0ff */
[----:B------:R-:W-:Y:S01]  /*20de60*/  LOP3.LUT R11, R11, 0xff7fffff, RZ, 0xc0, !PT ;  /* 0xff7fffff0b0b7812 */ /* 0x000fe200078ec0ff */
[----:B------:R-:W4:Y:S01]  /*20de70*/  LDL.LU R33, [R1+0x408] ;  /* 0x0004080001217983 */ /* 0x000f220000300800 */
[----:B------:R-:W-:-:S03]  /*20de80*/  PRMT R0, R32, 0x7770, RZ ;  /* 0x0000777020007816 */ /* 0x000fc600000000ff */
[----:B------:R-:W4:Y:S06]  /*20de90*/  LDL.LU.64 R48, [R1+0x3348] ;  /* 0x0033480001307983 */ /* 0x000f2c0000300a00 */
[----:B------:R-:W-:Y:S01]  /*20dea0*/  @P0 LOP3.LUT R11, R11, 0x800000, RZ, 0xfc, !PT ;  /* 0x008000000b0b0812 */ /* 0x000fe200078efcff */
[----:B------:R0:W-:Y:S01]  /*20deb0*/  @P6 STG.E.U8 desc[UR4][R40.64], R0 ;  /* 0x0000000028006986 */ /* 0x0001e2000c101104 */
[----:B------:R-:W-:Y:S02]  /*20dec0*/  LOP3.LUT P0, RZ, R5, 0x40000000, RZ, 0xc0, !PT ;  /* 0x4000000005ff7812 */ /* 0x000fe4000780c0ff */
[----:B------:R-:W-:Y:S01]  /*20ded0*/  LOP3.LUT R11, R11, 0xfeffffff, RZ, 0xc0, !PT ;  /* 0xfeffffff0b0b7812 */ /* 0x000fe200078ec0ff */
[----:B------:R-:W4:Y:S04]  /*20dee0*/  LDL.LU.64 R44, [R1+0x3350] ;  /* 0x00335000012c7983 */ /* 0x000f280000300a00 */
[----:B------:R-:W4:Y:S01]  /*20def0*/  LDL.LU.64 R42, [R1+0x3d18] ;  /* 0x003d1800012a7983 */ /* 0x000f220000300a00 */
[----:B0-----:R-:W-:-:S03]  /*20df00*/  PRMT R0, R32, 0x7771, RZ ;  /* 0x0000777120007816 */ /* 0x001fc600000000ff */
[----:B------:R-:W4:Y:S02]  /*20df10*/  LDL.LU.64 R40, [R1+0x3d40] ;  /* 0x003d400001287983 */ /* 0x000f240000300a00 */
[----:B------:R-:W-:Y:S02]  /*20df20*/  @P0 LOP3.LUT R11, R11, 0x1000000, RZ, 0xfc, !PT ;  /* 0x010000000b0b0812 */ /* 0x000fe400078efcff */
[----:B------:R-:W-:Y:S02]  /*20df30*/  LOP3.LUT P0, RZ, R5, 0x20000000, RZ, 0xc0, !PT ;  /* 0x2000000005ff7812 */ /* 0x000fe4000780c0ff */
[----:B------:R-:W-:-:S11]  /*20df40*/  LOP3.LUT R11, R11, 0xfdffffff, RZ, 0xc0, !PT ;  /* 0xfdffffff0b0b7812 */ /* 0x000fd600078ec0ff */
[----:B------:R-:W-:Y:S02]  /*20df50*/  @P0 LOP3.LUT R11, R11, 0x2000000, RZ, 0xfc, !PT ;  /* 0x020000000b0b0812 */ /* 0x000fe400078efcff */
[----:B------:R-:W-:-:S13]  /*20df60*/  LOP3.LUT P0, RZ, R5, 0x10000000, RZ, 0xc0, !PT ;  /* 0x1000000005ff7812 */ /* 0x000fda000780c0ff */
        /* <DEDUP_REMOVED lines=14> */
[C---:B------:R-:W-:Y:S02]  /*20e050*/  LOP3.LUT P2, RZ, R29.reuse, 0x80, RZ, 0xc0, !PT ;  /* 0x000000801dff7812 */ /* 0x040fe4000784c0ff */
[C---:B------:R-:W-:Y:S02]  /*20e060*/  LOP3.LUT P3, RZ, R29.reuse, 0x100, RZ, 0xc0, !PT ;  /* 0x000001001dff7812 */ /* 0x040fe4000786c0ff */
[C---:B------:R-:W-:Y:S02]  /*20e070*/  LOP3.LUT P4, RZ, R29.reuse, 0x200, RZ, 0xc0, !PT ;  /* 0x000002001dff7812 */ /* 0x040fe4000788c0ff */
[----:B------:R-:W-:-:S02]  /*20e080*/  LOP3.LUT P5, RZ, R29, 0x400, RZ, 0xc0, !PT ;  /* 0x000004001dff7812 */ /* 0x000fc400078ac0ff */
[----:B------:R-:W-:Y:S01]  /*20e090*/  LOP3.LUT P6, RZ, R29, 0x800, RZ, 0xc0, !PT ;  /* 0x000008001dff7812 */ /* 0x000fe200078cc0ff */
[----:B--2---:R0:W-:Y:S01]  /*20e0a0*/  @P0 STG.E.U8 desc[UR4][R30.64], R0 ;  /* 0x000000001e000986 */ /* 0x0041e2000c101104 */
[C---:B------:R-:W-:Y:S02]  /*20e0b0*/  LOP3.LUT P0, RZ, R11.reuse, 0x400000, RZ, 0xc0, !PT ;  /* 0x004000000bff7812 */ /* 0x040fe4000780c0ff */
        /* <DEDUP_REMOVED lines=30> */
[----:B0-----:R-:W3:Y:S04]  /*20e2a0*/  LDL.LU.64 R34, [R1+0x3358] ;  /* 0x0033580001227983 */ /* 0x001ee80000300a00 */
[----:B------:R-:W4:Y:S04]  /*20e2b0*/  LDL.LU.64 R44, [R1+0x3360] ;  /* 0x00336000012c7983 */ /* 0x000f280000300a00 */
[----:B------:R-:W2:Y:S04]  /*20e2c0*/  LDL.LU.64 R42, [R1+0x3368] ;  /* 0x00336800012a7983 */ /* 0x000ea80000300a00 */
[----:B------:R-:W2:Y:S04]  /*20e2d0*/  LDL.LU.64 R40, [R1+0x3d50] ;  /* 0x003d500001287983 */ /* 0x000ea80000300a00 */
[----:B------:R-:W2:Y:S04]  /*20e2e0*/  LDL.LU.64 R38, [R1+0x3d70] ;  /* 0x003d700001267983 */ /* 0x000ea80000300a00 */
[----:B------:R-:W2:Y:S04]  /*20e2f0*/  LDL.LU.64 R36, [R1+0x3d60] ;  /* 0x003d600001247983 */ /* 0x000ea80000300a00 */
[----:B------:R-:W2:Y:S01]  /*20e300*/  LDL.LU R33, [R1+0x42c] ;  /* 0x00042c0001217983 */ /* 0x000ea20000300800 */
[----:B------:R-:W-:-:S03]  /*20e310*/  LOP3.LUT P4, RZ, R29, 0x1000, RZ, 0xc0, !PT ;  /* 0x000010001dff7812 */ /* 0x000fc6000788c0ff */
[----:B------:R-:W2:Y:S01]  /*20e320*/  LDL.LU.64 R18, [R1+0x3d68] ;  /* 0x003d680001127983 */ /* 0x000ea20000300a00 */
        /* <DEDUP_REMOVED lines=28> */
[----:B---3--:R0:W-:Y:S04]  /*20e4f0*/  @P4 STG.E.U8 desc[UR4][R34.64], R0 ;  /* 0x0000000022004986 */ /* 0x0081e8000c101104 */
[----:B0-----:R-:W3:Y:S04]  /*20e500*/  LDL.LU R34, [R1+0x41c] ;  /* 0x00041c0001227983 */ /* 0x001ee80000300800 */
[----:B------:R-:W3:Y:S04]  /*20e510*/  LDL.LU.64 R2, [R1+0x3d80] ;  /* 0x003d800001027983 */ /* 0x000ee80000300a00 */
[----:B------:R-:W3:Y:S04]  /*20e520*/  LDL.LU.64 R54, [R1+0x3370] ;  /* 0x0033700001367983 */ /* 0x000ee80000300a00 */
[----:B------:R-:W3:Y:S04]  /*20e530*/  LDL.LU.64 R52, [R1+0x3378] ;  /* 0x0033780001347983 */ /* 0x000ee80000300a00 */
[----:B------:R-:W3:Y:S04]  /*20e540*/  LDL.LU.64 R50, [R1+0x3380] ;  /* 0x0033800001327983 */ /* 0x000ee80000300a00 */
[----:B------:R-:W3:Y:S01]  /*20e550*/  LDL.LU.64 R48, [R1+0x3d90] ;  /* 0x003d900001307983 */ /* 0x000ee20000300a00 */
[----:B------:R-:W-:-:S03]  /*20e560*/  PRMT R0, R32, 0x7772, RZ ;  /* 0x0000777220007816 */ /* 0x000fc600000000ff */
[----:B------:R-:W3:Y:S04]  /*20e570*/  LDL.LU.64 R46, [R1+0x3da8] ;  /* 0x003da800012e7983 */ /* 0x000ee80000300a00 */
[----:B----4-:R0:W-:Y:S04]  /*20e580*/  @P5 STG.E.U8 desc[UR4][R44.64], R0 ;  /* 0x000000002c005986 */ /* 0x0101e8000c101104 */
[----:B------:R-:W4:Y:S04]  /*20e590*/  LDL.LU R35, [R1+0x3f0] ;  /* 0x0003f00001237983 */ /* 0x000f280000300800 */
[----:B0-----:R-:W4:Y:S01]  /*20e5a0*/  LDL.LU.64 R44, [R1+0x3d98] ;  /* 0x003d9800012c7983 */ /* 0x001f220000300a00 */
[----:B------:R-:W-:-:S04]  /*20e5b0*/  LOP3.LUT R11, R11, 0xfffeffff, RZ, 0xc0, !PT ;  /* 0xfffeffff0b0b7812 */ /* 0x000fc800078ec0ff */
[----:B------:R-:W-:Y:S02]  /*20e5c0*/  @P0 LOP3.LUT R11, R11, 0x10000, RZ, 0xfc, !PT ;  /* 0x000100000b0b0812 */ /* 0x000fe400078efcff */
[----:B------:R-:W-:Y:S02]  /*20e5d0*/  LOP3.LUT P0, RZ, R29, 0x8000, RZ, 0xc0, !PT ;  /* 0x000080001dff7812 */ /* 0x000fe4000780c0ff */
[----:B------:R-:W-:-:S05]  /*20e5e0*/  PRMT R0, R32, 0x7773, RZ ;  /* 0x0000777320007816 */ /* 0x000fca00000000ff */
[----:B--2---:R0:W-:Y:S02]  /*20e5f0*/  @P6 STG.E.U8 desc[UR4][R42.64], R0 ;  /* 0x000000002a006986 */ /* 0x0041e4000c101104 */
        /* <DEDUP_REMOVED lines=17> */
[----:B------:R-:W-:Y:S02]  /*20e710*/  LOP3.LUT P1, RZ, R29, 0x2000000, RZ, 0xc0, !PT ;  /* 0x020000001dff7812 */ /* 0x000fe4000782c0ff */
[----:B---3--:R-:W-:-:S09]  /*20e720*/  PRMT R0, R34, 0x7770, RZ ;  /* 0x0000777022007816 */ /* 0x008fd200000000ff */
        /* <DEDUP_REMOVED lines=17> */
[----:B----4-:R0:W-:Y:S02]  /*20e840*/  @P1 STG.E.U8 desc[UR4][R44.64], R0 ;  /* 0x000000002c001986 */ /* 0x0101e4000c101104 */
[----:B0-----:R-:W-:Y:S02]  /*20e850*/  PRMT R0, R30, 0x7773, RZ ;  /* 0x000077731e007816 */ /* 0x001fe400000000ff */
[----:B------:R-:W3:Y:S01]  /*20e860*/  LDL.LU R30, [R1+0x84dc] ;  /* 0x0084dc00011e7983 */ /* 0x000ee20000300800 */
[C---:B------:R-:W-:Y:S02]  /*20e870*/  LOP3.LUT P2, RZ, R29.reuse, 0x4000000, RZ, 0xc0, !PT ;  /* 0x040000001dff7812 */ /* 0x040fe4000784c0ff */
[C---:B------:R-:W-:Y:S01]  /*20e880*/  LOP3.LUT P3, RZ, R29.reuse, 0x8000000, RZ, 0xc0, !PT ;  /* 0x080000001dff7812 */ /* 0x040fe2000786c0ff */
[----:B------:R-:W4:Y:S01]  /*20e890*/  LDL.LU.64 R44, [R1+0x3dd0] ;  /* 0x003dd000012c7983 */ /* 0x000f220000300a00 */
[C---:B------:R-:W-:Y:S02]  /*20e8a0*/  LOP3.LUT P4, RZ, R29.reuse, 0x10000000, RZ, 0xc0, !PT ;  /* 0x100000001dff7812 */ /* 0x040fe4000788c0ff */
[----:B------:R-:W-:-:S07]  /*20e8b0*/  LOP3.LUT P5, RZ, R29, 0x20000000, RZ, 0xc0, !PT ;  /* 0x200000001dff7812 */ /* 0x000fce00078ac0ff */
[----:B--2---:R0:W-:Y:S02]  /*20e8c0*/  @P2 STG.E.U8 desc[UR4][R42.64], R0 ;  /* 0x000000002a002986 */ /* 0x0041e4000c101104 */
[C---:B0-----:R-:W-:Y:S02]  /*20e8d0*/  PRMT R0, R35.reuse, 0x7770, RZ ;  /* 0x0000777023007816 */ /* 0x041fe400000000ff */
[----:B------:R-:W2:Y:S04]  /*20e8e0*/  LDL.LU.64 R42, [R1+0x3de8] ;  /* 0x003de800012a7983 */ /* 0x000ea80000300a00 */
[----:B------:R0:W-:Y:S02]  /*20e8f0*/  @P3 STG.E.U8 desc[UR4][R40.64], R0 ;  /* 0x0000000028003986 */ /* 0x0001e4000c101104 */
[----:B0-----:R-:W-:-:S02]  /*20e900*/  PRMT R0, R35, 0x7771, RZ ;  /* 0x0000777123007816 */ /* 0x001fc400000000ff */
[----:B------:R-:W2:Y:S04]  /*20e910*/  LDL.LU.64 R40, [R1+0x3dd8] ;  /* 0x003dd80001287983 */ /* 0x000ea80000300a00 */
[----:B------:R0:W-:Y:S02]  /*20e920*/  @P4 STG.E.U8 desc[UR4][R38.64], R0 ;  /* 0x0000000026004986 */ /* 0x0001e4000c101104 */
[----:B0-----:R-:W-:-:S05]  /*20e930*/  PRMT R0, R35, 0x7772, RZ ;  /* 0x0000777223007816 */ /* 0x001fca00000000ff */
[----:B------:R0:W-:Y:S04]  /*20e940*/  @P5 STG.E.U8 desc[UR4][R36.64], R0 ;  /* 0x0000000024005986 */ /* 0x0001e8000c101104 */
[----:B0-----:R-:W2:Y:S04]  /*20e950*/  LDL.LU R36, [R1+0x3e0] ;  /* 0x0003e00001247983 */ /* 0x001ea80000300800 */
[----:B------:R-:W2:Y:S01]  /*20e960*/  LDL.LU.64 R38, [R1+0x3de0] ;  /* 0x003de00001267983 */ /* 0x000ea20000300a00 */
[----:B------:R-:W-:Y:S02]  /*20e970*/  PRMT R0, R35, 0x7773, RZ ;  /* 0x0000777323007816 */ /* 0x000fe400000000ff */
[----:B------:R-:W-:Y:S01]  /*20e980*/  LOP3.LUT P6, RZ, R29, 0x40000000, RZ, 0xc0, !PT ;  /* 0x400000001dff7812 */ /* 0x000fe200078cc0ff */
[----:B------:R-:W2:-:S12]  /*20e990*/  LDL.LU.64 R34, [R1+0x3df0] ;  /* 0x003df00001227983 */ /* 0x000e980000300a00 */
[----:B------:R0:W-:Y:S04]  /*20e9a0*/  @P6 STG.E.U8 desc[UR4][R32.64], R0 ;  /* 0x0000000020006986 */ /* 0x0001e8000c101104 */
[----:B0-----:R-:W2:Y:S04]  /*20e9b0*/  LDL.LU.64 R32, [R1+0x33a0] ;  /* 0x0033a00001207983 */ /* 0x001ea80000300a00 */
[----:B------:R-:W4:Y:S01]  /*20e9c0*/  LDL.LU.64 R18, [R1+0x33a8] ;  /* 0x0033a80001127983 */ /* 0x000f220000300a00 */
[----:B------:R-:W-:Y:S02]  /*20e9d0*/  LOP3.LUT R5, R5, 0x7fffffff, RZ, 0xc0, !PT ;  /* 0x7fffffff05057812 */ /* 0x000fe400078ec0ff */
[----:B------:R-:W-:Y:S01]  /*20e9e0*/  LOP3.LUT R11, R11, 0xfffffffe, RZ, 0xc0, !PT ;  /* 0xfffffffe0b0b7812 */ /* 0x000fe200078ec0ff */
[----:B------:R-:W4:Y:S01]  /*20e9f0*/  LDL.LU.64 R2, [R1+0x33b0] ;  /* 0x0033b00001027983 */ /* 0x000f220000300a00 */
[----:B------:R-:W-:-:S03]  /*20ea00*/  LOP3.LUT P4, RZ, R29, 0x80000000, RZ, 0xc0, !PT ;  /* 0x800000001dff7812 */ /* 0x000fc6000788c0ff */
[----:B------:R-:W4:Y:S04]  /*20ea10*/  LDL.LU.64 R54, [R1+0x3e10] ;  /* 0x003e100001367983 */ /* 0x000f280000300a00 */
[----:B------:R-:W4:Y:S04]  /*20ea20*/  LDL.LU R37, [R1+0x3c0] ;  /* 0x0003c00001257983 */ /* 0x000f280000300800 */
[----:B------:R-:W4:Y:S04]  /*20ea30*/  LDL.LU.64 R52, [R1+0x3e28] ;  /* 0x003e280001347983 */ /* 0x000f280000300a00 */
[----:B------:R-:W4:Y:S04]  /*20ea40*/  LDL.LU.64 R50, [R1+0x3e18] ;  /* 0x003e180001327983 */ /* 0x000f280000300a00 */
[----:B------:R-:W4:Y:S04]  /*20ea50*/  LDL.LU.64 R48, [R1+0x3e20] ;  /* 0x003e200001307983 */ /* 0x000f280000300a00 */
[----:B------:R-:W4:Y:S01]  /*20ea60*/  LDL.LU.64 R46, [R1+0x3e30] ;  /* 0x003e3000012e7983 */ /* 0x000f220000300a00 */
[----:B---3--:R-:W-:-:S13]  /*20ea70*/  LOP3.LUT P0, RZ, R30, 0x800, RZ, 0xc0, !PT ;  /* 0x000008001eff7812 */ /* 0x008fda000780c0ff */
        /* <DEDUP_REMOVED lines=21> */
[----:B--2---:R-:W-:-:S07]  /*20ebd0*/  PRMT R0, R36, 0x7770, RZ ;  /* 0x0000777024007816 */ /* 0x004fce00000000ff */
[----:B------:R-:W-:Y:S02]  /*20ebe0*/  @P0 LOP3.LUT R11, R11, 0x40, RZ, 0xfc, !PT ;  /* 0x000000400b0b0812 */ /* 0x000fe400078efcff */
[C---:B------:R-:W-:Y:S01]  /*20ebf0*/  LOP3.LUT P0, RZ, R30.reuse, 0x8, RZ, 0xc0, !PT ;  /* 0x000000081eff7812 */ /* 0x040fe2000780c0ff */
[----:B----4-:R0:W-:Y:S01]  /*20ec00*/  @P4 STG.E.U8 desc[UR4][R44.64], R0 ;  /* 0x000000002c004986 */ /* 0x0101e2000c101104 */
[----:B------:R-:W-:Y:S02]  /*20ec10*/  LOP3.LUT P6, RZ, R30, 0x2, RZ, 0xc0, !PT ;  /* 0x000000021eff7812 */ /* 0x000fe400078cc0ff */
[----:B------:R-:W-:Y:S02]  /*20ec20*/  LOP3.LUT R11, R11, 0xffffff7f, RZ, 0xc0, !PT ;  /* 0xffffff7f0b0b7812 */ /* 0x000fe400078ec0ff */
[----:B0-----:R-:W-:Y:S01]  /*20ec30*/  PRMT R0, R36, 0x7771, RZ ;  /* 0x0000777124007816 */ /* 0x001fe200000000ff */
[----:B------:R-:W2:Y:S06]  /*20ec40*/  LDL.LU.64 R44, [R1+0x33b8] ;  /* 0x0033b800012c7983 */ /* 0x000eac0000300a00 */
[----:B------:R-:W-:-:S02]  /*20ec50*/  @P0 LOP3.LUT R11, R11, 0x80, RZ, 0xfc, !PT ;  /* 0x000000800b0b0812 */ /* 0x000fc400078efcff */
[----:B------:R-:W-:Y:S01]  /*20ec60*/  LOP3.LUT P0, RZ, R30, 0x4, RZ, 0xc0, !PT ;  /* 0x000000041eff7812 */ /* 0x000fe2000780c0ff */
[----:B------:R0:W-:Y:S02]  /*20ec70*/  @P5 STG.E.U8 desc[UR4][R42.64], R0 ;  /* 0x000000002a005986 */ /* 0x0001e4000c101104 */
[C---:B0-----:R-:W-:Y:S02]  /*20ec80*/  PRMT R0, R36.reuse, 0x7772, RZ ;  /* 0x0000777224007816 */ /* 0x041fe400000000ff */
[----:B------:R-:W3:Y:S04]  /*20ec90*/  LDL.LU.64 R42, [R1+0x33c0] ;  /* 0x0033c000012a7983 */ /* 0x000ee80000300a00 */
[----:B------:R0:W-:Y:S02]  /*20eca0*/  @P6 STG.E.U8 desc[UR4][R40.64], R0 ;  /* 0x0000000028006986 */ /* 0x0001e4000c101104 */
[----:B0-----:R-:W-:-:S02]  /*20ecb0*/  PRMT R0, R36, 0x7773, RZ ;  /* 0x0000777324007816 */ /* 0x001fc400000000ff */
[----:B------:R-:W4:Y:S04]  /*20ecc0*/  LDL.LU.64 R40, [R1+0x33c8] ;  /* 0x0033c80001287983 */ /* 0x000f280000300a00 */
[----:B------:R0:W-:Y:S01]  /*20ecd0*/  @P0 STG.E.U8 desc[UR4][R38.64], R0 ;  /* 0x0000000026000986 */ /* 0x0001e2000c101104 */
[----:B------:R-:W-:-:S03]  /*20ece0*/  LOP3.LUT P0, RZ, R11, 0x80, RZ, 0xc0, !PT ;  /* 0x000000800bff7812 */ /* 0x000fc6000780c0ff */
[----:B------:R-:W2:Y:S01]  /*20ecf0*/  LDL.LU R36, [R1+0x3e4] ;  /* 0x0003e40001247983 */ /* 0x000ea20000300800 */
        /* <DEDUP_REMOVED lines=42> */
[----:B----4-:R0:W-:Y:S02]  /*20efa0*/  @P3 STG.E.U8 desc[UR4][R40.64], R0 ;  /* 0x0000000028003986 */ /* 0x0101e4000c101104 */
        /* <DEDUP_REMOVED lines=10> */
[----:B------:R-:W2:Y:S01]  /*20f050*/  LDL.LU R37, [R1+0x3d4] ;  /* 0x0003d40001257983 */ /* 0x000ea20000300800 */
[----:B------:R-:W-:-:S03]  /*20f060*/  LOP3.LUT P4, RZ, R30, 0x40000, RZ, 0xc0, !PT ;  /* 0x000400001eff7812 */ /* 0x000fc6000788c0ff */
[----:B------:R-:W2:Y:S01]  /*20f070*/  LDL.LU.64 R34, [R1+0x33e0] ;  /* 0x0033e00001227983 */ /* 0x000ea20000300a00 */
[----:B------:R-:W-:-:S03]  /*20f080*/  PRMT R0, R36, 0x7773, RZ ;  /* 0x0000777324007816 */ /* 0x000fc600000000ff */
        /* <DEDUP_REMOVED lines=17> */
[----:B0-----:R-:W3:Y:S04]  /*20f1a0*/  LDL.LU.64 R32, [R1+0x3e78] ;  /* 0x003e780001207983 */ /* 0x001ee80000300a00 */
[----:B------:R-:W3:Y:S04]  /*20f1b0*/  LDL.LU.64 R10, [R1+0x3e98] ;  /* 0x003e9800010a7983 */ /* 0x000ee80000300a00 */
[----:B------:R-:W3:Y:S01]  /*20f1c0*/  LDL.LU.64 R18, [R1+0x3e88] ;  /* 0x003e880001127983 */ /* 0x000ee20000300a00 */
[----:B------:R-:W-:-:S02]  /*20f1d0*/  @P0 LOP3.LUT R5, R5, 0x4000000, RZ, 0xfc, !PT ;  /* 0x0400000005050812 */ /* 0x000fc400078efcff */
[----:B--2---:R-:W-:Y:S02]  /*20f1e0*/  PRMT R0, R37, 0x7770, RZ ;  /* 0x0000777025007816 */ /* 0x004fe400000000ff */
[----:B------:R-:W-:-:S03]  /*20f1f0*/  LOP3.LUT P0, RZ, R30, 0x2000000, RZ, 0xc0, !PT ;  /* 0x020000001eff7812 */ /* 0x000fc6000780c0ff */
[----:B----4-:R0:W-:Y:S01]  /*20f200*/  @P5 STG.E.U8 desc[UR4][R38.64], R0 ;  /* 0x0000000026005986 */ /* 0x0101e2000c101104 */
[----:B------:R-:W-:-:S03]  /*20f210*/  LOP3.LUT R5, R5, 0xf7ffffff, RZ, 0xc0, !PT ;  /* 0xf7ffffff05057812 */ /* 0x000fc600078ec0ff */
[----:B0-----:R-:W2:Y:S04]  /*20f220*/  LDL.LU R38, [R1+0x3f8] ;  /* 0x0003f80001267983 */ /* 0x001ea80000300800 */
[----:B------:R-:W4:Y:S02]  /*20f230*/  LDL.LU.64 R2, [R1+0x3e90] ;  /* 0x003e900001027983 */ /* 0x000f240000300a00 */
[----:B------:R-:W-:Y:S02]  /*20f240*/  @P0 LOP3.LUT R5, R5, 0x8000000, RZ, 0xfc, !PT ;  /* 0x0800000005050812 */ /* 0x000fe400078efcff */
[----:B------:R-:W-:Y:S01]  /*20f250*/  LOP3.LUT P0, RZ, R30, 0x1000000, RZ, 0xc0, !PT ;  /* 0x010000001eff7812 */ /* 0x000fe2000780c0ff */
[----:B------:R-:W2:Y:S01]  /*20f260*/  LDL.LU.64 R54, [R1+0x3ea8] ;  /* 0x003ea80001367983 */ /* 0x000ea20000300a00 */
[----:B------:R-:W-:-:S03]  /*20f270*/  LOP3.LUT R5, R5, 0xefffffff, RZ, 0xc0, !PT ;  /* 0xefffffff05057812 */ /* 0x000fc600078ec0ff */
[----:B------:R-:W2:Y:S01]  /*20f280*/  LDL.LU.64 R52, [R1+0x33e8] ;  /* 0x0033e80001347983 */ /* 0x000ea20000300a00 */
[----:B------:R-:W-:-:S03]  /*20f290*/  LOP3.LUT P6, RZ, R30, 0x100000, RZ, 0xc0, !PT ;  /* 0x001000001eff7812 */ /* 0x000fc600078cc0ff */
[----:B------:R-:W2:Y:S04]  /*20f2a0*/  LDL.LU.64 R50, [R1+0x33f0] ;  /* 0x0033f00001327983 */ /* 0x000ea80000300a00 */
[----:B------:R-:W-:Y:S01]  /*20f2b0*/  @P0 LOP3.LUT R5, R5, 0x10000000, RZ, 0xfc, !PT ;  /* 0x1000000005050812 */ /* 0x000fe200078efcff */
[----:B------:R-:W2:Y:S01]  /*20f2c0*/  LDL.LU R39, [R1+0x3e8] ;  /* 0x0003e80001277983 */ /* 0x000ea20000300800 */
[----:B------:R-:W-:Y:S02]  /*20f2d0*/  LOP3.LUT P0, RZ, R30, 0x800000, RZ, 0xc0, !PT ;  /* 0x008000001eff7812 */ /* 0x000fe4000780c0ff */
[----:B------:R-:W-:Y:S01]  /*20f2e0*/  LOP3.LUT R5, R5, 0xdfffffff, RZ, 0xc0, !PT ;  /* 0xdfffffff05057812 */ /* 0x000fe200078ec0ff */
[----:B------:R-:W2:Y:S01]  /*20f2f0*/  LDL.LU.64 R48, [R1+0x33f8] ;  /* 0x0033f80001307983 */ /* 0x000ea20000300a00 */
[----:B------:R-:W-:-:S03]  /*20f300*/  PRMT R0, R37, 0x7771, RZ ;  /* 0x0000777125007816 */ /* 0x000fc600000000ff */
[----:B------:R-:W2:Y:S06]  /*20f310*/  LDL.LU.64 R46, [R1+0x3eb8] ;  /* 0x003eb800012e7983 */ /* 0x000eac0000300a00 */
[----:B------:R-:W-:Y:S02]  /*20f320*/  @P0 LOP3.LUT R5, R5, 0x20000000, RZ, 0xfc, !PT ;  /* 0x2000000005050812 */ /* 0x000fe400078efcff */
[----:B------:R-:W-:Y:S02]  /*20f330*/  LOP3.LUT P0, RZ, R30, 0x400000, RZ, 0xc0, !PT ;  /* 0x004000001eff7812 */ /* 0x000fe4000780c0ff */
[----:B------:R-:W-:Y:S01]  /*20f340*/  LOP3.LUT R5, R5, 0xbfffffff, RZ, 0xc0, !PT ;  /* 0xbfffffff05057812 */ /* 0x000fe200078ec0ff */
[----:B------:R0:W-:Y:S10]  /*20f350*/  @P6 STG.E.U8 desc[UR4][R44.64], R0 ;  /* 0x000000002c006986 */ /* 0x0001f4000c101104 */
[----:B------:R-:W-:-:S02]  /*20f360*/  @P0 LOP3.LUT R5, R5, 0x40000000, RZ, 0xfc, !PT ;  /* 0x4000000005050812 */ /* 0x000fc400078efcff */
[----:B------:R-:W-:Y:S01]  /*20f370*/  LOP3.LUT P0, RZ, R30, 0x200000, RZ, 0xc0, !PT ;  /* 0x002000001eff7812 */ /* 0x000fe2000780c0ff */
[----:B0-----:R-:W2:Y:S01]  /*20f380*/  LDL.LU.64 R44, [R1+0x3ed0] ;  /* 0x003ed000012c7983 */ /* 0x001ea20000300a00 */
[----:B------:R-:W-:-:S11]  /*20f390*/  PRMT R0, R37, 0x7772, RZ ;  /* 0x0000777225007816 */ /* 0x000fd600000000ff */
[----:B------:R0:W-:Y:S01]  /*20f3a0*/  @P0 STG.E.U8 desc[UR4][R40.64], R0 ;  /* 0x0000000028000986 */ /* 0x0001e2000c101104 */
[----:B------:R-:W-:Y:S02]  /*20f3b0*/  LOP3.LUT P0, RZ, R5, 0x40000000, RZ, 0xc0, !PT ;  /* 0x4000000005ff7812 */ /* 0x000fe4000780c0ff */
[----:B0-----:R-:W-:Y:S01]  /*20f3c0*/  PRMT R0, R37, 0x7773, RZ ;  /* 0x0000777325007816 */ /* 0x001fe200000000ff */
[----:B------:R-:W2:Y:S10]  /*20f3d0*/  LDL.LU.64 R40, [R1+0x3ec0] ;  /* 0x003ec00001287983 */ /* 0x000eb40000300a00 */
[----:B------:R0:W-:Y:S01]  /*20f3e0*/  @P0 STG.E.U8 desc[UR4][R34.64], R0 ;  /* 0x0000000022000986 */ /* 0x0001e2000c101104 */
[----:B------:R-:W-:-:S03]  /*20f3f0*/  LOP3.LUT P0, RZ, R5, 0x20000000, RZ, 0xc0, !PT ;  /* 0x2000000005ff7812 */ /* 0x000fc6000780c0ff */
[----:B------:R-:W2:Y:S04]  /*20f400*/  LDL.LU R43, [R1+0x3d8] ;  /* 0x0003d800012b7983 */ /* 0x000ea80000300800 */
[----:B------:R-:W2:Y:S01]  /*20f410*/  LDL.LU.64 R36, [R1+0x3ec8] ;  /* 0x003ec80001247983 */ /* 0x000ea20000300a00 */
[----:B0-----:R-:W-:-:S03]  /*20f420*/  PRMT R0, R42, 0x7770, RZ ;  /* 0x000077702a007816 */ /* 0x001fc600000000ff */
[----:B------:R-:W2:Y:S04]  /*20f430*/  LDL.LU.64 R34, [R1+0x3ee0] ;  /* 0x003ee00001227983 */ /* 0x000ea80000300a00 */
[----:B---3--:R0:W-:Y:S04]  /*20f440*/  @P0 STG.E.U8 desc[UR4][R32.64], R0 ;  /* 0x0000000020000986 */ /* 0x0081e8000c101104 */
[----:B0-----:R-:W3:Y:S01]  /*20f450*/  LDL.LU.64 R32, [R1+0x3400] ;  /* 0x0034000001207983 */ /* 0x001ee20000300a00 */
        /* <DEDUP_REMOVED lines=8> */
[----:B----4-:R2:W-:Y:S01]  /*20f4e0*/  @P0 STG.E.U8 desc[UR4][R2.64], R0 ;  /* 0x0000000002000986 */ /* 0x0105e2000c101104 */
[----:B------:R-:W-:Y:S02]  /*20f4f0*/  LOP3.LUT P0, RZ, R5, 0x2000000, RZ, 0xc0, !PT ;  /* 0x0200000005ff7812 */ /* 0x000fe4000780c0ff */
[----:B--2---:R-:W-:-:S11]  /*20f500*/  PRMT R0, R38, 0x7770, RZ ;  /* 0x0000777026007816 */ /* 0x004fd600000000ff */
        /* <DEDUP_REMOVED lines=26> */
[----:B------:R0:W-:Y:S02]  /*20f6b0*/  @P5 STG.E.U8 desc[UR4][R34.64], R0 ;  /* 0x0000000022005986 */ /* 0x0001e4000c101104 */
[----:B0-----:R-:W-:-:S05]  /*20f6c0*/  PRMT R0, R43, 0x7771, RZ ;  /* 0x000077712b007816 */ /* 0x001fca00000000ff */
[----:B---3--:R0:W-:Y:S04]  /*20f6d0*/  @P6 STG.E.U8 desc[UR4][R32.64], R0 ;  /* 0x0000000020006986 */ /* 0x0081e8000c101104 */
[----:B0-----:R-:W3:Y:S04]  /*20f6e0*/  LDL.LU.64 R32, [R1+0x3410] ;  /* 0x0034100001207983 */ /* 0x001ee80000300a00 */
[----:B------:R-:W4:Y:S04]  /*20f6f0*/  LDL.LU.64 R34, [R1+0x3ef8] ;  /* 0x003ef80001227983 */ /* 0x000f280000300a00 */
[----:B------:R-:W4:Y:S04]  /*20f700*/  LDL.LU.64 R40, [R1+0x3f10] ;  /* 0x003f100001287983 */ /* 0x000f280000300a00 */
[----:B------:R-:W4:Y:S01]  /*20f710*/  LDL.LU.64 R38, [R1+0x3f00] ;  /* 0x003f000001267983 */ /* 0x000f220000300a00 */
[----:B------:R-:W-:-:S03]  /*20f720*/  LOP3.LUT P0, RZ, R6, 0x40000, RZ, 0xc0, !PT ;  /* 0x0004000006ff7812 */ /* 0x000fc6000780c0ff */
[----:B------:R-:W4:Y:S01]  /*20f730*/  LDL.LU.64 R36, [R1+0x3f08] ;  /* 0x003f080001247983 */ /* 0x000f220000300a00 */
[----:B------:R-:W-:Y:S02]  /*20f740*/  LOP3.LUT R5, R5, 0xffffdfff, RZ, 0xc0, !PT ;  /* 0xffffdfff05057812 */ /* 0x000fe400078ec0ff */
[----:B------:R-:W-:Y:S01]  /*20f750*/  LOP3.LUT P4, RZ, R6, 0x20, RZ, 0xc0, !PT ;  /* 0x0000002006ff7812 */ /* 0x000fe2000788c0ff */
[----:B------:R-:W4:Y:S06]  /*20f760*/  LDL.LU R2, [R1+0x3fc] ;  /* 0x0003fc0001027983 */ /* 0x000f2c0000300800 */
[----:B------:R-:W-:-:S02]  /*20f770*/  @P0 LOP3.LUT R5, R5, 0x2000, RZ, 0xfc, !PT ;  /* 0x0000200005050812 */ /* 0x000fc400078efcff */
        /* <DEDUP_REMOVED lines=19> */
[----:B------:R-:W-:Y:S01]  /*20f8b0*/  LOP3.LUT P6, RZ, R6, 0x80, RZ, 0xc0, !PT ;  /* 0x0000008006ff7812 */ /* 0x000fe200078cc0ff */
[----:B--2---:R0:W-:Y:S02]  /*20f8c0*/  @P4 STG.E.U8 desc[UR4][R44.64], R0 ;  /* 0x000000002c004986 */ /* 0x0041e4000c101104 */
[----:B0-----:R-:W-:-:S06]  /*20f8d0*/  PRMT R0, R43, 0x7773, RZ ;  /* 0x000077732b007816 */ /* 0x001fcc00000000ff */
        /* <DEDUP_REMOVED lines=12> */
[----:B------:R-:W-:-:S03]  /*20f9a0*/  PRMT R0, R31, 0x7770, RZ ;  /* 0x000077701f007816 */ /* 0x000fc600000000ff */
[----:B------:R-:W3:Y:S04]  /*20f9b0*/  LDL.LU.64 R54, [R1+0x3428] ;  /* 0x0034280001367983 */ /* 0x000ee80000300a00 */
[----:B----4-:R0:W-:Y:S04]  /*20f9c0*/  @P6 STG.E.U8 desc[UR4][R34.64], R0 ;  /* 0x0000000022006986 */ /* 0x0101e8000c101104 */
[----:B------:R-:W4:Y:S04]  /*20f9d0*/  LDL.LU.64 R52, [R1+0x3f30] ;  /* 0x003f300001347983 */ /* 0x000f280000300a00 */
[----:B0-----:R-:W4:Y:S01]  /*20f9e0*/  LDL.LU R35, [R1+0x3ec] ;  /* 0x0003ec0001237983 */ /* 0x001f220000300800 */
[----:B------:R-:W-:-:S03]  /*20f9f0*/  PRMT R0, R31, 0x7771, RZ ;  /* 0x000077711f007816 */ /* 0x000fc600000000ff */
[----:B------:R-:W4:Y:S04]  /*20fa00*/  LDL.LU.64 R50, [R1+0x3f50] ;  /* 0x003f500001327983 */ /* 0x000f280000300a00 */
[----:B------:R0:W-:Y:S01]  /*20fa10*/  @P0 STG.E.U8 desc[UR4][R40.64], R0 ;  /* 0x0000000028000986 */ /* 0x0001e2000c101104 */
[----:B------:R-:W-:-:S03]  /*20fa20*/  LOP3.LUT P0, RZ, R5, 0x200000, RZ, 0xc0, !PT ;  /* 0x0020000005ff7812 */ /* 0x000fc6000780c0ff */
[----:B------:R-:W4:Y:S04]  /*20fa30*/  LDL.LU.64 R48, [R1+0x3f40] ;  /* 0x003f400001307983 */ /* 0x000f280000300a00 */
[----:B------:R-:W4:Y:S01]  /*20fa40*/  LDL.LU.64 R46, [R1+0x3f48] ;  /* 0x003f4800012e7983 */ /* 0x000f220000300a00 */
[----:B0-----:R-:W-:-:S05]  /*20fa50*/  PRMT R0, R31, 0x7772, RZ ;  /* 0x000077721f007816 */ /* 0x001fca00000000ff */
[----:B------:R0:W-:Y:S02]  /*20fa60*/  @P0 STG.E.U8 desc[UR4][R38.64], R0 ;  /* 0x0000000026000986 */ /* 0x0001e4000c101104 */
[----:B0-----:R-:W-:Y:S02]  /*20fa70*/  PRMT R0, R31, 0x7773, RZ ;  /* 0x000077731f007816 */ /* 0x001fe400000000ff */
[----:B------:R-:W4:Y:S04]  /*20fa80*/  LDL.LU R31, [R1+0x84d0] ;  /* 0x0084d000011f7983 */ /* 0x000f280000300800 */
[----:B------:R-:W4:Y:S04]  /*20fa90*/  LDL.LU.64 R44, [R1+0x3f58] ;  /* 0x003f5800012c7983 */ /* 0x000f280000300a00 */
[----:B------:R-:W4:Y:S04]  /*20faa0*/  LDL.LU.64 R42, [R1+0x3430] ;  /* 0x00343000012a7983 */ /* 0x000f280000300a00 */
[----:B------:R-:W4:Y:S01]  /*20fab0*/  LDL.LU.64 R40, [R1+0x3438] ;  /* 0x0034380001287983 */ /* 0x000f220000300a00 */
[----:B------:R-:W-:-:S03]  /*20fac0*/  LOP3.LUT P0, RZ, R5, 0x100000, RZ, 0xc0, !PT ;  /* 0x0010000005ff7812 */ /* 0x000fc6000780c0ff */
        /* <DEDUP_REMOVED lines=9> */
[----:B------:R-:W-:-:S03]  /*20fb60*/  LOP3.LUT P4, RZ, R6, 0x800000, RZ, 0xc0, !PT ;  /* 0x0080000006ff7812 */ /* 0x000fc6000788c0ff */
[----:B--2---:R0:W-:Y:S01]  /*20fb70*/  @P0 STG.E.U8 desc[UR4][R32.64], R0 ;  /* 0x0000000020000986 */ /* 0x0041e2000c101104 */
[C---:B------:R-:W-:Y:S02]  /*20fb80*/  LOP3.LUT P0, RZ, R5.reuse, 0x40000, RZ, 0xc0, !PT ;  /* 0x0004000005ff7812 */ /* 0x040fe4000780c0ff */
[----:B0-----:R-:W-:Y:S01]  /*20fb90*/  PRMT R0, R2, 0x7771, RZ ;  /* 0x0000777102007816 */ /* 0x001fe200000000ff */
[----:B------:R-:W2:Y:S10]  /*20fba0*/  LDL.LU.64 R32, [R1+0x84c8] ;  /* 0x0084c80001207983 */ /* 0x000eb40000300a00 */
[----:B---3--:R0:W-:Y:S01]  /*20fbb0*/  @P0 STG.E.U8 desc[UR4][R10.64], R0 ;  /* 0x000000000a000986 */ /* 0x0081e2000c101104 */
[----:B------:R-:W-:-:S02]  /*20fbc0*/  LOP3.LUT P0, RZ, R5, 0x20000, RZ, 0xc0, !PT ;  /* 0x0002000005ff7812 */ /* 0x000fc4000780c0ff */
[----:B0-----:R-:W-:-:S11]  /*20fbd0*/  PRMT R0, R2, 0x7772, RZ ;  /* 0x0000777202007816 */ /* 0x001fd600000000ff */
[----:B------:R0:W-:Y:S01]  /*20fbe0*/  @P0 STG.E.U8 desc[UR4][R18.64], R0 ;  /* 0x0000000012000986 */ /* 0x0001e2000c101104 */
[----:B------:R-:W-:Y:S02]  /*20fbf0*/  LOP3.LUT P0, RZ, R5, 0x10000, RZ, 0xc0, !PT ;  /* 0x0001000005ff7812 */ /* 0x000fe4000780c0ff */
[----:B0-----:R-:W-:-:S11]  /*20fc00*/  PRMT R0, R2, 0x7773, RZ ;  /* 0x0000777302007816 */ /* 0x001fd600000000ff */
[----:B------:R4:W-:Y:S01]  /*20fc10*/  @P0 STG.E.U8 desc[UR4][R54.64], R0 ;  /* 0x0000000036000986 */ /* 0x0009e2000c101104 */
[----:B------:R-:W-:Y:S02]  /*20fc20*/  LOP3.LUT P0, RZ, R5, 0x8000, RZ, 0xc0, !PT ;  /* 0x0000800005ff7812 */ /* 0x000fe4000780c0ff */
[----:B----4-:R-:W-:-:S11]  /*20fc30*/  PRMT R0, R35, 0x7770, RZ ;  /* 0x0000777023007816 */ /* 0x010fd600000000ff */
        /* <DEDUP_REMOVED lines=16> */
[----:B------:R-:W3:Y:S04]  /*20fd40*/  LDL.LU R31, [R1+0x84c0] ;  /* 0x0084c000011f7983 */ /* 0x000ee80000300800 */
[----:B------:R-:W4:Y:S01]  /*20fd50*/  LDL.LU.64 R44, [R1+0x3f90] ;  /* 0x003f9000012c7983 */ /* 0x000f220000300a00 */
[C---:B------:R-:W-:Y:S02]  /*20fd60*/  LOP3.LUT P5, RZ, R6.reuse, 0x1000000, RZ, 0xc0, !PT ;  /* 0x0100000006ff7812 */ /* 0x040fe400078ac0ff */
[----:B------:R-:W-:Y:S01]  /*20fd70*/  LOP3.LUT P6, RZ, R6, 0x2000000, RZ, 0xc0, !PT ;  /* 0x0200000006ff7812 */ /* 0x000fe200078cc0ff */
[----:B------:R-:W2:Y:S04]  /*20fd80*/  LDL.LU.64 R46, [R1+0x3f78] ;  /* 0x003f7800012e7983 */ /* 0x000ea80000300a00 */
[----:B------:R-:W2:Y:S04]  /*20fd90*/  LDL.LU.64 R42, [R1+0x3f88] ;  /* 0x003f8800012a7983 */ /* 0x000ea80000300a00 */
[----:B------:R-:W2:Y:S04]  /*20fda0*/  LDL.LU.64 R40, [R1+0x3f98] ;  /* 0x003f980001287983 */ /* 0x000ea80000300a00 */
[----:B------:R0:W-:Y:S02]  /*20fdb0*/  @P5 STG.E.U8 desc[UR4][R38.64], R0 ;  /* 0x0000000026005986 */ /* 0x0001e4000c101104 */
[----:B0-----:R-:W-:-:S02]  /*20fdc0*/  PRMT R0, R34, 0x7770, RZ ;  /* 0x0000777022007816 */ /* 0x001fc400000000ff */
[----:B------:R-:W2:Y:S04]  /*20fdd0*/  LDL.LU.64 R38, [R1+0x3448] ;  /* 0x0034480001267983 */ /* 0x000ea80000300a00 */
[----:B------:R0:W-:Y:S04]  /*20fde0*/  @P6 STG.E.U8 desc[UR4][R36.64], R0 ;  /* 0x0000000024006986 */ /* 0x0001e8000c101104 */
[----:B0-----:R-:W2:Y:S04]  /*20fdf0*/  LDL.LU.64 R36, [R1+0x3450] ;  /* 0x0034500001247983 */ /* 0x001ea80000300a00 */
[----:B------:R-:W2:Y:S01]  /*20fe00*/  LDL.LU R35, [R1+0x3b0] ;  /* 0x0003b00001237983 */ /* 0x000ea20000300800 */
[----:B------:R-:W-:-:S02]  /*20fe10*/  LOP3.LUT R5, R5, 0xffffffef, RZ, 0xc0, !PT ;  /* 0xffffffef05057812 */ /* 0x000fc400078ec0ff */
[----:B------:R-:W-:Y:S01]  /*20fe20*/  LOP3.LUT P4, RZ, R6, 0x4000000, RZ, 0xc0, !PT ;  /* 0x0400000006ff7812 */ /* 0x000fe2000788c0ff */
[----:B------:R-:W2:Y:S01]  /*20fe30*/  LDL.LU.64 R10, [R1+0x3458] ;  /* 0x00345800010a7983 */ /* 0x000ea20000300a00 */
[----:B------:R-:W-:Y:S02]  /*20fe40*/  PRMT R0, R34, 0x7771, RZ ;  /* 0x0000777122007816 */ /* 0x000fe400000000ff */
[C---:B------:R-:W-:Y:S02]  /*20fe50*/  LOP3.LUT P5, RZ, R6.reuse, 0x8000000, RZ, 0xc0, !PT ;  /* 0x0800000006ff7812 */ /* 0x040fe400078ac0ff */
[----:B------:R-:W-:Y:S02]  /*20fe60*/  LOP3.LUT P6, RZ, R6, 0x10000000, RZ, 0xc0, !PT ;  /* 0x1000000006ff7812 */ /* 0x000fe400078cc0ff */
        /* <DEDUP_REMOVED lines=12> */
[----:B------:R-:W-:Y:S01]  /*20ff30*/  LOP3.LUT P0, RZ, R31, 0x4, RZ, 0xc0, !PT ;  /* 0x000000041fff7812 */ /* 0x000fe2000780c0ff */
[----:B0-----:R-:W3:Y:S01]  /*20ff40*/  LDL.LU R44, [R1+0x3a0] ;  /* 0x0003a000012c7983 */ /* 0x001ee20000300800 */
[----:B------:R-:W-:-:S03]  /*20ff50*/  LOP3.LUT R5, R5, 0xfffffeff, RZ, 0xc0, !PT ;  /* 0xfffffeff05057812 */ /* 0x000fc600078ec0ff */
[----:B------:R-:W4:Y:S04]  /*20ff60*/  LDL.LU.64 R18, [R1+0x3fa0] ;  /* 0x003fa00001127983 */ /* 0x000f280000300a00 */
[----:B------:R-:W4:Y:S04]  /*20ff70*/  LDL.LU.64 R2, [R1+0x3fc0] ;  /* 0x003fc00001027983 */ /* 0x000f280000300a00 */
[----:B------:R-:W-:Y:S01]  /*20ff80*/  @P0 LOP3.LUT R5, R5, 0x100, RZ, 0xfc, !PT ;  /* 0x0000010005050812 */ /* 0x000fe200078efcff */
[----:B------:R-:W4:Y:S01]  /*20ff90*/  LDL.LU.64 R54, [R1+0x3fb0] ;  /* 0x003fb00001367983 */ /* 0x000f220000300a00 */
[----:B------:R-:W-:-:S02]  /*20ffa0*/  LOP3.LUT P0, RZ, R31, 0x2, RZ, 0xc0, !PT ;  /* 0x000000021fff7812 */ /* 0x000fc4000780c0ff */
[----:B------:R-:W-:Y:S01]  /*20ffb0*/  LOP3.LUT R5, R5, 0xfffffdff, RZ, 0xc0, !PT ;  /* 0xfffffdff05057812 */ /* 0x000fe200078ec0ff */
[----:B------:R-:W4:Y:S01]  /*20ffc0*/  LDL.LU.64 R52, [R1+0x3fb8] ;  /* 0x003fb80001347983 */ /* 0x000f220000300a00 */
[----:B------:R-:W-:-:S03]  /*20ffd0*/  PRMT R0, R34, 0x7772, RZ ;  /* 0x0000777222007816 */ /* 0x000fc600000000ff */
[----:B------:R-:W4:Y:S04]  /*20ffe0*/  LDL.LU R45, [R1+0x390] ;  /* 0x00039000012d7983 */ /* 0x000f280000300800 */
[----:B------:R-:W4:Y:S02]  /*20fff0*/  LDL.LU.64 R50, [R1+0x3fd0] ;  /* 0x003fd00001327983 */ /* 0x000f240000300a00 */
[----:B------:R-:W-:Y:S02]  /*210000*/  @P0 LOP3.LUT R5, R5, 0x200, RZ, 0xfc, !PT ;  /* 0x0000020005050812 */ /* 0x000fe400078efcff */
[----:B------:R-:W-:Y:S01]  /*210010*/  LOP3.LUT P0, RZ, R31, 0x1, RZ, 0xc0, !PT ;  /* 0x000000011fff7812 */ /* 0x000fe2000780c0ff */
[----:B--2---:R0:W-:Y:S01]  /*210020*/  @P5 STG.E.U8 desc[UR4][R46.64], R0 ;  /* 0x000000002e005986 */ /* 0x0041e2000c101104 */
[----:B------:R-:W-:-:S03]  /*210030*/  LOP3.LUT R5, R5, 0xfffffbff, RZ, 0xc0, !PT ;  /* 0xfffffbff05057812 */ /* 0x000fc600078ec0ff */
[----:B------:R-:W2:Y:S08]  /*210040*/  LDL.LU.64 R48, [R1+0x3460] ;  /* 0x0034600001307983 */ /* 0x000eb00000300a00 */
[----:B------:R-:W-:Y:S01]  /*210050*/  @P0 LOP3.LUT R5, R5, 0x400, RZ, 0xfc, !PT ;  /* 0x0000040005050812 */ /* 0x000fe200078efcff */
[----:B0-----:R-:W2:Y:S01]  /*210060*/  LDL.LU.64 R46, [R1+0x3468] ;  /* 0x00346800012e7983 */ /* 0x001ea20000300a00 */
[----:B------:R-:W-:-:S02]  /*210070*/  LOP3.LUT P0, RZ, R6, 0x80000000, RZ, 0xc0, !PT ;  /* 0x8000000006ff7812 */ /* 0x000fc4000780c0ff */
        /* <DEDUP_REMOVED lines=9> */
[----:B------:R-:W2:Y:S08]  /*210110*/  LDL.LU.64 R42, [R1+0x3470] ;  /* 0x00347000012a7983 */ /* 0x000eb00000300a00 */
[----:B------:R0:W-:Y:S01]  /*210120*/  @P0 STG.E.U8 desc[UR4][R40.64], R0 ;  /* 0x0000000028000986 */ /* 0x0001e2000c101104 */
[----:B------:R-:W-:-:S02]  /*210130*/  LOP3.LUT P0, RZ, R5, 0x1000, RZ, 0xc0, !PT ;  /* 0x0000100005ff7812 */ /* 0x000fc4000780c0ff */
        /* <DEDUP_REMOVED lines=51> */
[----:B------:R-:W2:Y:S04]  /*210470*/  LDL.LU.64 R42, [R1+0x3480] ;  /* 0x00348000012a7983 */ /* 0x000ea80000300a00 */
[----:B0-----:R-:W2:Y:S04]  /*210480*/  LDL.LU R35, [R1+0x3b4] ;  /* 0x0003b40001237983 */ /* 0x001ea80000300800 */
[----:B------:R-:W3:Y:S04]  /*210490*/  LDL.LU.64 R40, [R1+0x3488] ;  /* 0x0034880001287983 */ /* 0x000ee80000300a00 */
[----:B------:R-:W4:Y:S04]  /*2104a0*/  LDL.LU.64 R38, [R1+0x4020] ;  /* 0x0040200001267983 */ /* 0x000f280000300a00 */
[----:B------:R-:W4:Y:S04]  /*2104b0*/  LDL.LU.64 R36, [R1+0x4038] ;  /* 0x0040380001247983 */ /* 0x000f280000300a00 */
[----:B------:R-:W4:Y:S04]  /*2104c0*/  LDL.LU R16, [R1+0x3a4] ;  /* 0x0003a40001107983 */ /* 0x000f280000300800 */
[----:B------:R-:W4:Y:S04]  /*2104d0*/  LDL.LU.64 R10, [R1+0x4028] ;  /* 0x00402800010a7983 */ /* 0x000f280000300a00 */
[----:B------:R-:W4:Y:S04]  /*2104e0*/  LDL.LU.64 R18, [R1+0x4030] ;  /* 0x0040300001127983 */ /* 0x000f280000300a00 */
[----:B------:R-:W4:Y:S04]  /*2104f0*/  LDL.LU.64 R2, [R1+0x4040] ;  /* 0x0040400001027983 */ /* 0x000f280000300a00 */
[----:B------:R-:W4:Y:S04]  /*210500*/  LDL.LU R34, [R1+0x394] ;  /* 0x0003940001227983 */ /* 0x000f280000300800 */
[----:B------:R-:W4:Y:S04]  /*210510*/  LDL.LU.64 R54, [R1+0x3490] ;  /* 0x0034900001367983 */ /* 0x000f280000300a00 */
[----:B------:R-:W4:Y:S01]  /*210520*/  LDL.LU.64 R52, [R1+0x3498] ;  /* 0x0034980001347983 */ /* 0x000f220000300a00 */
[----:B------:R-:W-:-:S03]  /*210530*/  LOP3.LUT P0, RZ, R31, 0x2000000, RZ, 0xc0, !PT ;  /* 0x020000001fff7812 */ /* 0x000fc6000780c0ff */
[----:B------:R-:W4:Y:S01]  /*210540*/  LDL.LU.64 R50, [R1+0x34a0] ;  /* 0x0034a00001327983 */ /* 0x000f220000300a00 */
[----:B------:R-:W-:Y:S02]  /*210550*/  LOP3.LUT R6, R6, 0xf7ffffff, RZ, 0xc0, !PT ;  /* 0xf7ffffff06067812 */ /* 0x000fe400078ec0ff */
[C---:B------:R-:W-:Y:S01]  /*210560*/  LOP3.LUT P4, RZ, R31.reuse, 0x2000, RZ, 0xc0, !PT ;  /* 0x000020001fff7812 */ /* 0x040fe2000788c0ff */
[----:B------:R-:W4:Y:S01]  /*210570*/  LDL.LU.64 R48, [R1+0x4058] ;  /* 0x0040580001307983 */ /* 0x000f220000300a00 */
[----:B------:R-:W-:-:S05]  /*210580*/  LOP3.LUT P5, RZ, R31, 0x4000, RZ, 0xc0, !PT ;  /* 0x000040001fff7812 */ /* 0x000fca00078ac0ff */
        /* <DEDUP_REMOVED lines=27> */
[----:B--2---:R-:W-:-:S05]  /*210740*/  PRMT R0, R35, 0x7770, RZ ;  /* 0x0000777023007816 */ /* 0x004fca00000000ff */
[----:B---3--:R0:W-:Y:S02]  /*210750*/  @P4 STG.E.U8 desc[UR4][R46.64], R0 ;  /* 0x000000002e004986 */ /* 0x0081e4000c101104 */
[C---:B0-----:R-:W-:Y:S02]  /*210760*/  PRMT R0, R35.reuse, 0x7771, RZ ;  /* 0x0000777123007816 */ /* 0x041fe400000000ff */
[----:B------:R-:W2:Y:S04]  /*210770*/  LDL.LU.64 R46, [R1+0x4078] ;  /* 0x00407800012e7983 */ /* 0x000ea80000300a00 */
[----:B----4-:R0:W-:Y:S04]  /*210780*/  @P5 STG.E.U8 desc[UR4][R44.64], R0 ;  /* 0x000000002c005986 */ /* 0x0101e8000c101104 */
[----:B0-----:R-:W3:Y:S01]  /*210790*/  LDL.LU.64 R44, [R1+0x4068] ;  /* 0x00406800012c7983 */ /* 0x001ee20000300a00 */
[----:B------:R-:W-:-:S05]  /*2107a0*/  PRMT R0, R35, 0x7772, RZ ;  /* 0x0000777223007816 */ /* 0x000fca00000000ff */
[----:B------:R0:W-:Y:S02]  /*2107b0*/  @P6 STG.E.U8 desc[UR4][R42.64], R0 ;  /* 0x000000002a006986 */ /* 0x0001e4000c101104 */
[----:B0-----:R-:W-:Y:S02]  /*2107c0*/  PRMT R0, R35, 0x7773, RZ ;  /* 0x0000777323007816 */ /* 0x001fe400000000ff */
[----:B------:R-:W4:Y:S04]  /*2107d0*/  LDL.LU.64 R42, [R1+0x4070] ;  /* 0x00407000012a7983 */ /* 0x000f280000300a00 */
[----:B------:R0:W-:Y:S01]  /*2107e0*/  @P0 STG.E.U8 desc[UR4][R40.64], R0 ;  /* 0x0000000028000986 */ /* 0x0001e2000c101104 */
[----:B------:R-:W-:-:S03]  /*2107f0*/  LOP3.LUT P0, RZ, R5, 0x8, RZ, 0xc0, !PT ;  /* 0x0000000805ff7812 */ /* 0x000fc6000780c0ff */
[----:B------:R-:W4:Y:S01]  /*210800*/  LDL.LU R35, [R1+0x3b8] ;  /* 0x0003b80001237983 */ /* 0x000f220000300800 */
[----:B0-----:R-:W-:-:S03]  /*210810*/  PRMT R0, R16, 0x7770, RZ ;  /* 0x0000777010007816 */ /* 0x001fc600000000ff */
[----:B------:R-:W4:Y:S06]  /*210820*/  LDL.LU.64 R40, [R1+0x4080] ;  /* 0x0040800001287983 */ /* 0x000f2c0000300a00 */
        /* <DEDUP_REMOVED lines=28> */
[----:B------:R0:W-:Y:S02]  /*2109f0*/  @P0 STG.E.U8 desc[UR4][R48.64], R0 ;  /* 0x0000000030000986 */ /* 0x0001e4000c101104 */
[----:B0-----:R-:W-:-:S05]  /*210a00*/  PRMT R0, R32, 0x7771, RZ ;  /* 0x0000777120007816 */ /* 0x001fca00000000ff */
[----:B--2---:R0:W-:Y:S02]  /*210a10*/  @P1 STG.E.U8 desc[UR4][R46.64], R0 ;  /* 0x000000002e001986 */ /* 0x0041e4000c101104 */
[----:B0-----:R-:W-:-:S05]  /*210a20*/  PRMT R0, R32, 0x7772, RZ ;  /* 0x0000777220007816 */ /* 0x001fca00000000ff */
[----:B---3--:R0:W-:Y:S02]  /*210a30*/  @P2 STG.E.U8 desc[UR4][R44.64], R0 ;  /* 0x000000002c002986 */ /* 0x0081e4000c101104 */
[----:B0-----:R-:W-:Y:S02]  /*210a40*/  PRMT R0, R32, 0x7773, RZ ;  /* 0x0000777320007816 */ /* 0x001fe400000000ff */
[----:B------:R-:W2:Y:S01]  /*210a50*/  LDL.LU R32, [R1+0x84b8] ;  /* 0x0084b80001207983 */ /* 0x000ea20000300800 */
[C---:B------:R-:W-:Y:S02]  /*210a60*/  LOP3.LUT P3, RZ, R31.reuse, 0x10000000, RZ, 0xc0, !PT ;  /* 0x100000001fff7812 */ /* 0x040fe4000786c0ff */
[C---:B------:R-:W-:Y:S01]  /*210a70*/  LOP3.LUT P4, RZ, R31.reuse, 0x20000000, RZ, 0xc0, !PT ;  /* 0x200000001fff7812 */ /* 0x040fe2000788c0ff */
[----:B------:R-:W3:Y:S01]  /*210a80*/  LDL.LU.64 R46, [R1+0x34b8] ;  /* 0x0034b800012e7983 */ /* 0x000ee20000300a00 */
[----:B------:R-:W-:-:S03]  /*210a90*/  LOP3.LUT P5, RZ, R31, 0x40000000, RZ, 0xc0, !PT ;  /* 0x400000001fff7812 */ /* 0x000fc600078ac0ff */
[----:B------:R-:W3:Y:S06]  /*210aa0*/  LDL.LU.64 R44, [R1+0x4090] ;  /* 0x00409000012c7983 */ /* 0x000eec0000300a00 */
[----:B----4-:R0:W-:Y:S02]  /*210ab0*/  @P3 STG.E.U8 desc[UR4][R42.64], R0 ;  /* 0x000000002a003986 */ /* 0x0101e4000c101104 */
[C---:B0-----:R-:W-:Y:S02]  /*210ac0*/  PRMT R0, R35.reuse, 0x7770, RZ ;  /* 0x0000777023007816 */ /* 0x041fe400000000ff */
[----:B------:R-:W4:Y:S04]  /*210ad0*/  LDL.LU.64 R42, [R1+0x40b8] ;  /* 0x0040b800012a7983 */ /* 0x000f280000300a00 */
[----:B------:R0:W-:Y:S02]  /*210ae0*/  @P4 STG.E.U8 desc[UR4][R40.64], R0 ;  /* 0x0000000028004986 */ /* 0x0001e4000c101104 */
[----:B0-----:R-:W-:-:S02]  /*210af0*/  PRMT R0, R35, 0x7771, RZ ;  /* 0x0000777123007816 */ /* 0x001fc400000000ff */
[----:B------:R-:W3:Y:S04]  /*210b00*/  LDL.LU.64 R40, [R1+0x40a0] ;  /* 0x0040a00001287983 */ /* 0x000ee80000300a00 */
[----:B------:R0:W-:Y:S04]  /*210b10*/  @P5 STG.E.U8 desc[UR4][R38.64], R0 ;  /* 0x0000000026005986 */ /* 0x0001e8000c101104 */
[----:B0-----:R-:W3:Y:S01]  /*210b20*/  LDL.LU R38, [R1+0x3a8] ;  /* 0x0003a80001267983 */ /* 0x001ee20000300800 */
[----:B------:R-:W-:Y:S02]  /*210b30*/  LOP3.LUT P6, RZ, R31, 0x80000000, RZ, 0xc0, !PT ;  /* 0x800000001fff7812 */ /* 0x000fe400078cc0ff */
[----:B------:R-:W-:-:S11]  /*210b40*/  PRMT R0, R35, 0x7772, RZ ;  /* 0x0000777223007816 */ /* 0x000fd600000000ff */
[----:B------:R0:W-:Y:S04]  /*210b50*/  @P6 STG.E.U8 desc[UR4][R36.64], R0 ;  /* 0x0000000024006986 */ /* 0x0001e8000c101104 */
[----:B0-----:R-:W3:Y:S01]  /*210b60*/  LDL.LU.64 R36, [R1+0x40b0] ;  /* 0x0040b00001247983 */ /* 0x001ee20000300a00 */
[----:B------:R-:W-:-:S03]  /*210b70*/  PRMT R0, R35, 0x7773, RZ ;  /* 0x0000777323007816 */ /* 0x000fc600000000ff */
[----:B------:R-:W3:Y:S04]  /*210b80*/  LDL.LU.64 R34, [R1+0x40c0] ;  /* 0x0040c00001227983 */ /* 0x000ee80000300a00 */
[----:B------:R-:W3:Y:S04]  /*210b90*/  LDL.LU.64 R10, [R1+0x34c0] ;  /* 0x0034c000010a7983 */ /* 0x000ee80000300a00 */
[----:B------:R-:W3:Y:S01]  /*210ba0*/  LDL.LU.64 R18, [R1+0x34c8] ;  /* 0x0034c80001127983 */ /* 0x000ee20000300a00 */
[----:B------:R-:W-:-:S03]  /*210bb0*/  LOP3.LUT R6, R6, 0xfffbffff, RZ, 0xc0, !PT ;  /* 0xfffbffff06067812 */ /* 0x000fc600078ec0ff */
[----:B------:R-:W3:Y:S04]  /*210bc0*/  LDL.LU.64 R2, [R1+0x34d0] ;  /* 0x0034d00001027983 */ /* 0x000ee80000300a00 */
[----:B------:R-:W3:Y:S04]  /*210bd0*/  LDL.LU R39, [R1+0x388] ;  /* 0x0003880001277983 */ /* 0x000ee80000300800 */
[----:B------:R-:W3:Y:S04]  /*210be0*/  LDL.LU.64 R54, [R1+0x40c8] ;  /* 0x0040c80001367983 */ /* 0x000ee80000300a00 */
[----:B------:R-:W3:Y:S04]  /*210bf0*/  LDL.LU.64 R52, [R1+0x40e8] ;  /* 0x0040e80001347983 */ /* 0x000ee80000300a00 */
[----:B------:R-:W3:Y:S04]  /*210c00*/  LDL.LU.64 R50, [R1+0x40d8] ;  /* 0x0040d80001327983 */ /* 0x000ee80000300a00 */
        /* <DEDUP_REMOVED lines=26> */
[C---:B------:R-:W-:Y:S02]  /*210db0*/  LOP3.LUT P0, RZ, R32.reuse, 0x10, RZ, 0xc0, !PT ;  /* 0x0000001020ff7812 */ /* 0x040fe4000780c0ff */
[----:B------:R-:W-:Y:S01]  /*210dc0*/  LOP3.LUT P6, RZ, R32, 0x4, RZ, 0xc0, !PT ;  /* 0x0000000420ff7812 */ /* 0x000fe200078cc0ff */
[----:B---3--:R0:W-:Y:S01]  /*210dd0*/  @P4 STG.E.U8 desc[UR4][R46.64], R0 ;  /* 0x000000002e004986 */ /* 0x0081e2000c101104 */
        /* <DEDUP_REMOVED lines=8> */
[----:B----4-:R0:W-:Y:S02]  /*210e60*/  @P6 STG.E.U8 desc[UR4][R42.64], R0 ;  /* 0x000000002a006986 */ /* 0x0101e4000c101104 */
        /* <DEDUP_REMOVED lines=56> */
[----:B------:R-:W2:Y:S04]  /*2111f0*/  LDL.LU.64 R40, [R1+0x4130] ;  /* 0x0041300001287983 */ /* 0x000ea80000300a00 */
[----:B------:R-:W2:Y:S04]  /*211200*/  LDL.LU.64 R46, [R1+0x3cd0] ;  /* 0x003cd000012e7983 */ /* 0x000ea80000300a00 */
[----:B------:R-:W2:Y:S04]  /*211210*/  LDL.LU.64 R42, [R1+0x3cd8] ;  /* 0x003cd800012a7983 */ /* 0x000ea80000300a00 */
[----:B------:R-:W2:Y:S04]  /*211220*/  LDL.LU R39, [R1+0x39c] ;  /* 0x00039c0001277983 */ /* 0x000ea80000300800 */
[----:B------:R-:W2:Y:S01]  /*211230*/  LDL.LU.64 R36, [R1+0x3ce8] ;  /* 0x003ce80001247983 */ /* 0x000ea20000300a00 */
[----:B------:R-:W-:-:S02]  /*211240*/  LOP3.LUT P0, RZ, R32, 0x80000000, RZ, 0xc0, !PT ;  /* 0x8000000020ff7812 */ /* 0x000fc4000780c0ff */
[----:B------:R-:W-:Y:S02]  /*211250*/  LOP3.LUT R6, R6, 0xfffffdff, RZ, 0xc0, !PT ;  /* 0xfffffdff06067812 */ /* 0x000fe400078ec0ff */
[----:B------:R-:W-:-:S09]  /*211260*/  LOP3.LUT P4, RZ, R32, 0x80000, RZ, 0xc0, !PT ;  /* 0x0008000020ff7812 */ /* 0x000fd2000788c0ff */
[----:B------:R-:W-:Y:S02]  /*211270*/  @P0 LOP3.LUT R6, R6, 0x200, RZ, 0xfc, !PT ;  /* 0x0000020006060812 */ /* 0x000fe400078efcff */
[----:B------:R-:W-:Y:S02]  /*211280*/  LOP3.LUT P0, RZ, R32, 0x40000000, RZ, 0xc0, !PT ;  /* 0x4000000020ff7812 */ /* 0x000fe4000780c0ff */
        /* <DEDUP_REMOVED lines=27> */
[----:B---3--:R0:W-:Y:S02]  /*211440*/  @P4 STG.E.U8 desc[UR4][R44.64], R0 ;  /* 0x000000002c004986 */ /* 0x0081e4000c101104 */
[----:B0-----:R-:W-:Y:S02]  /*211450*/  PRMT R0, R38, 0x7773, RZ ;  /* 0x0000777326007816 */ /* 0x001fe400000000ff */
[----:B------:R-:W3:Y:S04]  /*211460*/  LDL.LU R44, [R1+0x38c] ;  /* 0x00038c00012c7983 */ /* 0x000ee80000300800 */
[----:B----4-:R0:W-:Y:S04]  /*211470*/  @P5 STG.E.U8 desc[UR4][R34.64], R0 ;  /* 0x0000000022005986 */ /* 0x0101e8000c101104 */
[----:B0-----:R-:W4:Y:S04]  /*211480*/  LDL.LU.64 R34, [R1+0x4148] ;  /* 0x0041480001227983 */ /* 0x001f280000300a00 */
[----:B------:R-:W4:Y:S04]  /*211490*/  LDL.LU.64 R4, [R1+0x4160] ;  /* 0x0041600001047983 */ /* 0x000f280000300a00 */
[----:B------:R-:W4:Y:S01]  /*2114a0*/  LDL.LU.64 R10, [R1+0x4150] ;  /* 0x00415000010a7983 */ /* 0x000f220000300a00 */
[----:B--2---:R-:W-:-:S03]  /*2114b0*/  PRMT R0, R39, 0x7770, RZ ;  /* 0x0000777027007816 */ /* 0x004fc600000000ff */
[----:B------:R-:W2:Y:S04]  /*2114c0*/  LDL.LU.64 R18, [R1+0x4158] ;  /* 0x0041580001127983 */ /* 0x000ea80000300a00 */
[----:B------:R0:W-:Y:S04]  /*2114d0*/  @P6 STG.E.U8 desc[UR4][R40.64], R0 ;  /* 0x0000000028006986 */ /* 0x0001e8000c101104 */
[----:B0-----:R-:W2:Y:S04]  /*2114e0*/  LDL.LU R40, [R1+0x370] ;  /* 0x0003700001287983 */ /* 0x001ea80000300800 */
[----:B------:R-:W2:Y:S04]  /*2114f0*/  LDL.LU.64 R2, [R1+0x4168] ;  /* 0x0041680001027983 */ /* 0x000ea80000300a00 */
[----:B------:R-:W2:Y:S04]  /*211500*/  LDL.LU.64 R54, [R1+0x3d10] ;  /* 0x003d100001367983 */ /* 0x000ea80000300a00 */
[----:B------:R-:W2:Y:S04]  /*211510*/  LDL.LU R41, [R1+0x360] ;  /* 0x0003600001297983 */ /* 0x000ea80000300800 */
[----:B------:R-:W2:Y:S04]  /*211520*/  LDL.LU.64 R52, [R1+0x3d20] ;  /* 0x003d200001347983 */ /* 0x000ea80000300a00 */
[----:B------:R-:W2:Y:S01]  /*211530*/  LDL.LU.64 R50, [R1+0x3d30] ;  /* 0x003d300001327983 */ /* 0x000ea20000300a00 */
[----:B------:R-:W-:-:S03]  /*211540*/  PRMT R0, R39, 0x7771, RZ ;  /* 0x0000777127007816 */ /* 0x000fc600000000ff */
[----:B------:R-:W2:Y:S04]  /*211550*/  LDL.LU.64 R48, [R1+0x4180] ;  /* 0x0041800001307983 */ /* 0x000ea80000300a00 */
[----:B------:R0:W-:Y:S04]  /*211560*/  @P0 STG.E.U8 desc[UR4][R46.64], R0 ;  /* 0x000000002e000986 */ /* 0x0001e8000c101104 */
[----:B0-----:R-:W2:Y:S01]  /*211570*/  LDL.LU.64 R46, [R1+0x41a0] ;  /* 0x0041a000012e7983 */ /* 0x001ea20000300a00 */
[----:B------:R-:W-:Y:S02]  /*211580*/  LOP3.LUT P0, RZ, R6, 0x20000, RZ, 0xc0, !PT ;  /* 0x0002000006ff7812 */ /* 0x000fe4000780c0ff */
[----:B------:R-:W-:-:S11]  /*211590*/  PRMT R0, R39, 0x7772, RZ ;  /* 0x0000777227007816 */ /* 0x000fd600000000ff */
[----:B------:R0:W-:Y:S04]  /*2115a0*/  @P0 STG.E.U8 desc[UR4][R42.64], R0 ;  /* 0x000000002a000986 */ /* 0x0001e8000c101104 */
[----:B0-----:R-:W2:Y:S01]  /*2115b0*/  LDL.LU.64 R42, [R1+0x4190] ;  /* 0x00419000012a7983 */ /* 0x001ea20000300a00 */
[C---:B------:R-:W-:Y:S02]  /*2115c0*/  LOP3.LUT P0, RZ, R6.reuse, 0x10000, RZ, 0xc0, !PT ;  /* 0x0001000006ff7812 */ /* 0x040fe4000780c0ff */
[----:B------:R-:W-:Y:S02]  /*2115d0*/  PRMT R0, R39, 0x7773, RZ ;  /* 0x0000777327007816 */ /* 0x000fe400000000ff */
[----:B------:R-:W2:Y:S09]  /*2115e0*/  LDL.LU.64 R38, [R1+0x4198] ;  /* 0x0041980001267983 */ /* 0x000eb20000300a00 */
[----:B------:R0:W-:Y:S04]  /*2115f0*/  @P0 STG.E.U8 desc[UR4][R36.64], R0 ;  /* 0x0000000024000986 */ /* 0x0001e8000c101104 */
[----:B0-----:R-:W2:Y:S04]  /*211600*/  LDL.LU.64 R36, [R1+0x41a8] ;  /* 0x0041a80001247983 */ /* 0x001ea80000300a00 */
[----:B------:R-:W2:Y:S01]  /*211610*/  LDL.LU R45, [R1+0x350] ;  /* 0x00035000012d7983 */ /* 0x000ea20000300800 */
[----:B------:R-:W-:-:S02]  /*211620*/  LOP3.LUT P0, RZ, R6, 0x8000, RZ, 0xc0, !PT ;  /* 0x0000800006ff7812 */ /* 0x000fc4000780c0ff */
[C---:B------:R-:W-:Y:S02]  /*211630*/  LOP3.LUT P1, RZ, R33.reuse, 0x1, RZ, 0xc0, !PT ;  /* 0x0000000121ff7812 */ /* 0x040fe4000782c0ff */
[C---:B------:R-:W-:Y:S02]  /*211640*/  LOP3.LUT P2, RZ, R33.reuse, 0x2, RZ, 0xc0, !PT ;  /* 0x0000000221ff7812 */ /* 0x040fe4000784c0ff */
[----:B------:R-:W-:Y:S02]  /*211650*/  LOP3.LUT P3, RZ, R33, 0x4, RZ, 0xc0, !PT ;  /* 0x0000000421ff7812 */ /* 0x000fe4000786c0ff */
[----:B---3--:R-:W-:-:S05]  /*211660*/  PRMT R0, R44, 0x7770, RZ ;  /* 0x000077702c007816 */ /* 0x008fca00000000ff */
[----:B----4-:R0:W-:Y:S01]  /*211670*/  @P0 STG.E.U8 desc[UR4][R34.64], R0 ;  /* 0x0000000022000986 */ /* 0x0101e2000c101104 */
[----:B------:R-:W-:Y:S02]  /*211680*/  LOP3.LUT P0, RZ, R6, 0x4000, RZ, 0xc0, !PT ;  /* 0x0000400006ff7812 */ /* 0x000fe4000780c0ff */
[----:B0-----:R-:W-:Y:S01]  /*211690*/  PRMT R0, R44, 0x7771, RZ ;  /* 0x000077712c007816 */ /* 0x001fe200000000ff */
[----:B------:R-:W3:Y:S10]  /*2116a0*/  LDL.LU.64 R34, [R1+0x84a8] ;  /* 0x0084a80001227983 */ /* 0x000ef40000300a00 */
[----:B------:R0:W-:Y:S01]  /*2116b0*/  @P0 STG.E.U8 desc[UR4][R4.64], R0 ;  /* 0x0000000004000986 */ /* 0x0001e2000c101104 */
[----:B------:R-:W-:-:S02]  /*2116c0*/  LOP3.LUT P0, RZ, R6, 0x2000, RZ, 0xc0, !PT ;  /* 0x0000200006ff7812 */ /* 0x000fc4000780c0ff */
[----:B0-----:R-:W-:-:S11]  /*2116d0*/  PRMT R0, R44, 0x7772, RZ ;  /* 0x000077722c007816 */ /* 0x001fd600000000ff */
[----:B------:R0:W-:Y:S01]  /*2116e0*/  @P0 STG.E.U8 desc[UR4][R10.64], R0 ;  /* 0x000000000a000986 */ /* 0x0001e2000c101104 */
[----:B------:R-:W-:Y:S02]  /*2116f0*/  LOP3.LUT P0, RZ, R6, 0x1000, RZ, 0xc0, !PT ;  /* 0x0000100006ff7812 */ /* 0x000fe4000780c0ff */
[----:B0-----:R-:W-:-:S11]  /*211700*/  PRMT R0, R44, 0x7773, RZ ;  /* 0x000077732c007816 */ /* 0x001fd600000000ff */
[----:B--2---:R0:W-:Y:S01]  /*211710*/  @P0 STG.E.U8 desc[UR4][R18.64], R0 ;  /* 0x0000000012000986 */ /* 0x0041e2000c101104 */
        /* <DEDUP_REMOVED lines=18> */
[----:B------:R-:W4:Y:S01]  /*211840*/  LDL.LU.64 R48, [R1+0x3d78] ;  /* 0x003d780001307983 */ /* 0x000f220000300a00 */
[----:B------:R-:W-:-:S09]  /*211850*/  LOP3.LUT P5, RZ, R33, 0x10, RZ, 0xc0, !PT ;  /* 0x0000001021ff7812 */ /* 0x000fd200078ac0ff */
[----:B------:R0:W-:Y:S04]  /*211860*/  @P4 STG.E.U8 desc[UR4][R42.64], R0 ;  /* 0x000000002a004986 */ /* 0x0001e8000c101104 */
[----:B0-----:R-:W3:Y:S01]  /*211870*/  LDL.LU.64 R42, [R1+0x3d88] ;  /* 0x003d8800012a7983 */ /* 0x001ee20000300a00 */
[----:B------:R-:W-:-:S03]  /*211880*/  PRMT R0, R41, 0x7773, RZ ;  /* 0x0000777329007816 */ /* 0x000fc600000000ff */
[----:B------:R-:W3:Y:S01]  /*211890*/  LDL.LU.64 R40, [R1+0x41b8] ;  /* 0x0041b80001287983 */ /* 0x000ee20000300a00 */
[----:B------:R-:W-:-:S03]  /*2118a0*/  LOP3.LUT P6, RZ, R33, 0x20, RZ, 0xc0, !PT ;  /* 0x0000002021ff7812 */ /* 0x000fc600078cc0ff */
[----:B------:R0:W-:Y:S04]  /*2118b0*/  @P5 STG.E.U8 desc[UR4][R38.64], R0 ;  /* 0x0000000026005986 */ /* 0x0001e8000c101104 */
[----:B0-----:R-:W3:Y:S01]  /*2118c0*/  LDL.LU.64 R38, [R1+0x41e0] ;  /* 0x0041e00001267983 */ /* 0x001ee20000300a00 */
[----:B------:R-:W-:-:S05]  /*2118d0*/  PRMT R0, R45, 0x7770, RZ ;  /* 0x000077702d007816 */ /* 0x000fca00000000ff */
[----:B------:R0:W-:Y:S04]  /*2118e0*/  @P6 STG.E.U8 desc[UR4][R36.64], R0 ;  /* 0x0000000024006986 */ /* 0x0001e8000c101104 */
[----:B0-----:R-:W3:Y:S01]  /*2118f0*/  LDL.LU.64 R36, [R1+0x41c8] ;  /* 0x0041c80001247983 */ /* 0x001ee20000300a00 */
[----:B------:R-:W-:Y:S02]  /*211900*/  LOP3.LUT P0, RZ, R33, 0x40000, RZ, 0xc0, !PT ;  /* 0x0004000021ff7812 */ /* 0x000fe4000780c0ff */
[----:B------:R-:W-:Y:S01]  /*211910*/  LOP3.LUT R6, R6, 0xfffffffe, RZ, 0xc0, !PT ;  /* 0xfffffffe06067812 */ /* 0x000fe200078ec0ff */
[----:B------:R-:W3:Y:S10]  /*211920*/  LDL.LU.64 R4, [R1+0x41d8] ;  /* 0x0041d80001047983 */ /* 0x000ef40000300a00 */
        /* <DEDUP_REMOVED lines=37> */
[----:B----4-:R0:W-:Y:S04]  /*211b80*/  @P5 STG.E.U8 desc[UR4][R48.64], R0 ;  /* 0x0000000030005986 */ /* 0x0101e8000c101104 */
[----:B------:R-:W4:Y:S04]  /*211b90*/  LDL.LU R47, [R1+0x364] ;  /* 0x00036400012f7983 */ /* 0x000f280000300800 */
[----:B------:R-:W4:Y:S01]  /*211ba0*/  LDL.LU.64 R52, [R1+0x41f0] ;  /* 0x0041f00001347983 */ /* 0x000f220000300a00 */
[----:B0-----:R-:W-:-:S03]  /*211bb0*/  PRMT R0, R45, 0x7773, RZ ;  /* 0x000077732d007816 */ /* 0x001fc600000000ff */
[----:B------:R-:W4:Y:S04]  /*211bc0*/  LDL.LU.64 R50, [R1+0x4210] ;  /* 0x0042100001327983 */ /* 0x000f280000300a00 */
[----:B---3--:R0:W-:Y:S04]  /*211bd0*/  @P6 STG.E.U8 desc[UR4][R42.64], R0 ;  /* 0x000000002a006986 */ /* 0x0081e8000c101104 */
[----:B------:R-:W3:Y:S04]  /*211be0*/  LDL.LU.64 R48, [R1+0x4200] ;  /* 0x0042000001307983 */ /* 0x000ee80000300a00 */
[----:B------:R-:W3:Y:S01]  /*211bf0*/  LDL.LU.64 R44, [R1+0x4208] ;  /* 0x00420800012c7983 */ /* 0x000ee20000300a00 */
[----:B0-----:R-:W-:-:S03]  /*211c00*/  PRMT R0, R34, 0x7770, RZ ;  /* 0x0000777022007816 */ /* 0x001fc600000000ff */
[----:B------:R-:W3:Y:S04]  /*211c10*/  LDL.LU.64 R42, [R1+0x4220] ;  /* 0x00422000012a7983 */ /* 0x000ee80000300a00 */
[----:B------:R0:W-:Y:S01]  /*211c20*/  @P0 STG.E.U8 desc[UR4][R40.64], R0 ;  /* 0x0000000028000986 */ /* 0x0001e2000c101104 */
[----:B------:R-:W-:Y:S02]  /*211c30*/  LOP3.LUT P0, RZ, R6, 0x100, RZ, 0xc0, !PT ;  /* 0x0000010006ff7812 */ /* 0x000fe4000780c0ff */
[----:B0-----:R-:W-:Y:S01]  /*211c40*/  PRMT R0, R34, 0x7771, RZ ;  /* 0x0000777122007816 */ /* 0x001fe200000000ff */
[----:B------:R-:W3:Y:S10]  /*211c50*/  LDL.LU.64 R40, [R1+0x3df8] ;  /* 0x003df80001287983 */ /* 0x000ef40000300a00 */
[----:B------:R0:W-:Y:S01]  /*211c60*/  @P0 STG.E.U8 desc[UR4][R38.64], R0 ;  /* 0x0000000026000986 */ /* 0x0001e2000c101104 */
[----:B------:R-:W-:-:S02]  /*211c70*/  LOP3.LUT P0, RZ, R6, 0x80, RZ, 0xc0, !PT ;  /* 0x0000008006ff7812 */ /* 0x000fc4000780c0ff */
[C---:B0-----:R-:W-:Y:S01]  /*211c80*/  PRMT R0, R34.reuse, 0x7772, RZ ;  /* 0x0000777222007816 */ /* 0x041fe200000000ff */
[----:B------:R-:W3:Y:S10]  /*211c90*/  LDL.LU.64 R38, [R1+0x3e00] ;  /* 0x003e000001267983 */ /* 0x000ef40000300a00 */
[----:B------:R0:W-:Y:S02]  /*211ca0*/  @P0 STG.E.U8 desc[UR4][R36.64], R0 ;  /* 0x0000000024000986 */ /* 0x0001e4000c101104 */
[----:B0-----:R-:W-:-:S02]  /*211cb0*/  PRMT R0, R34, 0x7773, RZ ;  /* 0x0000777322007816 */ /* 0x001fc400000000ff */
[----:B------:R-:W3:Y:S04]  /*211cc0*/  LDL.LU R34, [R1+0x84a4] ;  /* 0x0084a40001227983 */ /* 0x000ee80000300800 */
[----:B------:R-:W3:Y:S01]  /*211cd0*/  LDL.LU.64 R36, [R1+0x3e08] ;  /* 0x003e080001247983 */ /* 0x000ee20000300a00 */
        /* <DEDUP_REMOVED lines=24> */
[----:B------:R0:W-:Y:S02]  /*211e60*/  @P0 STG.E.U8 desc[UR4][R50.64], R0 ;  /* 0x0000000032000986 */ /* 0x0001e4000c101104 */
[----:B0-----:R-:W-:-:S05]  /*211e70*/  PRMT R0, R47, 0x7772, RZ ;  /* 0x000077722f007816 */ /* 0x001fca00000000ff */
[----:B---3--:R0:W-:Y:S02]  /*211e80*/  @P1 STG.E.U8 desc[UR4][R48.64], R0 ;  /* 0x0000000030001986 */ /* 0x0081e4000c101104 */
        /* <DEDUP_REMOVED lines=9> */
[----:B------:R-:W2:Y:S01]  /*211f20*/  LDL.LU R34, [R1+0x84a0] ;  /* 0x0084a00001227983 */ /* 0x000ea20000300800 */
[----:B------:R-:W-:-:S03]  /*211f30*/  LOP3.LUT P6, RZ, R33, 0x1000000, RZ, 0xc0, !PT ;  /* 0x0100000021ff7812 */ /* 0x000fc600078cc0ff */
[----:B------:R-:W3:Y:S10]  /*211f40*/  LDL.LU.64 R40, [R1+0x4230] ;  /* 0x0042300001287983 */ /* 0x000ef40000300a00 */
[----:B------:R0:W-:Y:S04]  /*211f50*/  @P6 STG.E.U8 desc[UR4][R36.64], R0 ;  /* 0x0000000024006986 */ /* 0x0001e8000c101104 */
[----:B0-----:R-:W4:Y:S04]  /*211f60*/  LDL.LU.64 R36, [R1+0x4250] ;  /* 0x0042500001247983 */ /* 0x001f280000300a00 */
[----:B------:R-:W3:Y:S04]  /*211f70*/  LDL.LU.64 R46, [R1+0x4238] ;  /* 0x00423800012e7983 */ /* 0x000ee80000300a00 */
[----:B------:R-:W3:Y:S04]  /*211f80*/  LDL.LU R45, [R1+0x344] ;  /* 0x00034400012d7983 */ /* 0x000ee80000300800 */
[----:B------:R-:W3:Y:S01]  /*211f90*/  LDL.LU.64 R38, [R1+0x4248] ;  /* 0x0042480001267983 */ /* 0x000ee20000300a00 */
[----:B------:R-:W-:-:S03]  /*211fa0*/  LOP3.LUT R17, R17, 0xff7fffff, RZ, 0xc0, !PT ;  /* 0xff7fffff11117812 */ /* 0x000fc600078ec0ff */
[----:B------:R-:W3:Y:S04]  /*211fb0*/  LDL.LU.64 R42, [R1+0x4258] ;  /* 0x00425800012a7983 */ /* 0x000ee80000300a00 */
[----:B------:R-:W3:Y:S01]  /*211fc0*/  LDL.LU R3, [R1+0x378] ;  /* 0x0003780001037983 */ /* 0x000ee20000300800 */
        /* <DEDUP_REMOVED lines=25> */
[----:B------:R-:W-:Y:S01]  /*212160*/  LOP3.LUT P0, RZ, R33, 0x40000000, RZ, 0xc0, !PT ;  /* 0x4000000021ff7812 */ /* 0x000fe2000780c0ff */
[----:B0-----:R-:W2:Y:S01]  /*212170*/  LDL.LU.64 R40, [R1+0x3e38] ;  /* 0x003e380001287983 */ /* 0x001ea20000300a00 */
[----:B------:R-:W-:Y:S02]  /*212180*/  LOP3.LUT R17, R17, 0xbfffffff, RZ, 0xc0, !PT ;  /* 0xbfffffff11117812 */ /* 0x000fe400078ec0ff */
[----:B------:R-:W-:-:S09]  /*212190*/  PRMT R0, R45, 0x7771, RZ ;  /* 0x000077712d007816 */ /* 0x000fd200000000ff */
[----:B------:R-:W-:Y:S01]  /*2121a0*/  @P0 LOP3.LUT R17, R17, 0x40000000, RZ, 0xfc, !PT ;  /* 0x4000000011110812 */ /* 0x000fe200078efcff */
[----:B----4-:R0:W-:Y:S01]  /*2121b0*/  @P5 STG.E.U8 desc[UR4][R36.64], R0 ;  /* 0x0000000024005986 */ /* 0x0101e2000c101104 */
[----:B------:R-:W-:Y:S02]  /*2121c0*/  LOP3.LUT P0, RZ, R33, 0x20000000, RZ, 0xc0, !PT ;  /* 0x2000000021ff7812 */ /* 0x000fe4000780c0ff */
[----:B------:R-:W-:Y:S01]  /*2121d0*/  LOP3.LUT R17, R17, 0x7fffffff, RZ, 0xc0, !PT ;  /* 0x7fffffff11117812 */ /* 0x000fe200078ec0ff */
[----:B0-----:R-:W3:Y:S10]  /*2121e0*/  LDL.LU.64 R36, [R1+0x3e48] ;  /* 0x003e480001247983 */ /* 0x001ef40000300a00 */
[----:B------:R-:W-:-:S02]  /*2121f0*/  @P0 LOP3.LUT R17, R17, 0x80000000, RZ, 0xfc, !PT ;  /* 0x8000000011110812 */ /* 0x000fc400078efcff */
[----:B------:R-:W-:Y:S02]  /*212200*/  LOP3.LUT P0, RZ, R33, 0x10000000, RZ, 0xc0, !PT ;  /* 0x1000000021ff7812 */ /* 0x000fe4000780c0ff */
[----:B------:R-:W4:Y:S04]  /*212210*/  LDL.LU.64 R32, [R1+0x3e58] ;  /* 0x003e580001207983 */ /* 0x000f280000300a00 */
[----:B------:R-:W4:Y:S04]  /*212220*/  LDL.LU R2, [R1+0x368] ;  /* 0x0003680001027983 */ /* 0x000f280000300800 */
[----:B------:R-:W4:Y:S04]  /*212230*/  LDL.LU.64 R4, [R1+0x4270] ;  /* 0x0042700001047983 */ /* 0x000f280000300a00 */
[----:B------:R-:W4:Y:S04]  /*212240*/  LDL.LU.64 R10, [R1+0x4288] ;  /* 0x00428800010a7983 */ /* 0x000f280000300a00 */
[----:B------:R-:W4:Y:S01]  /*212250*/  LDL.LU.64 R18, [R1+0x4278] ;  /* 0x0042780001127983 */ /* 0x000f220000300a00 */
[----:B------:R-:W-:-:S03]  /*212260*/  PRMT R0, R45, 0x7772, RZ ;  /* 0x000077722d007816 */ /* 0x000fc600000000ff */
[----:B------:R-:W4:Y:S04]  /*212270*/  LDL.LU.64 R54, [R1+0x4280] ;  /* 0x0042800001367983 */ /* 0x000f280000300a00 */
        /* <DEDUP_REMOVED lines=26> */
[----:B0-----:R-:W-:Y:S01]  /*212420*/  PRMT R0, R3, 0x7773, RZ ;  /* 0x0000777303007816 */ /* 0x001fe200000000ff */
[----:B------:R-:W3:Y:S10]  /*212430*/  LDL.LU.64 R36, [R1+0x8498] ;  /* 0x0084980001247983 */ /* 0x000ef40000300a00 */
[----:B----4-:R0:W-:Y:S01]  /*212440*/  @P0 STG.E.U8 desc[UR4][R32.64], R0 ;  /* 0x0000000020000986 */ /* 0x0101e2000c101104 */
        /* <DEDUP_REMOVED lines=18> */
[----:B------:R-:W4:Y:S04]  /*212570*/  LDL.LU.64 R50, [R1+0x42c0] ;  /* 0x0042c00001327983 */ /* 0x000f280000300a00 */
[----:B------:R0:W-:Y:S02]  /*212580*/  @P2 STG.E.U8 desc[UR4][R48.64], R0 ;  /* 0x0000000030002986 */ /* 0x0001e4000c101104 */
[----:B0-----:R-:W-:-:S02]  /*212590*/  PRMT R0, R39, 0x7773, RZ ;  /* 0x0000777327007816 */ /* 0x001fc400000000ff */
[----:B------:R-:W3:Y:S04]  /*2125a0*/  LDL.LU.64 R48, [R1+0x42d0] ;  /* 0x0042d00001307983 */ /* 0x000ee80000300a00 */
[----:B------:R0:W-:Y:S02]  /*2125b0*/  @P3 STG.E.U8 desc[UR4][R46.64], R0 ;  /* 0x000000002e003986 */ /* 0x0001e4000c101104 */
[----:B0-----:R-:W-:Y:S02]  /*2125c0*/  PRMT R0, R38, 0x7770, RZ ;  /* 0x0000777026007816 */ /* 0x001fe400000000ff */
        /* <DEDUP_REMOVED lines=9> */
[C---:B------:R-:W-:Y:S01]  /*212660*/  PRMT R0, R38.reuse, 0x7772, RZ ;  /* 0x0000777226007816 */ /* 0x040fe200000000ff */
[----:B------:R-:W3:Y:S10]  /*212670*/  LDL.LU R16, [R1+0x36c] ;  /* 0x00036c0001107983 */ /* 0x000ef40000300800 */
        /* <DEDUP_REMOVED lines=13> */
[C---:B------:R-:W-:Y:S02]  /*212750*/  LOP3.LUT P5, RZ, R34.reuse, 0x2000, RZ, 0xc0, !PT ;  /* 0x0000200022ff7812 */ /* 0x040fe400078ac0ff */
        /* <DEDUP_REMOVED lines=11> */
[----:B----4-:R0:W-:Y:S04]  /*212810*/  @P4 STG.E.U8 desc[UR4][R50.64], R0 ;  /* 0x0000000032004986 */ /* 0x0101e8000c101104 */
[----:B0-----:R-:W4:Y:S06]  /*212820*/  LDL.LU.64 R50, [R1+0x4318] ;  /* 0x0043180001327983 */ /* 0x001f2c0000300a00 */
[----:B------:R-:W-:-:S02]  /*212830*/  @P0 LOP3.LUT R17, R17, 0x20000, RZ, 0xfc, !PT ;  /* 0x0002000011110812 */ /* 0x000fc400078efcff */
[----:B---3--:R-:W-:-:S05]  /*212840*/  PRMT R0, R39, 0x7770, RZ ;  /* 0x0000777027007816 */ /* 0x008fca00000000ff */
[----:B------:R0:W-:Y:S02]  /*212850*/  @P5 STG.E.U8 desc[UR4][R48.64], R0 ;  /* 0x0000000030005986 */ /* 0x0001e4000c101104 */
[----:B0-----:R-:W-:Y:S02]  /*212860*/  PRMT R0, R39, 0x7771, RZ ;  /* 0x0000777127007816 */ /* 0x001fe400000000ff */
[----:B------:R-:W3:Y:S04]  /*212870*/  LDL.LU.64 R48, [R1+0x4338] ;  /* 0x0043380001307983 */ /* 0x000ee80000300a00 */
[----:B------:R0:W-:Y:S04]  /*212880*/  @P6 STG.E.U8 desc[UR4][R46.64], R0 ;  /* 0x000000002e006986 */ /* 0x0001e8000c101104 */
[----:B0-----:R-:W3:Y:S01]  /*212890*/  LDL.LU.64 R46, [R1+0x4328] ;  /* 0x00432800012e7983 */ /* 0x001ee20000300a00 */
        /* <DEDUP_REMOVED lines=20> */
[----:B------:R-:W3:Y:S04]  /*2129e0*/  LDL.LU R39, [R1+0x330] ;  /* 0x0003300001277983 */ /* 0x000ee80000300800 */
[----:B------:R-:W3:Y:S05]  /*2129f0*/  LDL.LU.64 R44, [R1+0x4330] ;  /* 0x00433000012c7983 */ /* 0x000eea0000300a00 */
[----:B------:R0:W-:Y:S04]  /*212a00*/  @P0 STG.E.U8 desc[UR4][R42.64], R0 ;  /* 0x000000002a000986 */ /* 0x0001e8000c101104 */
[----:B0-----:R-:W3:Y:S01]  /*212a10*/  LDL.LU.64 R42, [R1+0x4348] ;  /* 0x00434800012a7983 */ /* 0x001ee20000300a00 */
        /* <DEDUP_REMOVED lines=29> */
[----:B----4-:R0:W-:Y:S02]  /*212bf0*/  @P1 STG.E.U8 desc[UR4][R50.64], R0 ;  /* 0x0000000032001986 */ /* 0x0101e4000c101104 */
[----:B0-----:R-:W-:-:S05]  /*212c00*/  PRMT R0, R35, 0x7771, RZ ;  /* 0x0000777123007816 */ /* 0x001fca00000000ff */
[----:B---3--:R0:W-:Y:S02]  /*212c10*/  @P2 STG.E.U8 desc[UR4][R48.64], R0 ;  /* 0x0000000030002986 */ /* 0x0081e4000c101104 */
        /* <DEDUP_REMOVED lines=23> */
[----:B------:R-:W-:Y:S01]  /*212d90*/  LOP3.LUT P4, RZ, R34, 0x80000000, RZ, 0xc0, !PT ;  /* 0x8000000022ff7812 */ /* 0x000fe2000788c0ff */
        /* <DEDUP_REMOVED lines=59> */
[----:B0-----:R-:W-:-:S03]  /*213150*/  PRMT R0, R36, 0x7771, RZ ;  /* 0x0000777124007816 */ /* 0x001fc600000000ff */
[----:B------:R-:W2:Y:S06]  /*213160*/  LDL.LU.64 R54, [R1+0x8488] ;  /* 0x0084880001367983 */ /* 0x000eac0000300a00 */
        /* <DEDUP_REMOVED lines=70> */
[----:B------:R-:W-:Y:S01]  /*2135d0*/  LOP3.LUT P0, RZ, R35, 0x400000, RZ, 0xc0, !PT ;  /* 0x0040000023ff7812 */ /* 0x000fe2000780c0ff */
[----:B------:R-:W3:Y:S01]  /*2135e0*/  LDL.LU R16, [R1+0x304] ;  /* 0x0003040001107983 */ /* 0x000ee20000300800 */
[----:B------:R-:W-:Y:S02]  /*2135f0*/  LOP3.LUT R17, R17, 0xffffffef, RZ, 0xc0, !PT ;  /* 0xffffffef11117812 */ /* 0x000fe400078ec0ff */
[C---:B------:R-:W-:Y:S02]  /*213600*/  LOP3.LUT P5, RZ, R35.reuse, 0x80000, RZ, 0xc0, !PT ;  /* 0x0008000023ff7812 */ /* 0x040fe400078ac0ff */
[C---:B------:R-:W-:Y:S02]  /*213610*/  LOP3.LUT P6, RZ, R35.reuse, 0x100000, RZ, 0xc0, !PT ;  /* 0x0010000023ff7812 */ /* 0x040fe400078cc0ff */
[----:B------:R-:W-:-:S05]  /*213620*/  LOP3.LUT P1, RZ, R35, 0x80000000, RZ, 0xc0, !PT ;  /* 0x8000000023ff7812 */ /* 0x000fca000782c0ff */
[----:B------:R-:W-:Y:S02]  /*213630*/  @P0 LOP3.LUT R17, R17, 0x10, RZ, 0xfc, !PT ;  /* 0x0000001011110812 */ /* 0x000fe400078efcff */
[----:B------:R-:W-:Y:S02]  /*213640*/  LOP3.LUT P0, RZ, R35, 0x200000, RZ, 0xc0, !PT ;  /* 0x0020000023ff7812 */ /* 0x000fe4000780c0ff */
[----:B------:R-:W3:Y:S04]  /*213650*/  LDL.LU.64 R34, [R1+0x4060] ;  /* 0x0040600001227983 */ /* 0x000ee80000300a00 */
[----:B------:R-:W3:Y:S04]  /*213660*/  LDL.LU.64 R32, [R1+0x4408] ;  /* 0x0044080001207983 */ /* 0x000ee80000300a00 */
[----:B------:R-:W3:Y:S04]  /*213670*/  LDL.LU.64 R4, [R1+0x4430] ;  /* 0x0044300001047983 */ /* 0x000ee80000300a00 */
[----:B------:R-:W3:Y:S01]  /*213680*/  LDL.LU.64 R10, [R1+0x4420] ;  /* 0x00442000010a7983 */ /* 0x000ee20000300a00 */
[----:B------:R-:W-:-:S03]  /*213690*/  PRMT R0, R38, 0x7772, RZ ;  /* 0x0000777226007816 */ /* 0x000fc600000000ff */
[----:B------:R-:W3:Y:S04]  /*2136a0*/  LDL.LU.64 R18, [R1+0x4428] ;  /* 0x0044280001127983 */ /* 0x000ee80000300a00 */
[----:B----4-:R0:W-:Y:S02]  /*2136b0*/  @P5 STG.E.U8 desc[UR4][R48.64], R0 ;  /* 0x0000000030005986 */ /* 0x0101e4000c101104 */
[----:B0-----:R-:W-:-:S05]  /*2136c0*/  PRMT R0, R38, 0x7773, RZ ;  /* 0x0000777326007816 */ /* 0x001fca00000000ff */
[----:B--2---:R0:W-:Y:S04]  /*2136d0*/  @P6 STG.E.U8 desc[UR4][R40.64], R0 ;  /* 0x0000000028006986 */ /* 0x0041e8000c101104 */
[----:B0-----:R-:W2:Y:S04]  /*2136e0*/  LDL.LU R40, [R1+0x338] ;  /* 0x0003380001287983 */ /* 0x001ea80000300800 */
[----:B------:R-:W4:Y:S04]  /*2136f0*/  LDL.LU.64 R2, [R1+0x4438] ;  /* 0x0044380001027983 */ /* 0x000f280000300a00 */
[----:B------:R-:W2:Y:S04]  /*213700*/  LDL.LU.64 R52, [R1+0x4088] ;  /* 0x0040880001347983 */ /* 0x000ea80000300a00 */
[----:B------:R-:W2:Y:S04]  /*213710*/  LDL.LU R41, [R1+0x328] ;  /* 0x0003280001297983 */ /* 0x000ea80000300800 */
[----:B------:R-:W2:Y:S01]  /*213720*/  LDL.LU.64 R50, [R1+0x4098] ;  /* 0x0040980001327983 */ /* 0x000ea20000300a00 */
[----:B------:R-:W-:-:S03]  /*213730*/  PRMT R0, R39, 0x7770, RZ ;  /* 0x0000777027007816 */ /* 0x000fc600000000ff */
[----:B------:R-:W2:Y:S04]  /*213740*/  LDL.LU.64 R48, [R1+0x40a8] ;  /* 0x0040a80001307983 */ /* 0x000ea80000300a00 */
[----:B------:R0:W-:Y:S01]  /*213750*/  @P0 STG.E.U8 desc[UR4][R46.64], R0 ;  /* 0x000000002e000986 */ /* 0x0001e2000c101104 */
[----:B------:R-:W-:-:S03]  /*213760*/  LOP3.LUT P0, RZ, R17, 0x10, RZ, 0xc0, !PT ;  /* 0x0000001011ff7812 */ /* 0x000fc6000780c0ff */
[----:B0-----:R-:W2:Y:S01]  /*213770*/  LDL.LU.64 R46, [R1+0x4440] ;  /* 0x00444000012e7983 */ /* 0x001ea20000300a00 */
[----:B------:R-:W-:-:S09]  /*213780*/  PRMT R0, R39, 0x7771, RZ ;  /* 0x0000777127007816 */ /* 0x000fd200000000ff */
[----:B------:R0:W-:Y:S01]  /*213790*/  @P0 STG.E.U8 desc[UR4][R44.64], R0 ;  /* 0x000000002c000986 */ /* 0x0001e2000c101104 */
[----:B------:R-:W-:-:S03]  /*2137a0*/  LOP3.LUT P0, RZ, R17, 0x8, RZ, 0xc0, !PT ;  /* 0x0000000811ff7812 */ /* 0x000fc6000780c0ff */
[----:B0-----:R-:W4:Y:S01]  /*2137b0*/  LDL.LU.64 R44, [R1+0x4468] ;  /* 0x00446800012c7983 */ /* 0x001f220000300a00 */
[----:B------:R-:W-:-:S09]  /*2137c0*/  PRMT R0, R39, 0x7772, RZ ;  /* 0x0000777227007816 */ /* 0x000fd200000000ff */
        /* <DEDUP_REMOVED lines=22> */
[----:B------:R-:W-:Y:S02]  /*213930*/  LOP3.LUT P2, RZ, R36, 0x1, RZ, 0xc0, !PT ;  /* 0x0000000124ff7812 */ /* 0x000fe4000784c0ff */
[----:B0-----:R-:W-:-:S09]  /*213940*/  PRMT R0, R40, 0x7771, RZ ;  /* 0x0000777128007816 */ /* 0x001fd200000000ff */
[----:B------:R0:W-:Y:S01]  /*213950*/  @P0 STG.E.U8 desc[UR4][R52.64], R0 ;  /* 0x0000000034000986 */ /* 0x0001e2000c101104 */
[----:B------:R-:W-:Y:S02]  /*213960*/  LOP3.LUT P3, RZ, R36, 0x2, RZ, 0xc0, !PT ;  /* 0x0000000224ff7812 */ /* 0x000fe4000786c0ff */
[----:B0-----:R-:W-:-:S05]  /*213970*/  PRMT R0, R40, 0x7772, RZ ;  /* 0x0000777228007816 */ /* 0x001fca00000000ff */
[----:B------:R0:W-:Y:S02]  /*213980*/  @P1 STG.E.U8 desc[UR4][R50.64], R0 ;  /* 0x0000000032001986 */ /* 0x0001e4000c101104 */
[----:B0-----:R-:W-:Y:S02]  /*213990*/  PRMT R0, R40, 0x7773, RZ ;  /* 0x0000777328007816 */ /* 0x001fe400000000ff */
[----:B------:R-:W2:Y:S04]  /*2139a0*/  LDL.LU.64 R50, [R1+0x4478] ;  /* 0x0044780001327983 */ /* 0x000ea80000300a00 */
[----:B------:R0:W-:Y:S02]  /*2139b0*/  @P2 STG.E.U8 desc[UR4][R48.64], R0 ;  /* 0x0000000030002986 */ /* 0x0001e4000c101104 */
[----:B0-----:R-:W-:-:S02]  /*2139c0*/  PRMT R0, R41, 0x7770, RZ ;  /* 0x0000777029007816 */ /* 0x001fc400000000ff */
[----:B------:R-:W4:Y:S04]  /*2139d0*/  LDL.LU.64 R48, [R1+0x40d0] ;  /* 0x0040d00001307983 */ /* 0x000f280000300a00 */
[----:B------:R0:W-:Y:S01]  /*2139e0*/  @P3 STG.E.U8 desc[UR4][R46.64], R0 ;  /* 0x000000002e003986 */ /* 0x0001e2000c101104 */
[----:B------:R-:W-:-:S03]  /*2139f0*/  LOP3.LUT P4, RZ, R36, 0x4, RZ, 0xc0, !PT ;  /* 0x0000000424ff7812 */ /* 0x000fc6000788c0ff */
[----:B0-----:R-:W2:Y:S04]  /*213a00*/  LDL.LU.64 R46, [R1+0x40f0] ;  /* 0x0040f000012e7983 */ /* 0x001ea80000300a00 */
[----:B------:R-:W2:Y:S01]  /*213a10*/  LDL.LU R40, [R1+0x318] ;  /* 0x0003180001287983 */ /* 0x000ea20000300800 */
[----:B------:R-:W-:Y:S02]  /*213a20*/  PRMT R0, R41, 0x7771, RZ ;  /* 0x0000777129007816 */ /* 0x000fe400000000ff */
[----:B------:R-:W-:-:S03]  /*213a30*/  LOP3.LUT P5, RZ, R36, 0x8, RZ, 0xc0, !PT ;  /* 0x0000000824ff7812 */ /* 0x000fc600078ac0ff */
[----:B------:R0:W-:Y:S04]  /*213a40*/  @P4 STG.E.U8 desc[UR4][R44.64], R0 ;  /* 0x000000002c004986 */ /* 0x0001e8000c101104 */
[----:B0-----:R-:W4:Y:S01]  /*213a50*/  LDL.LU.64 R44, [R1+0x4100] ;  /* 0x00410000012c7983 */ /* 0x001f220000300a00 */
[----:B------:R-:W-:Y:S02]  /*213a60*/  PRMT R0, R41, 0x7772, RZ ;  /* 0x0000777229007816 */ /* 0x000fe400000000ff */
[----:B------:R-:W-:-:S03]  /*213a70*/  LOP3.LUT P6, RZ, R36, 0x10, RZ, 0xc0, !PT ;  /* 0x0000001024ff7812 */ /* 0x000fc600078cc0ff */
[----:B---3--:R0:W-:Y:S04]  /*213a80*/  @P5 STG.E.U8 desc[UR4][R42.64], R0 ;  /* 0x000000002a005986 */ /* 0x0081e8000c101104 */
[----:B0-----:R-:W3:Y:S01]  /*213a90*/  LDL.LU.64 R42, [R1+0x4480] ;  /* 0x00448000012a7983 */ /* 0x001ee20000300a00 */
[----:B------:R-:W-:-:S05]  /*213aa0*/  PRMT R0, R41, 0x7773, RZ ;  /* 0x0000777329007816 */ /* 0x000fca00000000ff */
[----:B------:R0:W-:Y:S04]  /*213ab0*/  @P6 STG.E.U8 desc[UR4][R38.64], R0 ;  /* 0x0000000026006986 */ /* 0x0001e8000c101104 */
[----:B0-----:R-:W3:Y:S04]  /*213ac0*/  LDL.LU.64 R38, [R1+0x44a0] ;  /* 0x0044a00001267983 */ /* 0x001ee80000300a00 */
[----:B------:R-:W3:Y:S01]  /*213ad0*/  LDL.LU.64 R34, [R1+0x4488] ;  /* 0x0044880001227983 */ /* 0x000ee20000300a00 */
[----:B------:R-:W-:Y:S02]  /*213ae0*/  LOP3.LUT P0, RZ, R36, 0x20000, RZ, 0xc0, !PT ;  /* 0x0002000024ff7812 */ /* 0x000fe4000780c0ff */
[----:B------:R-:W-:Y:S01]  /*213af0*/  LOP3.LUT R20, R20, 0xfff7ffff, RZ, 0xc0, !PT ;  /* 0xfff7ffff14147812 */ /* 0x000fe200078ec0ff */
[----:B------:R-:W3:Y:S01]  /*213b00*/  LDL.LU.64 R32, [R1+0x4498] ;  /* 0x0044980001207983 */ /* 0x000ee20000300a00 */
[----:B------:R-:W-:-:S02]  /*213b10*/  LOP3.LUT P4, RZ, R36, 0x20, RZ, 0xc0, !PT ;  /* 0x0000002024ff7812 */ /* 0x000fc4000788c0ff */
[C---:B------:R-:W-:Y:S01]  /*213b20*/  LOP3.LUT P5, RZ, R36.reuse, 0x40, RZ, 0xc0, !PT ;  /* 0x0000004024ff7812 */ /* 0x040fe200078ac0ff */
[----:B------:R-:W3:Y:S01]  /*213b30*/  LDL.LU.64 R4, [R1+0x44a8] ;  /* 0x0044a80001047983 */ /* 0x000ee20000300a00 */
[----:B------:R-:W-:-:S03]  /*213b40*/  LOP3.LUT P6, RZ, R36, 0x80, RZ, 0xc0, !PT ;  /* 0x0000008024ff7812 */ /* 0x000fc600078cc0ff */
[----:B------:R-:W3:Y:S02]  /*213b50*/  LDL.LU R41, [R1+0x33c] ;  /* 0x00033c0001297983 */ /* 0x000ee40000300800 */
        /* <DEDUP_REMOVED lines=30> */
[----:B--2---:R-:W-:-:S05]  /*213d40*/  PRMT R0, R40, 0x7770, RZ ;  /* 0x0000777028007816 */ /* 0x004fca00000000ff */
[----:B------:R0:W-:Y:S02]  /*213d50*/  @P4 STG.E.U8 desc[UR4][R50.64], R0 ;  /* 0x0000000032004986 */ /* 0x0001e4000c101104 */
[C---:B0-----:R-:W-:Y:S02]  /*213d60*/  PRMT R0, R40.reuse, 0x7771, RZ ;  /* 0x0000777128007816 */ /* 0x041fe400000000ff */
[----:B------:R-:W2:Y:S04]  /*213d70*/  LDL.LU.64 R50, [R1+0x44d8] ;  /* 0x0044d80001327983 */ /* 0x000ea80000300a00 */
[----:B----4-:R0:W-:Y:S02]  /*213d80*/  @P5 STG.E.U8 desc[UR4][R48.64], R0 ;  /* 0x0000000030005986 */ /* 0x0101e4000c101104 */
[----:B0-----:R-:W-:-:S02]  /*213d90*/  PRMT R0, R40, 0x7772, RZ ;  /* 0x0000777228007816 */ /* 0x001fc400000000ff */
[----:B------:R-:W4:Y:S04]  /*213da0*/  LDL.LU.64 R48, [R1+0x44c8] ;  /* 0x0044c80001307983 */ /* 0x000f280000300a00 */
[----:B------:R0:W-:Y:S02]  /*213db0*/  @P6 STG.E.U8 desc[UR4][R46.64], R0 ;  /* 0x000000002e006986 */ /* 0x0001e4000c101104 */
[----:B0-----:R-:W-:Y:S02]  /*213dc0*/  PRMT R0, R40, 0x7773, RZ ;  /* 0x0000777328007816 */ /* 0x001fe400000000ff */
[----:B------:R-:W2:Y:S04]  /*213dd0*/  LDL.LU.64 R46, [R1+0x44d0] ;  /* 0x0044d000012e7983 */ /* 0x000ea80000300a00 */
[----:B------:R0:W-:Y:S01]  /*213de0*/  @P0 STG.E.U8 desc[UR4][R44.64], R0 ;  /* 0x000000002c000986 */ /* 0x0001e2000c101104 */
[----:B------:R-:W-:-:S03]  /*213df0*/  LOP3.LUT P0, RZ, R20, 0x8000000, RZ, 0xc0, !PT ;  /* 0x0800000014ff7812 */ /* 0x000fc6000780c0ff */
[----:B------:R-:W2:Y:S01]  /*213e00*/  LDL.LU R40, [R1+0x31c] ;  /* 0x00031c0001287983 */ /* 0x000ea20000300800 */
[----:B0-----:R-:W-:-:S03]  /*213e10*/  PRMT R0, R37, 0x7770, RZ ;  /* 0x0000777025007816 */ /* 0x001fc600000000ff */
[----:B------:R-:W2:Y:S06]  /*213e20*/  LDL.LU.64 R44, [R1+0x44e0] ;  /* 0x0044e000012c7983 */ /* 0x000eac0000300a00 */
[----:B---3--:R0:W-:Y:S01]  /*213e30*/  @P0 STG.E.U8 desc[UR4][R42.64], R0 ;  /* 0x000000002a000986 */ /* 0x0081e2000c101104 */
[C---:B------:R-:W-:Y:S02]  /*213e40*/  LOP3.LUT P0, RZ, R20.reuse, 0x4000000, RZ, 0xc0, !PT ;  /* 0x0400000014ff7812 */ /* 0x040fe4000780c0ff */
[----:B0-----:R-:W-:Y:S01]  /*213e50*/  PRMT R0, R37, 0x7771, RZ ;  /* 0x0000777125007816 */ /* 0x001fe200000000ff */
[----:B------:R-:W3:Y:S10]  /*213e60*/  LDL.LU.64 R42, [R1+0x4170] ;  /* 0x00417000012a7983 */ /* 0x000ef40000300a00 */
        /* <DEDUP_REMOVED lines=33> */
[----:B----4-:R0:W-:Y:S02]  /*214080*/  @P2 STG.E.U8 desc[UR4][R48.64], R0 ;  /* 0x0000000030002986 */ /* 0x0101e4000c101104 */
[----:B0-----:R-:W-:Y:S02]  /*214090*/  PRMT R0, R37, 0x7773, RZ ;  /* 0x0000777325007816 */ /* 0x001fe400000000ff */
[----:B------:R-:W2:Y:S04]  /*2140a0*/  LDL.LU R37, [R1+0x8478] ;  /* 0x0084780001257983 */ /* 0x000ea80000300800 */
[----:B------:R0:W-:Y:S02]  /*2140b0*/  @P3 STG.E.U8 desc[UR4][R46.64], R0 ;  /* 0x000000002e003986 */ /* 0x0001e4000c101104 */
        /* <DEDUP_REMOVED lines=8> */
[----:B------:R-:W2:Y:S04]  /*214140*/  LDL.LU.64 R46, [R1+0x4518] ;  /* 0x00451800012e7983 */ /* 0x000ea80000300a00 */
[----:B------:R-:W2:Y:S04]  /*214150*/  LDL.LU.64 R44, [R1+0x4508] ;  /* 0x00450800012c7983 */ /* 0x000ea80000300a00 */
[----:B------:R-:W4:Y:S01]  /*214160*/  LDL.LU R41, [R1+0x30c] ;  /* 0x00030c0001297983 */ /* 0x000f220000300800 */
[----:B------:R-:W-:-:S03]  /*214170*/  LOP3.LUT P4, RZ, R36, 0x1000000, RZ, 0xc0, !PT ;  /* 0x0100000024ff7812 */ /* 0x000fc6000788c0ff */
[----:B------:R-:W4:Y:S01]  /*214180*/  LDL.LU.64 R42, [R1+0x4510] ;  /* 0x00451000012a7983 */ /* 0x000f220000300a00 */
[----:B------:R-:W-:-:S03]  /*214190*/  PRMT R0, R40, 0x7773, RZ ;  /* 0x0000777328007816 */ /* 0x000fc600000000ff */
[----:B------:R-:W4:Y:S01]  /*2141a0*/  LDL.LU R3, [R1+0x2f0] ;  /* 0x0002f00001037983 */ /* 0x000f220000300800 */
[----:B------:R-:W-:Y:S02]  /*2141b0*/  LOP3.LUT R20, R20, 0xfffffbff, RZ, 0xc0, !PT ;  /* 0xfffffbff14147812 */ /* 0x000fe400078ec0ff */
[C---:B------:R-:W-:Y:S02]  /*2141c0*/  LOP3.LUT P5, RZ, R36.reuse, 0x2000000, RZ, 0xc0, !PT ;  /* 0x0200000024ff7812 */ /* 0x040fe400078ac0ff */
[----:B------:R-:W-:Y:S01]  /*2141d0*/  LOP3.LUT P6, RZ, R36, 0x4000000, RZ, 0xc0, !PT ;  /* 0x0400000024ff7812 */ /* 0x000fe200078cc0ff */
[----:B---3--:R0:W-:Y:S04]  /*2141e0*/  @P4 STG.E.U8 desc[UR4][R38.64], R0 ;  /* 0x0000000026004986 */ /* 0x0081e8000c101104 */
[----:B0-----:R-:W3:Y:S01]  /*2141f0*/  LDL.LU.64 R38, [R1+0x4520] ;  /* 0x0045200001267983 */ /* 0x001ee20000300a00 */
[----:B--2---:R-:W-:-:S03]  /*214200*/  LOP3.LUT P0, RZ, R37, 0x10, RZ, 0xc0, !PT ;  /* 0x0000001025ff7812 */ /* 0x004fc6000780c0ff */
[----:B------:R-:W2:Y:S04]  /*214210*/  LDL.LU.64 R16, [R1+0x41b0] ;  /* 0x0041b00001107983 */ /* 0x000ea80000300a00 */
[----:B------:R-:W2:Y:S04]  /*214220*/  LDL.LU.64 R34, [R1+0x41c0] ;  /* 0x0041c00001227983 */ /* 0x000ea80000300a00 */
[----:B------:R-:W2:Y:S02]  /*214230*/  LDL.LU R2, [R1+0x2e0] ;  /* 0x0002e00001027983 */ /* 0x000ea40000300800 */
[----:B------:R-:W-:-:S02]  /*214240*/  @P0 LOP3.LUT R20, R20, 0x400, RZ, 0xfc, !PT ;  /* 0x0000040014140812 */ /* 0x000fc400078efcff */
[----:B------:R-:W-:Y:S01]  /*214250*/  LOP3.LUT P0, RZ, R37, 0x8, RZ, 0xc0, !PT ;  /* 0x0000000825ff7812 */ /* 0x000fe2000780c0ff */
[----:B------:R-:W2:Y:S01]  /*214260*/  LDL.LU.64 R32, [R1+0x41d0] ;  /* 0x0041d00001207983 */ /* 0x000ea20000300a00 */
[----:B------:R-:W-:-:S03]  /*214270*/  LOP3.LUT R20, R20, 0xfffff7ff, RZ, 0xc0, !PT ;  /* 0xfffff7ff14147812 */ /* 0x000fc600078ec0ff */
[----:B------:R-:W2:Y:S04]  /*214280*/  LDL.LU.64 R4, [R1+0x4530] ;  /* 0x0045300001047983 */ /* 0x000ea80000300a00 */
[----:B------:R-:W2:Y:S04]  /*214290*/  LDL.LU.64 R10, [R1+0x4558] ;  /* 0x00455800010a7983 */ /* 0x000ea80000300a00 */
[----:B------:R-:W-:Y:S01]  /*2142a0*/  @P0 LOP3.LUT R20, R20, 0x800, RZ, 0xfc, !PT ;  /* 0x0000080014140812 */ /* 0x000fe200078efcff */
[----:B------:R-:W2:Y:S01]  /*2142b0*/  LDL.LU.64 R18, [R1+0x4540] ;  /* 0x0045400001127983 */ /* 0x000ea20000300a00 */
[----:B------:R-:W-:-:S02]  /*2142c0*/  LOP3.LUT P0, RZ, R37, 0x4, RZ, 0xc0, !PT ;  /* 0x0000000425ff7812 */ /* 0x000fc4000780c0ff */
[----:B------:R-:W-:Y:S01]  /*2142d0*/  LOP3.LUT R20, R20, 0xffffefff, RZ, 0xc0, !PT ;  /* 0xffffefff14147812 */ /* 0x000fe200078ec0ff */
[----:B------:R-:W2:Y:S01]  /*2142e0*/  LDL.LU R40, [R1+0x2d0] ;  /* 0x0002d00001287983 */ /* 0x000ea20000300800 */
[----:B----4-:R-:W-:-:S03]  /*2142f0*/  PRMT R0, R41, 0x7770, RZ ;  /* 0x0000777029007816 */ /* 0x010fc600000000ff */
[----:B------:R-:W4:Y:S06]  /*214300*/  LDL.LU.64 R52, [R1+0x4550] ;  /* 0x0045500001347983 */ /* 0x000f2c0000300a00 */
[----:B------:R-:W-:Y:S01]  /*214310*/  @P0 LOP3.LUT R20, R20, 0x1000, RZ, 0xfc, !PT ;  /* 0x0000100014140812 */ /* 0x000fe200078efcff */
[----:B------:R0:W-:Y:S01]  /*214320*/  @P5 STG.E.U8 desc[UR4][R48.64], R0 ;  /* 0x0000000030005986 */ /* 0x0001e2000c101104 */
[----:B------:R-:W-:Y:S02]  /*214330*/  LOP3.LUT P0, RZ, R37, 0x2, RZ, 0xc0, !PT ;  /* 0x0000000225ff7812 */ /* 0x000fe4000780c0ff */
[----:B------:R-:W-:Y:S01]  /*214340*/  LOP3.LUT R20, R20, 0xffffdfff, RZ, 0xc0, !PT ;  /* 0xffffdfff14147812 */ /* 0x000fe200078ec0ff */
[----:B------:R-:W4:Y:S01]  /*214350*/  LDL.LU.64 R50, [R1+0x4560] ;  /* 0x0045600001327983 */ /* 0x000f220000300a00 */
[----:B0-----:R-:W-:-:S03]  /*214360*/  PRMT R0, R41, 0x7771, RZ ;  /* 0x0000777129007816 */ /* 0x001fc600000000ff */
[----:B------:R-:W4:Y:S06]  /*214370*/  LDL.LU.64 R48, [R1+0x41f8] ;  /* 0x0041f80001307983 */ /* 0x000f2c0000300a00 */
        /* <DEDUP_REMOVED lines=15> */
[----:B------:R0:W-:Y:S10]  /*214470*/  @P6 STG.E.U8 desc[UR4][R46.64], R0 ;  /* 0x000000002e006986 */ /* 0x0001f4000c101104 */
[----:B------:R-:W-:-:S02]  /*214480*/  @P0 LOP3.LUT R20, R20, 0x40000, RZ, 0xfc, !PT ;  /* 0x0004000014140812 */ /* 0x000fc400078efcff */
[----:B------:R-:W-:Y:S01]  /*214490*/  LOP3.LUT P0, RZ, R36, 0x8000000, RZ, 0xc0, !PT ;  /* 0x0800000024ff7812 */ /* 0x000fe2000780c0ff */
[----:B0-----:R-:W4:Y:S01]  /*2144a0*/  LDL.LU.64 R46, [R1+0x4218] ;  /* 0x00421800012e7983 */ /* 0x001f220000300a00 */
[----:B------:R-:W-:-:S11]  /*2144b0*/  PRMT R0, R41, 0x7772, RZ ;  /* 0x0000777229007816 */ /* 0x000fd600000000ff */
[----:B------:R0:W-:Y:S01]  /*2144c0*/  @P0 STG.E.U8 desc[UR4][R44.64], R0 ;  /* 0x000000002c000986 */ /* 0x0001e2000c101104 */
[C---:B------:R-:W-:Y:S02]  /*2144d0*/  LOP3.LUT P0, RZ, R20.reuse, 0x40000, RZ, 0xc0, !PT ;  /* 0x0004000014ff7812 */ /* 0x040fe4000780c0ff */
[----:B0-----:R-:W-:Y:S02]  /*2144e0*/  PRMT R0, R41, 0x7773, RZ ;  /* 0x0000777329007816 */ /* 0x001fe400000000ff */
[----:B------:R-:W4:Y:S09]  /*2144f0*/  LDL.LU R41, [R1+0x2c0] ;  /* 0x0002c00001297983 */ /* 0x000f320000300800 */
        /* <DEDUP_REMOVED lines=8> */
[----:B------:R-:W-:-:S11]  /*214580*/  PRMT R0, R3, 0x7771, RZ ;  /* 0x0000777103007816 */ /* 0x000fd600000000ff */
        /* <DEDUP_REMOVED lines=41> */
[----:B------:R-:W4:Y:S04]  /*214820*/  LDL.LU.64 R44, [R1+0x4260] ;  /* 0x00426000012c7983 */ /* 0x000f280000300a00 */
[----:B------:R-:W4:Y:S01]  /*214830*/  LDL.LU R40, [R1+0x2f4] ;  /* 0x0002f40001287983 */ /* 0x000f220000300800 */
[----:B------:R-:W-:-:S02]  /*214840*/  LOP3.LUT P4, RZ, R37, 0x800, RZ, 0xc0, !PT ;  /* 0x0000080025ff7812 */ /* 0x000fc4000788c0ff */
[----:B------:R-:W-:Y:S01]  /*214850*/  LOP3.LUT P5, RZ, R37, 0x1000, RZ, 0xc0, !PT ;  /* 0x0000100025ff7812 */ /* 0x000fe200078ac0ff */
[----:B------:R-:W4:Y:S01]  /*214860*/  LDL.LU.64 R42, [R1+0x4268] ;  /* 0x00426800012a7983 */ /* 0x000f220000300a00 */
[----:B------:R-:W-:-:S03]  /*214870*/  PRMT R0, R41, 0x7772, RZ ;  /* 0x0000777229007816 */ /* 0x000fc600000000ff */
[----:B------:R-:W4:Y:S06]  /*214880*/  LDL.LU R16, [R1+0x2e4] ;  /* 0x0002e40001107983 */ /* 0x000f2c0000300800 */
[----:B--2---:R0:W-:Y:S02]  /*214890*/  @P4 STG.E.U8 desc[UR4][R50.64], R0 ;  /* 0x0000000032004986 */ /* 0x0041e4000c101104 */
[----:B0-----:R-:W-:Y:S02]  /*2148a0*/  PRMT R0, R41, 0x7773, RZ ;  /* 0x0000777329007816 */ /* 0x001fe400000000ff */
[----:B------:R-:W-:-:S02]  /*2148b0*/  LOP3.LUT P0, RZ, R37, 0x800000, RZ, 0xc0, !PT ;  /* 0x0080000025ff7812 */ /* 0x000fc4000780c0ff */
[----:B------:R-:W-:-:S11]  /*2148c0*/  LOP3.LUT R20, R20, 0xfffffffd, RZ, 0xc0, !PT ;  /* 0xfffffffd14147812 */ /* 0x000fd600078ec0ff */
[----:B------:R-:W-:Y:S02]  /*2148d0*/  @P0 LOP3.LUT R20, R20, 0x2, RZ, 0xfc, !PT ;  /* 0x0000000214140812 */ /* 0x000fe400078efcff */
[----:B------:R-:W-:Y:S01]  /*2148e0*/  LOP3.LUT P0, RZ, R37, 0x400000, RZ, 0xc0, !PT ;  /* 0x0040000025ff7812 */ /* 0x000fe2000780c0ff */
[----:B---3--:R0:W-:Y:S04]  /*2148f0*/  @P5 STG.E.U8 desc[UR4][R38.64], R0 ;  /* 0x0000000026005986 */ /* 0x0081e8000c101104 */
[----:B0-----:R-:W2:Y:S01]  /*214900*/  LDL.LU.64 R38, [R1+0x45a8] ;  /* 0x0045a80001267983 */ /* 0x001ea20000300a00 */
[----:B------:R-:W-:-:S03]  /*214910*/  LOP3.LUT R20, R20, 0xfffffffb, RZ, 0xc0, !PT ;  /* 0xfffffffb14147812 */ /* 0x000fc600078ec0ff */
[----:B------:R-:W3:Y:S04]  /*214920*/  LDL.LU.64 R34, [R1+0x45c0] ;  /* 0x0045c00001227983 */ /* 0x000ee80000300a00 */
[----:B------:R-:W-:Y:S02]  /*214930*/  @P0 LOP3.LUT R20, R20, 0x4, RZ, 0xfc, !PT ;  /* 0x0000000414140812 */ /* 0x000fe400078efcff */
[C---:B------:R-:W-:Y:S01]  /*214940*/  LOP3.LUT P0, RZ, R37.reuse, 0x200000, RZ, 0xc0, !PT ;  /* 0x0020000025ff7812 */ /* 0x040fe2000780c0ff */
[----:B------:R-:W3:Y:S01]  /*214950*/  LDL.LU.64 R32, [R1+0x45b0] ;  /* 0x0045b00001207983 */ /* 0x000ee20000300a00 */
[----:B------:R-:W-:Y:S02]  /*214960*/  LOP3.LUT R20, R20, 0xfffffff7, RZ, 0xc0, !PT ;  /* 0xfffffff714147812 */ /* 0x000fe400078ec0ff */
[----:B------:R-:W-:Y:S01]  /*214970*/  LOP3.LUT P6, RZ, R37, 0x2000, RZ, 0xc0, !PT ;  /* 0x0000200025ff7812 */ /* 0x000fe200078cc0ff */
[----:B------:R-:W3:Y:S01]  /*214980*/  LDL.LU.64 R4, [R1+0x45b8] ;  /* 0x0045b80001047983 */ /* 0x000ee20000300a00 */
[----:B----4-:R-:W-:-:S03]  /*214990*/  PRMT R0, R40, 0x7770, RZ ;  /* 0x0000777028007816 */ /* 0x010fc600000000ff */
[----:B------:R-:W4:Y:S04]  /*2149a0*/  LDL.LU.64 R10, [R1+0x45d0] ;  /* 0x0045d000010a7983 */ /* 0x000f280000300a00 */
[----:B------:R-:W-:Y:S01]  /*2149b0*/  @P0 LOP3.LUT R20, R20, 0x8, RZ, 0xfc, !PT ;  /* 0x0000000814140812 */ /* 0x000fe200078efcff */
[----:B------:R-:W3:Y:S01]  /*2149c0*/  LDL.LU R41, [R1+0x2d4] ;  /* 0x0002d40001297983 */ /* 0x000ee20000300800 */
[----:B------:R-:W-:Y:S02]  /*2149d0*/  LOP3.LUT P0, RZ, R37, 0x100000, RZ, 0xc0, !PT ;  /* 0x0010000025ff7812 */ /* 0x000fe4000780c0ff */
[----:B------:R-:W-:Y:S01]  /*2149e0*/  LOP3.LUT R20, R20, 0xffffffef, RZ, 0xc0, !PT ;  /* 0xffffffef14147812 */ /* 0x000fe200078ec0ff */
[----:B------:R0:W-:Y:S04]  /*2149f0*/  @P6 STG.E.U8 desc[UR4][R48.64], R0 ;  /* 0x0000000030006986 */ /* 0x0001e8000c101104 */
[----:B------:R-:W4:Y:S04]  /*214a00*/  LDL.LU.64 R18, [R1+0x4298] ;  /* 0x0042980001127983 */ /* 0x000f280000300a00 */
[----:B------:R-:W4:Y:S02]  /*214a10*/  LDL.LU.64 R2, [R1+0x42a0] ;  /* 0x0042a00001027983 */ /* 0x000f240000300a00 */
[----:B------:R-:W-:-:S02]  /*214a20*/  @P0 LOP3.LUT R20, R20, 0x10, RZ, 0xfc, !PT ;  /* 0x0000001014140812 */ /* 0x000fc400078efcff */
[----:B------:R-:W-:Y:S01]  /*214a30*/  LOP3.LUT P0, RZ, R37, 0x80000, RZ, 0xc0, !PT ;  /* 0x0008000025ff7812 */ /* 0x000fe2000780c0ff */
[----:B------:R-:W4:Y:S01]  /*214a40*/  LDL.LU.64 R52, [R1+0x42a8] ;  /* 0x0042a80001347983 */ /* 0x000f220000300a00 */
[----:B------:R-:W-:Y:S02]  /*214a50*/  LOP3.LUT R20, R20, 0xffffffdf, RZ, 0xc0, !PT ;  /* 0xffffffdf14147812 */ /* 0x000fe400078ec0ff */
[----:B0-----:R-:W-:Y:S01]  /*214a60*/  PRMT R0, R40, 0x7771, RZ ;  /* 0x0000777128007816 */ /* 0x001fe200000000ff */
[----:B------:R-:W4:Y:S04]  /*214a70*/  LDL.LU.64 R50, [R1+0x45e8] ;  /* 0x0045e80001327983 */ /* 0x000f280000300a00 */
[----:B------:R-:W4:Y:S04]  /*214a80*/  LDL.LU.64 R48, [R1+0x4600] ;  /* 0x0046000001307983 */ /* 0x000f280000300a00 */
        /* <DEDUP_REMOVED lines=25> */
[----:B------:R-:W4:Y:S04]  /*214c20*/  LDL.LU.64 R42, [R1+0x4608] ;  /* 0x00460800012a7983 */ /* 0x000f280000300a00 */
[----:B------:R-:W4:Y:S06]  /*214c30*/  LDL.LU R40, [R1+0x2f8] ;  /* 0x0002f80001287983 */ /* 0x000f2c0000300800 */
        /* <DEDUP_REMOVED lines=25> */
[C---:B------:R-:W-:Y:S02]  /*214dd0*/  LOP3.LUT P4, RZ, R37.reuse, 0x8000000, RZ, 0xc0, !PT ;  /* 0x0800000025ff7812 */ /* 0x040fe4000788c0ff */
[C---:B------:R-:W-:Y:S02]  /*214de0*/  LOP3.LUT P5, RZ, R37.reuse, 0x10000000, RZ, 0xc0, !PT ;  /* 0x1000000025ff7812 */ /* 0x040fe400078ac0ff */
[----:B------:R-:W-:Y:S02]  /*214df0*/  LOP3.LUT P6, RZ, R37, 0x20000000, RZ, 0xc0, !PT ;  /* 0x2000000025ff7812 */ /* 0x000fe400078cc0ff */
        /* <DEDUP_REMOVED lines=9> */
[----:B------:R0:W-:Y:S04]  /*214e90*/  @P5 STG.E.U8 desc[UR4][R44.64], R0 ;  /* 0x000000002c005986 */ /* 0x0001e8000c101104 */
[----:B------:R-:W4:Y:S04]  /*214ea0*/  LDL.LU.64 R50, [R1+0x42e8] ;  /* 0x0042e80001327983 */ /* 0x000f280000300a00 */
[----:B------:R-:W3:Y:S01]  /*214eb0*/  LDL.LU.64 R48, [R1+0x42f8] ;  /* 0x0042f80001307983 */ /* 0x000ee20000300a00 */
[----:B0-----:R-:W-:-:S03]  /*214ec0*/  PRMT R0, R40, 0x7770, RZ ;  /* 0x0000777028007816 */ /* 0x001fc600000000ff */
[----:B------:R-:W3:Y:S04]  /*214ed0*/  LDL.LU.64 R46, [R1+0x4628] ;  /* 0x00462800012e7983 */ /* 0x000ee80000300a00 */
[----:B------:R0:W-:Y:S04]  /*214ee0*/  @P6 STG.E.U8 desc[UR4][R42.64], R0 ;  /* 0x000000002a006986 */ /* 0x0001e8000c101104 */
[----:B------:R-:W3:Y:S04]  /*214ef0*/  LDL.LU.64 R44, [R1+0x4640] ;  /* 0x00464000012c7983 */ /* 0x000ee80000300a00 */
[----:B0-----:R-:W3:Y:S04]  /*214f00*/  LDL.LU.64 R42, [R1+0x4630] ;  /* 0x00463000012a7983 */ /* 0x001ee80000300a00 */
[----:B------:R-:W3:Y:S04]  /*214f10*/  LDL.LU R41, [R1+0x2e8] ;  /* 0x0002e80001297983 */ /* 0x000ee80000300800 */
[----:B------:R-:W3:Y:S04]  /*214f20*/  LDL.LU.64 R16, [R1+0x4638] ;  /* 0x0046380001107983 */ /* 0x000ee80000300a00 */
[----:B------:R-:W3:Y:S04]  /*214f30*/  LDL.LU.64 R34, [R1+0x4648] ;  /* 0x0046480001227983 */ /* 0x000ee80000300a00 */
[----:B------:R-:W3:Y:S04]  /*214f40*/  LDL.LU.64 R32, [R1+0x4320] ;  /* 0x0043200001207983 */ /* 0x000ee80000300a00 */
[----:B------:R-:W3:Y:S01]  /*214f50*/  LDL.LU.64 R4, [R1+0x4340] ;  /* 0x0043400001047983 */ /* 0x000ee20000300a00 */
[----:B------:R-:W-:-:S02]  /*214f60*/  LOP3.LUT R21, R21, 0xfeffffff, RZ, 0xc0, !PT ;  /* 0xfeffffff15157812 */ /* 0x000fc400078ec0ff */
[C---:B------:R-:W-:Y:S01]  /*214f70*/  LOP3.LUT P4, RZ, R37.reuse, 0x40000000, RZ, 0xc0, !PT ;  /* 0x4000000025ff7812 */ /* 0x040fe2000788c0ff */
[----:B------:R-:W3:Y:S01]  /*214f80*/  LDL.LU.64 R10, [R1+0x4350] ;  /* 0x00435000010a7983 */ /* 0x000ee20000300a00 */
[----:B------:R-:W-:Y:S02]  /*214f90*/  LOP3.LUT P5, RZ, R37, 0x80000000, RZ, 0xc0, !PT ;  /* 0x8000000025ff7812 */ /* 0x000fe400078ac0ff */
[----:B------:R-:W-:Y:S02]  /*214fa0*/  PRMT R0, R40, 0x7771, RZ ;  /* 0x0000777128007816 */ /* 0x000fe400000000ff */
[----:B------:R-:W-:Y:S02]  /*214fb0*/  LOP3.LUT R20, R20, 0xfffffffe, RZ, 0xc0, !PT ;  /* 0xfffffffe14147812 */ /* 0x000fe400078ec0ff */
        /* <DEDUP_REMOVED lines=21> */
[----:B------:R-:W-:Y:S01]  /*215110*/  LOP3.LUT R21, R21, 0x7fffffff, RZ, 0xc0, !PT ;  /* 0x7fffffff15157812 */ /* 0x000fe200078ec0ff */
[----:B---3--:R0:W-:Y:S01]  /*215120*/  @P4 STG.E.U8 desc[UR4][R52.64], R0 ;  /* 0x0000000034004986 */ /* 0x0081e2000c101104 */
[----:B------:R-:W-:-:S09]  /*215130*/  LOP3.LUT P6, RZ, R38, 0x1, RZ, 0xc0, !PT ;  /* 0x0000000126ff7812 */ /* 0x000fd200078cc0ff */
[----:B------:R-:W-:Y:S02]  /*215140*/  @P0 LOP3.LUT R21, R21, 0x80000000, RZ, 0xfc, !PT ;  /* 0x8000000015150812 */ /* 0x000fe400078efcff */
[----:B------:R-:W-:Y:S02]  /*215150*/  LOP3.LUT P0, RZ, R38, 0x4, RZ, 0xc0, !PT ;  /* 0x0000000426ff7812 */ /* 0x000fe4000780c0ff */
[----:B0-----:R-:W-:-:S05]  /*215160*/  PRMT R0, R40, 0x7772, RZ ;  /* 0x0000777228007816 */ /* 0x001fca00000000ff */
[----:B----4-:R0:W-:Y:S06]  /*215170*/  @P5 STG.E.U8 desc[UR4][R50.64], R0 ;  /* 0x0000000032005986 */ /* 0x0101ec000c101104 */
[----:B------:R-:W-:Y:S02]  /*215180*/  @P0 LOP3.LUT R20, R20, 0x1, RZ, 0xfc, !PT ;  /* 0x0000000114140812 */ /* 0x000fe400078efcff */
[----:B------:R-:W-:Y:S02]  /*215190*/  LOP3.LUT P0, RZ, R38, 0x2, RZ, 0xc0, !PT ;  /* 0x0000000226ff7812 */ /* 0x000fe4000780c0ff */
[----:B0-----:R-:W-:Y:S01]  /*2151a0*/  PRMT R0, R40, 0x7773, RZ ;  /* 0x0000777328007816 */ /* 0x001fe200000000ff */
        /* <DEDUP_REMOVED lines=59> */
[----:B------:R-:W3:Y:S04]  /*215560*/  LDL.LU.64 R44, [R1+0x4690] ;  /* 0x00469000012c7983 */ /* 0x000ee80000300a00 */
[----:B0-----:R-:W4:Y:S04]  /*215570*/  LDL.LU.64 R40, [R1+0x46b8] ;  /* 0x0046b80001287983 */ /* 0x001f280000300a00 */
[----:B------:R-:W2:Y:S04]  /*215580*/  LDL.LU.64 R50, [R1+0x46a0] ;  /* 0x0046a00001327983 */ /* 0x000ea80000300a00 */
[----:B------:R-:W2:Y:S04]  /*215590*/  LDL.LU R49, [R1+0x2ec] ;  /* 0x0002ec0001317983 */ /* 0x000ea80000300800 */
[----:B------:R-:W3:Y:S04]  /*2155a0*/  LDL.LU.64 R42, [R1+0x46b0] ;  /* 0x0046b000012a7983 */ /* 0x000ee80000300a00 */
        /* <DEDUP_REMOVED lines=23> */
[----:B0-----:R-:W2:Y:S01]  /*215720*/  LDL.LU.64 R44, [R1+0x43c0] ;  /* 0x0043c000012c7983 */ /* 0x001ea20000300a00 */
[----:B------:R-:W-:-:S05]  /*215730*/  PRMT R0, R49, 0x7771, RZ ;  /* 0x0000777131007816 */ /* 0x000fca00000000ff */
[----:B----4-:R0:W-:Y:S04]  /*215740*/  @P5 STG.E.U8 desc[UR4][R40.64], R0 ;  /* 0x0000000028005986 */ /* 0x0101e8000c101104 */
[----:B0-----:R-:W3:Y:S04]  /*215750*/  LDL.LU.64 R40, [R1+0x43c8] ;  /* 0x0043c80001287983 */ /* 0x001ee80000300a00 */
[----:B------:R-:W4:Y:S01]  /*215760*/  LDL.LU.64 R36, [R1+0x43d8] ;  /* 0x0043d80001247983 */ /* 0x000f220000300a00 */
[----:B------:R-:W-:Y:S02]  /*215770*/  @P0 LOP3.LUT R21, R21, 0x100000, RZ, 0xfc, !PT ;  /* 0x0010000015150812 */ /* 0x000fe400078efcff */
[----:B------:R-:W-:Y:S01]  /*215780*/  LOP3.LUT P0, RZ, R38, 0x800000, RZ, 0xc0, !PT ;  /* 0x0080000026ff7812 */ /* 0x000fe2000780c0ff */
[----:B------:R-:W3:Y:S04]  /*215790*/  LDL.LU R16, [R1+0x2cc] ;  /* 0x0002cc0001107983 */ /* 0x000ee80000300800 */
[----:B------:R-:W4:Y:S01]  /*2157a0*/  LDL.LU.64 R34, [R1+0x46d0] ;  /* 0x0046d00001227983 */ /* 0x000f220000300a00 */
[----:B------:R-:W-:-:S03]  /*2157b0*/  LOP3.LUT R21, R21, 0xffdfffff, RZ, 0xc0, !PT ;  /* 0xffdfffff15157812 */ /* 0x000fc600078ec0ff */
[----:B------:R-:W4:Y:S04]  /*2157c0*/  LDL.LU.64 R32, [R1+0x46f0] ;  /* 0x0046f00001207983 */ /* 0x000f280000300a00 */
[----:B------:R-:W-:Y:S01]  /*2157d0*/  @P0 LOP3.LUT R21, R21, 0x200000, RZ, 0xfc, !PT ;  /* 0x0020000015150812 */ /* 0x000fe200078efcff */
[----:B------:R-:W4:Y:S01]  /*2157e0*/  LDL.LU.64 R4, [R1+0x46d8] ;  /* 0x0046d80001047983 */ /* 0x000f220000300a00 */
[C---:B------:R-:W-:Y:S02]  /*2157f0*/  LOP3.LUT P0, RZ, R38.reuse, 0x400000, RZ, 0xc0, !PT ;  /* 0x0040000026ff7812 */ /* 0x040fe4000780c0ff */
[----:B------:R-:W-:Y:S01]  /*215800*/  LOP3.LUT R21, R21, 0xffbfffff, RZ, 0xc0, !PT ;  /* 0xffbfffff15157812 */ /* 0x000fe200078ec0ff */
[----:B------:R-:W4:Y:S01]  /*215810*/  LDL.LU.64 R10, [R1+0x46e8] ;  /* 0x0046e800010a7983 */ /* 0x000f220000300a00 */
[----:B------:R-:W-:-:S09]  /*215820*/  LOP3.LUT P6, RZ, R38, 0x80000, RZ, 0xc0, !PT ;  /* 0x0008000026ff7812 */ /* 0x000fd200078cc0ff */
[----:B------:R-:W-:Y:S02]  /*215830*/  @P0 LOP3.LUT R21, R21, 0x400000, RZ, 0xfc, !PT ;  /* 0x0040000015150812 */ /* 0x000fe400078efcff */
[----:B------:R-:W-:Y:S02]  /*215840*/  LOP3.LUT P0, RZ, R38, 0x200000, RZ, 0xc0, !PT ;  /* 0x0020000026ff7812 */ /* 0x000fe4000780c0ff */
[----:B------:R-:W-:Y:S02]  /*215850*/  LOP3.LUT R21, R21, 0xff7fffff, RZ, 0xc0, !PT ;  /* 0xff7fffff15157812 */ /* 0x000fe400078ec0ff */
[----:B------:R-:W-:-:S09]  /*215860*/  PRMT R0, R49, 0x7772, RZ ;  /* 0x0000777231007816 */ /* 0x000fd200000000ff */
[----:B------:R-:W-:Y:S02]  /*215870*/  @P0 LOP3.LUT R21, R21, 0x800000, RZ, 0xfc, !PT ;  /* 0x0080000015150812 */ /* 0x000fe400078efcff */
[----:B------:R-:W-:Y:S01]  /*215880*/  LOP3.LUT P0, RZ, R38, 0x100000, RZ, 0xc0, !PT ;  /* 0x0010000026ff7812 */ /* 0x000fe2000780c0ff */
[----:B------:R0:W-:Y:S02]  /*215890*/  @P6 STG.E.U8 desc[UR4][R50.64], R0 ;  /* 0x0000000032006986 */ /* 0x0001e4000c101104 */
[----:B0-----:R-:W-:-:S10]  /*2158a0*/  PRMT R0, R49, 0x7773, RZ ;  /* 0x0000777331007816 */ /* 0x001fd400000000ff */
        /* <DEDUP_REMOVED lines=19> */
[C---:B------:R-:W-:Y:S02]  /*2159e0*/  LOP3.LUT P0, RZ, R21.reuse, 0x100000, RZ, 0xc0, !PT ;  /* 0x0010000015ff7812 */ /* 0x040fe4000780c0ff */
        /* <DEDUP_REMOVED lines=24> */
[C---:B0-----:R-:W-:Y:S01]  /*215b70*/  PRMT R0, R42.reuse, 0x7772, RZ ;  /* 0x000077722a007816 */ /* 0x041fe200000000ff */
[----:B------:R-:W4:Y:S04]  /*215b80*/  LDL.LU.64 R2, [R1+0x4720] ;  /* 0x0047200001027983 */ /* 0x000f280000300a00 */
[----:B------:R0:W-:Y:S01]  /*215b90*/  @P2 STG.E.U8 desc[UR4][R52.64], R0 ;  /* 0x0000000034002986 */ /* 0x0001e2000c101104 */
[C---:B------:R-:W-:Y:S02]  /*215ba0*/  LOP3.LUT P5, RZ, R39.reuse, 0x4, RZ, 0xc0, !PT ;  /* 0x0000000427ff7812 */ /* 0x040fe400078ac0ff */
[----:B0-----:R-:W-:Y:S01]  /*215bb0*/  PRMT R0, R42, 0x7773, RZ ;  /* 0x000077732a007816 */ /* 0x001fe200000000ff */
[----:B------:R-:W3:Y:S04]  /*215bc0*/  LDL.LU.64 R52, [R1+0x4730] ;  /* 0x0047300001347983 */ /* 0x000ee80000300a00 */
[----:B------:R0:W-:Y:S01]  /*215bd0*/  @P3 STG.E.U8 desc[UR4][R50.64], R0 ;  /* 0x0000000032003986 */ /* 0x0001e2000c101104 */
[----:B------:R-:W-:-:S02]  /*215be0*/  LOP3.LUT P6, RZ, R39, 0x8, RZ, 0xc0, !PT ;  /* 0x0000000827ff7812 */ /* 0x000fc400078cc0ff */
[C---:B0-----:R-:W-:Y:S01]  /*215bf0*/  PRMT R0, R43.reuse, 0x7770, RZ ;  /* 0x000077702b007816 */ /* 0x041fe200000000ff */
[----:B------:R-:W3:Y:S04]  /*215c00*/  LDL.LU.64 R50, [R1+0x4448] ;  /* 0x0044480001327983 */ /* 0x000ee80000300a00 */
[----:B------:R0:W-:Y:S02]  /*215c10*/  @P4 STG.E.U8 desc[UR4][R48.64], R0 ;  /* 0x0000000030004986 */ /* 0x0001e4000c101104 */
[C---:B0-----:R-:W-:Y:S02]  /*215c20*/  PRMT R0, R43.reuse, 0x7771, RZ ;  /* 0x000077712b007816 */ /* 0x041fe400000000ff */
[----:B------:R-:W3:Y:S04]  /*215c30*/  LDL.LU.64 R48, [R1+0x4458] ;  /* 0x0044580001307983 */ /* 0x000ee80000300a00 */
[----:B------:R0:W-:Y:S02]  /*215c40*/  @P5 STG.E.U8 desc[UR4][R46.64], R0 ;  /* 0x000000002e005986 */ /* 0x0001e4000c101104 */
[----:B0-----:R-:W-:-:S05]  /*215c50*/  PRMT R0, R43, 0x7772, RZ ;  /* 0x000077722b007816 */ /* 0x001fca00000000ff */
[----:B--2---:R0:W-:Y:S04]  /*215c60*/  @P6 STG.E.U8 desc[UR4][R44.64], R0 ;  /* 0x000000002c006986 */ /* 0x0041e8000c101104 */
[----:B0-----:R-:W2:Y:S04]  /*215c70*/  LDL.LU R45, [R1+0x290] ;  /* 0x00029000012d7983 */ /* 0x001ea80000300800 */
[----:B------:R-:W3:Y:S01]  /*215c80*/  LDL.LU.64 R46, [R1+0x4470] ;  /* 0x00447000012e7983 */ /* 0x000ee20000300a00 */
[----:B------:R-:W-:-:S03]  /*215c90*/  PRMT R0, R43, 0x7773, RZ ;  /* 0x000077732b007816 */ /* 0x000fc600000000ff */
[----:B------:R-:W3:Y:S04]  /*215ca0*/  LDL.LU.64 R42, [R1+0x4750] ;  /* 0x00475000012a7983 */ /* 0x000ee80000300a00 */
[----:B------:R-:W3:Y:S04]  /*215cb0*/  LDL.LU.64 R36, [R1+0x4768] ;  /* 0x0047680001247983 */ /* 0x000ee80000300a00 */
[----:B------:R-:W3:Y:S01]  /*215cc0*/  LDL.LU.64 R16, [R1+0x4758] ;  /* 0x0047580001107983 */ /* 0x000ee20000300a00 */
[----:B------:R-:W-:Y:S02]  /*215cd0*/  LOP3.LUT P0, RZ, R39, 0x10000, RZ, 0xc0, !PT ;  /* 0x0001000027ff7812 */ /* 0x000fe4000780c0ff */
[----:B------:R-:W-:Y:S01]  /*215ce0*/  LOP3.LUT R21, R21, 0xffffffbf, RZ, 0xc0, !PT ;  /* 0xffffffbf15157812 */ /* 0x000fe200078ec0ff */
[----:B------:R-:W3:Y:S01]  /*215cf0*/  LDL.LU.64 R34, [R1+0x4760] ;  /* 0x0047600001227983 */ /* 0x000ee20000300a00 */
[----:B------:R-:W-:-:S02]  /*215d00*/  LOP3.LUT P4, RZ, R39, 0x10, RZ, 0xc0, !PT ;  /* 0x0000001027ff7812 */ /* 0x000fc4000788c0ff */
[C---:B------:R-:W-:Y:S01]  /*215d10*/  LOP3.LUT P5, RZ, R39.reuse, 0x20, RZ, 0xc0, !PT ;  /* 0x0000002027ff7812 */ /* 0x040fe200078ac0ff */
[----:B------:R-:W3:Y:S01]  /*215d20*/  LDL.LU R44, [R1+0x2b4] ;  /* 0x0002b400012c7983 */ /* 0x000ee20000300800 */
[----:B------:R-:W-:-:S03]  /*215d30*/  LOP3.LUT P6, RZ, R39, 0x40, RZ, 0xc0, !PT ;  /* 0x0000004027ff7812 */ /* 0x000fc600078cc0ff */
[----:B------:R-:W3:Y:S02]  /*215d40*/  LDL.LU.64 R32, [R1+0x4770] ;  /* 0x0047700001207983 */ /* 0x000ee40000300a00 */
[----:B------:R-:W-:Y:S02]  /*215d50*/  @P0 LOP3.LUT R21, R21, 0x40, RZ, 0xfc, !PT ;  /* 0x0000004015150812 */ /* 0x000fe400078efcff */
[----:B------:R-:W-:Y:S01]  /*215d60*/  LOP3.LUT P0, RZ, R39, 0x8000, RZ, 0xc0, !PT ;  /* 0x0000800027ff7812 */ /* 0x000fe2000780c0ff */
[----:B------:R-:W3:Y:S01]  /*215d70*/  LDL.LU.64 R4, [R1+0x4490] ;  /* 0x0044900001047983 */ /* 0x000ee20000300a00 */
[----:B------:R-:W-:-:S03]  /*215d80*/  LOP3.LUT R21, R21, 0xffffff7f, RZ, 0xc0, !PT ;  /* 0xffffff7f15157812 */ /* 0x000fc600078ec0ff */
[----:B------:R-:W3:Y:S04]  /*215d90*/  LDL.LU.64 R10, [R1+0x44b0] ;  /* 0x0044b000010a7983 */ /* 0x000ee80000300a00 */
[----:B------:R-:W3:Y:S04]  /*215da0*/  LDL.LU.64 R18, [R1+0x44b8] ;  /* 0x0044b80001127983 */ /* 0x000ee80000300a00 */
        /* <DEDUP_REMOVED lines=20> */
[----:B----4-:R0:W-:Y:S01]  /*215ef0*/  @P4 STG.E.U8 desc[UR4][R2.64], R0 ;  /* 0x0000000002004986 */ /* 0x0101e2000c101104 */
[----:B------:R-:W-:-:S11]  /*215f00*/  LOP3.LUT R21, R21, 0xffffbfff, RZ, 0xc0, !PT ;  /* 0xffffbfff15157812 */ /* 0x000fd600078ec0ff */
[----:B------:R-:W-:Y:S01]  /*215f10*/  @P0 LOP3.LUT R21, R21, 0x4000, RZ, 0xfc, !PT ;  /* 0x0000400015150812 */ /* 0x000fe200078efcff */
[----:B0-----:R-:W4:Y:S01]  /*215f20*/  LDL.LU.64 R2, [R1+0x4780] ;  /* 0x0047800001027983 */ /* 0x001f220000300a00 */
[----:B------:R-:W-:Y:S02]  /*215f30*/  LOP3.LUT P0, RZ, R39, 0x80, RZ, 0xc0, !PT ;  /* 0x0000008027ff7812 */ /* 0x000fe4000780c0ff */
[----:B--2---:R-:W-:-:S05]  /*215f40*/  PRMT R0, R45, 0x7770, RZ ;  /* 0x000077702d007816 */ /* 0x004fca00000000ff */
[----:B---3--:R0:W-:Y:S02]  /*215f50*/  @P5 STG.E.U8 desc[UR4][R52.64], R0 ;  /* 0x0000000034005986 */ /* 0x0081e4000c101104 */
[C---:B0-----:R-:W-:Y:S02]  /*215f60*/  PRMT R0, R45.reuse, 0x7771, RZ ;  /* 0x000077712d007816 */ /* 0x041fe400000000ff */
[----:B------:R-:W2:Y:S04]  /*215f70*/  LDL.LU.64 R52, [R1+0x47a8] ;  /* 0x0047a80001347983 */ /* 0x000ea80000300a00 */
[----:B------:R0:W-:Y:S02]  /*215f80*/  @P6 STG.E.U8 desc[UR4][R50.64], R0 ;  /* 0x0000000032006986 */ /* 0x0001e4000c101104 */
[----:B0-----:R-:W-:-:S02]  /*215f90*/  PRMT R0, R45, 0x7772, RZ ;  /* 0x000077722d007816 */ /* 0x001fc400000000ff */
[----:B------:R-:W3:Y:S04]  /*215fa0*/  LDL.LU.64 R50, [R1+0x4798] ;  /* 0x0047980001327983 */ /* 0x000ee80000300a00 */
        /* <DEDUP_REMOVED lines=37> */
[----:B------:R-:W-:Y:S02]  /*216200*/  LOP3.LUT P5, RZ, R39, 0x200000, RZ, 0xc0, !PT ;  /* 0x0020000027ff7812 */ /* 0x000fe400078ac0ff */
[----:B--2---:R-:W-:-:S05]  /*216210*/  PRMT R0, R40, 0x7770, RZ ;  /* 0x0000777028007816 */ /* 0x004fca00000000ff */
[----:B----4-:R0:W-:Y:S02]  /*216220*/  @P1 STG.E.U8 desc[UR4][R2.64], R0 ;  /* 0x0000000002001986 */ /* 0x0101e4000c101104 */
[----:B0-----:R-:W-:-:S05]  /*216230*/  PRMT R0, R40, 0x7771, RZ ;  /* 0x0000777128007816 */ /* 0x001fca00000000ff */
[----:B------:R0:W-:Y:S02]  /*216240*/  @P2 STG.E.U8 desc[UR4][R52.64], R0 ;  /* 0x0000000034002986 */ /* 0x0001e4000c101104 */
[----:B0-----:R-:W-:-:S05]  /*216250*/  PRMT R0, R40, 0x7772, RZ ;  /* 0x0000777228007816 */ /* 0x001fca00000000ff */
[----:B---3--:R0:W-:Y:S02]  /*216260*/  @P3 STG.E.U8 desc[UR4][R50.64], R0 ;  /* 0x0000000032003986 */ /* 0x0081e4000c101104 */
[----:B0-----:R-:W-:Y:S02]  /*216270*/  PRMT R0, R40, 0x7773, RZ ;  /* 0x0000777328007816 */ /* 0x001fe400000000ff */
[----:B------:R-:W2:Y:S04]  /*216280*/  LDL.LU R40, [R1+0x8450] ;  /* 0x0084500001287983 */ /* 0x000ea80000300800 */
[----:B------:R-:W3:Y:S04]  /*216290*/  LDL.LU.64 R52, [R1+0x44f0] ;  /* 0x0044f00001347983 */ /* 0x000ee80000300a00 */
[----:B------:R-:W4:Y:S04]  /*2162a0*/  LDL.LU.64 R50, [R1+0x4500] ;  /* 0x0045000001327983 */ /* 0x000f280000300a00 */
[----:B------:R0:W-:Y:S04]  /*2162b0*/  @P4 STG.E.U8 desc[UR4][R48.64], R0 ;  /* 0x0000000030004986 */ /* 0x0001e8000c101104 */
[----:B------:R-:W3:Y:S01]  /*2162c0*/  LDL.LU.64 R2, [R1+0x47b8] ;  /* 0x0047b80001027983 */ /* 0x000ee20000300a00 */
[----:B0-----:R-:W-:-:S03]  /*2162d0*/  PRMT R0, R45, 0x7770, RZ ;  /* 0x000077702d007816 */ /* 0x001fc600000000ff */
        /* <DEDUP_REMOVED lines=8> */
[----:B------:R-:W-:Y:S02]  /*216360*/  LOP3.LUT R22, R22, 0xdfffffff, RZ, 0xc0, !PT ;  /* 0xdfffffff16167812 */ /* 0x000fe400078ec0ff */
[----:B------:R-:W-:Y:S01]  /*216370*/  LOP3.LUT R21, R21, 0xfffffffe, RZ, 0xc0, !PT ;  /* 0xfffffffe15157812 */ /* 0x000fe200078ec0ff */
[----:B------:R-:W3:Y:S01]  /*216380*/  LDL.LU R6, [R1+0x2b8] ;  /* 0x0002b80001067983 */ /* 0x000ee20000300800 */
[----:B------:R-:W-:Y:S02]  /*216390*/  LOP3.LUT P4, RZ, R39, 0x800000, RZ, 0xc0, !PT ;  /* 0x0080000027ff7812 */ /* 0x000fe4000788c0ff */
[----:B------:R-:W-:-:S02]  /*2163a0*/  PRMT R0, R45, 0x7772, RZ ;  /* 0x000077722d007816 */ /* 0x000fc400000000ff */
        /* <DEDUP_REMOVED lines=28> */
[----:B------:R-:W-:Y:S01]  /*216570*/  LOP3.LUT P0, RZ, R39, 0x8000000, RZ, 0xc0, !PT ;  /* 0x0800000027ff7812 */ /* 0x000fe2000780c0ff */
[----:B0-----:R-:W3:Y:S01]  /*216580*/  LDL.LU.64 R50, [R1+0x4528] ;  /* 0x0045280001327983 */ /* 0x001ee20000300a00 */
[----:B------:R-:W-:-:S11]  /*216590*/  LOP3.LUT R21, R21, 0xffffffdf, RZ, 0xc0, !PT ;  /* 0xffffffdf15157812 */ /* 0x000fd600078ec0ff */
[----:B------:R-:W-:Y:S02]  /*2165a0*/  @P0 LOP3.LUT R21, R21, 0x20, RZ, 0xfc, !PT ;  /* 0x0000002015150812 */ /* 0x000fe400078efcff */
[----:B------:R-:W-:Y:S02]  /*2165b0*/  LOP3.LUT P0, RZ, R39, 0x4000000, RZ, 0xc0, !PT ;  /* 0x0400000027ff7812 */ /* 0x000fe4000780c0ff */
[----:B------:R-:W4:Y:S04]  /*2165c0*/  LDL.LU.64 R38, [R1+0x4538] ;  /* 0x0045380001267983 */ /* 0x000f280000300a00 */
[----:B------:R-:W4:Y:S04]  /*2165d0*/  LDL.LU.64 R36, [R1+0x4548] ;  /* 0x0045480001247983 */ /* 0x000f280000300a00 */
[----:B------:R-:W4:Y:S04]  /*2165e0*/  LDL.LU R16, [R1+0x2a8] ;  /* 0x0002a80001107983 */ /* 0x000f280000300800 */
[----:B------:R-:W4:Y:S04]  /*2165f0*/  LDL.LU.64 R34, [R1+0x47f8] ;  /* 0x0047f80001227983 */ /* 0x000f280000300a00 */
[----:B------:R-:W4:Y:S01]  /*216600*/  LDL.LU.64 R32, [R1+0x4818] ;  /* 0x0048180001207983 */ /* 0x000f220000300a00 */
[----:B------:R-:W-:-:S03]  /*216610*/  PRMT R0, R44, 0x7770, RZ ;  /* 0x000077702c007816 */ /* 0x000fc600000000ff */
[----:B------:R-:W4:Y:S04]  /*216620*/  LDL.LU R45, [R1+0x298] ;  /* 0x00029800012d7983 */ /* 0x000f280000300800 */
[----:B------:R0:W-:Y:S04]  /*216630*/  @P6 STG.E.U8 desc[UR4][R2.64], R0 ;  /* 0x0000000002006986 */ /* 0x0001e8000c101104 */
[----:B------:R-:W4:Y:S04]  /*216640*/  LDL.LU.64 R4, [R1+0x4800] ;  /* 0x0048000001047983 */ /* 0x000f280000300a00 */
        /* <DEDUP_REMOVED lines=60> */
[----:B------:R-:W2:Y:S04]  /*216a10*/  LDL.LU.64 R48, [R1+0x45c8] ;  /* 0x0045c80001307983 */ /* 0x000ea80000300a00 */
[----:B------:R-:W2:Y:S04]  /*216a20*/  LDL.LU.64 R46, [R1+0x45d8] ;  /* 0x0045d800012e7983 */ /* 0x000ea80000300a00 */
[----:B------:R-:W2:Y:S01]  /*216a30*/  LDL.LU R45, [R1+0x2bc] ;  /* 0x0002bc00012d7983 */ /* 0x000ea20000300800 */
[----:B------:R-:W-:-:S02]  /*216a40*/  LOP3.LUT P0, RZ, R40, 0x400000, RZ, 0xc0, !PT ;  /* 0x0040000028ff7812 */ /* 0x000fc4000780c0ff */
[----:B------:R-:W-:-:S11]  /*216a50*/  LOP3.LUT R22, R22, 0xffefffff, RZ, 0xc0, !PT ;  /* 0xffefffff16167812 */ /* 0x000fd600078ec0ff */
[----:B------:R-:W-:Y:S02]  /*216a60*/  @P0 LOP3.LUT R22, R22, 0x100000, RZ, 0xfc, !PT ;  /* 0x0010000016160812 */ /* 0x000fe400078efcff */
[----:B------:R-:W-:Y:S02]  /*216a70*/  LOP3.LUT P0, RZ, R40, 0x200000, RZ, 0xc0, !PT ;  /* 0x0020000028ff7812 */ /* 0x000fe4000780c0ff */
[----:B------:R-:W-:-:S11]  /*216a80*/  LOP3.LUT R22, R22, 0xffdfffff, RZ, 0xc0, !PT ;  /* 0xffdfffff16167812 */ /* 0x000fd600078ec0ff */
        /* <DEDUP_REMOVED lines=27> */
[----:B----4-:R0:W-:Y:S04]  /*216c40*/  @P4 STG.E.U8 desc[UR4][R42.64], R0 ;  /* 0x000000002a004986 */ /* 0x0101e8000c101104 */
[----:B0-----:R-:W4:Y:S04]  /*216c50*/  LDL.LU.64 R42, [R1+0x45e0] ;  /* 0x0045e000012a7983 */ /* 0x001f280000300a00 */
[----:B------:R-:W3:Y:S04]  /*216c60*/  LDL.LU R6, [R1+0x2ac] ;  /* 0x0002ac0001067983 */ /* 0x000ee80000300800 */
[----:B------:R-:W3:Y:S04]  /*216c70*/  LDL.LU.64 R20, [R1+0x4878] ;  /* 0x0048780001147983 */ /* 0x000ee80000300a00 */
[----:B------:R-:W3:Y:S04]  /*216c80*/  LDL.LU.64 R38, [R1+0x4890] ;  /* 0x0048900001267983 */ /* 0x000ee80000300a00 */
[----:B------:R-:W3:Y:S04]  /*216c90*/  LDL.LU.64 R36, [R1+0x4880] ;  /* 0x0048800001247983 */ /* 0x000ee80000300a00 */
[----:B------:R-:W3:Y:S01]  /*216ca0*/  LDL.LU.64 R34, [R1+0x4888] ;  /* 0x0048880001227983 */ /* 0x000ee20000300a00 */
[----:B------:R-:W-:-:S03]  /*216cb0*/  PRMT R0, R44, 0x7772, RZ ;  /* 0x000077722c007816 */ /* 0x000fc600000000ff */
[----:B------:R-:W3:Y:S04]  /*216cc0*/  LDL.LU R16, [R1+0x29c] ;  /* 0x00029c0001107983 */ /* 0x000ee80000300800 */
[----:B------:R-:W3:Y:S04]  /*216cd0*/  LDL.LU.64 R32, [R1+0x4898] ;  /* 0x0048980001207983 */ /* 0x000ee80000300a00 */
[----:B--2---:R0:W-:Y:S04]  /*216ce0*/  @P5 STG.E.U8 desc[UR4][R10.64], R0 ;  /* 0x000000000a005986 */ /* 0x0041e8000c101104 */
[----:B------:R-:W2:Y:S01]  /*216cf0*/  LDL.LU.64 R4, [R1+0x4610] ;  /* 0x0046100001047983 */ /* 0x000ea20000300a00 */
[----:B0-----:R-:W-:-:S03]  /*216d00*/  PRMT R0, R44, 0x7773, RZ ;  /* 0x000077732c007816 */ /* 0x001fc600000000ff */
[----:B------:R-:W2:Y:S04]  /*216d10*/  LDL.LU.64 R10, [R1+0x4618] ;  /* 0x00461800010a7983 */ /* 0x000ea80000300a00 */
[----:B------:R0:W-:Y:S02]  /*216d20*/  @P6 STG.E.U8 desc[UR4][R18.64], R0 ;  /* 0x0000000012006986 */ /* 0x0001e4000c101104 */
[----:B0-----:R-:W-:Y:S02]  /*216d30*/  PRMT R0, R45, 0x7770, RZ ;  /* 0x000077702d007816 */ /* 0x001fe400000000ff */
[----:B------:R-:W2:Y:S04]  /*216d40*/  LDL.LU.64 R18, [R1+0x4620] ;  /* 0x0046200001127983 */ /* 0x000ea80000300a00 */
        /* <DEDUP_REMOVED lines=12> */
[----:B------:R-:W-:Y:S02]  /*216e10*/  LOP3.LUT P0, RZ, R22, 0x4000000, RZ, 0xc0, !PT ;  /* 0x0400000016ff7812 */ /* 0x000fe4000780c0ff */
[C---:B------:R-:W-:Y:S02]  /*216e20*/  LOP3.LUT P1, RZ, R40.reuse, 0x800000, RZ, 0xc0, !PT ;  /* 0x0080000028ff7812 */ /* 0x040fe4000782c0ff */
[C---:B------:R-:W-:Y:S02]  /*216e30*/  LOP3.LUT P2, RZ, R40.reuse, 0x1000000, RZ, 0xc0, !PT ;  /* 0x0100000028ff7812 */ /* 0x040fe4000784c0ff */
[C---:B------:R-:W-:Y:S02]  /*216e40*/  LOP3.LUT P3, RZ, R40.reuse, 0x2000000, RZ, 0xc0, !PT ;  /* 0x0200000028ff7812 */ /* 0x040fe4000786c0ff */
[C---:B------:R-:W-:Y:S02]  /*216e50*/  LOP3.LUT P4, RZ, R40.reuse, 0x4000000, RZ, 0xc0, !PT ;  /* 0x0400000028ff7812 */ /* 0x040fe4000788c0ff */
[----:B------:R-:W-:-:S03]  /*216e60*/  LOP3.LUT P5, RZ, R40, 0x8000000, RZ, 0xc0, !PT ;  /* 0x0800000028ff7812 */ /* 0x000fc600078ac0ff */
[----:B----4-:R3:W-:Y:S01]  /*216e70*/  @P0 STG.E.U8 desc[UR4][R42.64], R0 ;  /* 0x000000002a000986 */ /* 0x0107e2000c101104 */
[----:B------:R-:W-:Y:S02]  /*216e80*/  LOP3.LUT P0, RZ, R22, 0x2000000, RZ, 0xc0, !PT ;  /* 0x0200000016ff7812 */ /* 0x000fe4000780c0ff */
[----:B---3--:R-:W-:Y:S01]  /*216e90*/  PRMT R0, R6, 0x7770, RZ ;  /* 0x0000777006007816 */ /* 0x008fe200000000ff */
[----:B------:R-:W3:Y:S10]  /*216ea0*/  LDL.LU.64 R42, [R1+0x8438] ;  /* 0x00843800012a7983 */ /* 0x000ef40000300a00 */
        /* <DEDUP_REMOVED lines=28> */
[----:B------:R-:W4:Y:S04]  /*217070*/  LDL.LU.64 R4, [R1+0x48d8] ;  /* 0x0048d80001047983 */ /* 0x000f280000300a00 */
[----:B------:R-:W3:Y:S04]  /*217080*/  LDL.LU.64 R10, [R1+0x4650] ;  /* 0x00465000010a7983 */ /* 0x000ee80000300a00 */
[----:B------:R-:W3:Y:S04]  /*217090*/  LDL.LU.64 R18, [R1+0x4660] ;  /* 0x0046600001127983 */ /* 0x000ee80000300a00 */
[----:B------:R-:W3:Y:S01]  /*2170a0*/  LDL.LU R2, [R1+0x270] ;  /* 0x0002700001027983 */ /* 0x000ee20000300800 */
[----:B------:R-:W-:-:S03]  /*2170b0*/  LOP3.LUT P6, RZ, R40, 0x10000000, RZ, 0xc0, !PT ;  /* 0x1000000028ff7812 */ /* 0x000fc600078cc0ff */
[----:B------:R-:W3:Y:S04]  /*2170c0*/  LDL.LU.64 R48, [R1+0x4668] ;  /* 0x0046680001307983 */ /* 0x000ee80000300a00 */
[----:B------:R-:W3:Y:S06]  /*2170d0*/  LDL.LU.64 R46, [R1+0x48e0] ;  /* 0x0048e000012e7983 */ /* 0x000eec0000300a00 */
[----:B------:R0:W-:Y:S04]  /*2170e0*/  @P6 STG.E.U8 desc[UR4][R44.64], R0 ;  /* 0x000000002c006986 */ /* 0x0001e8000c101104 */
[----:B0-----:R-:W3:Y:S04]  /*2170f0*/  LDL.LU.64 R44, [R1+0x4908] ;  /* 0x00490800012c7983 */ /* 0x001ee80000300a00 */
[----:B------:R-:W3:Y:S04]  /*217100*/  LDL.LU R6, [R1+0x260] ;  /* 0x0002600001067983 */ /* 0x000ee80000300800 */
[----:B------:R-:W3:Y:S04]  /*217110*/  LDL.LU.64 R20, [R1+0x48f0] ;  /* 0x0048f00001147983 */ /* 0x000ee80000300a00 */
[----:B------:R-:W3:Y:S04]  /*217120*/  LDL.LU.64 R38, [R1+0x4900] ;  /* 0x0049000001267983 */ /* 0x000ee80000300a00 */
[----:B------:R-:W3:Y:S04]  /*217130*/  LDL.LU.64 R36, [R1+0x4918] ;  /* 0x0049180001247983 */ /* 0x000ee80000300a00 */
[----:B------:R-:W3:Y:S04]  /*217140*/  LDL.LU.64 R16, [R1+0x4698] ;  /* 0x0046980001107983 */ /* 0x000ee80000300a00 */
[----:B------:R-:W3:Y:S01]  /*217150*/  LDL.LU.64 R34, [R1+0x46a8] ;  /* 0x0046a80001227983 */ /* 0x000ee20000300a00 */
[----:B------:R-:W-:-:S02]  /*217160*/  LOP3.LUT R22, R22, 0xfffff7ff, RZ, 0xc0, !PT ;  /* 0xfffff7ff16167812 */ /* 0x000fc400078ec0ff */
[C---:B------:R-:W-:Y:S01]  /*217170*/  LOP3.LUT P4, RZ, R40.reuse, 0x20000000, RZ, 0xc0, !PT ;  /* 0x2000000028ff7812 */ /* 0x040fe2000788c0ff */
[----:B------:R-:W3:Y:S01]  /*217180*/  LDL.LU.64 R32, [R1+0x46c0] ;  /* 0x0046c00001207983 */ /* 0x000ee20000300a00 */
        /* <DEDUP_REMOVED lines=27> */
[----:B----4-:R0:W-:Y:S01]  /*217340*/  @P4 STG.E.U8 desc[UR4][R4.64], R0 ;  /* 0x0000000004004986 */ /* 0x0101e2000c101104 */
[----:B------:R-:W-:Y:S02]  /*217350*/  LOP3.LUT R22, R22, 0xfff7ffff, RZ, 0xc0, !PT ;  /* 0xfff7ffff16167812 */ /* 0x000fe400078ec0ff */
[----:B0-----:R-:W-:Y:S01]  /*217360*/  PRMT R0, R2, 0x7771, RZ ;  /* 0x0000777102007816 */ /* 0x001fe200000000ff */
[----:B------:R-:W2:Y:S08]  /*217370*/  LDL.LU.64 R4, [R1+0x4920] ;  /* 0x0049200001047983 */ /* 0x000eb00000300a00 */
        /* <DEDUP_REMOVED lines=38> */
[C---:B------:R-:W-:Y:S02]  /*2175e0*/  LOP3.LUT P0, RZ, R22.reuse, 0x800, RZ, 0xc0, !PT ;  /* 0x0000080016ff7812 */ /* 0x040fe4000780c0ff */
[----:B0-----:R-:W-:Y:S02]  /*2175f0*/  PRMT R0, R23, 0x7770, RZ ;  /* 0x0000777017007816 */ /* 0x001fe400000000ff */
[----:B------:R-:W-:Y:S02]  /*217600*/  LOP3.LUT R22, R22, 0xfffffffb, RZ, 0xc0, !PT ;  /* 0xfffffffb16167812 */ /* 0x000fe400078ec0ff */
[C---:B------:R-:W-:Y:S02]  /*217610*/  LOP3.LUT P1, RZ, R41.reuse, 0x400, RZ, 0xc0, !PT ;  /* 0x0000040029ff7812 */ /* 0x040fe4000782c0ff */
[C---:B------:R-:W-:Y:S02]  /*217620*/  LOP3.LUT P2, RZ, R41.reuse, 0x800, RZ, 0xc0, !PT ;  /* 0x0000080029ff7812 */ /* 0x040fe4000784c0ff */
[----:B------:R-:W-:-:S02]  /*217630*/  LOP3.LUT P3, RZ, R41, 0x1000, RZ, 0xc0, !PT ;  /* 0x0000100029ff7812 */ /* 0x000fc4000786c0ff */
[C---:B------:R-:W-:Y:S02]  /*217640*/  LOP3.LUT P4, RZ, R41.reuse, 0x2000, RZ, 0xc0, !PT ;  /* 0x0000200029ff7812 */ /* 0x040fe4000788c0ff */
[C---:B------:R-:W-:Y:S01]  /*217650*/  LOP3.LUT P5, RZ, R41.reuse, 0x4000, RZ, 0xc0, !PT ;  /* 0x0000400029ff7812 */ /* 0x040fe200078ac0ff */
[----:B--2---:R0:W-:Y:S01]  /*217660*/  @P0 STG.E.U8 desc[UR4][R4.64], R0 ;  /* 0x0000000004000986 */ /* 0x0041e2000c101104 */
[----:B------:R-:W-:-:S13]  /*217670*/  LOP3.LUT P0, RZ, R41, 0x10000000, RZ, 0xc0, !PT ;  /* 0x1000000029ff7812 */ /* 0x000fda000780c0ff */
[----:B------:R-:W-:Y:S02]  /*217680*/  @P0 LOP3.LUT R22, R22, 0x4, RZ, 0xfc, !PT ;  /* 0x0000000416160812 */ /* 0x000fe400078efcff */
[----:B------:R-:W-:Y:S02]  /*217690*/  LOP3.LUT P0, RZ, R41, 0x8000000, RZ, 0xc0, !PT ;  /* 0x0800000029ff7812 */ /* 0x000fe4000780c0ff */
[----:B------:R-:W-:-:S11]  /*2176a0*/  LOP3.LUT R22, R22, 0xfffffff7, RZ, 0xc0, !PT ;  /* 0xfffffff716167812 */ /* 0x000fd600078ec0ff */
[----:B------:R-:W-:Y:S02]  /*2176b0*/  @P0 LOP3.LUT R22, R22, 0x8, RZ, 0xfc, !PT ;  /* 0x0000000816160812 */ /* 0x000fe400078efcff */
[----:B------:R-:W-:Y:S02]  /*2176c0*/  LOP3.LUT P0, RZ, R41, 0x4000000, RZ, 0xc0, !PT ;  /* 0x0400000029ff7812 */ /* 0x000fe4000780c0ff */
[----:B------:R-:W-:Y:S02]  /*2176d0*/  LOP3.LUT R22, R22, 0xffffffef, RZ, 0xc0, !PT ;  /* 0xffffffef16167812 */ /* 0x000fe400078ec0ff */
[----:B0-----:R-:W-:-:S05]  /*2176e0*/  PRMT R0, R23, 0x7771, RZ ;  /* 0x0000777117007816 */ /* 0x001fca00000000ff */
[----:B---3--:R0:W-:Y:S04]  /*2176f0*/  @P1 STG.E.U8 desc[UR4][R10.64], R0 ;  /* 0x000000000a001986 */ /* 0x0081e8000c101104 */
[----:B------:R-:W-:Y:S02]  /*217700*/  @P0 LOP3.LUT R22, R22, 0x10, RZ, 0xfc, !PT ;  /* 0x0000001016160812 */ /* 0x000fe400078efcff */
[----:B------:R-:W-:Y:S02]  /*217710*/  LOP3.LUT P0, RZ, R41, 0x2000000, RZ, 0xc0, !PT ;  /* 0x0200000029ff7812 */ /* 0x000fe4000780c0ff */
[----:B0-----:R-:W-:Y:S02]  /*217720*/  PRMT R0, R23, 0x7772, RZ ;  /* 0x0000777217007816 */ /* 0x001fe400000000ff */
[----:B------:R-:W-:-:S03]  /*217730*/  LOP3.LUT R22, R22, 0xffffffdf, RZ, 0xc0, !PT ;  /* 0xffffffdf16167812 */ /* 0x000fc600078ec0ff */
[----:B----4-:R0:W-:Y:S06]  /*217740*/  @P2 STG.E.U8 desc[UR4][R18.64], R0 ;  /* 0x0000000012002986 */ /* 0x0101ec000c101104 */
[----:B------:R-:W-:Y:S02]  /*217750*/  @P0 LOP3.LUT R22, R22, 0x20, RZ, 0xfc, !PT ;  /* 0x0000002016160812 */ /* 0x000fe400078efcff */
[----:B------:R-:W-:Y:S02]  /*217760*/  LOP3.LUT P0, RZ, R41, 0x1000000, RZ, 0xc0, !PT ;  /* 0x0100000029ff7812 */ /* 0x000fe4000780c0ff */
[----:B0-----:R-:W-:-:S02]  /*217770*/  PRMT R0, R23, 0x7773, RZ ;  /* 0x0000777317007816 */ /* 0x001fc400000000ff */
[----:B------:R-:W2:Y:S04]  /*217780*/  LDL.LU R23, [R1+0x842c] ;  /* 0x00842c0001177983 */ /* 0x000ea80000300800 */
[----:B------:R0:W-:Y:S01]  /*217790*/  @P3 STG.E.U8 desc[UR4][R2.64], R0 ;  /* 0x0000000002003986 */ /* 0x0001e2000c101104 */
[----:B------:R-:W-:-:S03]  /*2177a0*/  LOP3.LUT R22, R22, 0xffffffbf, RZ, 0xc0, !PT ;  /* 0xffffffbf16167812 */ /* 0x000fc600078ec0ff */
[----:B------:R-:W3:Y:S04]  /*2177b0*/  LDL.LU.64 R4, [R1+0x4708] ;  /* 0x0047080001047983 */ /* 0x000ee80000300a00 */
[----:B------:R-:W4:Y:S01]  /*2177c0*/  LDL.LU.64 R10, [R1+0x4960] ;  /* 0x00496000010a7983 */ /* 0x000f220000300a00 */
[----:B------:R-:W-:-:S03]  /*2177d0*/  @P0 LOP3.LUT R22, R22, 0x40, RZ, 0xfc, !PT ;  /* 0x0000004016160812 */ /* 0x000fc600078efcff */
[----:B------:R-:W2:Y:S01]  /*2177e0*/  LDL.LU.64 R18, [R1+0x4978] ;  /* 0x0049780001127983 */ /* 0x000ea20000300a00 */
[----:B------:R-:W-:-:S03]  /*2177f0*/  LOP3.LUT P0, RZ, R41, 0x800000, RZ, 0xc0, !PT ;  /* 0x0080000029ff7812 */ /* 0x000fc6000780c0ff */
[----:B0-----:R-:W2:Y:S01]  /*217800*/  LDL.LU.64 R2, [R1+0x4968] ;  /* 0x0049680001027983 */ /* 0x001ea20000300a00 */
[----:B------:R-:W-:-:S09]  /*217810*/  LOP3.LUT R22, R22, 0xffffff7f, RZ, 0xc0, !PT ;  /* 0xffffff7f16167812 */ /* 0x000fd200078ec0ff */
[----:B------:R-:W-:Y:S02]  /*217820*/  @P0 LOP3.LUT R22, R22, 0x80, RZ, 0xfc, !PT ;  /* 0x0000008016160812 */ /* 0x000fe400078efcff */
[C---:B------:R-:W-:Y:S02]  /*217830*/  LOP3.LUT P0, RZ, R41.reuse, 0x400000, RZ, 0xc0, !PT ;  /* 0x0040000029ff7812 */ /* 0x040fe4000780c0ff */
[----:B------:R-:W-:Y:S02]  /*217840*/  LOP3.LUT R22, R22, 0xfffffeff, RZ, 0xc0, !PT ;  /* 0xfffffeff16167812 */ /* 0x000fe400078ec0ff */
[----:B------:R-:W-:-:S09]  /*217850*/  LOP3.LUT P6, RZ, R41, 0x8000, RZ, 0xc0, !PT ;  /* 0x0000800029ff7812 */ /* 0x000fd200078cc0ff */
[----:B------:R-:W-:Y:S02]  /*217860*/  @P0 LOP3.LUT R22, R22, 0x100, RZ, 0xfc, !PT ;  /* 0x0000010016160812 */ /* 0x000fe400078efcff */
[----:B------:R-:W-:Y:S02]  /*217870*/  LOP3.LUT P0, RZ, R41, 0x200000, RZ, 0xc0, !PT ;  /* 0x0020000029ff7812 */ /* 0x000fe4000780c0ff */
[----:B------:R-:W-:Y:S02]  /*217880*/  LOP3.LUT R22, R22, 0xfffffdff, RZ, 0xc0, !PT ;  /* 0xfffffdff16167812 */ /* 0x000fe400078ec0ff */
[----:B------:R-:W-:-:S05]  /*217890*/  PRMT R0, R42, 0x7770, RZ ;  /* 0x000077702a007816 */ /* 0x000fca00000000ff */
[----:B------:R0:W-:Y:S02]  /*2178a0*/  @P4 STG.E.U8 desc[UR4][R48.64], R0 ;  /* 0x0000000030004986 */ /* 0x0001e4000c101104 */
[----:B0-----:R-:W-:-:S05]  /*2178b0*/  PRMT R0, R42, 0x7771, RZ ;  /* 0x000077712a007816 */ /* 0x001fca00000000ff */
[----:B------:R0:W-:Y:S04]  /*2178c0*/  @P5 STG.E.U8 desc[UR4][R46.64], R0 ;  /* 0x000000002e005986 */ /* 0x0001e8000c101104 */
[----:B0-----:R-:W2:Y:S04]  /*2178d0*/  LDL.LU R47, [R1+0x264] ;  /* 0x00026400012f7983 */ /* 0x001ea80000300800 */
[----:B------:R-:W4:Y:S01]  /*2178e0*/  LDL.LU.64 R48, [R1+0x4970] ;  /* 0x0049700001307983 */ /* 0x000f220000300a00 */
[----:B------:R-:W-:Y:S02]  /*2178f0*/  PRMT R0, R42, 0x7772, RZ ;  /* 0x000077722a007816 */ /* 0x000fe400000000ff */
[----:B------:R-:W-:-:S03]  /*217900*/  @P0 LOP3.LUT R22, R22, 0x200, RZ, 0xfc, !PT ;  /* 0x0000020016160812 */ /* 0x000fc600078efcff */
[----:B------:R0:W-:Y:S01]  /*217910*/  @P6 STG.E.U8 desc[UR4][R44.64], R0 ;  /* 0x000000002c006986 */ /* 0x0001e2000c101104 */
[----:B------:R-:W-:Y:S02]  /*217920*/  LOP3.LUT P0, RZ, R41, 0x100000, RZ, 0xc0, !PT ;  /* 0x0010000029ff7812 */ /* 0x000fe4000780c0ff */
[----:B0-----:R-:W-:Y:S02]  /*217930*/  PRMT R0, R42, 0x7773, RZ ;  /* 0x000077732a007816 */ /* 0x001fe400000000ff */
[----:B------:R-:W4:Y:S04]  /*217940*/  LDL.LU R42, [R1+0x8428] ;  /* 0x00842800012a7983 */ /* 0x000f280000300800 */
[----:B------:R-:W4:Y:S01]  /*217950*/  LDL.LU.64 R44, [R1+0x4980] ;  /* 0x00498000012c7983 */ /* 0x000f220000300a00 */
[----:B------:R-:W-:-:S03]  /*217960*/  LOP3.LUT R22, R22, 0xfffffbff, RZ, 0xc0, !PT ;  /* 0xfffffbff16167812 */ /* 0x000fc600078ec0ff */
[----:B------:R-:W4:Y:S01]  /*217970*/  LDL.LU.64 R20, [R1+0x4740] ;  /* 0x0047400001147983 */ /* 0x000f220000300a00 */
[----:B------:R-:W-:Y:S02]  /*217980*/  @P0 LOP3.LUT R22, R22, 0x400, RZ, 0xfc, !PT ;  /* 0x0000040016160812 */ /* 0x000fe400078efcff */
[C---:B------:R-:W-:Y:S01]  /*217990*/  LOP3.LUT P4, RZ, R41.reuse, 0x10000, RZ, 0xc0, !PT ;  /* 0x0001000029ff7812 */ /* 0x040fe2000788c0ff */
[----:B------:R-:W4:Y:S01]  /*2179a0*/  LDL.LU.64 R38, [R1+0x4748] ;  /* 0x0047480001267983 */ /* 0x000f220000300a00 */
[C---:B------:R-:W-:Y:S02]  /*2179b0*/  LOP3.LUT P5, RZ, R41.reuse, 0x20000, RZ, 0xc0, !PT ;  /* 0x0002000029ff7812 */ /* 0x040fe400078ac0ff */
[C---:B------:R-:W-:Y:S01]  /*2179c0*/  LOP3.LUT P6, RZ, R41.reuse, 0x40000, RZ, 0xc0, !PT ;  /* 0x0004000029ff7812 */ /* 0x040fe200078cc0ff */
[----:B------:R-:W4:Y:S01]  /*2179d0*/  LDL.LU R46, [R1+0x244] ;  /* 0x00024400012e7983 */ /* 0x000f220000300800 */
[C---:B------:R-:W-:Y:S02]  /*2179e0*/  LOP3.LUT P0, RZ, R41.reuse, 0x80000, RZ, 0xc0, !PT ;  /* 0x0008000029ff7812 */ /* 0x040fe4000780c0ff */
[----:B------:R-:W-:-:S02]  /*2179f0*/  LOP3.LUT P1, RZ, R41, 0x20000000, RZ, 0xc0, !PT ;  /* 0x2000000029ff7812 */ /* 0x000fc4000782c0ff */
[C---:B------:R-:W-:Y:S02]  /*217a00*/  LOP3.LUT P2, RZ, R41.reuse, 0x40000000, RZ, 0xc0, !PT ;  /* 0x4000000029ff7812 */ /* 0x040fe4000784c0ff */
[----:B------:R-:W-:Y:S02]  /*217a10*/  LOP3.LUT P3, RZ, R41, 0x80000000, RZ, 0xc0, !PT ;  /* 0x8000000029ff7812 */ /* 0x000fe4000786c0ff */
[----:B------:R-:W4:Y:S04]  /*217a20*/  LDL.LU.64 R40, [R1+0x4738] ;  /* 0x0047380001287983 */ /* 0x000f280000300a00 */
[----:B------:R-:W4:Y:S04]  /*217a30*/  LDL.LU.64 R36, [R1+0x49a0] ;  /* 0x0049a00001247983 */ /* 0x000f280000300a00 */
[----:B------:R-:W4:Y:S04]  /*217a40*/  LDL.LU.64 R16, [R1+0x49b8] ;  /* 0x0049b80001107983 */ /* 0x000f280000300a00 */
[----:B------:R-:W4:Y:S04]  /*217a50*/  LDL.LU.64 R34, [R1+0x49a8] ;  /* 0x0049a80001227983 */ /* 0x000f280000300a00 */
[----:B------:R-:W4:Y:S04]  /*217a60*/  LDL.LU.64 R32, [R1+0x49b0] ;  /* 0x0049b00001207983 */ /* 0x000f280000300a00 */
[----:B---3--:R0:W-:Y:S04]  /*217a70*/  @P4 STG.E.U8 desc[UR4][R4.64], R0 ;  /* 0x0000000004004986 */ /* 0x0081e8000c101104 */
[----:B0-----:R-:W3:Y:S01]  /*217a80*/  LDL.LU.64 R4, [R1+0x49c0] ;  /* 0x0049c00001047983 */ /* 0x001ee20000300a00 */
        /* <DEDUP_REMOVED lines=52> */
[----:B------:R-:W3:Y:S04]  /*217dd0*/  LDL.LU.64 R4, [R1+0x49e8] ;  /* 0x0049e80001047983 */ /* 0x000ee80000300a00 */
[----:B------:R-:W4:Y:S01]  /*217de0*/  LDL.LU.64 R10, [R1+0x49f8] ;  /* 0x0049f800010a7983 */ /* 0x000f220000300a00 */
[----:B0-----:R-:W-:-:S03]  /*217df0*/  PRMT R0, R47, 0x7770, RZ ;  /* 0x000077702f007816 */ /* 0x001fc600000000ff */
[----:B------:R-:W3:Y:S04]  /*217e00*/  LDL.LU.64 R18, [R1+0x4a00] ;  /* 0x004a000001127983 */ /* 0x000ee80000300a00 */
[----:B------:R0:W-:Y:S04]  /*217e10*/  @P5 STG.E.U8 desc[UR4][R48.64], R0 ;  /* 0x0000000030005986 */ /* 0x0001e8000c101104 */
[----:B------:R-:W3:Y:S04]  /*217e20*/  LDL.LU.64 R2, [R1+0x47c0] ;  /* 0x0047c00001027983 */ /* 0x000ee80000300a00 */
[----:B0-----:R-:W3:Y:S04]  /*217e30*/  LDL.LU.64 R48, [R1+0x47d0] ;  /* 0x0047d00001307983 */ /* 0x001ee80000300a00 */
[----:B------:R-:W3:Y:S01]  /*217e40*/  LDL.LU R46, [R1+0x258] ;  /* 0x00025800012e7983 */ /* 0x000ee20000300800 */
[----:B------:R-:W-:-:S05]  /*217e50*/  PRMT R0, R47, 0x7771, RZ ;  /* 0x000077712f007816 */ /* 0x000fca00000000ff */
[----:B------:R0:W-:Y:S04]  /*217e60*/  @P6 STG.E.U8 desc[UR4][R44.64], R0 ;  /* 0x000000002c006986 */ /* 0x0001e8000c101104 */
[----:B0-----:R-:W3:Y:S04]  /*217e70*/  LDL.LU.64 R44, [R1+0x47e8] ;  /* 0x0047e800012c7983 */ /* 0x001ee80000300a00 */
[----:B------:R-:W3:Y:S04]  /*217e80*/  LDL.LU.64 R40, [R1+0x4a08] ;  /* 0x004a080001287983 */ /* 0x000ee80000300a00 */
[----:B------:R-:W3:Y:S04]  /*217e90*/  LDL.LU.64 R20, [R1+0x4a30] ;  /* 0x004a300001147983 */ /* 0x000ee80000300a00 */
[----:B------:R-:W3:Y:S01]  /*217ea0*/  LDL.LU.64 R38, [R1+0x4a18] ;  /* 0x004a180001267983 */ /* 0x000ee20000300a00 */
[----:B------:R-:W-:-:S02]  /*217eb0*/  LOP3.LUT P0, RZ, R42, 0x8000, RZ, 0xc0, !PT ;  /* 0x000080002aff7812 */ /* 0x000fc4000780c0ff */
[----:B------:R-:W-:Y:S01]  /*217ec0*/  LOP3.LUT R22, R22, 0xfffffffe, RZ, 0xc0, !PT ;  /* 0xfffffffe16167812 */ /* 0x000fe200078ec0ff */
[----:B------:R-:W3:Y:S01]  /*217ed0*/  LDL.LU.64 R36, [R1+0x4a28] ;  /* 0x004a280001247983 */ /* 0x000ee20000300a00 */
[C---:B------:R-:W-:Y:S02]  /*217ee0*/  LOP3.LUT P4, RZ, R42.reuse, 0x8, RZ, 0xc0, !PT ;  /* 0x000000082aff7812 */ /* 0x040fe4000788c0ff */
[C---:B------:R-:W-:Y:S01]  /*217ef0*/  LOP3.LUT P5, RZ, R42.reuse, 0x10, RZ, 0xc0, !PT ;  /* 0x000000102aff7812 */ /* 0x040fe200078ac0ff */
[----:B------:R-:W3:Y:S01]  /*217f00*/  LDL.LU.64 R16, [R1+0x4a40] ;  /* 0x004a400001107983 */ /* 0x000ee20000300a00 */
[----:B------:R-:W-:Y:S02]  /*217f10*/  PRMT R0, R47, 0x7772, RZ ;  /* 0x000077722f007816 */ /* 0x000fe400000000ff */
[----:B------:R-:W-:Y:S02]  /*217f20*/  LOP3.LUT P6, RZ, R42, 0x20, RZ, 0xc0, !PT ;  /* 0x000000202aff7812 */ /* 0x000fe400078cc0ff */
[----:B--2---:R-:W-:-:S04]  /*217f30*/  LOP3.LUT R23, R23, 0xfdffffff, RZ, 0xc0, !PT ;  /* 0xfdffffff17177812 */ /* 0x004fc800078ec0ff */
        /* <DEDUP_REMOVED lines=20> */
[----:B---3--:R0:W-:-:S12]  /*218080*/  @P4 STG.E.U8 desc[UR4][R4.64], R0 ;  /* 0x0000000004004986 */ /* 0x0081d8000c101104 */
[----:B------:R-:W-:Y:S02]  /*218090*/  @P0 LOP3.LUT R22, R22, 0x1, RZ, 0xfc, !PT ;  /* 0x0000000116160812 */ /* 0x000fe400078efcff */
        /* <DEDUP_REMOVED lines=65> */
[----:B------:R0:W-:Y:S02]  /*2184b0*/  @P5 STG.E.U8 desc[UR4][R48.64], R0 ;  /* 0x0000000030005986 */ /* 0x0001e4000c101104 */
[----:B0-----:R-:W-:-:S05]  /*2184c0*/  PRMT R0, R46, 0x7770, RZ ;  /* 0x000077702e007816 */ /* 0x001fca00000000ff */
[----:B------:R0:W-:Y:S04]  /*2184d0*/  @P6 STG.E.U8 desc[UR4][R44.64], R0 ;  /* 0x000000002c006986 */ /* 0x0001e8000c101104 */
[----:B0-----:R-:W4:Y:S04]  /*2184e0*/  LDL.LU.64 R44, [R1+0x4868] ;  /* 0x00486800012c7983 */ /* 0x001f280000300a00 */
[----:B------:R-:W4:Y:S04]  /*2184f0*/  LDL.LU.64 R48, [R1+0x4870] ;  /* 0x0048700001307983 */ /* 0x000f280000300a00 */
[----:B------:R-:W4:Y:S04]  /*218500*/  LDL.LU.64 R10, [R1+0x4a88] ;  /* 0x004a8800010a7983 */ /* 0x000f280000300a00 */
[----:B------:R-:W4:Y:S04]  /*218510*/  LDL.LU.64 R18, [R1+0x4aa0] ;  /* 0x004aa00001127983 */ /* 0x000f280000300a00 */
[----:B------:R-:W4:Y:S01]  /*218520*/  LDL.LU R47, [R1+0x24c] ;  /* 0x00024c00012f7983 */ /* 0x000f220000300800 */
[----:B------:R-:W-:-:S02]  /*218530*/  LOP3.LUT R23, R23, 0xfffeffff, RZ, 0xc0, !PT ;  /* 0xfffeffff17177812 */ /* 0x000fc400078ec0ff */
[----:B------:R-:W-:Y:S02]  /*218540*/  LOP3.LUT P4, RZ, R42, 0x400000, RZ, 0xc0, !PT ;  /* 0x004000002aff7812 */ /* 0x000fe4000788c0ff */
[----:B------:R-:W-:Y:S02]  /*218550*/  PRMT R0, R46, 0x7771, RZ ;  /* 0x000077712e007816 */ /* 0x000fe400000000ff */
[C---:B------:R-:W-:Y:S02]  /*218560*/  LOP3.LUT P5, RZ, R42.reuse, 0x800000, RZ, 0xc0, !PT ;  /* 0x008000002aff7812 */ /* 0x040fe400078ac0ff */
[----:B------:R-:W-:Y:S02]  /*218570*/  LOP3.LUT P6, RZ, R42, 0x1000000, RZ, 0xc0, !PT ;  /* 0x010000002aff7812 */ /* 0x000fe400078cc0ff */
[----:B--2---:R-:W-:-:S13]  /*218580*/  LOP3.LUT P0, RZ, R43, 0x4, RZ, 0xc0, !PT ;  /* 0x000000042bff7812 */ /* 0x004fda000780c0ff */
        /* <DEDUP_REMOVED lines=8> */
[----:B------:R-:W-:Y:S01]  /*218610*/  PRMT R0, R46, 0x7772, RZ ;  /* 0x000077722e007816 */ /* 0x000fe200000000ff */
[----:B------:R-:W3:Y:S04]  /*218620*/  LDL.LU R6, [R1+0x230] ;  /* 0x0002300001067983 */ /* 0x000ee80000300800 */
[----:B----4-:R0:W-:Y:S04]  /*218630*/  @P5 STG.E.U8 desc[UR4][R44.64], R0 ;  /* 0x000000002c005986 */ /* 0x0101e8000c101104 */
[----:B------:R-:W-:-:S02]  /*218640*/  @P0 LOP3.LUT R23, R23, 0x40000, RZ, 0xfc, !PT ;  /* 0x0004000017170812 */ /* 0x000fc400078efcff */
[----:B------:R-:W-:Y:S01]  /*218650*/  LOP3.LUT P0, RZ, R42, 0x80000000, RZ, 0xc0, !PT ;  /* 0x800000002aff7812 */ /* 0x000fe2000780c0ff */
[----:B0-----:R-:W4:Y:S01]  /*218660*/  LDL.LU.64 R44, [R1+0x4a98] ;  /* 0x004a9800012c7983 */ /* 0x001f220000300a00 */
[----:B------:R-:W-:-:S03]  /*218670*/  LOP3.LUT R23, R23, 0xfff7ffff, RZ, 0xc0, !PT ;  /* 0xfff7ffff17177812 */ /* 0x000fc600078ec0ff */
[----:B------:R-:W3:Y:S08]  /*218680*/  LDL.LU.64 R40, [R1+0x4aa8] ;  /* 0x004aa80001287983 */ /* 0x000ef00000300a00 */
[----:B------:R-:W-:Y:S01]  /*218690*/  @P0 LOP3.LUT R23, R23, 0x80000, RZ, 0xfc, !PT ;  /* 0x0008000017170812 */ /* 0x000fe200078efcff */
[----:B------:R-:W3:Y:S01]  /*2186a0*/  LDL.LU.64 R20, [R1+0x48a0] ;  /* 0x0048a00001147983 */ /* 0x000ee20000300a00 */
[----:B------:R-:W-:-:S02]  /*2186b0*/  LOP3.LUT P0, RZ, R42, 0x40000000, RZ, 0xc0, !PT ;  /* 0x400000002aff7812 */ /* 0x000fc4000780c0ff */
[----:B------:R-:W-:Y:S01]  /*2186c0*/  LOP3.LUT R23, R23, 0xffefffff, RZ, 0xc0, !PT ;  /* 0xffefffff17177812 */ /* 0x000fe200078ec0ff */
[----:B------:R-:W3:Y:S01]  /*2186d0*/  LDL.LU.64 R38, [R1+0x48b0] ;  /* 0x0048b00001267983 */ /* 0x000ee20000300a00 */
[----:B------:R-:W-:-:S03]  /*2186e0*/  PRMT R0, R46, 0x7773, RZ ;  /* 0x000077732e007816 */ /* 0x000fc600000000ff */
[----:B------:R-:W3:Y:S06]  /*2186f0*/  LDL.LU.64 R36, [R1+0x48b8] ;  /* 0x0048b80001247983 */ /* 0x000eec0000300a00 */
        /* <DEDUP_REMOVED lines=9> */
[----:B------:R0:W-:Y:S10]  /*218790*/  @P6 STG.E.U8 desc[UR4][R48.64], R0 ;  /* 0x0000000030006986 */ /* 0x0001f4000c101104 */
[----:B------:R-:W-:Y:S01]  /*2187a0*/  @P0 LOP3.LUT R23, R23, 0x800000, RZ, 0xfc, !PT ;  /* 0x0080000017170812 */ /* 0x000fe200078efcff */
[----:B0-----:R-:W3:Y:S01]  /*2187b0*/  LDL.LU R48, [R1+0x220] ;  /* 0x0002200001307983 */ /* 0x001ee20000300800 */
[----:B------:R-:W-:-:S03]  /*2187c0*/  LOP3.LUT P0, RZ, R42, 0x4000000, RZ, 0xc0, !PT ;  /* 0x040000002aff7812 */ /* 0x000fc6000780c0ff */
[----:B------:R-:W3:Y:S01]  /*2187d0*/  LDL.LU.64 R16, [R1+0x4ac8] ;  /* 0x004ac80001107983 */ /* 0x000ee20000300a00 */
[----:B------:R-:W-:-:S03]  /*2187e0*/  LOP3.LUT R23, R23, 0xfeffffff, RZ, 0xc0, !PT ;  /* 0xfeffffff17177812 */ /* 0x000fc600078ec0ff */
[----:B------:R-:W3:Y:S01]  /*2187f0*/  LDL.LU.64 R34, [R1+0x4ae0] ;  /* 0x004ae00001227983 */ /* 0x000ee20000300a00 */
[----:B------:R-:W-:-:S03]  /*218800*/  PRMT R0, R47, 0x7770, RZ ;  /* 0x000077702f007816 */ /* 0x000fc600000000ff */
[----:B------:R-:W3:Y:S02]  /*218810*/  LDL.LU R49, [R1+0x210] ;  /* 0x0002100001317983 */ /* 0x000ee40000300800 */
[----:B------:R-:W-:Y:S02]  /*218820*/  @P0 LOP3.LUT R23, R23, 0x1000000, RZ, 0xfc, !PT ;  /* 0x0100000017170812 */ /* 0x000fe400078efcff */
[----:B------:R-:W-:Y:S01]  /*218830*/  LOP3.LUT P0, RZ, R42, 0x2000000, RZ, 0xc0, !PT ;  /* 0x020000002aff7812 */ /* 0x000fe2000780c0ff */
[----:B------:R-:W3:Y:S04]  /*218840*/  LDL.LU.64 R32, [R1+0x4ad0] ;  /* 0x004ad00001207983 */ /* 0x000ee80000300a00 */
[----:B------:R-:W3:Y:S08]  /*218850*/  LDL.LU.64 R4, [R1+0x4ad8] ;  /* 0x004ad80001047983 */ /* 0x000ef00000300a00 */
[----:B------:R0:W-:Y:S01]  /*218860*/  @P0 STG.E.U8 desc[UR4][R10.64], R0 ;  /* 0x000000000a000986 */ /* 0x0001e2000c101104 */
[----:B------:R-:W-:-:S02]  /*218870*/  LOP3.LUT P0, RZ, R23, 0x1000000, RZ, 0xc0, !PT ;  /* 0x0100000017ff7812 */ /* 0x000fc4000780c0ff */
[----:B0-----:R-:W-:Y:S01]  /*218880*/  PRMT R0, R47, 0x7771, RZ ;  /* 0x000077712f007816 */ /* 0x001fe200000000ff */
[----:B------:R-:W3:Y:S10]  /*218890*/  LDL.LU.64 R10, [R1+0x4ae8] ;  /* 0x004ae800010a7983 */ /* 0x000ef40000300a00 */
[----:B------:R0:W-:Y:S04]  /*2188a0*/  @P0 STG.E.U8 desc[UR4][R18.64], R0 ;  /* 0x0000000012000986 */ /* 0x0001e8000c101104 */
[----:B0-----:R-:W3:Y:S01]  /*2188b0*/  LDL.LU.64 R18, [R1+0x48e8] ;  /* 0x0048e80001127983 */ /* 0x001ee20000300a00 */
[----:B------:R-:W-:-:S02]  /*2188c0*/  LOP3.LUT P0, RZ, R23, 0x800000, RZ, 0xc0, !PT ;  /* 0x0080000017ff7812 */ /* 0x000fc4000780c0ff */
[----:B------:R-:W-:Y:S02]  /*2188d0*/  PRMT R0, R47, 0x7772, RZ ;  /* 0x000077722f007816 */ /* 0x000fe400000000ff */
[C---:B------:R-:W-:Y:S02]  /*2188e0*/  LOP3.LUT P1, RZ, R43.reuse, 0x8, RZ, 0xc0, !PT ;  /* 0x000000082bff7812 */ /* 0x040fe4000782c0ff */
[C---:B------:R-:W-:Y:S02]  /*2188f0*/  LOP3.LUT P2, RZ, R43.reuse, 0x10, RZ, 0xc0, !PT ;  /* 0x000000102bff7812 */ /* 0x040fe4000784c0ff */
[C---:B------:R-:W-:Y:S02]  /*218900*/  LOP3.LUT P3, RZ, R43.reuse, 0x20, RZ, 0xc0, !PT ;  /* 0x000000202bff7812 */ /* 0x040fe4000786c0ff */
[----:B------:R-:W-:-:S03]  /*218910*/  LOP3.LUT P4, RZ, R43, 0x40, RZ, 0xc0, !PT ;  /* 0x000000402bff7812 */ /* 0x000fc6000788c0ff */
[----:B--2---:R0:W-:Y:S01]  /*218920*/  @P0 STG.E.U8 desc[UR4][R2.64], R0 ;  /* 0x0000000002000986 */ /* 0x0041e2000c101104 */
[----:B------:R-:W-:Y:S02]  /*218930*/  LOP3.LUT P0, RZ, R23, 0x400000, RZ, 0xc0, !PT ;  /* 0x0040000017ff7812 */ /* 0x000fe4000780c0ff */
[----:B0-----:R-:W-:Y:S01]  /*218940*/  PRMT R0, R47, 0x7773, RZ ;  /* 0x000077732f007816 */ /* 0x001fe200000000ff */
[----:B------:R-:W2:Y:S04]  /*218950*/  LDL.LU.64 R2, [R1+0x48f8] ;  /* 0x0048f80001027983 */ /* 0x000ea80000300a00 */
[----:B------:R-:W2:Y:S06]  /*218960*/  LDL.LU.64 R46, [R1+0x4910] ;  /* 0x00491000012e7983 */ /* 0x000eac0000300a00 */
[----:B----4-:R3:W-:Y:S01]  /*218970*/  @P0 STG.E.U8 desc[UR4][R44.64], R0 ;  /* 0x000000002c000986 */ /* 0x0107e2000c101104 */
[----:B------:R-:W-:-:S02]  /*218980*/  LOP3.LUT P0, RZ, R23, 0x200000, RZ, 0xc0, !PT ;  /* 0x0020000017ff7812 */ /* 0x000fc4000780c0ff */
        /* <DEDUP_REMOVED lines=22> */
[C---:B0-----:R-:W-:Y:S02]  /*218af0*/  PRMT R0, R49.reuse, 0x7770, RZ ;  /* 0x0000777031007816 */ /* 0x041fe400000000ff */
[----:B------:R-:W4:Y:S04]  /*218b00*/  LDL.LU.64 R4, [R1+0x4af8] ;  /* 0x004af80001047983 */ /* 0x000f280000300a00 */
[----:B------:R0:W-:Y:S02]  /*218b10*/  @P3 STG.E.U8 desc[UR4][R10.64], R0 ;  /* 0x000000000a003986 */ /* 0x0001e4000c101104 */
[----:B0-----:R-:W-:-:S02]  /*218b20*/  PRMT R0, R49, 0x7771, RZ ;  /* 0x0000777131007816 */ /* 0x001fc400000000ff */
[----:B------:R-:W4:Y:S04]  /*218b30*/  LDL.LU.64 R10, [R1+0x4b20] ;  /* 0x004b2000010a7983 */ /* 0x000f280000300a00 */
[----:B------:R0:W-:Y:S04]  /*218b40*/  @P4 STG.E.U8 desc[UR4][R18.64], R0 ;  /* 0x0000000012004986 */ /* 0x0001e8000c101104 */
[----:B0-----:R-:W4:Y:S01]  /*218b50*/  LDL.LU.64 R18, [R1+0x4b10] ;  /* 0x004b100001127983 */ /* 0x001f220000300a00 */
[C---:B------:R-:W-:Y:S02]  /*218b60*/  LOP3.LUT P5, RZ, R43.reuse, 0x80, RZ, 0xc0, !PT ;  /* 0x000000802bff7812 */ /* 0x040fe400078ac0ff */
[----:B------:R-:W-:-:S02]  /*218b70*/  LOP3.LUT P6, RZ, R43, 0x100, RZ, 0xc0, !PT ;  /* 0x000001002bff7812 */ /* 0x000fc400078cc0ff */
[----:B------:R-:W-:Y:S02]  /*218b80*/  PRMT R0, R49, 0x7772, RZ ;  /* 0x0000777231007816 */ /* 0x000fe400000000ff */
[----:B------:R-:W-:-:S07]  /*218b90*/  LOP3.LUT P4, RZ, R43, 0x200, RZ, 0xc0, !PT ;  /* 0x000002002bff7812 */ /* 0x000fce000788c0ff */
[----:B--2---:R0:W-:Y:S04]  /*218ba0*/  @P5 STG.E.U8 desc[UR4][R2.64], R0 ;  /* 0x0000000002005986 */ /* 0x0041e8000c101104 */
[----:B0-----:R-:W2:Y:S01]  /*218bb0*/  LDL.LU.64 R2, [R1+0x4b18] ;  /* 0x004b180001027983 */ /* 0x001ea20000300a00 */
[----:B------:R-:W-:-:S03]  /*218bc0*/  PRMT R0, R49, 0x7773, RZ ;  /* 0x0000777331007816 */ /* 0x000fc600000000ff */
[----:B------:R-:W2:Y:S04]  /*218bd0*/  LDL.LU.64 R48, [R1+0x4b28] ;  /* 0x004b280001307983 */ /* 0x000ea80000300a00 */
[----:B------:R0:W-:Y:S04]  /*218be0*/  @P6 STG.E.U8 desc[UR4][R46.64], R0 ;  /* 0x000000002e006986 */ /* 0x0001e8000c101104 */
[----:B0-----:R-:W2:Y:S04]  /*218bf0*/  LDL.LU.64 R46, [R1+0x4930] ;  /* 0x00493000012e7983 */ /* 0x001ea80000300a00 */
[----:B------:R-:W2:Y:S01]  /*218c00*/  LDL.LU R6, [R1+0x234] ;  /* 0x0002340001067983 */ /* 0x000ea20000300800 */
[----:B------:R-:W-:-:S03]  /*218c10*/  LOP3.LUT P5, RZ, R43, 0x400, RZ, 0xc0, !PT ;  /* 0x000004002bff7812 */ /* 0x000fc600078ac0ff */
[----:B------:R-:W2:Y:S01]  /*218c20*/  LDL.LU.64 R40, [R1+0x4950] ;  /* 0x0049500001287983 */ /* 0x000ea20000300a00 */
[C---:B---3--:R-:W-:Y:S02]  /*218c30*/  PRMT R0, R44.reuse, 0x7770, RZ ;  /* 0x000077702c007816 */ /* 0x048fe400000000ff */
[----:B------:R-:W-:Y:S01]  /*218c40*/  LOP3.LUT P6, RZ, R43, 0x800, RZ, 0xc0, !PT ;  /* 0x000008002bff7812 */ /* 0x000fe200078cc0ff */
[----:B------:R-:W3:Y:S04]  /*218c50*/  LDL.LU.64 R20, [R1+0x4958] ;  /* 0x0049580001147983 */ /* 0x000ee80000300a00 */
[----:B------:R-:W2:Y:S04]  /*218c60*/  LDL.LU.64 R38, [R1+0x4b30] ;  /* 0x004b300001267983 */ /* 0x000ea80000300a00 */
[----:B------:R-:W2:Y:S04]  /*218c70*/  LDL.LU.64 R36, [R1+0x4b58] ;  /* 0x004b580001247983 */ /* 0x000ea80000300a00 */
[----:B------:R-:W2:Y:S04]  /*218c80*/  LDL.LU.64 R16, [R1+0x4b40] ;  /* 0x004b400001107983 */ /* 0x000ea80000300a00 */
[----:B----4-:R0:W-:Y:S02]  /*218c90*/  @P4 STG.E.U8 desc[UR4][R4.64], R0 ;  /* 0x0000000004004986 */ /* 0x0101e4000c101104 */
[----:B0-----:R-:W-:-:S05]  /*218ca0*/  PRMT R0, R44, 0x7771, RZ ;  /* 0x000077712c007816 */ /* 0x001fca00000000ff */
[----:B------:R0:W-:Y:S02]  /*218cb0*/  @P5 STG.E.U8 desc[UR4][R10.64], R0 ;  /* 0x000000000a005986 */ /* 0x0001e4000c101104 */
        /* <DEDUP_REMOVED lines=8> */
[----:B------:R-:W-:-:S02]  /*218d40*/  LOP3.LUT P0, RZ, R43, 0x200000, RZ, 0xc0, !PT ;  /* 0x002000002bff7812 */ /* 0x000fc4000780c0ff */
        /* <DEDUP_REMOVED lines=28> */
[----:B--2---:R0:W-:Y:S01]  /*218f10*/  @P0 STG.E.U8 desc[UR4][R2.64], R0 ;  /* 0x0000000002000986 */ /* 0x0041e2000c101104 */
        /* <DEDUP_REMOVED lines=13> */
[----:B0-----:R-:W-:-:S11]  /*218ff0*/  PRMT R0, R6, 0x7773, RZ ;  /* 0x0000777306007816 */ /* 0x001fd600000000ff */
[----:B---3--:R4:W-:Y:S01]  /*219000*/  @P0 STG.E.U8 desc[UR4][R20.64], R0 ;  /* 0x0000000014000986 */ /* 0x0089e2000c101104 */
[----:B------:R-:W-:Y:S02]  /*219010*/  LOP3.LUT P0, RZ, R23, 0x800, RZ, 0xc0, !PT ;  /* 0x0000080017ff7812 */ /* 0x000fe4000780c0ff */
[C---:B------:R-:W-:Y:S02]  /*219020*/  LOP3.LUT P1, RZ, R43.reuse, 0x400000, RZ, 0xc0, !PT ;  /* 0x004000002bff7812 */ /* 0x040fe4000782c0ff */
[----:B------:R-:W-:Y:S02]  /*219030*/  LOP3.LUT P2, RZ, R43, 0x800000, RZ, 0xc0, !PT ;  /* 0x008000002bff7812 */ /* 0x000fe4000784c0ff */
[----:B----4-:R-:W-:-:S07]  /*219040*/  PRMT R0, R44, 0x7770, RZ ;  /* 0x000077702c007816 */ /* 0x010fce00000000ff */
        /* <DEDUP_REMOVED lines=8> */
[----:B0-----:R-:W-:Y:S02]  /*2190d0*/  PRMT R0, R44, 0x7773, RZ ;  /* 0x000077732c007816 */ /* 0x001fe400000000ff */
[----:B------:R-:W3:Y:S09]  /*2190e0*/  LDL.LU R44, [R1+0x8408] ;  /* 0x00840800012c7983 */ /* 0x000ef20000300800 */
[----:B------:R0:W-:Y:S01]  /*2190f0*/  @P0 STG.E.U8 desc[UR4][R34.64], R0 ;  /* 0x0000000022000986 */ /* 0x0001e2000c101104 */
[----:B------:R-:W-:-:S02]  /*219100*/  LOP3.LUT P0, RZ, R23, 0x80, RZ, 0xc0, !PT ;  /* 0x0000008017ff7812 */ /* 0x000fc4000780c0ff */
[----:B0-----:R-:W-:-:S11]  /*219110*/  PRMT R0, R24, 0x7770, RZ ;  /* 0x0000777018007816 */ /* 0x001fd600000000ff */
[----:B------:R0:W-:Y:S02]  /*219120*/  @P0 STG.E.U8 desc[UR4][R32.64], R0 ;  /* 0x0000000020000986 */ /* 0x0001e4000c101104 */
[----:B0-----:R-:W-:-:S05]  /*219130*/  PRMT R0, R24, 0x7771, RZ ;  /* 0x0000777118007816 */ /* 0x001fca00000000ff */
[----:B------:R0:W-:Y:S02]  /*219140*/  @P1 STG.E.U8 desc[UR4][R4.64], R0 ;  /* 0x0000000004001986 */ /* 0x0001e4000c101104 */
[----:B0-----:R-:W-:-:S05]  /*219150*/  PRMT R0, R24, 0x7772, RZ ;  /* 0x0000777218007816 */ /* 0x001fca00000000ff */
[----:B------:R0:W-:Y:S02]  /*219160*/  @P2 STG.E.U8 desc[UR4][R10.64], R0 ;  /* 0x000000000a002986 */ /* 0x0001e4000c101104 */
[----:B0-----:R-:W-:Y:S02]  /*219170*/  PRMT R0, R24, 0x7773, RZ ;  /* 0x0000777318007816 */ /* 0x001fe400000000ff */
[----:B------:R-:W4:Y:S01]  /*219180*/  LDL.LU R24, [R1+0x8404] ;  /* 0x0084040001187983 */ /* 0x000f220000300800 */
[----:B------:R-:W-:Y:S02]  /*219190*/  LOP3.LUT R23, R23, 0xfffffffe, RZ, 0xc0, !PT ;  /* 0xfffffffe17177812 */ /* 0x000fe400078ec0ff */
[C---:B------:R-:W-:Y:S01]  /*2191a0*/  LOP3.LUT P3, RZ, R43.reuse, 0x1000000, RZ, 0xc0, !PT ;  /* 0x010000002bff7812 */ /* 0x040fe2000786c0ff */
[----:B------:R-:W4:Y:S01]  /*2191b0*/  LDL.LU.64 R32, [R1+0x4b90] ;  /* 0x004b900001207983 */ /* 0x000f220000300a00 */
[----:B------:R-:W-:-:S11]  /*2191c0*/  LOP3.LUT P4, RZ, R43, 0x2000000, RZ, 0xc0, !PT ;  /* 0x020000002bff7812 */ /* 0x000fd6000788c0ff */
[----:B------:R0:W-:Y:S02]  /*2191d0*/  @P3 STG.E.U8 desc[UR4][R18.64], R0 ;  /* 0x0000000012003986 */ /* 0x0001e4000c101104 */
[----:B0-----:R-:W-:Y:S02]  /*2191e0*/  PRMT R0, R45, 0x7770, RZ ;  /* 0x000077702d007816 */ /* 0x001fe400000000ff */
[----:B------:R-:W4:Y:S04]  /*2191f0*/  LDL.LU.64 R18, [R1+0x4ba0] ;  /* 0x004ba00001127983 */ /* 0x000f280000300a00 */
[----:B------:R-:W4:Y:S04]  /*219200*/  LDL.LU.64 R4, [R1+0x49c8] ;  /* 0x0049c80001047983 */ /* 0x000f280000300a00 */
[----:B------:R-:W4:Y:S04]  /*219210*/  LDL.LU.64 R10, [R1+0x49d8] ;  /* 0x0049d800010a7983 */ /* 0x000f280000300a00 */
[----:B--2---:R0:W-:Y:S04]  /*219220*/  @P4 STG.E.U8 desc[UR4][R2.64], R0 ;  /* 0x0000000002004986 */ /* 0x0041e8000c101104 */
[----:B0-----:R-:W2:Y:S01]  /*219230*/  LDL.LU R2, [R1+0x238] ;  /* 0x0002380001027983 */ /* 0x001ea20000300800 */
[----:B------:R-:W-:-:S02]  /*219240*/  LOP3.LUT P5, RZ, R43, 0x4000000, RZ, 0xc0, !PT ;  /* 0x040000002bff7812 */ /* 0x000fc400078ac0ff */
[----:B------:R-:W-:Y:S02]  /*219250*/  LOP3.LUT P6, RZ, R43, 0x8000000, RZ, 0xc0, !PT ;  /* 0x080000002bff7812 */ /* 0x000fe400078cc0ff */
[----:B------:R-:W-:-:S09]  /*219260*/  PRMT R0, R45, 0x7771, RZ ;  /* 0x000077712d007816 */ /* 0x000fd200000000ff */
[----:B------:R0:W-:Y:S04]  /*219270*/  @P5 STG.E.U8 desc[UR4][R48.64], R0 ;  /* 0x0000000030005986 */ /* 0x0001e8000c101104 */
[----:B0-----:R-:W2:Y:S01]  /*219280*/  LDL.LU.64 R48, [R1+0x49e0] ;  /* 0x0049e00001307983 */ /* 0x001ea20000300a00 */
[----:B------:R-:W-:-:S05]  /*219290*/  PRMT R0, R45, 0x7772, RZ ;  /* 0x000077722d007816 */ /* 0x000fca00000000ff */
[----:B------:R0:W-:Y:S02]  /*2192a0*/  @P6 STG.E.U8 desc[UR4][R46.64], R0 ;  /* 0x000000002e006986 */ /* 0x0001e4000c101104 */
[----:B0-----:R-:W-:Y:S02]  /*2192b0*/  PRMT R0, R45, 0x7773, RZ ;  /* 0x000077732d007816 */ /* 0x001fe400000000ff */
[----:B------:R-:W2:Y:S04]  /*2192c0*/  LDL.LU R45, [R1+0x8400] ;  /* 0x00840000012d7983 */ /* 0x000ea80000300800 */
[----:B------:R-:W2:Y:S01]  /*2192d0*/  LDL.LU.64 R46, [R1+0x4bb0] ;  /* 0x004bb000012e7983 */ /* 0x000ea20000300a00 */
[----:B---3--:R-:W-:Y:S02]  /*2192e0*/  LOP3.LUT P0, RZ, R44, 0x100, RZ, 0xc0, !PT ;  /* 0x000001002cff7812 */ /* 0x008fe4000780c0ff */
[----:B----4-:R-:W-:-:S11]  /*2192f0*/  LOP3.LUT R24, R24, 0xbfffffff, RZ, 0xc0, !PT ;  /* 0xbfffffff18187812 */ /* 0x010fd600078ec0ff */
        /* <DEDUP_REMOVED lines=24> */
[C---:B------:R-:W-:Y:S02]  /*219480*/  LOP3.LUT P5, RZ, R43.reuse, 0x20000000, RZ, 0xc0, !PT ;  /* 0x200000002bff7812 */ /* 0x040fe400078ac0ff */
[----:B------:R-:W-:-:S05]  /*219490*/  LOP3.LUT P6, RZ, R43, 0x40000000, RZ, 0xc0, !PT ;  /* 0x400000002bff7812 */ /* 0x000fca00078cc0ff */
[----:B------:R-:W-:Y:S02]  /*2194a0*/  @P0 LOP3.LUT R23, R23, 0x40, RZ, 0xfc, !PT ;  /* 0x0000004017170812 */ /* 0x000fe400078efcff */
[----:B------:R-:W-:Y:S02]  /*2194b0*/  LOP3.LUT P0, RZ, R43, 0x80000000, RZ, 0xc0, !PT ;  /* 0x800000002bff7812 */ /* 0x000fe4000780c0ff */
[----:B------:R-:W3:Y:S04]  /*2194c0*/  LDL.LU.64 R42, [R1+0x4bc8] ;  /* 0x004bc800012a7983 */ /* 0x000ee80000300a00 */
[----:B------:R-:W4:Y:S04]  /*2194d0*/  LDL.LU.64 R40, [R1+0x4bb8] ;  /* 0x004bb80001287983 */ /* 0x000f280000300a00 */
[----:B------:R-:W4:Y:S04]  /*2194e0*/  LDL.LU.64 R20, [R1+0x4bc0] ;  /* 0x004bc00001147983 */ /* 0x000f280000300a00 */
[----:B------:R2:W-:Y:S02]  /*2194f0*/  @P4 STG.E.U8 desc[UR4][R32.64], R0 ;  /* 0x0000000020004986 */ /* 0x0005e4000c101104 */
[----:B--2---:R-:W-:-:S05]  /*219500*/  PRMT R0, R2, 0x7770, RZ ;  /* 0x0000777002007816 */ /* 0x004fca00000000ff */
[----:B------:R0:W-:Y:S04]  /*219510*/  @P5 STG.E.U8 desc[UR4][R18.64], R0 ;  /* 0x0000000012005986 */ /* 0x0001e8000c101104 */
[----:B0-----:R-:W2:Y:S01]  /*219520*/  LDL.LU R18, [R1+0x218] ;  /* 0x0002180001127983 */ /* 0x001ea20000300800 */
[----:B------:R-:W-:-:S03]  /*219530*/  PRMT R0, R2, 0x7771, RZ ;  /* 0x0000777102007816 */ /* 0x000fc600000000ff */
[----:B------:R-:W2:Y:S04]  /*219540*/  LDL.LU.64 R38, [R1+0x4bd8] ;  /* 0x004bd80001267983 */ /* 0x000ea80000300a00 */
[----:B------:R0:W-:Y:S04]  /*219550*/  @P6 STG.E.U8 desc[UR4][R4.64], R0 ;  /* 0x0000000004006986 */ /* 0x0001e8000c101104 */
[----:B------:R-:W2:Y:S04]  /*219560*/  LDL.LU.64 R36, [R1+0x4a10] ;  /* 0x004a100001247983 */ /* 0x000ea80000300a00 */
[----:B------:R-:W2:Y:S01]  /*219570*/  LDL.LU.64 R16, [R1+0x4a20] ;  /* 0x004a200001107983 */ /* 0x000ea20000300a00 */
[----:B0-----:R-:W-:-:S03]  /*219580*/  PRMT R0, R2, 0x7772, RZ ;  /* 0x0000777202007816 */ /* 0x001fc600000000ff */
[----:B------:R-:W2:Y:S04]  /*219590*/  LDL.LU R19, [R1+0x208] ;  /* 0x0002080001137983 */ /* 0x000ea80000300800 */
[----:B------:R0:W-:Y:S01]  /*2195a0*/  @P0 STG.E.U8 desc[UR4][R10.64], R0 ;  /* 0x000000000a000986 */ /* 0x0001e2000c101104 */
[----:B------:R-:W-:-:S03]  /*2195b0*/  LOP3.LUT P0, RZ, R23, 0x40, RZ, 0xc0, !PT ;  /* 0x0000004017ff7812 */ /* 0x000fc6000780c0ff */
[----:B------:R-:W2:Y:S04]  /*2195c0*/  LDL.LU.64 R34, [R1+0x4a38] ;  /* 0x004a380001227983 */ /* 0x000ea80000300a00 */
[----:B------:R-:W2:Y:S01]  /*2195d0*/  LDL.LU.64 R32, [R1+0x4bf0] ;  /* 0x004bf00001207983 */ /* 0x000ea20000300a00 */
[----:B0-----:R-:W-:-:S03]  /*2195e0*/  PRMT R0, R2, 0x7773, RZ ;  /* 0x0000777302007816 */ /* 0x001fc600000000ff */
[----:B------:R-:W2:Y:S04]  /*2195f0*/  LDL.LU.64 R4, [R1+0x4c08] ;  /* 0x004c080001047983 */ /* 0x000ea80000300a00 */
[----:B------:R0:W-:Y:S01]  /*219600*/  @P0 STG.E.U8 desc[UR4][R48.64], R0 ;  /* 0x0000000030000986 */ /* 0x0001e2000c101104 */
[----:B------:R-:W-:-:S03]  /*219610*/  LOP3.LUT P0, RZ, R23, 0x20, RZ, 0xc0, !PT ;  /* 0x0000002017ff7812 */ /* 0x000fc6000780c0ff */
[----:B------:R-:W2:Y:S04]  /*219620*/  LDL.LU.64 R10, [R1+0x4bf8] ;  /* 0x004bf800010a7983 */ /* 0x000ea80000300a00 */
[----:B------:R-:W2:Y:S01]  /*219630*/  LDL.LU.64 R2, [R1+0x4c00] ;  /* 0x004c000001027983 */ /* 0x000ea20000300a00 */
[----:B0-----:R-:W-:-:S03]  /*219640*/  PRMT R0, R45, 0x7770, RZ ;  /* 0x000077702d007816 */ /* 0x001fc600000000ff */
[----:B------:R-:W2:Y:S04]  /*219650*/  LDL.LU.64 R48, [R1+0x4c10] ;  /* 0x004c100001307983 */ /* 0x000ea80000300a00 */
[----:B------:R0:W-:Y:S01]  /*219660*/  @P0 STG.E.U8 desc[UR4][R46.64], R0 ;  /* 0x000000002e000986 */ /* 0x0001e2000c101104 */
[----:B------:R-:W-:Y:S02]  /*219670*/  LOP3.LUT P0, RZ, R23, 0x10, RZ, 0xc0, !PT ;  /* 0x0000001017ff7812 */ /* 0x000fe4000780c0ff */
[----:B0-----:R-:W-:Y:S01]  /*219680*/  PRMT R0, R45, 0x7771, RZ ;  /* 0x000077712d007816 */ /* 0x001fe200000000ff */
[----:B------:R-:W2:Y:S10]  /*219690*/  LDL.LU.64 R46, [R1+0x4a58] ;  /* 0x004a5800012e7983 */ /* 0x000eb40000300a00 */
[----:B---3--:R0:W-:Y:S01]  /*2196a0*/  @P0 STG.E.U8 desc[UR4][R42.64], R0 ;  /* 0x000000002a000986 */ /* 0x0081e2000c101104 */
[----:B------:R-:W-:-:S02]  /*2196b0*/  LOP3.LUT P0, RZ, R23, 0x8, RZ, 0xc0, !PT ;  /* 0x0000000817ff7812 */ /* 0x000fc4000780c0ff */
[----:B0-----:R-:W-:-:S11]  /*2196c0*/  PRMT R0, R45, 0x7772, RZ ;  /* 0x000077722d007816 */ /* 0x001fd600000000ff */
[----:B----4-:R0:W-:Y:S02]  /*2196d0*/  @P0 STG.E.U8 desc[UR4][R40.64], R0 ;  /* 0x0000000028000986 */ /* 0x0101e4000c101104 */
[----:B0-----:R-:W-:Y:S02]  /*2196e0*/  PRMT R0, R45, 0x7773, RZ ;  /* 0x000077732d007816 */ /* 0x001fe400000000ff */
[----:B------:R-:W3:Y:S01]  /*2196f0*/  LDL.LU R45, [R1+0x83fc] ;  /* 0x0083fc00012d7983 */ /* 0x000ee20000300800 */
[----:B------:R-:W-:-:S13]  /*219700*/  LOP3.LUT P0, RZ, R23, 0x4, RZ, 0xc0, !PT ;  /* 0x0000000417ff7812 */ /* 0x000fda000780c0ff */
[----:B------:R2:W-:Y:S01]  /*219710*/  @P0 STG.E.U8 desc[UR4][R20.64], R0 ;  /* 0x0000000014000986 */ /* 0x0005e2000c101104 */
        /* <DEDUP_REMOVED lines=27> */
[----:B---3--:R-:W-:-:S05]  /*2198d0*/  PRMT R0, R45, 0x7770, RZ ;  /* 0x000077702d007816 */ /* 0x008fca00000000ff */
        /* <DEDUP_REMOVED lines=10> */
[----:B------:R-:W-:Y:S01]  /*219980*/  LOP3.LUT R24, R24, 0xffdfffff, RZ, 0xc0, !PT ;  /* 0xffdfffff18187812 */ /* 0x000fe200078ec0ff */
[----:B------:R-:W4:Y:S10]  /*219990*/  LDL.LU R6, [R1+0x21c] ;  /* 0x00021c0001067983 */ /* 0x000f340000300800 */
[----:B------:R-:W-:-:S02]  /*2199a0*/  @P0 LOP3.LUT R24, R24, 0x200000, RZ, 0xfc, !PT ;  /* 0x0020000018180812 */ /* 0x000fc400078efcff */
[----:B------:R-:W-:Y:S02]  /*2199b0*/  LOP3.LUT P0, RZ, R44, 0x4000000, RZ, 0xc0, !PT ;  /* 0x040000002cff7812 */ /* 0x000fe4000780c0ff */
        /* <DEDUP_REMOVED lines=9> */
[----:B------:R-:W-:Y:S01]  /*219a50*/  LOP3.LUT R24, R24, 0xfeffffff, RZ, 0xc0, !PT ;  /* 0xfeffffff18187812 */ /* 0x000fe200078ec0ff */
[----:B--2---:R0:W-:Y:S10]  /*219a60*/  @P4 STG.E.U8 desc[UR4][R32.64], R0 ;  /* 0x0000000020004986 */ /* 0x0041f4000c101104 */
[----:B------:R-:W-:-:S02]  /*219a70*/  @P0 LOP3.LUT R24, R24, 0x1000000, RZ, 0xfc, !PT ;  /* 0x0100000018180812 */ /* 0x000fc400078efcff */
[----:B------:R-:W-:Y:S02]  /*219a80*/  LOP3.LUT P0, RZ, R44, 0x800000, RZ, 0xc0, !PT ;  /* 0x008000002cff7812 */ /* 0x000fe4000780c0ff */
[----:B0-----:R-:W-:Y:S02]  /*219a90*/  PRMT R0, R45, 0x7773, RZ ;  /* 0x000077732d007816 */ /* 0x001fe400000000ff */
[----:B------:R-:W2:Y:S01]  /*219aa0*/  LDL.LU R45, [R1+0x83f8] ;  /* 0x0083f800012d7983 */ /* 0x000ea20000300800 */
[----:B------:R-:W-:-:S08]  /*219ab0*/  LOP3.LUT R24, R24, 0xfdffffff, RZ, 0xc0, !PT ;  /* 0xfdffffff18187812 */ /* 0x000fd000078ec0ff */
        /* <DEDUP_REMOVED lines=14> */
[----:B------:R-:W-:Y:S01]  /*219ba0*/  LOP3.LUT P0, RZ, R44, 0x40000, RZ, 0xc0, !PT ;  /* 0x000400002cff7812 */ /* 0x000fe2000780c0ff */
[----:B---3--:R0:W-:Y:S04]  /*219bb0*/  @P5 STG.E.U8 desc[UR4][R46.64], R0 ;  /* 0x000000002e005986 */ /* 0x0081e8000c101104 */
[----:B0-----:R-:W3:Y:S04]  /*219bc0*/  LDL.LU.64 R46, [R1+0x4c58] ;  /* 0x004c5800012e7983 */ /* 0x001ee80000300a00 */
[----:B------:R-:W3:Y:S04]  /*219bd0*/  LDL.LU.64 R22, [R1+0x4ab0] ;  /* 0x004ab00001167983 */ /* 0x000ee80000300a00 */
[----:B------:R-:W3:Y:S04]  /*219be0*/  LDL.LU.64 R42, [R1+0x4ab8] ;  /* 0x004ab800012a7983 */ /* 0x000ee80000300a00 */
[----:B------:R-:W3:Y:S04]  /*219bf0*/  LDL.LU.64 R40, [R1+0x4ac0] ;  /* 0x004ac00001287983 */ /* 0x000ee80000300a00 */
[----:B------:R-:W3:Y:S04]  /*219c00*/  LDL.LU R16, [R1+0x20c] ;  /* 0x00020c0001107983 */ /* 0x000ee80000300800 */
[----:B------:R-:W3:Y:S04]  /*219c10*/  LDL.LU.64 R20, [R1+0x4c78] ;  /* 0x004c780001147983 */ /* 0x000ee80000300a00 */
[----:B------:R-:W3:Y:S01]  /*219c20*/  LDL.LU.64 R38, [R1+0x4c98] ;  /* 0x004c980001267983 */ /* 0x000ee20000300a00 */
[----:B----4-:R-:W-:-:S03]  /*219c30*/  PRMT R0, R48, 0x7770, RZ ;  /* 0x0000777030007816 */ /* 0x010fc600000000ff */
        /* <DEDUP_REMOVED lines=23> */
[----:B------:R-:W-:Y:S02]  /*219db0*/  LOP3.LUT P4, RZ, R44, 0x80000000, RZ, 0xc0, !PT ;  /* 0x800000002cff7812 */ /* 0x000fe4000788c0ff */
[----:B--2---:R-:W-:-:S02]  /*219dc0*/  LOP3.LUT P5, RZ, R45, 0x1, RZ, 0xc0, !PT ;  /* 0x000000012dff7812 */ /* 0x004fc400078ac0ff */
[----:B------:R-:W-:Y:S01]  /*219dd0*/  LOP3.LUT P6, RZ, R45, 0x2, RZ, 0xc0, !PT ;  /* 0x000000022dff7812 */ /* 0x000fe200078cc0ff */
[----:B---3--:R0:W-:Y:S01]  /*219de0*/  @P0 STG.E.U8 desc[UR4][R46.64], R0 ;  /* 0x000000002e000986 */ /* 0x0081e2000c101104 */
[----:B------:R-:W-:Y:S02]  /*219df0*/  LOP3.LUT P0, RZ, R24, 0x4000000, RZ, 0xc0, !PT ;  /* 0x0400000018ff7812 */ /* 0x000fe4000780c0ff */
[----:B0-----:R-:W-:Y:S01]  /*219e00*/  PRMT R0, R6, 0x7771, RZ ;  /* 0x0000777106007816 */ /* 0x001fe200000000ff */
[----:B------:R-:W2:Y:S10]  /*219e10*/  LDL.LU.64 R46, [R1+0x83f0] ;  /* 0x0083f000012e7983 */ /* 0x000eb40000300a00 */
        /* <DEDUP_REMOVED lines=41> */
[----:B------:R-:W2:Y:S01]  /*21a0b0*/  LDL.LU.64 R38, [R1+0x4d00] ;  /* 0x004d000001267983 */ /* 0x000ea20000300a00 */
[C---:B------:R-:W-:Y:S02]  /*21a0c0*/  LOP3.LUT P4, RZ, R45.reuse, 0x4, RZ, 0xc0, !PT ;  /* 0x000000042dff7812 */ /* 0x040fe4000788c0ff */
[C---:B------:R-:W-:Y:S01]  /*21a0d0*/  LOP3.LUT P5, RZ, R45.reuse, 0x8, RZ, 0xc0, !PT ;  /* 0x000000082dff7812 */ /* 0x040fe200078ac0ff */
[----:B------:R-:W2:Y:S01]  /*21a0e0*/  LDL.LU R16, [R1+0x1f4] ;  /* 0x0001f40001107983 */ /* 0x000ea20000300800 */
[----:B------:R-:W-:Y:S02]  /*21a0f0*/  PRMT R0, R48, 0x7771, RZ ;  /* 0x0000777130007816 */ /* 0x000fe400000000ff */
[----:B------:R-:W-:Y:S01]  /*21a100*/  LOP3.LUT P6, RZ, R45, 0x10, RZ, 0xc0, !PT ;  /* 0x000000102dff7812 */ /* 0x000fe200078cc0ff */
[----:B------:R-:W2:Y:S02]  /*21a110*/  LDL.LU.64 R36, [R1+0x4d10] ;  /* 0x004d100001247983 */ /* 0x000ea40000300a00 */
        /* <DEDUP_REMOVED lines=27> */
[C---:B0-----:R-:W-:Y:S02]  /*21a2d0*/  PRMT R0, R48.reuse, 0x7772, RZ ;  /* 0x0000777230007816 */ /* 0x041fe400000000ff */
[----:B------:R-:W3:Y:S04]  /*21a2e0*/  LDL.LU.64 R34, [R1+0x4b80] ;  /* 0x004b800001227983 */ /* 0x000ee80000300a00 */
[----:B----4-:R0:W-:Y:S02]  /*21a2f0*/  @P5 STG.E.U8 desc[UR4][R32.64], R0 ;  /* 0x0000000020005986 */ /* 0x0101e4000c101104 */
[----:B0-----:R-:W-:-:S02]  /*21a300*/  PRMT R0, R48, 0x7773, RZ ;  /* 0x0000777330007816 */ /* 0x001fc400000000ff */
        /* <DEDUP_REMOVED lines=35> */
[C---:B------:R-:W-:Y:S02]  /*21a540*/  LOP3.LUT P1, RZ, R45.reuse, 0x8000, RZ, 0xc0, !PT ;  /* 0x000080002dff7812 */ /* 0x040fe4000782c0ff */
[C---:B------:R-:W-:Y:S02]  /*21a550*/  LOP3.LUT P2, RZ, R45.reuse, 0x10000, RZ, 0xc0, !PT ;  /* 0x000100002dff7812 */ /* 0x040fe4000784c0ff */
[----:B0-----:R-:W-:Y:S02]  /*21a560*/  PRMT R0, R16, 0x7771, RZ ;  /* 0x0000777110007816 */ /* 0x001fe400000000ff */
[C---:B------:R-:W-:Y:S02]  /*21a570*/  LOP3.LUT P3, RZ, R45.reuse, 0x20000, RZ, 0xc0, !PT ;  /* 0x000200002dff7812 */ /* 0x040fe4000786c0ff */
[----:B------:R-:W-:-:S02]  /*21a580*/  LOP3.LUT P4, RZ, R45, 0x40000, RZ, 0xc0, !PT ;  /* 0x000400002dff7812 */ /* 0x000fc4000788c0ff */
[C---:B------:R-:W-:Y:S02]  /*21a590*/  LOP3.LUT P5, RZ, R45.reuse, 0x80000, RZ, 0xc0, !PT ;  /* 0x000800002dff7812 */ /* 0x040fe400078ac0ff */
[----:B------:R-:W-:Y:S01]  /*21a5a0*/  LOP3.LUT P6, RZ, R45, 0x100000, RZ, 0xc0, !PT ;  /* 0x001000002dff7812 */ /* 0x000fe200078cc0ff */
[----:B---3--:R0:W-:Y:S02]  /*21a5b0*/  @P0 STG.E.U8 desc[UR4][R34.64], R0 ;  /* 0x0000000022000986 */ /* 0x0081e4000c101104 */
[----:B0-----:R-:W-:-:S05]  /*21a5c0*/  PRMT R0, R16, 0x7772, RZ ;  /* 0x0000777210007816 */ /* 0x001fca00000000ff */
[----:B----4-:R0:W-:Y:S02]  /*21a5d0*/  @P1 STG.E.U8 desc[UR4][R32.64], R0 ;  /* 0x0000000020001986 */ /* 0x0101e4000c101104 */
        /* <DEDUP_REMOVED lines=19> */
[----:B------:R-:W-:Y:S02]  /*21a710*/  LOP3.LUT R24, R24, 0xfffffff7, RZ, 0xc0, !PT ;  /* 0xfffffff718187812 */ /* 0x000fe400078ec0ff */
[C---:B------:R-:W-:Y:S02]  /*21a720*/  LOP3.LUT P5, RZ, R45.reuse, 0x400000, RZ, 0xc0, !PT ;  /* 0x004000002dff7812 */ /* 0x040fe400078ac0ff */
[----:B------:R-:W-:Y:S02]  /*21a730*/  LOP3.LUT P6, RZ, R45, 0x800000, RZ, 0xc0, !PT ;  /* 0x008000002dff7812 */ /* 0x000fe400078cc0ff */
[----:B--2---:R-:W-:-:S05]  /*21a740*/  PRMT R0, R16, 0x7770, RZ ;  /* 0x0000777010007816 */ /* 0x004fca00000000ff */
[----:B---3--:R0:W-:Y:S04]  /*21a750*/  @P4 STG.E.U8 desc[UR4][R2.64], R0 ;  /* 0x0000000002004986 */ /* 0x0081e8000c101104 */
[----:B0-----:R-:W2:Y:S01]  /*21a760*/  LDL.LU.64 R2, [R1+0x4d88] ;  /* 0x004d880001027983 */ /* 0x001ea20000300a00 */
        /* <DEDUP_REMOVED lines=13> */
[----:B----4-:R0:W-:Y:S01]  /*21a840*/  @P5 STG.E.U8 desc[UR4][R48.64], R0 ;  /* 0x0000000030005986 */ /* 0x0101e2000c101104 */
[----:B------:R-:W-:-:S03]  /*21a850*/  LOP3.LUT R24, R24, 0xffffff7f, RZ, 0xc0, !PT ;  /* 0xffffff7f18187812 */ /* 0x000fc600078ec0ff */
[----:B0-----:R-:W3:Y:S08]  /*21a860*/  LDL.LU.64 R48, [R1+0x4d78] ;  /* 0x004d780001307983 */ /* 0x001ef00000300a00 */
[----:B------:R-:W-:Y:S02]  /*21a870*/  @P0 LOP3.LUT R24, R24, 0x80, RZ, 0xfc, !PT ;  /* 0x0000008018180812 */ /* 0x000fe400078efcff */
[----:B------:R-:W-:Y:S01]  /*21a880*/  LOP3.LUT P0, RZ, R45, 0x10000000, RZ, 0xc0, !PT ;  /* 0x100000002dff7812 */ /* 0x000fe2000780c0ff */
[----:B------:R-:W4:Y:S01]  /*21a890*/  LDL.LU.64 R22, [R1+0x4d80] ;  /* 0x004d800001167983 */ /* 0x000f220000300a00 */
[----:B------:R-:W-:-:S03]  /*21a8a0*/  LOP3.LUT R24, R24, 0xfffffeff, RZ, 0xc0, !PT ;  /* 0xfffffeff18187812 */ /* 0x000fc600078ec0ff */
[----:B------:R-:W4:Y:S04]  /*21a8b0*/  LDL.LU R6, [R1+0x1f8] ;  /* 0x0001f80001067983 */ /* 0x000f280000300800 */
[----:B------:R-:W4:Y:S04]  /*21a8c0*/  LDL.LU.64 R42, [R1+0x4d90] ;  /* 0x004d9000012a7983 */ /* 0x000f280000300a00 */
[----:B------:R-:W-:Y:S01]  /*21a8d0*/  @P0 LOP3.LUT R24, R24, 0x100, RZ, 0xfc, !PT ;  /* 0x0000010018180812 */ /* 0x000fe200078efcff */
[----:B------:R-:W4:Y:S01]  /*21a8e0*/  LDL.LU.64 R40, [R1+0x4c18] ;  /* 0x004c180001287983 */ /* 0x000f220000300a00 */
[----:B------:R-:W-:-:S02]  /*21a8f0*/  LOP3.LUT P0, RZ, R45, 0x8000000, RZ, 0xc0, !PT ;  /* 0x080000002dff7812 */ /* 0x000fc4000780c0ff */
[----:B------:R-:W-:Y:S01]  /*21a900*/  LOP3.LUT R24, R24, 0xfffffdff, RZ, 0xc0, !PT ;  /* 0xfffffdff18187812 */ /* 0x000fe200078ec0ff */
[----:B------:R-:W4:Y:S01]  /*21a910*/  LDL.LU.64 R20, [R1+0x4c20] ;  /* 0x004c200001147983 */ /* 0x000f220000300a00 */
[----:B------:R-:W-:-:S03]  /*21a920*/  PRMT R0, R16, 0x7772, RZ ;  /* 0x0000777210007816 */ /* 0x000fc600000000ff */
[----:B------:R-:W4:Y:S06]  /*21a930*/  LDL.LU.64 R38, [R1+0x4c30] ;  /* 0x004c300001267983 */ /* 0x000f2c0000300a00 */
        /* <DEDUP_REMOVED lines=8> */
[----:B------:R-:W-:Y:S02]  /*21a9c0*/  LOP3.LUT P0, RZ, R45, 0x1000000, RZ, 0xc0, !PT ;  /* 0x010000002dff7812 */ /* 0x000fe4000780c0ff */
[----:B0-----:R-:W-:-:S11]  /*21a9d0*/  PRMT R0, R16, 0x7773, RZ ;  /* 0x0000777310007816 */ /* 0x001fd600000000ff */
        /* <DEDUP_REMOVED lines=46> */
[----:B------:R-:W-:Y:S02]  /*21acc0*/  LOP3.LUT P5, RZ, R46, 0x40, RZ, 0xc0, !PT ;  /* 0x000000402eff7812 */ /* 0x000fe400078ac0ff */
[----:B0-----:R-:W-:Y:S01]  /*21acd0*/  PRMT R0, R18, 0x7773, RZ ;  /* 0x0000777312007816 */ /* 0x001fe200000000ff */
[----:B------:R-:W4:Y:S04]  /*21ace0*/  LDL.LU.64 R34, [R1+0x4ca0] ;  /* 0x004ca00001227983 */ /* 0x000f280000300a00 */
        /* <DEDUP_REMOVED lines=9> */
[----:B------:R-:W3:Y:S04]  /*21ad80*/  LDL.LU.64 R32, [R1+0x4df8] ;  /* 0x004df80001207983 */ /* 0x000ee80000300a00 */
[----:B------:R-:W3:Y:S04]  /*21ad90*/  LDL.LU.64 R4, [R1+0x4de8] ;  /* 0x004de80001047983 */ /* 0x000ee80000300a00 */
[----:B------:R-:W3:Y:S01]  /*21ada0*/  LDL.LU.64 R10, [R1+0x4df0] ;  /* 0x004df000010a7983 */ /* 0x000ee20000300a00 */
[----:B------:R-:W-:-:S02]  /*21adb0*/  LOP3.LUT P0, RZ, R46, 0x100000, RZ, 0xc0, !PT ;  /* 0x001000002eff7812 */ /* 0x000fc4000780c0ff */
[----:B------:R-:W-:Y:S01]  /*21adc0*/  LOP3.LUT R25, R25, 0xfbffffff, RZ, 0xc0, !PT ;  /* 0xfbffffff19197812 */ /* 0x000fe200078ec0ff */
[----:B------:R-:W3:Y:S10]  /*21add0*/  LDL.LU R6, [R1+0x1fc] ;  /* 0x0001fc0001067983 */ /* 0x000ef40000300800 */
[----:B------:R-:W-:-:S02]  /*21ade0*/  @P0 LOP3.LUT R25, R25, 0x4000000, RZ, 0xfc, !PT ;  /* 0x0400000019190812 */ /* 0x000fc400078efcff */
[C---:B------:R-:W-:Y:S02]  /*21adf0*/  LOP3.LUT P0, RZ, R46.reuse, 0x80000, RZ, 0xc0, !PT ;  /* 0x000800002eff7812 */ /* 0x040fe4000780c0ff */
[----:B------:R-:W-:Y:S02]  /*21ae00*/  LOP3.LUT R25, R25, 0xf7ffffff, RZ, 0xc0, !PT ;  /* 0xf7ffffff19197812 */ /* 0x000fe400078ec0ff */
[----:B------:R-:W-:Y:S02]  /*21ae10*/  PRMT R0, R19, 0x7773, RZ ;  /* 0x0000777313007816 */ /* 0x000fe400000000ff */
[----:B------:R-:W3:Y:S04]  /*21ae20*/  LDL.LU.64 R18, [R1+0x4e08] ;  /* 0x004e080001127983 */ /* 0x000ee80000300a00 */
[----:B------:R-:W3:Y:S03]  /*21ae30*/  LDL.LU.64 R44, [R1+0x4cc0] ;  /* 0x004cc000012c7983 */ /* 0x000ee60000300a00 */
[----:B------:R-:W-:Y:S01]  /*21ae40*/  @P0 LOP3.LUT R25, R25, 0x8000000, RZ, 0xfc, !PT ;  /* 0x0800000019190812 */ /* 0x000fe200078efcff */
[----:B------:R-:W3:Y:S01]  /*21ae50*/  LDL.LU.64 R22, [R1+0x4ce0] ;  /* 0x004ce00001167983 */ /* 0x000ee20000300a00 */
[----:B------:R-:W-:-:S02]  /*21ae60*/  LOP3.LUT P0, RZ, R46, 0x40000, RZ, 0xc0, !PT ;  /* 0x000400002eff7812 */ /* 0x000fc4000780c0ff */
[----:B------:R-:W-:Y:S01]  /*21ae70*/  LOP3.LUT R25, R25, 0xefffffff, RZ, 0xc0, !PT ;  /* 0xefffffff19197812 */ /* 0x000fe200078ec0ff */
[----:B------:R-:W3:Y:S10]  /*21ae80*/  LDL.LU.64 R42, [R1+0x4ce8] ;  /* 0x004ce800012a7983 */ /* 0x000ef40000300a00 */
        /* <DEDUP_REMOVED lines=23> */
[----:B----4-:R0:W-:Y:S02]  /*21b000*/  @P4 STG.E.U8 desc[UR4][R34.64], R0 ;  /* 0x0000000022004986 */ /* 0x0101e4000c101104 */
[----:B0-----:R-:W-:-:S05]  /*21b010*/  PRMT R0, R47, 0x7770, RZ ;  /* 0x000077702f007816 */ /* 0x001fca00000000ff */
[----:B--2---:R0:W-:Y:S04]  /*21b020*/  @P5 STG.E.U8 desc[UR4][R2.64], R0 ;  /* 0x0000000002005986 */ /* 0x0041e8000c101104 */
[----:B0-----:R-:W2:Y:S04]  /*21b030*/  LDL.LU R3, [R1+0x1ec] ;  /* 0x0001ec0001037983 */ /* 0x001ea80000300800 */
[----:B------:R-:W4:Y:S04]  /*21b040*/  LDL.LU.64 R40, [R1+0x4e18] ;  /* 0x004e180001287983 */ /* 0x000f280000300a00 */
[----:B------:R-:W4:Y:S01]  /*21b050*/  LDL.LU.64 R20, [R1+0x4e30] ;  /* 0x004e300001147983 */ /* 0x000f220000300a00 */
[----:B------:R-:W-:-:S03]  /*21b060*/  PRMT R0, R47, 0x7771, RZ ;  /* 0x000077712f007816 */ /* 0x000fc600000000ff */
[----:B------:R-:W4:Y:S04]  /*21b070*/  LDL.LU.64 R38, [R1+0x4e20] ;  /* 0x004e200001267983 */ /* 0x000f280000300a00 */
[----:B---3--:R0:W-:Y:S02]  /*21b080*/  @P6 STG.E.U8 desc[UR4][R32.64], R0 ;  /* 0x0000000020006986 */ /* 0x0081e4000c101104 */
[----:B0-----:R-:W-:-:S05]  /*21b090*/  PRMT R0, R47, 0x7772, RZ ;  /* 0x000077722f007816 */ /* 0x001fca00000000ff */
[----:B------:R0:W-:Y:S02]  /*21b0a0*/  @P0 STG.E.U8 desc[UR4][R4.64], R0 ;  /* 0x0000000004000986 */ /* 0x0001e4000c101104 */
[----:B0-----:R-:W-:Y:S02]  /*21b0b0*/  PRMT R0, R47, 0x7773, RZ ;  /* 0x000077732f007816 */ /* 0x001fe400000000ff */
[----:B------:R-:W3:Y:S04]  /*21b0c0*/  LDL.LU R47, [R1+0x83d8] ;  /* 0x0083d800012f7983 */ /* 0x000ee80000300800 */
[----:B------:R-:W3:Y:S04]  /*21b0d0*/  LDL.LU.64 R36, [R1+0x4e28] ;  /* 0x004e280001247983 */ /* 0x000ee80000300a00 */
[----:B------:R-:W3:Y:S04]  /*21b0e0*/  LDL.LU.64 R16, [R1+0x4e40] ;  /* 0x004e400001107983 */ /* 0x000ee80000300a00 */
[----:B------:R-:W3:Y:S04]  /*21b0f0*/  LDL.LU.64 R34, [R1+0x4d18] ;  /* 0x004d180001227983 */ /* 0x000ee80000300a00 */
[----:B------:R-:W3:Y:S01]  /*21b100*/  LDL.LU.64 R32, [R1+0x4d20] ;  /* 0x004d200001207983 */ /* 0x000ee20000300a00 */
[----:B------:R-:W-:-:S03]  /*21b110*/  LOP3.LUT P0, RZ, R24, 0x4, RZ, 0xc0, !PT ;  /* 0x0000000418ff7812 */ /* 0x000fc6000780c0ff */
[----:B------:R-:W3:Y:S04]  /*21b120*/  LDL.LU R2, [R1+0x1cc] ;  /* 0x0001cc0001027983 */ /* 0x000ee80000300800 */
[----:B------:R-:W3:Y:S06]  /*21b130*/  LDL.LU.64 R4, [R1+0x4d28] ;  /* 0x004d280001047983 */ /* 0x000eec0000300a00 */
[----:B------:R0:W-:Y:S04]  /*21b140*/  @P0 STG.E.U8 desc[UR4][R10.64], R0 ;  /* 0x000000000a000986 */ /* 0x0001e8000c101104 */
[----:B0-----:R-:W3:Y:S01]  /*21b150*/  LDL.LU.64 R10, [R1+0x4e58] ;  /* 0x004e5800010a7983 */ /* 0x001ee20000300a00 */
[----:B------:R-:W-:-:S02]  /*21b160*/  LOP3.LUT P0, RZ, R24, 0x2, RZ, 0xc0, !PT ;  /* 0x0000000218ff7812 */ /* 0x000fc4000780c0ff */
[----:B------:R-:W-:-:S11]  /*21b170*/  PRMT R0, R6, 0x7770, RZ ;  /* 0x0000777006007816 */ /* 0x000fd600000000ff */
[----:B------:R0:W-:Y:S04]  /*21b180*/  @P0 STG.E.U8 desc[UR4][R18.64], R0 ;  /* 0x0000000012000986 */ /* 0x0001e8000c101104 */
        /* <DEDUP_REMOVED lines=13> */
[----:B------:R-:W-:Y:S02]  /*21b260*/  LOP3.LUT P3, RZ, R46, 0x800000, RZ, 0xc0, !PT ;  /* 0x008000002eff7812 */ /* 0x000fe4000786c0ff */
[----:B--2---:R-:W-:-:S05]  /*21b270*/  PRMT R0, R3, 0x7770, RZ ;  /* 0x0000777003007816 */ /* 0x004fca00000000ff */
        /* <DEDUP_REMOVED lines=9> */
[----:B---3--:R0:W-:Y:S02]  /*21b310*/  @P0 STG.E.U8 desc[UR4][R36.64], R0 ;  /* 0x0000000024000986 */ /* 0x0081e4000c101104 */
        /* <DEDUP_REMOVED lines=10> */
[----:B------:R-:W-:Y:S01]  /*21b3c0*/  LOP3.LUT P5, RZ, R46, 0x2000000, RZ, 0xc0, !PT ;  /* 0x020000002eff7812 */ /* 0x000fe200078ac0ff */
[----:B------:R-:W4:Y:S04]  /*21b3d0*/  LDL.LU.64 R34, [R1+0x4e68] ;  /* 0x004e680001227983 */ /* 0x000f280000300a00 */
[----:B------:R-:W3:Y:S06]  /*21b3e0*/  LDL.LU.64 R32, [R1+0x4e78] ;  /* 0x004e780001207983 */ /* 0x000eec0000300a00 */
        /* <DEDUP_REMOVED lines=10> */
[----:B------:R-:W-:-:S03]  /*21b490*/  LOP3.LUT R25, R25, 0xfffdffff, RZ, 0xc0, !PT ;  /* 0xfffdffff19197812 */ /* 0x000fc600078ec0ff */
[----:B------:R-:W3:Y:S04]  /*21b4a0*/  LDL.LU R6, [R1+0x1a0] ;  /* 0x0001a00001067983 */ /* 0x000ee80000300800 */
[----:B------:R-:W3:Y:S04]  /*21b4b0*/  LDL.LU.64 R44, [R1+0x4e90] ;  /* 0x004e9000012c7983 */ /* 0x000ee80000300a00 */
[----:B------:R-:W3:Y:S04]  /*21b4c0*/  LDL.LU.64 R22, [R1+0x4eb0] ;  /* 0x004eb00001167983 */ /* 0x000ee80000300a00 */
[----:B------:R-:W4:Y:S01]  /*21b4d0*/  LDL.LU.64 R42, [R1+0x4ea0] ;  /* 0x004ea000012a7983 */ /* 0x000f220000300a00 */
[----:B------:R-:W-:-:S03]  /*21b4e0*/  LOP3.LUT P4, RZ, R46, 0x8000000, RZ, 0xc0, !PT ;  /* 0x080000002eff7812 */ /* 0x000fc6000788c0ff */
[----:B------:R-:W4:Y:S01]  /*21b4f0*/  LDL.LU.64 R40, [R1+0x4ea8] ;  /* 0x004ea80001287983 */ /* 0x000f220000300a00 */
[----:B------:R-:W-:-:S03]  /*21b500*/  PRMT R0, R2, 0x7772, RZ ;  /* 0x0000777202007816 */ /* 0x000fc600000000ff */
[----:B------:R-:W4:Y:S01]  /*21b510*/  LDL.LU.64 R20, [R1+0x4eb8] ;  /* 0x004eb80001147983 */ /* 0x000f220000300a00 */
        /* <DEDUP_REMOVED lines=25> */
[----:B------:R-:W2:Y:S01]  /*21b6b0*/  LDL.LU R2, [R1+0x190] ;  /* 0x0001900001027983 */ /* 0x000ea20000300800 */
[----:B------:R-:W-:-:S03]  /*21b6c0*/  LOP3.LUT R25, R25, 0xfeffffff, RZ, 0xc0, !PT ;  /* 0xfeffffff19197812 */ /* 0x000fc600078ec0ff */
[----:B------:R-:W3:Y:S04]  /*21b6d0*/  LDL.LU.64 R38, [R1+0x4da0] ;  /* 0x004da00001267983 */ /* 0x000ee80000300a00 */
[----:B----4-:R0:W-:Y:S01]  /*21b6e0*/  @P5 STG.E.U8 desc[UR4][R34.64], R0 ;  /* 0x0000000022005986 */ /* 0x0101e2000c101104 */
[----:B------:R-:W-:Y:S02]  /*21b6f0*/  @P0 LOP3.LUT R25, R25, 0x1000000, RZ, 0xfc, !PT ;  /* 0x0100000019190812 */ /* 0x000fe400078efcff */
[----:B------:R-:W-:Y:S01]  /*21b700*/  LOP3.LUT P0, RZ, R46, 0x80000000, RZ, 0xc0, !PT ;  /* 0x800000002eff7812 */ /* 0x000fe2000780c0ff */
[----:B------:R-:W4:Y:S01]  /*21b710*/  LDL.LU.64 R36, [R1+0x4db0] ;  /* 0x004db00001247983 */ /* 0x000f220000300a00 */
[----:B------:R-:W-:-:S03]  /*21b720*/  LOP3.LUT R25, R25, 0xfdffffff, RZ, 0xc0, !PT ;  /* 0xfdffffff19197812 */ /* 0x000fc600078ec0ff */
[----:B------:R-:W3:Y:S01]  /*21b730*/  LDL.LU.64 R16, [R1+0x4dc8] ;  /* 0x004dc80001107983 */ /* 0x000ee20000300a00 */
[----:B0-----:R-:W-:-:S03]  /*21b740*/  PRMT R0, R3, 0x7770, RZ ;  /* 0x0000777003007816 */ /* 0x001fc600000000ff */
[----:B------:R-:W4:Y:S04]  /*21b750*/  LDL.LU.64 R34, [R1+0x4ec0] ;  /* 0x004ec00001227983 */ /* 0x000f280000300a00 */
        /* <DEDUP_REMOVED lines=75> */
[----:B------:R-:W-:Y:S02]  /*21bc10*/  PRMT R0, R3, 0x7771, RZ ;  /* 0x0000777103007816 */ /* 0x000fe400000000ff */
        /* <DEDUP_REMOVED lines=30> */
[----:B------:R-:W4:Y:S01]  /*21be00*/  LDL.LU R19, [R1+0x1b8] ;  /* 0x0001b80001137983 */ /* 0x000f220000300800 */
[----:B0-----:R-:W-:-:S03]  /*21be10*/  PRMT R0, R3, 0x7773, RZ ;  /* 0x0000777303007816 */ /* 0x001fc600000000ff */
[----:B------:R-:W4:Y:S04]  /*21be20*/  LDL.LU.64 R16, [R1+0x4f48] ;  /* 0x004f480001107983 */ /* 0x000f280000300a00 */
[----:B--2---:R0:W-:Y:S02]  /*21be30*/  @P6 STG.E.U8 desc[UR4][R34.64], R0 ;  /* 0x0000000022006986 */ /* 0x0041e4000c101104 */
[----:B0-----:R-:W-:Y:S02]  /*21be40*/  PRMT R0, R2, 0x7770, RZ ;  /* 0x0000777002007816 */ /* 0x001fe400000000ff */
[----:B------:R-:W2:Y:S04]  /*21be50*/  LDL.LU.64 R34, [R1+0x4f50] ;  /* 0x004f500001227983 */ /* 0x000ea80000300a00 */
[----:B------:R0:W-:Y:S01]  /*21be60*/  @P0 STG.E.U8 desc[UR4][R32.64], R0 ;  /* 0x0000000020000986 */ /* 0x0001e2000c101104 */
[----:B------:R-:W-:-:S02]  /*21be70*/  LOP3.LUT P0, RZ, R25, 0x10000, RZ, 0xc0, !PT ;  /* 0x0001000019ff7812 */ /* 0x000fc4000780c0ff */
[----:B0-----:R-:W-:Y:S01]  /*21be80*/  PRMT R0, R2, 0x7771, RZ ;  /* 0x0000777102007816 */ /* 0x001fe200000000ff */
[----:B------:R-:W2:Y:S10]  /*21be90*/  LDL.LU.64 R32, [R1+0x4f60] ;  /* 0x004f600001207983 */ /* 0x000eb40000300a00 */
[----:B------:R0:W-:Y:S01]  /*21bea0*/  @P0 STG.E.U8 desc[UR4][R4.64], R0 ;  /* 0x0000000004000986 */ /* 0x0001e2000c101104 */
[----:B------:R-:W-:-:S03]  /*21beb0*/  LOP3.LUT P0, RZ, R25, 0x8000, RZ, 0xc0, !PT ;  /* 0x0000800019ff7812 */ /* 0x000fc6000780c0ff */
[----:B0-----:R-:W2:Y:S01]  /*21bec0*/  LDL.LU.64 R4, [R1+0x4e80] ;  /* 0x004e800001047983 */ /* 0x001ea20000300a00 */
[----:B------:R-:W-:-:S09]  /*21bed0*/  PRMT R0, R2, 0x7772, RZ ;  /* 0x0000777202007816 */ /* 0x000fd200000000ff */
        /* <DEDUP_REMOVED lines=33> */
[----:B------:R-:W3:Y:S04]  /*21c0f0*/  LDL.LU R49, [R1+0x83cc] ;  /* 0x0083cc0001317983 */ /* 0x000ee80000300800 */
[----:B--2---:R0:W-:Y:S02]  /*21c100*/  @P2 STG.E.U8 desc[UR4][R34.64], R0 ;  /* 0x0000000022002986 */ /* 0x0041e4000c101104 */
[----:B0-----:R-:W-:-:S02]  /*21c110*/  PRMT R0, R19, 0x7770, RZ ;  /* 0x0000777013007816 */ /* 0x001fc400000000ff */
[----:B------:R-:W2:Y:S04]  /*21c120*/  LDL.LU.64 R34, [R1+0x4f80] ;  /* 0x004f800001227983 */ /* 0x000ea80000300a00 */
[----:B------:R0:W-:Y:S02]  /*21c130*/  @P3 STG.E.U8 desc[UR4][R32.64], R0 ;  /* 0x0000000020003986 */ /* 0x0001e4000c101104 */
[C---:B0-----:R-:W-:Y:S02]  /*21c140*/  PRMT R0, R19.reuse, 0x7771, RZ ;  /* 0x0000777113007816 */ /* 0x041fe400000000ff */
[----:B------:R-:W4:Y:S04]  /*21c150*/  LDL.LU.64 R32, [R1+0x4f98] ;  /* 0x004f980001207983 */ /* 0x000f280000300a00 */
[----:B------:R0:W-:Y:S04]  /*21c160*/  @P4 STG.E.U8 desc[UR4][R4.64], R0 ;  /* 0x0000000004004986 */ /* 0x0001e8000c101104 */
[----:B0-----:R-:W2:Y:S04]  /*21c170*/  LDL.LU.64 R4, [R1+0x4f88] ;  /* 0x004f880001047983 */ /* 0x001ea80000300a00 */
[----:B------:R-:W2:Y:S01]  /*21c180*/  LDL.LU R16, [R1+0x1a8] ;  /* 0x0001a80001107983 */ /* 0x000ea20000300800 */
[----:B------:R-:W-:-:S05]  /*21c190*/  PRMT R0, R19, 0x7772, RZ ;  /* 0x0000777213007816 */ /* 0x000fca00000000ff */
[----:B------:R0:W-:Y:S04]  /*21c1a0*/  @P5 STG.E.U8 desc[UR4][R10.64], R0 ;  /* 0x000000000a005986 */ /* 0x0001e8000c101104 */
[----:B0-----:R-:W3:Y:S01]  /*21c1b0*/  LDL.LU.64 R10, [R1+0x4f90] ;  /* 0x004f9000010a7983 */ /* 0x001ee20000300a00 */
[----:B------:R-:W-:-:S03]  /*21c1c0*/  PRMT R0, R19, 0x7773, RZ ;  /* 0x0000777313007816 */ /* 0x000fc600000000ff */
[----:B------:R-:W3:Y:S04]  /*21c1d0*/  LDL.LU.64 R18, [R1+0x4fa0] ;  /* 0x004fa00001127983 */ /* 0x000ee80000300a00 */
[----:B------:R0:W-:Y:S04]  /*21c1e0*/  @P6 STG.E.U8 desc[UR4][R2.64], R0 ;  /* 0x0000000002006986 */ /* 0x0001e8000c101104 */
[----:B0-----:R-:W3:Y:S04]  /*21c1f0*/  LDL.LU.64 R2, [R1+0x4ec8] ;  /* 0x004ec80001027983 */ /* 0x001ee80000300a00 */
[----:B------:R-:W3:Y:S01]  /*21c200*/  LDL.LU.64 R44, [R1+0x4ed8] ;  /* 0x004ed800012c7983 */ /* 0x000ee20000300a00 */
[----:B------:R-:W-:-:S02]  /*21c210*/  LOP3.LUT P0, RZ, R48, 0x2000, RZ, 0xc0, !PT ;  /* 0x0000200030ff7812 */ /* 0x000fc4000780c0ff */
[----:B------:R-:W-:Y:S01]  /*21c220*/  LOP3.LUT R26, R26, 0x7fffffff, RZ, 0xc0, !PT ;  /* 0x7fffffff1a1a7812 */ /* 0x000fe200078ec0ff */
[----:B------:R-:W3:Y:S01]  /*21c230*/  LDL.LU.64 R22, [R1+0x4ef0] ;  /* 0x004ef00001167983 */ /* 0x000ee20000300a00 */
[----:B------:R-:W-:Y:S02]  /*21c240*/  LOP3.LUT R25, R25, 0xfffffffe, RZ, 0xc0, !PT ;  /* 0xfffffffe19197812 */ /* 0x000fe400078ec0ff */
[C---:B------:R-:W-:Y:S01]  /*21c250*/  LOP3.LUT P4, RZ, R48.reuse, 0x2, RZ, 0xc0, !PT ;  /* 0x0000000230ff7812 */ /* 0x040fe2000788c0ff */
[----:B------:R-:W3:Y:S01]  /*21c260*/  LDL.LU.64 R42, [R1+0x4fb8] ;  /* 0x004fb800012a7983 */ /* 0x000ee20000300a00 */
[C---:B------:R-:W-:Y:S02]  /*21c270*/  LOP3.LUT P5, RZ, R48.reuse, 0x4, RZ, 0xc0, !PT ;  /* 0x0000000430ff7812 */ /* 0x040fe400078ac0ff */
[----:B------:R-:W-:Y:S01]  /*21c280*/  LOP3.LUT P6, RZ, R48, 0x8, RZ, 0xc0, !PT ;  /* 0x0000000830ff7812 */ /* 0x000fe200078cc0ff */
[----:B------:R-:W3:Y:S02]  /*21c290*/  LDL.LU R6, [R1+0x188] ;  /* 0x0001880001067983 */ /* 0x000ee40000300800 */
[----:B------:R-:W-:-:S02]  /*21c2a0*/  @P0 LOP3.LUT R26, R26, 0x80000000, RZ, 0xfc, !PT ;  /* 0x800000001a1a0812 */ /* 0x000fc400078efcff */
[C---:B------:R-:W-:Y:S01]  /*21c2b0*/  LOP3.LUT P0, RZ, R48.reuse, 0x1000, RZ, 0xc0, !PT ;  /* 0x0000100030ff7812 */ /* 0x040fe2000780c0ff */
[----:B------:R-:W3:Y:S04]  /*21c2c0*/  LDL.LU.64 R40, [R1+0x4fd8] ;  /* 0x004fd80001287983 */ /* 0x000ee80000300a00 */
        /* <DEDUP_REMOVED lines=28> */
[----:B0-----:R-:W-:-:S05]  /*21c490*/  PRMT R0, R16, 0x7771, RZ ;  /* 0x0000777110007816 */ /* 0x001fca00000000ff */
[----:B----4-:R0:W-:Y:S02]  /*21c4a0*/  @P5 STG.E.U8 desc[UR4][R32.64], R0 ;  /* 0x0000000020005986 */ /* 0x0101e4000c101104 */
[----:B0-----:R-:W-:-:S05]  /*21c4b0*/  PRMT R0, R16, 0x7772, RZ ;  /* 0x0000777210007816 */ /* 0x001fca00000000ff */
[----:B------:R0:W-:Y:S02]  /*21c4c0*/  @P6 STG.E.U8 desc[UR4][R4.64], R0 ;  /* 0x0000000004006986 */ /* 0x0001e4000c101104 */
[----:B0-----:R-:W-:Y:S02]  /*21c4d0*/  PRMT R0, R16, 0x7773, RZ ;  /* 0x0000777310007816 */ /* 0x001fe400000000ff */
[----:B------:R-:W2:Y:S04]  /*21c4e0*/  LDL.LU.64 R16, [R1+0x4f10] ;  /* 0x004f100001107983 */ /* 0x000ea80000300a00 */
[----:B---3--:R0:W-:Y:S01]  /*21c4f0*/  @P0 STG.E.U8 desc[UR4][R10.64], R0 ;  /* 0x000000000a000986 */ /* 0x0081e2000c101104 */
[----:B------:R-:W-:-:S03]  /*21c500*/  LOP3.LUT P0, RZ, R25, 0x80, RZ, 0xc0, !PT ;  /* 0x0000008019ff7812 */ /* 0x000fc6000780c0ff */
[----:B------:R-:W3:Y:S04]  /*21c510*/  LDL.LU.64 R32, [R1+0x4f30] ;  /* 0x004f300001207983 */ /* 0x000ee80000300a00 */
[----:B------:R-:W4:Y:S01]  /*21c520*/  LDL.LU.64 R4, [R1+0x4f38] ;  /* 0x004f380001047983 */ /* 0x000f220000300a00 */
[----:B0-----:R-:W-:-:S03]  /*21c530*/  PRMT R0, R49, 0x7770, RZ ;  /* 0x0000777031007816 */ /* 0x001fc600000000ff */
[----:B------:R-:W2:Y:S04]  /*21c540*/  LDL.LU R34, [R1+0x1ac] ;  /* 0x0001ac0001227983 */ /* 0x000ea80000300800 */
        /* <DEDUP_REMOVED lines=77> */
[----:B----4-:R-:W-:-:S09]  /*21ca20*/  PRMT R0, R16, 0x7770, RZ ;  /* 0x0000777010007816 */ /* 0x010fd200000000ff */
[----:B------:R-:W-:Y:S02]  /*21ca30*/  @P0 LOP3.LUT R26, R26, 0x4000000, RZ, 0xfc, !PT ;  /* 0x040000001a1a0812 */ /* 0x000fe400078efcff */
[----:B------:R-:W-:Y:S01]  /*21ca40*/  LOP3.LUT P0, RZ, R48, 0x8000000, RZ, 0xc0, !PT ;  /* 0x0800000030ff7812 */ /* 0x000fe2000780c0ff */
[----:B------:R0:W-:Y:S01]  /*21ca50*/  @P5 STG.E.U8 desc[UR4][R4.64], R0 ;  /* 0x0000000004005986 */ /* 0x0001e2000c101104 */
[----:B------:R-:W-:-:S03]  /*21ca60*/  LOP3.LUT R26, R26, 0xf7ffffff, RZ, 0xc0, !PT ;  /* 0xf7ffffff1a1a7812 */ /* 0x000fc600078ec0ff */
[----:B0-----:R-:W4:Y:S04]  /*21ca70*/  LDL.LU R5, [R1+0x170] ;  /* 0x0001700001057983 */ /* 0x001f280000300800 */
[----:B------:R-:W4:Y:S04]  /*21ca80*/  LDL.LU.64 R22, [R1+0x5040] ;  /* 0x0050400001167983 */ /* 0x000f280000300a00 */
[----:B------:R-:W-:Y:S02]  /*21ca90*/  @P0 LOP3.LUT R26, R26, 0x8000000, RZ, 0xfc, !PT ;  /* 0x080000001a1a0812 */ /* 0x000fe400078efcff */
[----:B------:R-:W-:Y:S01]  /*21caa0*/  LOP3.LUT P0, RZ, R48, 0x4000000, RZ, 0xc0, !PT ;  /* 0x0400000030ff7812 */ /* 0x000fe2000780c0ff */
[----:B------:R-:W4:Y:S01]  /*21cab0*/  LDL.LU.64 R42, [R1+0x5058] ;  /* 0x00505800012a7983 */ /* 0x000f220000300a00 */
[----:B------:R-:W-:-:S03]  /*21cac0*/  LOP3.LUT R26, R26, 0xefffffff, RZ, 0xc0, !PT ;  /* 0xefffffff1a1a7812 */ /* 0x000fc600078ec0ff */
[----:B------:R-:W4:Y:S04]  /*21cad0*/  LDL.LU.64 R40, [R1+0x4fa8] ;  /* 0x004fa80001287983 */ /* 0x000f280000300a00 */
[----:B------:R-:W4:Y:S04]  /*21cae0*/  LDL.LU.64 R20, [R1+0x4fb0] ;  /* 0x004fb00001147983 */ /* 0x000f280000300a00 */
[----:B------:R-:W-:Y:S01]  /*21caf0*/  @P0 LOP3.LUT R26, R26, 0x10000000, RZ, 0xfc, !PT ;  /* 0x100000001a1a0812 */ /* 0x000fe200078efcff */
[----:B------:R-:W4:Y:S01]  /*21cb00*/  LDL.LU R4, [R1+0x160] ;  /* 0x0001600001047983 */ /* 0x000f220000300800 */
[----:B------:R-:W-:-:S02]  /*21cb10*/  LOP3.LUT P0, RZ, R48, 0x2000000, RZ, 0xc0, !PT ;  /* 0x0200000030ff7812 */ /* 0x000fc4000780c0ff */
[----:B------:R-:W-:Y:S01]  /*21cb20*/  LOP3.LUT R26, R26, 0xdfffffff, RZ, 0xc0, !PT ;  /* 0xdfffffff1a1a7812 */ /* 0x000fe200078ec0ff */
[----:B------:R-:W4:Y:S01]  /*21cb30*/  LDL.LU.64 R38, [R1+0x4fc0] ;  /* 0x004fc00001267983 */ /* 0x000f220000300a00 */
[----:B------:R-:W-:-:S03]  /*21cb40*/  PRMT R0, R16, 0x7771, RZ ;  /* 0x0000777110007816 */ /* 0x000fc600000000ff */
        /* <DEDUP_REMOVED lines=9> */
[----:B------:R-:W-:-:S13]  /*21cbe0*/  LOP3.LUT P0, RZ, R48, 0x800000, RZ, 0xc0, !PT ;  /* 0x0080000030ff7812 */ /* 0x000fda000780c0ff */
[----:B------:R0:W-:Y:S01]  /*21cbf0*/  @P0 STG.E.U8 desc[UR4][R10.64], R0 ;  /* 0x000000000a000986 */ /* 0x0001e2000c101104 */
[----:B------:R-:W-:Y:S02]  /*21cc00*/  LOP3.LUT P0, RZ, R26, 0x40000000, RZ, 0xc0, !PT ;  /* 0x400000001aff7812 */ /* 0x000fe4000780c0ff */
        /* <DEDUP_REMOVED lines=43> */
[----:B0-----:R-:W-:Y:S01]  /*21cec0*/  PRMT R0, R4, 0x7773, RZ ;  /* 0x0000777304007816 */ /* 0x001fe200000000ff */
[----:B------:R-:W4:Y:S04]  /*21ced0*/  LDL.LU.64 R32, [R1+0x5008] ;  /* 0x0050080001207983 */ /* 0x000f280000300a00 */
[----:B------:R0:W-:Y:S02]  /*21cee0*/  @P4 STG.E.U8 desc[UR4][R10.64], R0 ;  /* 0x000000000a004986 */ /* 0x0001e4000c101104 */
[----:B0-----:R-:W-:-:S05]  /*21cef0*/  PRMT R0, R16, 0x7770, RZ ;  /* 0x0000777010007816 */ /* 0x001fca00000000ff */
[----:B------:R0:W-:Y:S02]  /*21cf00*/  @P5 STG.E.U8 desc[UR4][R18.64], R0 ;  /* 0x0000000012005986 */ /* 0x0001e4000c101104 */
[----:B0-----:R-:W-:-:S05]  /*21cf10*/  PRMT R0, R16, 0x7771, RZ ;  /* 0x0000777110007816 */ /* 0x001fca00000000ff */
[----:B---3--:R0:W-:Y:S04]  /*21cf20*/  @P6 STG.E.U8 desc[UR4][R2.64], R0 ;  /* 0x0000000002006986 */ /* 0x0081e8000c101104 */
[----:B0-----:R-:W3:Y:S04]  /*21cf30*/  LDL.LU.64 R2, [R1+0x50a8] ;  /* 0x0050a80001027983 */ /* 0x001ee80000300a00 */
[----:B------:R-:W3:Y:S04]  /*21cf40*/  LDL.LU.64 R4, [R1+0x50c0] ;  /* 0x0050c00001047983 */ /* 0x000ee80000300a00 */
[----:B------:R-:W3:Y:S01]  /*21cf50*/  LDL.LU.64 R10, [R1+0x50b0] ;  /* 0x0050b000010a7983 */ /* 0x000ee20000300a00 */
[----:B------:R-:W-:-:S02]  /*21cf60*/  LOP3.LUT P0, RZ, R49, 0x80000, RZ, 0xc0, !PT ;  /* 0x0008000031ff7812 */ /* 0x000fc4000780c0ff */
[----:B------:R-:W-:Y:S01]  /*21cf70*/  LOP3.LUT R26, R26, 0xffffdfff, RZ, 0xc0, !PT ;  /* 0xffffdfff1a1a7812 */ /* 0x000fe200078ec0ff */
[----:B------:R-:W3:Y:S04]  /*21cf80*/  LDL.LU.64 R18, [R1+0x50b8] ;  /* 0x0050b80001127983 */ /* 0x000ee80000300a00 */
[----:B------:R-:W3:Y:S04]  /*21cf90*/  LDL.LU R6, [R1+0x174] ;  /* 0x0001740001067983 */ /* 0x000ee80000300800 */
[----:B------:R-:W3:Y:S02]  /*21cfa0*/  LDL.LU.64 R44, [R1+0x50c8] ;  /* 0x0050c800012c7983 */ /* 0x000ee40000300a00 */
[----:B------:R-:W-:-:S02]  /*21cfb0*/  @P0 LOP3.LUT R26, R26, 0x2000, RZ, 0xfc, !PT ;  /* 0x000020001a1a0812 */ /* 0x000fc400078efcff */
[C---:B------:R-:W-:Y:S01]  /*21cfc0*/  LOP3.LUT P0, RZ, R49.reuse, 0x40000, RZ, 0xc0, !PT ;  /* 0x0004000031ff7812 */ /* 0x040fe2000780c0ff */
[----:B------:R-:W3:Y:S01]  /*21cfd0*/  LDL.LU.64 R22, [R1+0x5030] ;  /* 0x0050300001167983 */ /* 0x000ee20000300a00 */
[----:B------:R-:W-:Y:S02]  /*21cfe0*/  LOP3.LUT R26, R26, 0xffffbfff, RZ, 0xc0, !PT ;  /* 0xffffbfff1a1a7812 */ /* 0x000fe400078ec0ff */
[C---:B------:R-:W-:Y:S01]  /*21cff0*/  LOP3.LUT P4, RZ, R49.reuse, 0x80, RZ, 0xc0, !PT ;  /* 0x0000008031ff7812 */ /* 0x040fe2000788c0ff */
[----:B------:R-:W3:Y:S01]  /*21d000*/  LDL.LU.64 R42, [R1+0x5050] ;  /* 0x00505000012a7983 */ /* 0x000ee20000300a00 */
[C---:B------:R-:W-:Y:S02]  /*21d010*/  LOP3.LUT P5, RZ, R49.reuse, 0x100, RZ, 0xc0, !PT ;  /* 0x0000010031ff7812 */ /* 0x040fe400078ac0ff */
[----:B------:R-:W-:Y:S01]  /*21d020*/  PRMT R0, R16, 0x7772, RZ ;  /* 0x0000777210007816 */ /* 0x000fe200000000ff */
        /* <DEDUP_REMOVED lines=26> */
[----:B--2---:R0:W-:Y:S02]  /*21d1d0*/  @P4 STG.E.U8 desc[UR4][R34.64], R0 ;  /* 0x0000000022004986 */ /* 0x0041e4000c101104 */
[----:B0-----:R-:W-:-:S05]  /*21d1e0*/  PRMT R0, R16, 0x7773, RZ ;  /* 0x0000777310007816 */ /* 0x001fca00000000ff */
[----:B----4-:R0:W-:Y:S02]  /*21d1f0*/  @P5 STG.E.U8 desc[UR4][R32.64], R0 ;  /* 0x0000000020005986 */ /* 0x0101e4000c101104 */
[----:B0-----:R-:W-:-:S05]  /*21d200*/  PRMT R0, R50, 0x7770, RZ ;  /* 0x0000777032007816 */ /* 0x001fca00000000ff */
[----:B---3--:R0:W-:Y:S04]  /*21d210*/  @P6 STG.E.U8 desc[UR4][R2.64], R0 ;  /* 0x0000000002006986 */ /* 0x0081e8000c101104 */
[----:B0-----:R-:W2:Y:S01]  /*21d220*/  LDL.LU R2, [R1+0x164] ;  /* 0x0001640001027983 */ /* 0x001ea20000300800 */
[----:B------:R-:W-:-:S03]  /*21d230*/  PRMT R0, R50, 0x7771, RZ ;  /* 0x0000777132007816 */ /* 0x000fc600000000ff */
[----:B------:R-:W3:Y:S04]  /*21d240*/  LDL.LU.64 R38, [R1+0x5100] ;  /* 0x0051000001267983 */ /* 0x000ee80000300a00 */
[----:B------:R0:W-:Y:S01]  /*21d250*/  @P0 STG.E.U8 desc[UR4][R4.64], R0 ;  /* 0x0000000004000986 */ /* 0x0001e2000c101104 */
[----:B------:R-:W-:-:S03]  /*21d260*/  LOP3.LUT P0, RZ, R26, 0x200000, RZ, 0xc0, !PT ;  /* 0x002000001aff7812 */ /* 0x000fc6000780c0ff */
[----:B------:R-:W4:Y:S04]  /*21d270*/  LDL.LU.64 R36, [R1+0x50f0] ;  /* 0x0050f00001247983 */ /* 0x000f280000300a00 */
[----:B------:R-:W3:Y:S01]  /*21d280*/  LDL.LU.64 R16, [R1+0x50f8] ;  /* 0x0050f80001107983 */ /* 0x000ee20000300a00 */
        /* <DEDUP_REMOVED lines=8> */
[----:B------:R-:W-:-:S13]  /*21d310*/  LOP3.LUT P0, RZ, R26, 0x100000, RZ, 0xc0, !PT ;  /* 0x001000001aff7812 */ /* 0x000fda000780c0ff */
[----:B------:R0:W-:Y:S01]  /*21d320*/  @P0 STG.E.U8 desc[UR4][R18.64], R0 ;  /* 0x0000000012000986 */ /* 0x0001e2000c101104 */
[----:B------:R-:W-:Y:S02]  /*21d330*/  LOP3.LUT P0, RZ, R26, 0x80000, RZ, 0xc0, !PT ;  /* 0x000800001aff7812 */ /* 0x000fe4000780c0ff */
        /* <DEDUP_REMOVED lines=43> */
[----:B0-----:R-:W4:Y:S04]  /*21d5f0*/  LDL.LU.64 R18, [R1+0x5138] ;  /* 0x0051380001127983 */ /* 0x001f280000300a00 */
[----:B------:R-:W4:Y:S04]  /*21d600*/  LDL.LU.64 R32, [R1+0x5148] ;  /* 0x0051480001207983 */ /* 0x000f280000300a00 */
[----:B------:R-:W4:Y:S04]  /*21d610*/  LDL.LU.64 R4, [R1+0x50d0] ;  /* 0x0050d00001047983 */ /* 0x000f280000300a00 */
[----:B------:R-:W4:Y:S01]  /*21d620*/  LDL.LU R2, [R1+0x178] ;  /* 0x0001780001027983 */ /* 0x000f220000300800 */
        /* <DEDUP_REMOVED lines=42> */
[----:B------:R-:W-:Y:S01]  /*21d8d0*/  @P0 LOP3.LUT R26, R26, 0x1000, RZ, 0xfc, !PT ;  /* 0x000010001a1a0812 */ /* 0x000fe200078efcff */
[----:B0-----:R-:W4:Y:S01]  /*21d8e0*/  LDL.LU R18, [R1+0x158] ;  /* 0x0001580001127983 */ /* 0x001f220000300800 */
[----:B------:R-:W-:-:S03]  /*21d8f0*/  LOP3.LUT P0, RZ, R49, 0x20000000, RZ, 0xc0, !PT ;  /* 0x2000000031ff7812 */ /* 0x000fc6000780c0ff */
[----:B------:R-:W4:Y:S01]  /*21d900*/  LDL.LU.64 R38, [R1+0x5178] ;  /* 0x0051780001267983 */ /* 0x000f220000300a00 */
[----:B------:R-:W-:-:S03]  /*21d910*/  PRMT R0, R2, 0x7770, RZ ;  /* 0x0000777002007816 */ /* 0x000fc600000000ff */
[----:B------:R-:W4:Y:S04]  /*21d920*/  LDL.LU.64 R36, [R1+0x5110] ;  /* 0x0051100001247983 */ /* 0x000f280000300a00 */
[----:B------:R-:W4:Y:S04]  /*21d930*/  LDL.LU R19, [R1+0x148] ;  /* 0x0001480001137983 */ /* 0x000f280000300800 */
[----:B------:R0:W-:Y:S01]  /*21d940*/  @P0 STG.E.U8 desc[UR4][R32.64], R0 ;  /* 0x0000000020000986 */ /* 0x0001e2000c101104 */
[----:B------:R-:W-:-:S03]  /*21d950*/  LOP3.LUT P0, RZ, R26, 0x1000, RZ, 0xc0, !PT ;  /* 0x000010001aff7812 */ /* 0x000fc6000780c0ff */
[----:B------:R-:W4:Y:S04]  /*21d960*/  LDL.LU.64 R16, [R1+0x5120] ;  /* 0x0051200001107983 */ /* 0x000f280000300a00 */
[----:B------:R-:W4:Y:S01]  /*21d970*/  LDL.LU.64 R34, [R1+0x5130] ;  /* 0x0051300001227983 */ /* 0x000f220000300a00 */
[----:B0-----:R-:W-:-:S03]  /*21d980*/  PRMT R0, R2, 0x7771, RZ ;  /* 0x0000777102007816 */ /* 0x001fc600000000ff */
[----:B------:R-:W4:Y:S04]  /*21d990*/  LDL.LU.64 R32, [R1+0x5190] ;  /* 0x0051900001207983 */ /* 0x000f280000300a00 */
[----:B------:R0:W-:Y:S01]  /*21d9a0*/  @P0 STG.E.U8 desc[UR4][R4.64], R0 ;  /* 0x0000000004000986 */ /* 0x0001e2000c101104 */
[----:B------:R-:W-:Y:S02]  /*21d9b0*/  LOP3.LUT P0, RZ, R26, 0x800, RZ, 0xc0, !PT ;  /* 0x000008001aff7812 */ /* 0x000fe4000780c0ff */
[C---:B0-----:R-:W-:Y:S01]  /*21d9c0*/  PRMT R0, R2.reuse, 0x7772, RZ ;  /* 0x0000777202007816 */ /* 0x041fe200000000ff */
[----:B------:R-:W4:Y:S10]  /*21d9d0*/  LDL.LU.64 R4, [R1+0x51a8] ;  /* 0x0051a80001047983 */ /* 0x000f340000300a00 */
[----:B---3--:R0:W-:Y:S04]  /*21d9e0*/  @P0 STG.E.U8 desc[UR4][R10.64], R0 ;  /* 0x000000000a000986 */ /* 0x0081e8000c101104 */
[----:B0-----:R-:W3:Y:S01]  /*21d9f0*/  LDL.LU.64 R10, [R1+0x5198] ;  /* 0x00519800010a7983 */ /* 0x001ee20000300a00 */
[----:B------:R-:W-:-:S03]  /*21da00*/  PRMT R0, R2, 0x7773, RZ ;  /* 0x0000777302007816 */ /* 0x000fc600000000ff */
[----:B------:R-:W3:Y:S01]  /*21da10*/  LDL.LU.64 R2, [R1+0x51a0] ;  /* 0x0051a00001027983 */ /* 0x000ee20000300a00 */
[----:B------:R-:W-:-:S13]  /*21da20*/  LOP3.LUT P0, RZ, R26, 0x400, RZ, 0xc0, !PT ;  /* 0x000004001aff7812 */ /* 0x000fda000780c0ff */
        /* <DEDUP_REMOVED lines=18> */
[----:B----4-:R-:W-:-:S05]  /*21db50*/  PRMT R0, R18, 0x7770, RZ ;  /* 0x0000777012007816 */ /* 0x010fca00000000ff */
[----:B------:R0:W-:Y:S01]  /*21db60*/  @P0 STG.E.U8 desc[UR4][R38.64], R0 ;  /* 0x0000000026000986 */ /* 0x0001e2000c101104 */
[----:B------:R-:W-:Y:S02]  /*21db70*/  LOP3.LUT P0, RZ, R26, 0x10, RZ, 0xc0, !PT ;  /* 0x000000101aff7812 */ /* 0x000fe4000780c0ff */
[----:B0-----:R-:W-:-:S11]  /*21db80*/  PRMT R0, R18, 0x7771, RZ ;  /* 0x0000777112007816 */ /* 0x001fd600000000ff */
[----:B------:R0:W-:Y:S02]  /*21db90*/  @P0 STG.E.U8 desc[UR4][R36.64], R0 ;  /* 0x0000000024000986 */ /* 0x0001e4000c101104 */
[----:B0-----:R-:W-:-:S05]  /*21dba0*/  PRMT R0, R18, 0x7772, RZ ;  /* 0x0000777212007816 */ /* 0x001fca00000000ff */
[----:B------:R0:W-:Y:S01]  /*21dbb0*/  @P1 STG.E.U8 desc[UR4][R16.64], R0 ;  /* 0x0000000010001986 */ /* 0x0001e2000c101104 */
[----:B------:R-:W-:Y:S02]  /*21dbc0*/  LOP3.LUT P5, RZ, R50, 0x800, RZ, 0xc0, !PT ;  /* 0x0000080032ff7812 */ /* 0x000fe400078ac0ff */
[----:B0-----:R-:W-:Y:S01]  /*21dbd0*/  PRMT R0, R18, 0x7773, RZ ;  /* 0x0000777312007816 */ /* 0x001fe200000000ff */
[----:B------:R-:W2:Y:S04]  /*21dbe0*/  LDL.LU.64 R16, [R1+0x51b8] ;  /* 0x0051b80001107983 */ /* 0x000ea80000300a00 */
[----:B------:R0:W-:Y:S01]  /*21dbf0*/  @P2 STG.E.U8 desc[UR4][R34.64], R0 ;  /* 0x0000000022002986 */ /* 0x0001e2000c101104 */
[----:B------:R-:W-:Y:S02]  /*21dc00*/  LOP3.LUT P6, RZ, R50, 0x1000, RZ, 0xc0, !PT ;  /* 0x0000100032ff7812 */ /* 0x000fe400078cc0ff */
[C---:B0-----:R-:W-:Y:S01]  /*21dc10*/  PRMT R0, R19.reuse, 0x7770, RZ ;  /* 0x0000777013007816 */ /* 0x041fe200000000ff */
[----:B------:R-:W4:Y:S04]  /*21dc20*/  LDL.LU.64 R34, [R1+0x5160] ;  /* 0x0051600001227983 */ /* 0x000f280000300a00 */
[----:B------:R0:W-:Y:S02]  /*21dc30*/  @P3 STG.E.U8 desc[UR4][R32.64], R0 ;  /* 0x0000000020003986 */ /* 0x0001e4000c101104 */
[----:B0-----:R-:W-:-:S02]  /*21dc40*/  PRMT R0, R19, 0x7771, RZ ;  /* 0x0000777113007816 */ /* 0x001fc400000000ff */
        /* <DEDUP_REMOVED lines=10> */
[----:B------:R-:W4:Y:S04]  /*21dcf0*/  LDL.LU R6, [R1+0x16c] ;  /* 0x00016c0001067983 */ /* 0x000f280000300800 */
[----:B------:R-:W4:Y:S04]  /*21dd00*/  LDL.LU.64 R44, [R1+0x51d8] ;  /* 0x0051d800012c7983 */ /* 0x000f280000300a00 */
[----:B------:R-:W4:Y:S04]  /*21dd10*/  LDL.LU.64 R22, [R1+0x51e0] ;  /* 0x0051e00001167983 */ /* 0x000f280000300a00 */
[----:B------:R-:W4:Y:S04]  /*21dd20*/  LDL.LU.64 R42, [R1+0x51f0] ;  /* 0x0051f000012a7983 */ /* 0x000f280000300a00 */
[----:B------:R-:W4:Y:S04]  /*21dd30*/  LDL.LU R3, [R1+0x15c] ;  /* 0x00015c0001037983 */ /* 0x000f280000300800 */
[----:B------:R-:W4:Y:S01]  /*21dd40*/  LDL.LU.64 R40, [R1+0x51b0] ;  /* 0x0051b00001287983 */ /* 0x000f220000300a00 */
[----:B------:R-:W-:-:S03]  /*21dd50*/  LOP3.LUT P0, RZ, R50, 0x2000000, RZ, 0xc0, !PT ;  /* 0x0200000032ff7812 */ /* 0x000fc6000780c0ff */
[----:B------:R-:W4:Y:S01]  /*21dd60*/  LDL.LU.64 R20, [R1+0x51c0] ;  /* 0x0051c00001147983 */ /* 0x000f220000300a00 */
[----:B------:R-:W-:-:S03]  /*21dd70*/  LOP3.LUT R27, R27, 0xf7ffffff, RZ, 0xc0, !PT ;  /* 0xf7ffffff1b1b7812 */ /* 0x000fc600078ec0ff */
[----:B------:R-:W4:Y:S01]  /*21dd80*/  LDL.LU.64 R38, [R1+0x51c8] ;  /* 0x0051c80001267983 */ /* 0x000f220000300a00 */
[C---:B------:R-:W-:Y:S02]  /*21dd90*/  LOP3.LUT P4, RZ, R50.reuse, 0x2000, RZ, 0xc0, !PT ;  /* 0x0000200032ff7812 */ /* 0x040fe4000788c0ff */
[C---:B------:R-:W-:Y:S01]  /*21dda0*/  LOP3.LUT P5, RZ, R50.reuse, 0x4000, RZ, 0xc0, !PT ;  /* 0x0000400032ff7812 */ /* 0x040fe200078ac0ff */
        /* <DEDUP_REMOVED lines=43> */
[----:B------:R0:W-:Y:S01]  /*21e060*/  @P0 STG.E.U8 desc[UR4][R10.64], R0 ;  /* 0x000000000a000986 */ /* 0x0001e2000c101104 */
[----:B------:R-:W-:Y:S02]  /*21e070*/  LOP3.LUT P0, RZ, R26, 0x4, RZ, 0xc0, !PT ;  /* 0x000000041aff7812 */ /* 0x000fe4000780c0ff */
        /* <DEDUP_REMOVED lines=36> */
[C---:B------:R-:W-:Y:S02]  /*21e2c0*/  LOP3.LUT P5, RZ, R50.reuse, 0x40000000, RZ, 0xc0, !PT ;  /* 0x4000000032ff7812 */ /* 0x040fe400078ac0ff */
[----:B------:R-:W-:Y:S01]  /*21e2d0*/  LOP3.LUT P6, RZ, R50, 0x80000000, RZ, 0xc0, !PT ;  /* 0x8000000032ff7812 */ /* 0x000fe200078cc0ff */
[----:B------:R-:W3:Y:S06]  /*21e2e0*/  LDL.LU.64 R34, [R1+0x5240] ;  /* 0x0052400001227983 */ /* 0x000eec0000300a00 */
[----:B----4-:R0:W-:Y:S02]  /*21e2f0*/  @P3 STG.E.U8 desc[UR4][R32.64], R0 ;  /* 0x0000000020003986 */ /* 0x0101e4000c101104 */
[----:B0-----:R-:W-:-:S02]  /*21e300*/  PRMT R0, R2, 0x7770, RZ ;  /* 0x0000777002007816 */ /* 0x001fc400000000ff */
[----:B------:R-:W4:Y:S04]  /*21e310*/  LDL.LU.64 R32, [R1+0x5268] ;  /* 0x0052680001207983 */ /* 0x000f280000300a00 */
        /* <DEDUP_REMOVED lines=18> */
[----:B------:R-:W3:Y:S01]  /*21e440*/  LDL.LU.64 R36, [R1+0x5290] ;  /* 0x0052900001247983 */ /* 0x000ee20000300a00 */
        /* <DEDUP_REMOVED lines=90> */
[----:B------:R-:W2:Y:S04]  /*21e9f0*/  LDL.LU.64 R4, [R1+0x52e0] ;  /* 0x0052e00001047983 */ /* 0x000ea80000300a00 */
[----:B------:R0:W-:Y:S04]  /*21ea00*/  @P5 STG.E.U8 desc[UR4][R10.64], R0 ;  /* 0x000000000a005986 */ /* 0x0001e8000c101104 */
[----:B------:R-:W2:Y:S04]  /*21ea10*/  LDL.LU.64 R32, [R1+0x52d8] ;  /* 0x0052d80001207983 */ /* 0x000ea80000300a00 */
[----:B0-----:R-:W2:Y:S04]  /*21ea20*/  LDL.LU.64 R10, [R1+0x52e8] ;  /* 0x0052e800010a7983 */ /* 0x001ea80000300a00 */
[----:B------:R-:W2:Y:S01]  /*21ea30*/  LDL.LU R19, [R1+0x114] ;  /* 0x0001140001137983 */ /* 0x000ea20000300800 */
[----:B------:R-:W-:-:S05]  /*21ea40*/  PRMT R0, R18, 0x7771, RZ ;  /* 0x0000777112007816 */ /* 0x000fca00000000ff */
[----:B------:R0:W-:Y:S04]  /*21ea50*/  @P6 STG.E.U8 desc[UR4][R2.64], R0 ;  /* 0x0000000002006986 */ /* 0x0001e8000c101104 */
[----:B0-----:R-:W2:Y:S01]  /*21ea60*/  LDL.LU.64 R2, [R1+0x52f0] ;  /* 0x0052f00001027983 */ /* 0x001ea20000300a00 */
[----:B------:R-:W-:Y:S02]  /*21ea70*/  LOP3.LUT P0, RZ, R51, 0x80000000, RZ, 0xc0, !PT ;  /* 0x8000000033ff7812 */ /* 0x000fe4000780c0ff */
[----:B------:R-:W-:Y:S01]  /*21ea80*/  LOP3.LUT R27, R27, 0xfffffdff, RZ, 0xc0, !PT ;  /* 0xfffffdff1b1b7812 */ /* 0x000fe200078ec0ff */
[----:B------:R-:W2:Y:S04]  /*21ea90*/  LDL.LU R6, [R1+0x104] ;  /* 0x0001040001067983 */ /* 0x000ea80000300800 */
[----:B------:R-:W2:Y:S04]  /*21eaa0*/  LDL.LU.64 R46, [R1+0x52f8] ;  /* 0x0052f800012e7983 */ /* 0x000ea80000300a00 */
[----:B------:R-:W2:Y:S02]  /*21eab0*/  LDL.LU.64 R44, [R1+0x5310] ;  /* 0x00531000012c7983 */ /* 0x000ea40000300a00 */
[----:B------:R-:W-:-:S02]  /*21eac0*/  @P0 LOP3.LUT R27, R27, 0x200, RZ, 0xfc, !PT ;  /* 0x000002001b1b0812 */ /* 0x000fc400078efcff */
[----:B------:R-:W-:Y:S01]  /*21ead0*/  LOP3.LUT P0, RZ, R51, 0x40000000, RZ, 0xc0, !PT ;  /* 0x4000000033ff7812 */ /* 0x000fe2000780c0ff */
[----:B------:R-:W2:Y:S01]  /*21eae0*/  LDL.LU.64 R22, [R1+0x5300] ;  /* 0x0053000001167983 */ /* 0x000ea20000300a00 */
[----:B------:R-:W-:Y:S02]  /*21eaf0*/  LOP3.LUT R27, R27, 0xfffffbff, RZ, 0xc0, !PT ;  /* 0xfffffbff1b1b7812 */ /* 0x000fe400078ec0ff */
[----:B------:R-:W-:Y:S01]  /*21eb00*/  LOP3.LUT P4, RZ, R51, 0x80000, RZ, 0xc0, !PT ;  /* 0x0008000033ff7812 */ /* 0x000fe2000788c0ff */
[----:B------:R-:W2:Y:S08]  /*21eb10*/  LDL.LU.64 R42, [R1+0x5308] ;  /* 0x00530800012a7983 */ /* 0x000eb00000300a00 */
        /* <DEDUP_REMOVED lines=13> */
[----:B------:R-:W-:Y:S02]  /*21ebf0*/  PRMT R0, R18, 0x7772, RZ ;  /* 0x0000777212007816 */ /* 0x000fe400000000ff */
        /* <DEDUP_REMOVED lines=13> */
[----:B0-----:R-:W-:-:S05]  /*21ecd0*/  PRMT R0, R18, 0x7773, RZ ;  /* 0x0000777312007816 */ /* 0x001fca00000000ff */
[----:B----4-:R2:W-:Y:S02]  /*21ece0*/  @P5 STG.E.U8 desc[UR4][R34.64], R0 ;  /* 0x0000000022005986 */ /* 0x0105e4000c101104 */
[----:B--2---:R-:W-:-:S05]  /*21ecf0*/  PRMT R0, R19, 0x7770, RZ ;  /* 0x0000777013007816 */ /* 0x004fca00000000ff */
[----:B------:R0:W-:Y:S04]  /*21ed00*/  @P6 STG.E.U8 desc[UR4][R4.64], R0 ;  /* 0x0000000004006986 */ /* 0x0001e8000c101104 */
[----:B0-----:R-:W2:Y:S04]  /*21ed10*/  LDL.LU R5, [R1+0x138] ;  /* 0x0001380001057983 */ /* 0x001ea80000300800 */
[----:B------:R-:W3:Y:S04]  /*21ed20*/  LDL.LU.64 R40, [R1+0x5318] ;  /* 0x0053180001287983 */ /* 0x000ee80000300a00 */
[----:B------:R-:W4:Y:S04]  /*21ed30*/  LDL.LU.64 R20, [R1+0x4c50] ;  /* 0x004c500001147983 */ /* 0x000f280000300a00 */
[----:B------:R-:W4:Y:S04]  /*21ed40*/  LDL.LU R4, [R1+0x128] ;  /* 0x0001280001047983 */ /* 0x000f280000300800 */
[----:B------:R-:W4:Y:S01]  /*21ed50*/  LDL.LU.64 R38, [R1+0x4c60] ;  /* 0x004c600001267983 */ /* 0x000f220000300a00 */
[----:B------:R-:W-:-:S03]  /*21ed60*/  PRMT R0, R19, 0x7771, RZ ;  /* 0x0000777113007816 */ /* 0x000fc600000000ff */
[----:B------:R-:W4:Y:S04]  /*21ed70*/  LDL.LU.64 R36, [R1+0x4c68] ;  /* 0x004c680001247983 */ /* 0x000f280000300a00 */
        /* <DEDUP_REMOVED lines=8> */
[----:B------:R-:W-:Y:S02]  /*21ee00*/  PRMT R0, R19, 0x7773, RZ ;  /* 0x0000777313007816 */ /* 0x000fe400000000ff */
[----:B------:R-:W4:Y:S09]  /*21ee10*/  LDL.LU.64 R18, [R1+0x5330] ;  /* 0x0053300001127983 */ /* 0x000f320000300a00 */
        /* <DEDUP_REMOVED lines=39> */
[----:B------:R0:W-:Y:S02]  /*21f090*/  @P4 STG.E.U8 desc[UR4][R10.64], R0 ;  /* 0x000000000a004986 */ /* 0x0001e4000c101104 */
[----:B0-----:R-:W-:Y:S02]  /*21f0a0*/  PRMT R0, R4, 0x7773, RZ ;  /* 0x0000777304007816 */ /* 0x001fe400000000ff */
[----:B------:R-:W4:Y:S04]  /*21f0b0*/  LDL.LU.64 R4, [R1+0x2a50] ;  /* 0x002a500001047983 */ /* 0x000f280000300a00 */
[----:B------:R-:W4:Y:S04]  /*21f0c0*/  LDL.LU.64 R10, [R1+0x2a40] ;  /* 0x002a4000010a7983 */ /* 0x000f280000300a00 */
[----:B------:R0:W-:Y:S04]  /*21f0d0*/  @P5 STG.E.U8 desc[UR4][R18.64], R0 ;  /* 0x0000000012005986 */ /* 0x0001e8000c101104 */
[----:B0-----:R-:W4:Y:S01]  /*21f0e0*/  LDL.LU.64 R18, [R1+0x2a30] ;  /* 0x002a300001127983 */ /* 0x001f220000300a00 */
[----:B------:R-:W-:-:S05]  /*21f0f0*/  PRMT R0, R16, 0x7770, RZ ;  /* 0x0000777010007816 */ /* 0x000fca00000000ff */
[----:B------:R0:W-:Y:S04]  /*21f100*/  @P6 STG.E.U8 desc[UR4][R2.64], R0 ;  /* 0x0000000002006986 */ /* 0x0001e8000c101104 */
[----:B0-----:R-:W4:Y:S01]  /*21f110*/  LDL.LU.64 R2, [R1+0x2a20] ;  /* 0x002a200001027983 */ /* 0x001f220000300a00 */
[----:B------:R-:W-:Y:S02]  /*21f120*/  LOP3.LUT P0, RZ, R7, 0x200000, RZ, 0xc0, !PT ;  /* 0x0020000007ff7812 */ /* 0x000fe4000780c0ff */
[----:B------:R-:W-:Y:S01]  /*21f130*/  LOP3.LUT R27, R27, 0xfffffffe, RZ, 0xc0, !PT ;  /* 0xfffffffe1b1b7812 */ /* 0x000fe200078ec0ff */
[----:B------:R-:W4:Y:S04]  /*21f140*/  LDL.LU.64 R44, [R1+0x2a10] ;  /* 0x002a1000012c7983 */ /* 0x000f280000300a00 */
[----:B------:R-:W4:Y:S04]  /*21f150*/  LDL.LU R6, [R1+0x13c] ;  /* 0x00013c0001067983 */ /* 0x000f280000300800 */
[----:B------:R-:W4:Y:S02]  /*21f160*/  LDL.LU.64 R22, [R1+0x2a00] ;  /* 0x002a000001167983 */ /* 0x000f240000300a00 */
[----:B------:R-:W-:-:S02]  /*21f170*/  @P0 LOP3.LUT R27, R27, 0x1, RZ, 0xfc, !PT ;  /* 0x000000011b1b0812 */ /* 0x000fc400078efcff */
[----:B------:R-:W-:Y:S01]  /*21f180*/  LOP3.LUT P0, RZ, R7, 0x100000, RZ, 0xc0, !PT ;  /* 0x0010000007ff7812 */ /* 0x000fe2000780c0ff */
[----:B------:R-:W4:Y:S01]  /*21f190*/  LDL.LU.64 R42, [R1+0x29f0] ;  /* 0x0029f000012a7983 */ /* 0x000f220000300a00 */
[----:B------:R-:W-:Y:S02]  /*21f1a0*/  LOP3.LUT R27, R27, 0xfffffffd, RZ, 0xc0, !PT ;  /* 0xfffffffd1b1b7812 */ /* 0x000fe400078ec0ff */
[C---:B------:R-:W-:Y:S01]  /*21f1b0*/  LOP3.LUT P4, RZ, R7.reuse, 0x80, RZ, 0xc0, !PT ;  /* 0x0000008007ff7812 */ /* 0x040fe2000788c0ff */
[----:B------:R-:W4:Y:S01]  /*21f1c0*/  LDL.LU.64 R40, [R1+0x29e0] ;  /* 0x0029e00001287983 */ /* 0x000f220000300a00 */
[----:B------:R-:W-:Y:S02]  /*21f1d0*/  LOP3.LUT P5, RZ, R7, 0x100, RZ, 0xc0, !PT ;  /* 0x0000010007ff7812 */ /* 0x000fe400078ac0ff */
[----:B------:R-:W-:Y:S01]  /*21f1e0*/  PRMT R0, R16, 0x7771, RZ ;  /* 0x0000777110007816 */ /* 0x000fe200000000ff */
        /* <DEDUP_REMOVED lines=25> */
[----:B--2---:R0:W-:Y:S02]  /*21f380*/  @P4 STG.E.U8 desc[UR4][R34.64], R0 ;  /* 0x0000000022004986 */ /* 0x0041e4000c101104 */
[----:B0-----:R-:W-:-:S05]  /*21f390*/  PRMT R0, R16, 0x7772, RZ ;  /* 0x0000777210007816 */ /* 0x001fca00000000ff */
[----:B---3--:R0:W-:Y:S02]  /*21f3a0*/  @P5 STG.E.U8 desc[UR4][R32.64], R0 ;  /* 0x0000000020005986 */ /* 0x0081e4000c101104 */
[----:B0-----:R-:W-:Y:S02]  /*21f3b0*/  PRMT R0, R16, 0x7773, RZ ;  /* 0x0000777310007816 */ /* 0x001fe400000000ff */
[----:B------:R-:W2:Y:S04]  /*21f3c0*/  LDL.LU R16, [R1+0x12c] ;  /* 0x00012c0001107983 */ /* 0x000ea80000300800 */
[----:B----4-:R0:W-:Y:S04]  /*21f3d0*/  @P6 STG.E.U8 desc[UR4][R4.64], R0 ;  /* 0x0000000004006986 */ /* 0x0101e8000c101104 */
[----:B------:R-:W3:Y:S04]  /*21f3e0*/  LDL.LU.64 R38, [R1+0x29c0] ;  /* 0x0029c00001267983 */ /* 0x000ee80000300a00 */
[----:B------:R-:W4:Y:S01]  /*21f3f0*/  LDL.LU.64 R36, [R1+0x29b0] ;  /* 0x0029b00001247983 */ /* 0x000f220000300a00 */
[----:B0-----:R-:W-:-:S03]  /*21f400*/  PRMT R0, R52, 0x7770, RZ ;  /* 0x0000777034007816 */ /* 0x001fc600000000ff */
[----:B------:R-:W4:Y:S04]  /*21f410*/  LDL.LU.64 R34, [R1+0x29a0] ;  /* 0x0029a00001227983 */ /* 0x000f280000300a00 */
        /* <DEDUP_REMOVED lines=62> */
[----:B------:R-:W3:Y:S04]  /*21f800*/  LDL.LU.64 R44, [R1+0x26e0] ;  /* 0x0026e000012c7983 */ /* 0x000ee80000300a00 */
[----:B------:R-:W3:Y:S04]  /*21f810*/  LDL.LU.64 R22, [R1+0x26d8] ;  /* 0x0026d80001167983 */ /* 0x000ee80000300a00 */
[----:B------:R-:W3:Y:S04]  /*21f820*/  LDL.LU.64 R42, [R1+0x26d0] ;  /* 0x0026d000012a7983 */ /* 0x000ee80000300a00 */
[----:B------:R-:W3:Y:S01]  /*21f830*/  LDL.LU R6, [R1+0xe0] ;  /* 0x0000e00001067983 */ /* 0x000ee20000300800 */
[----:B------:R-:W-:-:S03]  /*21f840*/  LOP3.LUT P4, RZ, R7, 0x10000000, RZ, 0xc0, !PT ;  /* 0x1000000007ff7812 */ /* 0x000fc6000788c0ff */
[----:B------:R-:W3:Y:S01]  /*21f850*/  LDL.LU.64 R40, [R1+0x26c0] ;  /* 0x0026c00001287983 */ /* 0x000ee20000300a00 */
[C---:B------:R-:W-:Y:S02]  /*21f860*/  LOP3.LUT P5, RZ, R7.reuse, 0x20000000, RZ, 0xc0, !PT ;  /* 0x2000000007ff7812 */ /* 0x040fe400078ac0ff */
[----:B------:R-:W-:Y:S01]  /*21f870*/  LOP3.LUT P6, RZ, R7, 0x40000000, RZ, 0xc0, !PT ;  /* 0x4000000007ff7812 */ /* 0x000fe200078cc0ff */
        /* <DEDUP_REMOVED lines=24> */
[----:B------:R-:W-:Y:S02]  /*21fa00*/  LOP3.LUT R28, R28, 0xbfffffff, RZ, 0xc0, !PT ;  /* 0xbfffffff1c1c7812 */ /* 0x000fe400078ec0ff */
[----:B0-----:R-:W-:-:S09]  /*21fa10*/  PRMT R0, R16, 0x7771, RZ ;  /* 0x0000777110007816 */ /* 0x001fd200000000ff */
[----:B------:R-:W-:Y:S01]  /*21fa20*/  @P0 LOP3.LUT R28, R28, 0x40000000, RZ, 0xfc, !PT ;  /* 0x400000001c1c0812 */ /* 0x000fe200078efcff */
[----:B----4-:R0:W-:Y:S01]  /*21fa30*/  @P5 STG.E.U8 desc[UR4][R32.64], R0 ;  /* 0x0000000020005986 */ /* 0x0101e2000c101104 */
[----:B------:R-:W-:Y:S02]  /*21fa40*/  LOP3.LUT P0, RZ, R52, 0x1, RZ, 0xc0, !PT ;  /* 0x0000000134ff7812 */ /* 0x000fe4000780c0ff */
[----:B0-----:R-:W-:-:S05]  /*21fa50*/  PRMT R0, R16, 0x7772, RZ ;  /* 0x0000777210007816 */ /* 0x001fca00000000ff */
[----:B------:R0:W-:Y:S01]  /*21fa60*/  @P6 STG.E.U8 desc[UR4][R4.64], R0 ;  /* 0x0000000004006986 */ /* 0x0001e2000c101104 */
[----:B------:R-:W-:Y:S02]  /*21fa70*/  LOP3.LUT R28, R28, 0x7fffffff, RZ, 0xc0, !PT ;  /* 0x7fffffff1c1c7812 */ /* 0x000fe400078ec0ff */
[----:B0-----:R-:W-:Y:S02]  /*21fa80*/  PRMT R0, R16, 0x7773, RZ ;  /* 0x0000777310007816 */ /* 0x001fe400000000ff */
[----:B------:R-:W2:Y:S04]  /*21fa90*/  LDL.LU R16, [R1+0xd0] ;  /* 0x0000d00001107983 */ /* 0x000ea80000300800 */
[----:B------:R-:W3:Y:S01]  /*21faa0*/  LDL.LU.64 R38, [R1+0x26a0] ;  /* 0x0026a00001267983 */ /* 0x000ee20000300a00 */
[----:B------:R-:W-:-:S02]  /*21fab0*/  @P0 LOP3.LUT R28, R28, 0x80000000, RZ, 0xfc, !PT ;  /* 0x800000001c1c0812 */ /* 0x000fc400078efcff */
[----:B------:R-:W-:Y:S01]  /*21fac0*/  LOP3.LUT P0, RZ, R7, 0x80000000, RZ, 0xc0, !PT ;  /* 0x8000000007ff7812 */ /* 0x000fe2000780c0ff */
[----:B------:R-:W4:Y:S04]  /*21fad0*/  LDL.LU.64 R36, [R1+0x2690] ;  /* 0x0026900001247983 */ /* 0x000f280000300a00 */
[----:B------:R-:W2:Y:S04]  /*21fae0*/  LDL.LU.64 R34, [R1+0x2680] ;  /* 0x0026800001227983 */ /* 0x000ea80000300a00 */
[----:B------:R-:W2:Y:S04]  /*21faf0*/  LDL.LU.64 R32, [R1+0x2670] ;  /* 0x0026700001207983 */ /* 0x000ea80000300a00 */
        /* <DEDUP_REMOVED lines=27> */
[----:B0-----:R-:W-:Y:S02]  /*21fcb0*/  PRMT R0, R6, 0x7773, RZ ;  /* 0x0000777306007816 */ /* 0x001fe400000000ff */
[C---:B------:R-:W-:Y:S02]  /*21fcc0*/  LOP3.LUT P1, RZ, R52.reuse, 0x200, RZ, 0xc0, !PT ;  /* 0x0000020034ff7812 */ /* 0x040fe4000782c0ff */
[C---:B------:R-:W-:Y:S02]  /*21fcd0*/  LOP3.LUT P2, RZ, R52.reuse, 0x400, RZ, 0xc0, !PT ;  /* 0x0000040034ff7812 */ /* 0x040fe4000784c0ff */
[C---:B------:R-:W-:Y:S02]  /*21fce0*/  LOP3.LUT P3, RZ, R52.reuse, 0x800, RZ, 0xc0, !PT ;  /* 0x0000080034ff7812 */ /* 0x040fe4000786c0ff */
[----:B------:R-:W-:-:S02]  /*21fcf0*/  LOP3.LUT P4, RZ, R52, 0x1000, RZ, 0xc0, !PT ;  /* 0x0000100034ff7812 */ /* 0x000fc4000788c0ff */
[C---:B------:R-:W-:Y:S02]  /*21fd00*/  LOP3.LUT P5, RZ, R52.reuse, 0x2000, RZ, 0xc0, !PT ;  /* 0x0000200034ff7812 */ /* 0x040fe400078ac0ff */
[----:B------:R-:W-:Y:S01]  /*21fd10*/  LOP3.LUT P6, RZ, R52, 0x4000, RZ, 0xc0, !PT ;  /* 0x0000400034ff7812 */ /* 0x000fe200078cc0ff */
[----:B---3--:R2:W-:Y:S01]  /*21fd20*/  @P0 STG.E.U8 desc[UR4][R38.64], R0 ;  /* 0x0000000026000986 */ /* 0x0085e2000c101104 */
[----:B------:R-:W-:Y:S02]  /*21fd30*/  LOP3.LUT P0, RZ, R28, 0x800000, RZ, 0xc0, !PT ;  /* 0x008000001cff7812 */ /* 0x000fe4000780c0ff */
[----:B--2---:R-:W-:-:S11]  /*21fd40*/  PRMT R0, R16, 0x7770, RZ ;  /* 0x0000777010007816 */ /* 0x004fd600000000ff */
[----:B----4-:R0:W-:Y:S02]  /*21fd50*/  @P0 STG.E.U8 desc[UR4][R36.64], R0 ;  /* 0x0000000024000986 */ /* 0x0101e4000c101104 */
[----:B0-----:R-:W-:-:S05]  /*21fd60*/  PRMT R0, R16, 0x7771, RZ ;  /* 0x0000777110007816 */ /* 0x001fca00000000ff */
[----:B------:R0:W-:Y:S02]  /*21fd70*/  @P1 STG.E.U8 desc[UR4][R34.64], R0 ;  /* 0x0000000022001986 */ /* 0x0001e4000c101104 */
[----:B0-----:R-:W-:-:S05]  /*21fd80*/  PRMT R0, R16, 0x7772, RZ ;  /* 0x0000777210007816 */ /* 0x001fca00000000ff */
[----:B------:R0:W-:Y:S02]  /*21fd90*/  @P2 STG.E.U8 desc[UR4][R32.64], R0 ;  /* 0x0000000020002986 */ /* 0x0001e4000c101104 */
[----:B0-----:R-:W-:Y:S02]  /*21fda0*/  PRMT R0, R16, 0x7773, RZ ;  /* 0x0000777310007816 */ /* 0x001fe400000000ff */
[----:B------:R-:W2:Y:S04]  /*21fdb0*/  LDL.LU.64 R16, [R1+0x2620] ;  /* 0x0026200001107983 */ /* 0x000ea80000300a00 */
[----:B------:R0:W-:Y:S04]  /*21fdc0*/  @P3 STG.E.U8 desc[UR4][R4.64], R0 ;  /* 0x0000000004003986 */ /* 0x0001e8000c101104 */
[----:B------:R-:W3:Y:S04]  /*21fdd0*/  LDL.LU.64 R34, [R1+0x2610] ;  /* 0x0026100001227983 */ /* 0x000ee80000300a00 */
[----:B------:R-:W4:Y:S01]  /*21fde0*/  LDL.LU.64 R32, [R1+0x2600] ;  /* 0x0026000001207983 */ /* 0x000f220000300a00 */
[----:B0-----:R-:W-:-:S03]  /*21fdf0*/  PRMT R0, R53, 0x7770, RZ ;  /* 0x0000777035007816 */ /* 0x001fc600000000ff */
[----:B------:R-:W3:Y:S04]  /*21fe00*/  LDL.LU.64 R4, [R1+0x25f0] ;  /* 0x0025f00001047983 */ /* 0x000ee80000300a00 */
[----:B------:R0:W-:Y:S02]  /*21fe10*/  @P4 STG.E.U8 desc[UR4][R10.64], R0 ;  /* 0x000000000a004986 */ /* 0x0001e4000c101104 */
[----:B0-----:R-:W-:-:S05]  /*21fe20*/  PRMT R0, R53, 0x7771, RZ ;  /* 0x0000777135007816 */ /* 0x001fca00000000ff */
[----:B------:R0:W-:Y:S02]  /*21fe30*/  @P5 STG.E.U8 desc[UR4][R18.64], R0 ;  /* 0x0000000012005986 */ /* 0x0001e4000c101104 */
[----:B0-----:R-:W-:-:S05]  /*21fe40*/  PRMT R0, R53, 0x7772, RZ ;  /* 0x0000777235007816 */ /* 0x001fca00000000ff */
[----:B------:R0:W-:Y:S04]  /*21fe50*/  @P6 STG.E.U8 desc[UR4][R2.64], R0 ;  /* 0x0000000002006986 */ /* 0x0001e8000c101104 */
[----:B0-----:R-:W3:Y:S04]  /*21fe60*/  LDL.LU R2, [R1+0xf4] ;  /* 0x0000f40001027983 */ /* 0x001ee80000300800 */
[----:B------:R-:W4:Y:S01]  /*21fe70*/  LDL.LU.64 R10, [R1+0x25e0] ;  /* 0x0025e000010a7983 */ /* 0x000f220000300a00 */
[----:B------:R-:W-:-:S03]  /*21fe80*/  PRMT R0, R53, 0x7773, RZ ;  /* 0x0000777335007816 */ /* 0x000fc600000000ff */
[----:B------:R-:W4:Y:S04]  /*21fe90*/  LDL.LU R6, [R1+0xe4] ;  /* 0x0000e40001067983 */ /* 0x000f280000300800 */
[----:B------:R-:W4:Y:S04]  /*21fea0*/  LDL.LU R53, [R1+0x83a4] ;  /* 0x0083a40001357983 */ /* 0x000f280000300800 */
[----:B------:R-:W4:Y:S01]  /*21feb0*/  LDL.LU.64 R18, [R1+0x25d0] ;  /* 0x0025d00001127983 */ /* 0x000f220000300a00 */
[----:B------:R-:W-:Y:S02]  /*21fec0*/  LOP3.LUT P0, RZ, R52, 0x8000000, RZ, 0xc0, !PT ;  /* 0x0800000034ff7812 */ /* 0x000fe4000780c0ff */
[----:B------:R-:W-:Y:S01]  /*21fed0*/  LOP3.LUT R28, R28, 0xffffbfff, RZ, 0xc0, !PT ;  /* 0xffffbfff1c1c7812 */ /* 0x000fe200078ec0ff */
[----:B------:R-:W4:Y:S04]  /*21fee0*/  LDL.LU.64 R44, [R1+0x25c0] ;  /* 0x0025c000012c7983 */ /* 0x000f280000300a00 */
[----:B------:R-:W4:Y:S04]  /*21fef0*/  LDL.LU.64 R22, [R1+0x25b0] ;  /* 0x0025b00001167983 */ /* 0x000f280000300a00 */
[----:B------:R-:W4:Y:S02]  /*21ff00*/  LDL.LU.64 R42, [R1+0x25a0] ;  /* 0x0025a000012a7983 */ /* 0x000f240000300a00 */
[----:B------:R-:W-:-:S02]  /*21ff10*/  @P0 LOP3.LUT R28, R28, 0x4000, RZ, 0xfc, !PT ;  /* 0x000040001c1c0812 */ /* 0x000fc400078efcff */
[----:B------:R-:W-:Y:S01]  /*21ff20*/  LOP3.LUT P0, RZ, R52, 0x4000000, RZ, 0xc0, !PT ;  /* 0x0400000034ff7812 */ /* 0x000fe2000780c0ff */
[----:B------:R-:W4:Y:S01]  /*21ff30*/  LDL.LU R3, [R1+0xd4] ;  /* 0x0000d40001037983 */ /* 0x000f220000300800 */
[----:B------:R-:W-:-:S03]  /*21ff40*/  LOP3.LUT R28, R28, 0xffff7fff, RZ, 0xc0, !PT ;  /* 0xffff7fff1c1c7812 */ /* 0x000fc600078ec0ff */
[----:B------:R-:W4:Y:S04]  /*21ff50*/  LDL.LU.64 R40, [R1+0x2590] ;  /* 0x0025900001287983 */ /* 0x000f280000300a00 */
[----:B------:R-:W4:Y:S04]  /*21ff60*/  LDL.LU.64 R20, [R1+0x2580] ;  /* 0x0025800001147983 */ /* 0x000f280000300a00 */
[----:B------:R-:W-:Y:S01]  /*21ff70*/  @P0 LOP3.LUT R28, R28, 0x8000, RZ, 0xfc, !PT ;  /* 0x000080001c1c0812 */ /* 0x000fe200078efcff */
        /* <DEDUP_REMOVED lines=23> */
[----:B------:R-:W-:Y:S02]  /*2200f0*/  LOP3.LUT P6, RZ, R52, 0x20000, RZ, 0xc0, !PT ;  /* 0x0002000034ff7812 */ /* 0x000fe400078cc0ff */
[----:B------:R-:W-:-:S09]  /*220100*/  LOP3.LUT R28, R28, 0xffbfffff, RZ, 0xc0, !PT ;  /* 0xffbfffff1c1c7812 */ /* 0x000fd200078ec0ff */
[----:B------:R-:W-:Y:S02]  /*220110*/  @P0 LOP3.LUT R28, R28, 0x400000, RZ, 0xfc, !PT ;  /* 0x004000001c1c0812 */ /* 0x000fe400078efcff */
[----:B------:R-:W-:Y:S01]  /*220120*/  LOP3.LUT P0, RZ, R52, 0x40000, RZ, 0xc0, !PT ;  /* 0x0004000034ff7812 */ /* 0x000fe2000780c0ff */
[----:B--2---:R0:W-:Y:S04]  /*220130*/  @P4 STG.E.U8 desc[UR4][R16.64], R0 ;  /* 0x0000000010004986 */ /* 0x0041e8000c101104 */
[----:B0-----:R-:W2:Y:S01]  /*220140*/  LDL.LU.64 R16, [R1+0x2550] ;  /* 0x0025500001107983 */ /* 0x001ea20000300a00 */
[----:B---3--:R-:W-:-:S05]  /*220150*/  PRMT R0, R2, 0x7770, RZ ;  /* 0x0000777002007816 */ /* 0x008fca00000000ff */
        /* <DEDUP_REMOVED lines=41> */
[----:B0-----:R-:W-:Y:S02]  /*2203f0*/  PRMT R0, R54, 0x7770, RZ ;  /* 0x0000777036007816 */ /* 0x001fe400000000ff */
[----:B------:R-:W-:Y:S02]  /*220400*/  LOP3.LUT P4, RZ, R52, 0x80000000, RZ, 0xc0, !PT ;  /* 0x8000000034ff7812 */ /* 0x000fe4000788c0ff */
[----:B------:R-:W-:Y:S01]  /*220410*/  LOP3.LUT P5, RZ, R53, 0x1, RZ, 0xc0, !PT ;  /* 0x0000000135ff7812 */ /* 0x000fe200078ac0ff */
[----:B--2---:R0:W-:Y:S02]  /*220420*/  @P1 STG.E.U8 desc[UR4][R16.64], R0 ;  /* 0x0000000010001986 */ /* 0x0041e4000c101104 */
[----:B0-----:R-:W-:-:S02]  /*220430*/  PRMT R0, R54, 0x7771, RZ ;  /* 0x0000777136007816 */ /* 0x001fc400000000ff */
[----:B------:R-:W-:-:S03]  /*220440*/  LOP3.LUT P6, RZ, R53, 0x2, RZ, 0xc0, !PT ;  /* 0x0000000235ff7812 */ /* 0x000fc600078cc0ff */
        /* <DEDUP_REMOVED lines=64> */
[C---:B0-----:R-:W-:Y:S02]  /*220850*/  PRMT R0, R3.reuse, 0x7771, RZ ;  /* 0x0000777103007816 */ /* 0x041fe400000000ff */
[----:B------:R-:W2:Y:S04]  /*220860*/  LDL.LU.64 R32, [R1+0x2410] ;  /* 0x0024100001207983 */ /* 0x000ea80000300a00 */
        /* <DEDUP_REMOVED lines=61> */
[----:B------:R-:W-:Y:S02]  /*220c40*/  LOP3.LUT R28, R28, 0xfffffffe, RZ, 0xc0, !PT ;  /* 0xfffffffe1c1c7812 */ /* 0x000fe400078ec0ff */
[C---:B------:R-:W-:Y:S02]  /*220c50*/  LOP3.LUT P5, RZ, R53.reuse, 0x400000, RZ, 0xc0, !PT ;  /* 0x0040000035ff7812 */ /* 0x040fe400078ac0ff */
[----:B------:R-:W-:-:S03]  /*220c60*/  LOP3.LUT P6, RZ, R53, 0x800000, RZ, 0xc0, !PT ;  /* 0x0080000035ff7812 */ /* 0x000fc600078cc0ff */
        /* <DEDUP_REMOVED lines=145> */
[----:B----4-:R0:W-:Y:S02]  /*221580*/  @P5 STG.E.U8 desc[UR4][R34.64], R0 ;  /* 0x0000000022005986 */ /* 0x0101e4000c101104 */
[----:B0-----:R-:W-:-:S02]  /*221590*/  PRMT R0, R2, 0x7772, RZ ;  /* 0x0000777202007816 */ /* 0x001fc400000000ff */
[----:B------:R-:W3:Y:S04]  /*2215a0*/  LDL.LU.64 R34, [R1+0x21d0] ;  /* 0x0021d00001227983 */ /* 0x000ee80000300a00 */
[----:B------:R0:W-:Y:S02]  /*2215b0*/  @P6 STG.E.U8 desc[UR4][R32.64], R0 ;  /* 0x0000000020006986 */ /* 0x0001e4000c101104 */
[----:B0-----:R-:W-:Y:S02]  /*2215c0*/  PRMT R0, R2, 0x7773, RZ ;  /* 0x0000777302007816 */ /* 0x001fe400000000ff */
[----:B------:R-:W4:Y:S04]  /*2215d0*/  LDL.LU.64 R32, [R1+0x21c0] ;  /* 0x0021c00001207983 */ /* 0x000f280000300a00 */
[----:B------:R0:W-:Y:S01]  /*2215e0*/  @P0 STG.E.U8 desc[UR4][R4.64], R0 ;  /* 0x0000000004000986 */ /* 0x0001e2000c101104 */
[----:B------:R-:W-:-:S03]  /*2215f0*/  LOP3.LUT P0, RZ, R29, 0x8000000, RZ, 0xc0, !PT ;  /* 0x080000001dff7812 */ /* 0x000fc6000780c0ff */
[----:B------:R-:W2:Y:S01]  /*221600*/  LDL.LU R2, [R1+0x94] ;  /* 0x0000940001027983 */ /* 0x000ea20000300800 */
        /* <DEDUP_REMOVED lines=45> */
[----:B------:R-:W3:Y:S04]  /*2218e0*/  LDL.LU.64 R32, [R1+0x2160] ;  /* 0x0021600001207983 */ /* 0x000ee80000300a00 */
[----:B------:R0:W-:Y:S02]  /*2218f0*/  @P4 STG.E.U8 desc[UR4][R4.64], R0 ;  /* 0x0000000004004986 */ /* 0x0001e4000c101104 */
[----:B0-----:R-:W-:-:S05]  /*221900*/  PRMT R0, R2, 0x7771, RZ ;  /* 0x0000777102007816 */ /* 0x001fca00000000ff */
[----:B------:R0:W-:Y:S04]  /*221910*/  @P5 STG.E.U8 desc[UR4][R10.64], R0 ;  /* 0x000000000a005986 */ /* 0x0001e8000c101104 */
[----:B0-----:R-:W3:Y:S04]  /*221920*/  LDL.LU.64 R10, [R1+0x2150] ;  /* 0x00215000010a7983 */ /* 0x001ee80000300a00 */
[----:B------:R-:W3:Y:S01]  /*221930*/  LDL.LU R4, [R1+0x84] ;  /* 0x0000840001047983 */ /* 0x000ee20000300800 */
[----:B------:R-:W-:Y:S02]  /*221940*/  LOP3.LUT P6, RZ, R54, 0x4000000, RZ, 0xc0, !PT ;  /* 0x0400000036ff7812 */ /* 0x000fe400078cc0ff */
[----:B------:R-:W-:-:S11]  /*221950*/  PRMT R0, R2, 0x7772, RZ ;  /* 0x0000777202007816 */ /* 0x000fd600000000ff */
[----:B------:R0:W-:Y:S04]  /*221960*/  @P6 STG.E.U8 desc[UR4][R18.64], R0 ;  /* 0x0000000012006986 */ /* 0x0001e8000c101104 */
[----:B0-----:R-:W3:Y:S04]  /*221970*/  LDL.LU.64 R18, [R1+0x2140] ;  /* 0x0021400001127983 */ /* 0x001ee80000300a00 */
[----:B------:R-:W3:Y:S01]  /*221980*/  LDL.LU R17, [R1+0xb8] ;  /* 0x0000b80001117983 */ /* 0x000ee20000300800 */
[----:B------:R-:W-:-:S03]  /*221990*/  PRMT R0, R2, 0x7773, RZ ;  /* 0x0000777302007816 */ /* 0x000fc600000000ff */
[----:B------:R-:W3:Y:S01]  /*2219a0*/  LDL.LU.64 R2, [R1+0x2130] ;  /* 0x0021300001027983 */ /* 0x000ee20000300a00 */
[----:B------:R-:W-:-:S03]  /*2219b0*/  LOP3.LUT R29, R29, 0xfffffbff, RZ, 0xc0, !PT ;  /* 0xfffffbff1d1d7812 */ /* 0x000fc600078ec0ff */
[----:B------:R-:W3:Y:S04]  /*2219c0*/  LDL.LU.64 R44, [R1+0x2120] ;  /* 0x00212000012c7983 */ /* 0x000ee80000300a00 */
[----:B------:R-:W3:Y:S04]  /*2219d0*/  LDL.LU.64 R22, [R1+0x2110] ;  /* 0x0021100001167983 */ /* 0x000ee80000300a00 */
[----:B------:R-:W3:Y:S04]  /*2219e0*/  LDL.LU.64 R42, [R1+0x2108] ;  /* 0x00210800012a7983 */ /* 0x000ee80000300a00 */
[----:B------:R-:W3:Y:S04]  /*2219f0*/  LDL.LU R6, [R1+0xa8] ;  /* 0x0000a80001067983 */ /* 0x000ee80000300800 */
[----:B------:R-:W4:Y:S04]  /*221a00*/  LDL.LU.64 R40, [R1+0x2100] ;  /* 0x0021000001287983 */ /* 0x000f280000300a00 */
[----:B------:R-:W4:Y:S01]  /*221a10*/  LDL.LU.64 R20, [R1+0x20f0] ;  /* 0x0020f00001147983 */ /* 0x000f220000300a00 */
[----:B------:R-:W-:-:S03]  /*221a20*/  LOP3.LUT P4, RZ, R54, 0x8000000, RZ, 0xc0, !PT ;  /* 0x0800000036ff7812 */ /* 0x000fc6000788c0ff */
[----:B------:R-:W4:Y:S01]  /*221a30*/  LDL.LU.64 R38, [R1+0x20e0] ;  /* 0x0020e00001267983 */ /* 0x000f220000300a00 */
[C---:B------:R-:W-:Y:S02]  /*221a40*/  LOP3.LUT P5, RZ, R54.reuse, 0x10000000, RZ, 0xc0, !PT ;  /* 0x1000000036ff7812 */ /* 0x040fe400078ac0ff */
[----:B------:R-:W-:Y:S01]  /*221a50*/  LOP3.LUT P6, RZ, R54, 0x20000000, RZ, 0xc0, !PT ;  /* 0x2000000036ff7812 */ /* 0x000fe200078cc0ff */
[----:B------:R-:W4:Y:S01]  /*221a60*/  LDL.LU R16, [R1+0x98] ;  /* 0x0000980001107983 */ /* 0x000f220000300800 */
        /* <DEDUP_REMOVED lines=36> */
[----:B------:R0:W-:Y:S02]  /*221cb0*/  @P0 STG.E.U8 desc[UR4][R10.64], R0 ;  /* 0x000000000a000986 */ /* 0x0001e4000c101104 */
[----:B0-----:R-:W-:Y:S02]  /*221cc0*/  PRMT R0, R4, 0x7773, RZ ;  /* 0x0000777304007816 */ /* 0x001fe400000000ff */
[----:B------:R-:W4:Y:S01]  /*221cd0*/  LDL.LU.64 R4, [R1+0x20a0] ;  /* 0x0020a00001047983 */ /* 0x000f220000300a00 */
[----:B------:R-:W-:-:S03]  /*221ce0*/  LOP3.LUT P0, RZ, R29, 0x40000, RZ, 0xc0, !PT ;  /* 0x000400001dff7812 */ /* 0x000fc6000780c0ff */
[----:B------:R-:W4:Y:S10]  /*221cf0*/  LDL.LU.64 R10, [R1+0x2090] ;  /* 0x00209000010a7983 */ /* 0x000f340000300a00 */
        /* <DEDUP_REMOVED lines=30> */
[----:B------:R-:W-:Y:S01]  /*221ee0*/  LOP3.LUT P5, RZ, R55, 0x1000, RZ, 0xc0, !PT ;  /* 0x0000100037ff7812 */ /* 0x000fe200078ac0ff */
[----:B--2---:R0:W-:Y:S02]  /*221ef0*/  @P0 STG.E.U8 desc[UR4][R36.64], R0 ;  /* 0x0000000024000986 */ /* 0x0041e4000c101104 */
[----:B0-----:R-:W-:-:S05]  /*221f00*/  PRMT R0, R16, 0x7770, RZ ;  /* 0x0000777010007816 */ /* 0x001fca00000000ff */
[----:B---3--:R0:W-:Y:S02]  /*221f10*/  @P1 STG.E.U8 desc[UR4][R34.64], R0 ;  /* 0x0000000022001986 */ /* 0x0081e4000c101104 */
[----:B0-----:R-:W-:-:S05]  /*221f20*/  PRMT R0, R16, 0x7771, RZ ;  /* 0x0000777110007816 */ /* 0x001fca00000000ff */
[----:B----4-:R0:W-:Y:S02]  /*221f30*/  @P2 STG.E.U8 desc[UR4][R32.64], R0 ;  /* 0x0000000020002986 */ /* 0x0101e4000c101104 */
[----:B0-----:R-:W-:-:S05]  /*221f40*/  PRMT R0, R16, 0x7772, RZ ;  /* 0x0000777210007816 */ /* 0x001fca00000000ff */
[----:B------:R0:W-:Y:S02]  /*221f50*/  @P3 STG.E.U8 desc[UR4][R4.64], R0 ;  /* 0x0000000004003986 */ /* 0x0001e4000c101104 */
[----:B0-----:R-:W-:Y:S02]  /*221f60*/  PRMT R0, R16, 0x7773, RZ ;  /* 0x0000777310007816 */ /* 0x001fe400000000ff */
[----:B------:R-:W2:Y:S01]  /*221f70*/  LDL.LU.64 R16, [R1+0x2060] ;  /* 0x0020600001107983 */ /* 0x000ea20000300a00 */
[----:B------:R-:W-:-:S03]  /*221f80*/  LOP3.LUT P6, RZ, R55, 0x2000, RZ, 0xc0, !PT ;  /* 0x0000200037ff7812 */ /* 0x000fc600078cc0ff */
[----:B------:R0:W-:Y:S04]  /*221f90*/  @P4 STG.E.U8 desc[UR4][R10.64], R0 ;  /* 0x000000000a004986 */ /* 0x0001e8000c101104 */
[----:B------:R-:W3:Y:S04]  /*221fa0*/  LDL.LU.64 R34, [R1+0x2050] ;  /* 0x0020500001227983 */ /* 0x000ee80000300a00 */
[----:B------:R-:W4:Y:S01]  /*221fb0*/  LDL.LU.64 R32, [R1+0x2040] ;  /* 0x0020400001207983 */ /* 0x000f220000300a00 */
[----:B0-----:R-:W-:-:S03]  /*221fc0*/  PRMT R0, R56, 0x7770, RZ ;  /* 0x0000777038007816 */ /* 0x001fc600000000ff */
[----:B------:R-:W3:Y:S04]  /*221fd0*/  LDL.LU.64 R4, [R1+0x2038] ;  /* 0x0020380001047983 */ /* 0x000ee80000300a00 */
[----:B------:R0:W-:Y:S04]  /*221fe0*/  @P5 STG.E.U8 desc[UR4][R18.64], R0 ;  /* 0x0000000012005986 */ /* 0x0001e8000c101104 */
[----:B------:R-:W3:Y:S01]  /*221ff0*/  LDL.LU.64 R10, [R1+0x2030] ;  /* 0x00203000010a7983 */ /* 0x000ee20000300a00 */
[----:B0-----:R-:W-:-:S05]  /*222000*/  PRMT R0, R56, 0x7771, RZ ;  /* 0x0000777138007816 */ /* 0x001fca00000000ff */
[----:B------:R0:W-:Y:S04]  /*222010*/  @P6 STG.E.U8 desc[UR4][R2.64], R0 ;  /* 0x0000000002006986 */ /* 0x0001e8000c101104 */
[----:B0-----:R-:W4:Y:S04]  /*222020*/  LDL.LU R3, [R1+0xbc] ;  /* 0x0000bc0001037983 */ /* 0x001f280000300800 */
[----:B------:R-:W4:Y:S01]  /*222030*/  LDL.LU.64 R18, [R1+0x2028] ;  /* 0x0020280001127983 */ /* 0x000f220000300a00 */
[----:B------:R-:W-:Y:S02]  /*222040*/  LOP3.LUT P0, RZ, R55, 0x4000000, RZ, 0xc0, !PT ;  /* 0x0400000037ff7812 */ /* 0x000fe4000780c0ff */
[----:B------:R-:W-:Y:S01]  /*222050*/  LOP3.LUT R29, R29, 0xfffffffd, RZ, 0xc0, !PT ;  /* 0xfffffffd1d1d7812 */ /* 0x000fe200078ec0ff */
[----:B------:R-:W4:Y:S10]  /*222060*/  LDL.LU R22, [R1+0xac] ;  /* 0x0000ac0001167983 */ /* 0x000f340000300800 */
[----:B------:R-:W-:-:S02]  /*222070*/  @P0 LOP3.LUT R29, R29, 0x2, RZ, 0xfc, !PT ;  /* 0x000000021d1d0812 */ /* 0x000fc400078efcff */
        /* <DEDUP_REMOVED lines=29> */
[----:B--2---:R0:W-:Y:S02]  /*222250*/  @P4 STG.E.U8 desc[UR4][R16.64], R0 ;  /* 0x0000000010004986 */ /* 0x0041e4000c101104 */
[----:B0-----:R-:W-:Y:S02]  /*222260*/  PRMT R0, R56, 0x7773, RZ ;  /* 0x0000777338007816 */ /* 0x001fe400000000ff */
[----:B------:R-:W2:Y:S04]  /*222270*/  LDL.LU R56, [R1+0x838c] ;  /* 0x00838c0001387983 */ /* 0x000ea80000300800 */
[----:B------:R-:W2:Y:S04]  /*222280*/  LDL.LU.64 R46, [R1+0x2020] ;  /* 0x00202000012e7983 */ /* 0x000ea80000300a00 */
[----:B------:R-:W2:Y:S04]  /*222290*/  LDL.LU.64 R44, [R1+0x2018] ;  /* 0x00201800012c7983 */ /* 0x000ea80000300a00 */
[----:B------:R-:W2:Y:S04]  /*2222a0*/  LDL.LU.64 R42, [R1+0x2010] ;  /* 0x00201000012a7983 */ /* 0x000ea80000300a00 */
[----:B------:R-:W2:Y:S04]  /*2222b0*/  LDL.LU.64 R40, [R1+0x2008] ;  /* 0x0020080001287983 */ /* 0x000ea80000300a00 */
[----:B------:R-:W2:Y:S04]  /*2222c0*/  LDL.LU R6, [R1+0x9c] ;  /* 0x00009c0001067983 */ /* 0x000ea80000300800 */
[----:B------:R-:W2:Y:S04]  /*2222d0*/  LDL.LU.64 R20, [R1+0x2000] ;  /* 0x0020000001147983 */ /* 0x000ea80000300a00 */
[----:B------:R-:W2:Y:S04]  /*2222e0*/  LDL.LU.64 R38, [R1+0x1ff8] ;  /* 0x001ff80001267983 */ /* 0x000ea80000300a00 */
[----:B---3--:R4:W-:Y:S04]  /*2222f0*/  @P5 STG.E.U8 desc[UR4][R34.64], R0 ;  /* 0x0000000022005986 */ /* 0x0089e8000c101104 */
[----:B------:R-:W3:Y:S04]  /*222300*/  LDL.LU R2, [R1+0x8c] ;  /* 0x00008c0001027983 */ /* 0x000ee80000300800 */
[----:B------:R-:W3:Y:S01]  /*222310*/  LDL.LU.64 R36, [R1+0x1ff0] ;  /* 0x001ff00001247983 */ /* 0x000ee20000300a00 */
[----:B----4-:R-:W-:-:S03]  /*222320*/  PRMT R0, R3, 0x7770, RZ ;  /* 0x0000777003007816 */ /* 0x010fc600000000ff */
[----:B------:R-:W4:Y:S04]  /*222330*/  LDL.LU.64 R16, [R1+0x1fe8] ;  /* 0x001fe80001107983 */ /* 0x000f280000300a00 */
[----:B------:R0:W-:Y:S04]  /*222340*/  @P6 STG.E.U8 desc[UR4][R32.64], R0 ;  /* 0x0000000020006986 */ /* 0x0001e8000c101104 */
        /* <DEDUP_REMOVED lines=9> */
[----:B0-----:R-:W-:Y:S01]  /*2223e0*/  PRMT R0, R3, 0x7773, RZ ;  /* 0x0000777303007816 */ /* 0x001fe200000000ff */
[----:B------:R-:W3:Y:S10]  /*2223f0*/  LDL.LU.64 R10, [R1+0x1fc8] ;  /* 0x001fc800010a7983 */ /* 0x000ef40000300a00 */
        /* <DEDUP_REMOVED lines=9> */
[----:B------:R-:W-:Y:S01]  /*222490*/  LOP3.LUT P5, RZ, R55, 0x80000000, RZ, 0xc0, !PT ;  /* 0x8000000037ff7812 */ /* 0x000fe200078ac0ff */
        /* <DEDUP_REMOVED lines=20> */
[----:B----4-:R0:W-:Y:S02]  /*2225e0*/  @P1 STG.E.U8 desc[UR4][R16.64], R0 ;  /* 0x0000000010001986 */ /* 0x0101e4000c101104 */
[----:B0-----:R-:W-:Y:S02]  /*2225f0*/  PRMT R0, R2, 0x7770, RZ ;  /* 0x0000777002007816 */ /* 0x001fe400000000ff */
[----:B------:R-:W2:Y:S04]  /*222600*/  LDL.LU.64 R16, [R1+0x1fb8] ;  /* 0x001fb80001107983 */ /* 0x000ea80000300a00 */
[----:B------:R0:W-:Y:S01]  /*222610*/  @P2 STG.E.U8 desc[UR4][R34.64], R0 ;  /* 0x0000000022002986 */ /* 0x0001e2000c101104 */
        /* <DEDUP_REMOVED lines=8> */
[----:B------:R-:W4:Y:S04]  /*2226a0*/  LDL.LU.64 R4, [R1+0x1fa0] ;  /* 0x001fa00001047983 */ /* 0x000f280000300a00 */
[----:B------:R0:W-:Y:S02]  /*2226b0*/  @P5 STG.E.U8 desc[UR4][R10.64], R0 ;  /* 0x000000000a005986 */ /* 0x0001e4000c101104 */
[----:B0-----:R-:W-:-:S02]  /*2226c0*/  PRMT R0, R3, 0x7770, RZ ;  /* 0x0000777003007816 */ /* 0x001fc400000000ff */
[----:B------:R-:W4:Y:S04]  /*2226d0*/  LDL.LU.64 R10, [R1+0x1f98] ;  /* 0x001f9800010a7983 */ /* 0x000f280000300a00 */
[----:B------:R0:W-:Y:S04]  /*2226e0*/  @P6 STG.E.U8 desc[UR4][R18.64], R0 ;  /* 0x0000000012006986 */ /* 0x0001e8000c101104 */
[----:B0-----:R-:W4:Y:S04]  /*2226f0*/  LDL.LU.64 R18, [R1+0x1f90] ;  /* 0x001f900001127983 */ /* 0x001f280000300a00 */
        /* <DEDUP_REMOVED lines=30> */
[----:B------:R-:W-:Y:S02]  /*2228e0*/  LOP3.LUT P5, RZ, R56, 0x4, RZ, 0xc0, !PT ;  /* 0x0000000438ff7812 */ /* 0x000fe400078ac0ff */
[----:B------:R-:W-:-:S05]  /*2228f0*/  PRMT R0, R3, 0x7771, RZ ;  /* 0x0000777103007816 */ /* 0x000fca00000000ff */
[----:B------:R-:W-:Y:S02]  /*222900*/  @P0 LOP3.LUT R30, R30, 0x80000000, RZ, 0xfc, !PT ;  /* 0x800000001e1e0812 */ /* 0x000fe400078efcff */
[C---:B------:R-:W-:Y:S02]  /*222910*/  LOP3.LUT P0, RZ, R56.reuse, 0x20, RZ, 0xc0, !PT ;  /* 0x0000002038ff7812 */ /* 0x040fe4000780c0ff */
[----:B------:R-:W-:Y:S02]  /*222920*/  LOP3.LUT P6, RZ, R56, 0x8, RZ, 0xc0, !PT ;  /* 0x0000000838ff7812 */ /* 0x000fe400078cc0ff */
[----:B------:R-:W-:-:S09]  /*222930*/  LOP3.LUT R29, R29, 0xfffffffe, RZ, 0xc0, !PT ;  /* 0xfffffffe1d1d7812 */ /* 0x000fd200078ec0ff */
[----:B------:R-:W-:Y:S02]  /*222940*/  @P0 LOP3.LUT R29, R29, 0x1, RZ, 0xfc, !PT ;  /* 0x000000011d1d0812 */ /* 0x000fe400078efcff */
[----:B------:R-:W-:Y:S01]  /*222950*/  LOP3.LUT P0, RZ, R56, 0x10, RZ, 0xc0, !PT ;  /* 0x0000001038ff7812 */ /* 0x000fe2000780c0ff */
[----:B--2---:R0:W-:Y:S02]  /*222960*/  @P4 STG.E.U8 desc[UR4][R16.64], R0 ;  /* 0x0000000010004986 */ /* 0x0041e4000c101104 */
[C---:B0-----:R-:W-:Y:S02]  /*222970*/  PRMT R0, R3.reuse, 0x7772, RZ ;  /* 0x0000777203007816 */ /* 0x041fe400000000ff */
[----:B------:R-:W2:Y:S04]  /*222980*/  LDL.LU R16, [R1+0x40] ;  /* 0x0000400001107983 */ /* 0x000ea80000300800 */
[----:B---3--:R0:W-:Y:S04]  /*222990*/  @P5 STG.E.U8 desc[UR4][R34.64], R0 ;  /* 0x0000000022005986 */ /* 0x0081e8000c101104 */
[----:B------:R-:W3:Y:S04]  /*2229a0*/  LDL.LU.64 R38, [R1+0x1f60] ;  /* 0x001f600001267983 */ /* 0x000ee80000300a00 */
[----:B------:R-:W3:Y:S01]  /*2229b0*/  LDL.LU.64 R36, [R1+0x1f58] ;  /* 0x001f580001247983 */ /* 0x000ee20000300a00 */
[----:B0-----:R-:W-:-:S03]  /*2229c0*/  PRMT R0, R3, 0x7773, RZ ;  /* 0x0000777303007816 */ /* 0x001fc600000000ff */
[----:B------:R-:W3:Y:S04]  /*2229d0*/  LDL.LU.64 R34, [R1+0x1f50] ;  /* 0x001f500001227983 */ /* 0x000ee80000300a00 */
[----:B----4-:R0:W-:Y:S04]  /*2229e0*/  @P6 STG.E.U8 desc[UR4][R32.64], R0 ;  /* 0x0000000020006986 */ /* 0x0101e8000c101104 */
[----:B0-----:R-:W4:Y:S01]  /*2229f0*/  LDL.LU.64 R32, [R1+0x1f48] ;  /* 0x001f480001207983 */ /* 0x001f220000300a00 */
[----:B------:R-:W-:-:S05]  /*222a00*/  PRMT R0, R2, 0x7770, RZ ;  /* 0x0000777002007816 */ /* 0x000fca00000000ff */
        /* <DEDUP_REMOVED lines=66> */
[----:B------:R-:W-:-:S03]  /*222e30*/  LOP3.LUT P0, RZ, R57, 0x1, RZ, 0xc0, !PT ;  /* 0x0000000139ff7812 */ /* 0x000fc6000780c0ff */
[----:B------:R-:W3:Y:S04]  /*222e40*/  LDL.LU.64 R46, [R1+0x1ef0] ;  /* 0x001ef000012e7983 */ /* 0x000ee80000300a00 */
[----:B------:R-:W3:Y:S04]  /*222e50*/  LDL.LU.64 R22, [R1+0x1ee8] ;  /* 0x001ee80001167983 */ /* 0x000ee80000300a00 */
[----:B------:R-:W3:Y:S02]  /*222e60*/  LDL.LU R6, [R1+0x44] ;  /* 0x0000440001067983 */ /* 0x000ee40000300800 */
[----:B------:R-:W-:-:S02]  /*222e70*/  @P0 LOP3.LUT R30, R30, 0x8000, RZ, 0xfc, !PT ;  /* 0x000080001e1e0812 */ /* 0x000fc400078efcff */
        /* <DEDUP_REMOVED lines=75> */
[----:B----4-:R-:W-:-:S05]  /*223330*/  PRMT R0, R3, 0x7770, RZ ;  /* 0x0000777003007816 */ /* 0x010fca00000000ff */
        /* <DEDUP_REMOVED lines=10> */
[----:B------:R-:W4:Y:S04]  /*2233e0*/  LDL.LU.64 R32, [R1+0x1e78] ;  /* 0x001e780001207983 */ /* 0x000f280000300a00 */
[----:B------:R0:W-:Y:S02]  /*2233f0*/  @P4 STG.E.U8 desc[UR4][R4.64], R0 ;  /* 0x0000000004004986 */ /* 0x0001e4000c101104 */
[----:B0-----:R-:W-:-:S02]  /*223400*/  PRMT R0, R2, 0x7771, RZ ;  /* 0x0000777102007816 */ /* 0x001fc400000000ff */
        /* <DEDUP_REMOVED lines=119> */
[----:B------:R-:W-:Y:S02]  /*223b80*/  LOP3.LUT P6, RZ, R57, 0x10000000, RZ, 0xc0, !PT ;  /* 0x1000000039ff7812 */ /* 0x000fe400078cc0ff */
[----:B--2---:R-:W-:Y:S01]  /*223b90*/  LOP3.LUT P0, RZ, R58, 0x40, RZ, 0xc0, !PT ;  /* 0x000000403aff7812 */ /* 0x004fe2000780c0ff */
[----:B---3--:R0:W-:Y:S04]  /*223ba0*/  @P4 STG.E.U8 desc[UR4][R2.64], R0 ;  /* 0x0000000002004986 */ /* 0x0081e8000c101104 */
[----:B0-----:R-:W2:Y:S08]  /*223bb0*/  LDL.LU.64 R2, [R1+0x1dc8] ;  /* 0x001dc80001027983 */ /* 0x001eb00000300a00 */
[----:B------:R-:W-:-:S02]  /*223bc0*/  @P0 LOP3.LUT R31, R31, 0x20000000, RZ, 0xfc, !PT ;  /* 0x200000001f1f0812 */ /* 0x000fc400078efcff */
[----:B------:R-:W-:Y:S01]  /*223bd0*/  LOP3.LUT P0, RZ, R58, 0x20, RZ, 0xc0, !PT ;  /* 0x000000203aff7812 */ /* 0x000fe2000780c0ff */
[----:B------:R-:W3:Y:S01]  /*223be0*/  LDL.LU R17, [R1+0x30] ;  /* 0x0000300001117983 */ /* 0x000ee20000300800 */
[----:B------:R-:W-:-:S03]  /*223bf0*/  LOP3.LUT R31, R31, 0xbfffffff, RZ, 0xc0, !PT ;  /* 0xbfffffff1f1f7812 */ /* 0x000fc600078ec0ff */
[----:B------:R-:W3:Y:S04]  /*223c00*/  LDL.LU.64 R44, [R1+0x1dc0] ;  /* 0x001dc000012c7983 */ /* 0x000ee80000300a00 */
[----:B------:R-:W3:Y:S04]  /*223c10*/  LDL.LU.64 R22, [R1+0x1db8] ;  /* 0x001db80001167983 */ /* 0x000ee80000300a00 */
[----:B------:R-:W-:Y:S01]  /*223c20*/  @P0 LOP3.LUT R31, R31, 0x40000000, RZ, 0xfc, !PT ;  /* 0x400000001f1f0812 */ /* 0x000fe200078efcff */
[----:B------:R-:W3:Y:S01]  /*223c30*/  LDL.LU.64 R42, [R1+0x1db0] ;  /* 0x001db000012a7983 */ /* 0x000ee20000300a00 */
[----:B------:R-:W-:-:S02]  /*223c40*/  LOP3.LUT P0, RZ, R58, 0x10, RZ, 0xc0, !PT ;  /* 0x000000103aff7812 */ /* 0x000fc4000780c0ff */
[----:B------:R-:W-:Y:S01]  /*223c50*/  LOP3.LUT R31, R31, 0x7fffffff, RZ, 0xc0, !PT ;  /* 0x7fffffff1f1f7812 */ /* 0x000fe200078ec0ff */
[----:B------:R-:W3:Y:S04]  /*223c60*/  LDL.LU.64 R40, [R1+0x1da8] ;  /* 0x001da80001287983 */ /* 0x000ee80000300a00 */
[----:B------:R-:W3:Y:S04]  /*223c70*/  LDL.LU.64 R20, [R1+0x1da0] ;  /* 0x001da00001147983 */ /* 0x000ee80000300a00 */
[----:B------:R-:W3:Y:S02]  /*223c80*/  LDL.LU R6, [R1+0x20] ;  /* 0x0000200001067983 */ /* 0x000ee40000300800 */
[----:B------:R-:W-:-:S02]  /*223c90*/  @P0 LOP3.LUT R31, R31, 0x80000000, RZ, 0xfc, !PT ;  /* 0x800000001f1f0812 */ /* 0x000fc400078efcff */
[----:B------:R-:W-:Y:S01]  /*223ca0*/  LOP3.LUT P0, RZ, R58, 0x8, RZ, 0xc0, !PT ;  /* 0x000000083aff7812 */ /* 0x000fe2000780c0ff */
[----:B------:R-:W3:Y:S01]  /*223cb0*/  LDL.LU.64 R38, [R1+0x1d98] ;  /* 0x001d980001267983 */ /* 0x000ee20000300a00 */
[----:B------:R-:W-:-:S03]  /*223cc0*/  PRMT R0, R18, 0x7773, RZ ;  /* 0x0000777312007816 */ /* 0x000fc600000000ff */
[----:B------:R-:W3:Y:S08]  /*223cd0*/  LDL.LU.64 R36, [R1+0x1d90] ;  /* 0x001d900001247983 */ /* 0x000ef00000300a00 */
[----:B------:R-:W-:Y:S01]  /*223ce0*/  @P0 LOP3.LUT R30, R30, 0x1, RZ, 0xfc, !PT ;  /* 0x000000011e1e0812 */ /* 0x000fe200078efcff */
[----:B----4-:R0:W-:Y:S01]  /*223cf0*/  @P5 STG.E.U8 desc[UR4][R34.64], R0 ;  /* 0x0000000022005986 */ /* 0x0101e2000c101104 */
[----:B------:R-:W-:-:S02]  /*223d00*/  LOP3.LUT P0, RZ, R58, 0x4, RZ, 0xc0, !PT ;  /* 0x000000043aff7812 */ /* 0x000fc4000780c0ff */
[----:B------:R-:W-:Y:S01]  /*223d10*/  LOP3.LUT R30, R30, 0xfffffffd, RZ, 0xc0, !PT ;  /* 0xfffffffd1e1e7812 */ /* 0x000fe200078ec0ff */
[----:B------:R-:W4:Y:S01]  /*223d20*/  LDL.LU R16, [R1+0x10] ;  /* 0x0000100001107983 */ /* 0x000f220000300800 */
        /* <DEDUP_REMOVED lines=21> */
[----:B0-----:R-:W-:Y:S01]  /*223e80*/  PRMT R0, R19, 0x7772, RZ ;  /* 0x0000777213007816 */ /* 0x001fe200000000ff */
[----:B------:R-:W4:Y:S10]  /*223e90*/  LDL.LU.64 R4, [R1+0x1d78] ;  /* 0x001d780001047983 */ /* 0x000f340000300a00 */
[----:B------:R0:W-:Y:S04]  /*223ea0*/  @P0 STG.E.U8 desc[UR4][R10.64], R0 ;  /* 0x000000000a000986 */ /* 0x0001e8000c101104 */
[----:B0-----:R-:W4:Y:S01]  /*223eb0*/  LDL.LU.64 R10, [R1+0x1d70] ;  /* 0x001d7000010a7983 */ /* 0x001f220000300a00 */
[----:B------:R-:W-:-:S02]  /*223ec0*/  LOP3.LUT P0, RZ, R30, 0x10, RZ, 0xc0, !PT ;  /* 0x000000101eff7812 */ /* 0x000fc4000780c0ff */
[----:B------:R-:W-:Y:S02]  /*223ed0*/  PRMT R0, R19, 0x7773, RZ ;  /* 0x0000777313007816 */ /* 0x000fe400000000ff */
[----:B------:R-:W4:Y:S09]  /*223ee0*/  LDL.LU.64 R18, [R1+0x1d68] ;  /* 0x001d680001127983 */ /* 0x000f320000300a00 */
[----:B--2---:R0:W-:Y:S04]  /*223ef0*/  @P0 STG.E.U8 desc[UR4][R2.64], R0 ;  /* 0x0000000002000986 */ /* 0x0041e8000c101104 */
[----:B0-----:R-:W2:Y:S01]  /*223f00*/  LDL.LU.64 R2, [R1+0x1d60] ;  /* 0x001d600001027983 */ /* 0x001ea20000300a00 */
[----:B------:R-:W-:-:S02]  /*223f10*/  LOP3.LUT P0, RZ, R30, 0x8, RZ, 0xc0, !PT ;  /* 0x000000081eff7812 */ /* 0x000fc4000780c0ff */
[----:B---3--:R-:W-:-:S11]  /*223f20*/  PRMT R0, R17, 0x7770, RZ ;  /* 0x0000777011007816 */ /* 0x008fd600000000ff */
        /* <DEDUP_REMOVED lines=23> */
[----:B----4-:R0:W-:Y:S01]  /*2240a0*/  @P1 STG.E.U8 desc[UR4][R34.64], R0 ;  /* 0x0000000022001986 */ /* 0x0101e2000c101104 */
[----:B------:R-:W-:Y:S02]  /*2240b0*/  LOP3.LUT P4, RZ, R58, 0x400, RZ, 0xc0, !PT ;  /* 0x000004003aff7812 */ /* 0x000fe4000788c0ff */
[----:B0-----:R-:W-:-:S05]  /*2240c0*/  PRMT R0, R16, 0x7770, RZ ;  /* 0x0000777010007816 */ /* 0x001fca00000000ff */
[----:B------:R0:W-:Y:S02]  /*2240d0*/  @P2 STG.E.U8 desc[UR4][R32.64], R0 ;  /* 0x0000000020002986 */ /* 0x0001e4000c101104 */
[----:B0-----:R-:W-:-:S05]  /*2240e0*/  PRMT R0, R16, 0x7771, RZ ;  /* 0x0000777110007816 */ /* 0x001fca00000000ff */
[----:B------:R0:W-:Y:S02]  /*2240f0*/  @P3 STG.E.U8 desc[UR4][R4.64], R0 ;  /* 0x0000000004003986 */ /* 0x0001e4000c101104 */
[----:B0-----:R-:W-:-:S05]  /*224100*/  PRMT R0, R16, 0x7772, RZ ;  /* 0x0000777210007816 */ /* 0x001fca00000000ff */
[----:B------:R0:W-:Y:S02]  /*224110*/  @P4 STG.E.U8 desc[UR4][R10.64], R0 ;  /* 0x000000000a004986 */ /* 0x0001e4000c101104 */
[----:B0-----:R-:W-:Y:S02]  /*224120*/  PRMT R0, R16, 0x7773, RZ ;  /* 0x0000777310007816 */ /* 0x001fe400000000ff */
[----:B------:R-:W3:Y:S04]  /*224130*/  LDL.LU.64 R16, [R1+0x1d58] ;  /* 0x001d580001107983 */ /* 0x000ee80000300a00 */
[----:B------:R-:W4:Y:S01]  /*224140*/  LDL.LU.64 R34, [R1+0x1d50] ;  /* 0x001d500001227983 */ /* 0x000f220000300a00 */
[C---:B------:R-:W-:Y:S02]  /*224150*/  LOP3.LUT P5, RZ, R58.reuse, 0x800, RZ, 0xc0, !PT ;  /* 0x000008003aff7812 */ /* 0x040fe400078ac0ff */
[----:B------:R-:W-:Y:S01]  /*224160*/  LOP3.LUT P6, RZ, R58, 0x1000, RZ, 0xc0, !PT ;  /* 0x000010003aff7812 */ /* 0x000fe200078cc0ff */
[----:B------:R-:W4:Y:S04]  /*224170*/  LDL.LU.64 R32, [R1+0x1d48] ;  /* 0x001d480001207983 */ /* 0x000f280000300a00 */
[----:B------:R-:W4:Y:S04]  /*224180*/  LDL.LU.64 R4, [R1+0x1d40] ;  /* 0x001d400001047983 */ /* 0x000f280000300a00 */
[----:B------:R-:W4:Y:S04]  /*224190*/  LDL.LU.64 R10, [R1+0x1d38] ;  /* 0x001d3800010a7983 */ /* 0x000f280000300a00 */
[----:B------:R0:W-:Y:S02]  /*2241a0*/  @P5 STG.E.U8 desc[UR4][R18.64], R0 ;  /* 0x0000000012005986 */ /* 0x0001e4000c101104 */
[----:B0-----:R-:W-:-:S02]  /*2241b0*/  PRMT R0, R12, 0x7770, RZ ;  /* 0x000077700c007816 */ /* 0x001fc400000000ff */
[----:B------:R-:W4:Y:S04]  /*2241c0*/  LDL.LU.64 R18, [R1+0x1d30] ;  /* 0x001d300001127983 */ /* 0x000f280000300a00 */
[----:B--2---:R0:W-:Y:S04]  /*2241d0*/  @P6 STG.E.U8 desc[UR4][R2.64], R0 ;  /* 0x0000000002006986 */ /* 0x0041e8000c101104 */
[----:B0-----:R-:W2:Y:S04]  /*2241e0*/  LDL.LU R2, [R1+0x34] ;  /* 0x0000340001027983 */ /* 0x001ea80000300800 */
[----:B------:R-:W2:Y:S04]  /*2241f0*/  LDL.LU.64 R22, [R1+0x1d28] ;  /* 0x001d280001167983 */ /* 0x000ea80000300a00 */
[----:B------:R-:W2:Y:S04]  /*224200*/  LDL.LU R6, [R1+0x24] ;  /* 0x0000240001067983 */ /* 0x000ea80000300800 */
[----:B------:R-:W2:Y:S04]  /*224210*/  LDL.LU.64 R42, [R1+0x1d20] ;  /* 0x001d2000012a7983 */ /* 0x000ea80000300a00 */
[----:B------:R-:W2:Y:S04]  /*224220*/  LDL.LU.64 R40, [R1+0x1d18] ;  /* 0x001d180001287983 */ /* 0x000ea80000300a00 */
[----:B------:R-:W2:Y:S04]  /*224230*/  LDL.LU.64 R20, [R1+0x1d10] ;  /* 0x001d100001147983 */ /* 0x000ea80000300a00 */
[----:B------:R-:W2:Y:S01]  /*224240*/  LDL.LU.64 R38, [R1+0x1d08] ;  /* 0x001d080001267983 */ /* 0x000ea20000300a00 */
[----:B------:R-:W-:-:S02]  /*224250*/  LOP3.LUT P0, RZ, R58, 0x2000000, RZ, 0xc0, !PT ;  /* 0x020000003aff7812 */ /* 0x000fc4000780c0ff */
[C---:B------:R-:W-:Y:S01]  /*224260*/  LOP3.LUT P4, RZ, R58.reuse, 0x2000, RZ, 0xc0, !PT ;  /* 0x000020003aff7812 */ /* 0x040fe2000788c0ff */
[----:B------:R-:W2:Y:S01]  /*224270*/  LDL.LU.64 R36, [R1+0x1d00] ;  /* 0x001d000001247983 */ /* 0x000ea20000300a00 */
[----:B------:R-:W-:Y:S02]  /*224280*/  LOP3.LUT R31, R31, 0xffefffff, RZ, 0xc0, !PT ;  /* 0xffefffff1f1f7812 */ /* 0x000fe400078ec0ff */
[----:B------:R-:W-:Y:S02]  /*224290*/  LOP3.LUT P5, RZ, R58, 0x4000, RZ, 0xc0, !PT ;  /* 0x000040003aff7812 */ /* 0x000fe400078ac0ff */
[----:B------:R-:W-:-:S05]  /*2242a0*/  PRMT R0, R12, 0x7771, RZ ;  /* 0x000077710c007816 */ /* 0x000fca00000000ff */
        /* <DEDUP_REMOVED lines=19> */
[----:B------:R-:W3:Y:S04]  /*2243e0*/  LDL.LU.64 R16, [R1+0x1cf8] ;  /* 0x001cf80001107983 */ /* 0x000ee80000300a00 */
[----:B----4-:R0:W-:Y:S04]  /*2243f0*/  @P5 STG.E.U8 desc[UR4][R34.64], R0 ;  /* 0x0000000022005986 */ /* 0x0101e8000c101104 */
[----:B0-----:R-:W4:Y:S01]  /*224400*/  LDL.LU.64 R34, [R1+0x1cf0] ;  /* 0x001cf00001227983 */ /* 0x001f220000300a00 */
[----:B------:R-:W-:-:S04]  /*224410*/  LOP3.LUT R31, R31, 0xfbffffff, RZ, 0xc0, !PT ;  /* 0xfbffffff1f1f7812 */ /* 0x000fc800078ec0ff */
        /* <DEDUP_REMOVED lines=9> */
[----:B------:R-:W-:Y:S01]  /*2244b0*/  LOP3.LUT P0, RZ, R58, 0x10000, RZ, 0xc0, !PT ;  /* 0x000100003aff7812 */ /* 0x000fe2000780c0ff */
[----:B------:R0:W-:Y:S04]  /*2244c0*/  @P6 STG.E.U8 desc[UR4][R32.64], R12 ;  /* 0x0000000c20006986 */ /* 0x0001e8000c101104 */
[----:B0-----:R-:W4:Y:S01]  /*2244d0*/  LDL.LU.64 R32, [R1+0x1ce8] ;  /* 0x001ce80001207983 */ /* 0x001f220000300a00 */
[----:B--2---:R-:W-:-:S07]  /*2244e0*/  PRMT R0, R2, 0x7770, RZ ;  /* 0x0000777002007816 */ /* 0x004fce00000000ff */
[----:B------:R0:W-:Y:S01]  /*2244f0*/  @P0 STG.E.U8 desc[UR4][R4.64], R0 ;  /* 0x0000000004000986 */ /* 0x0001e2000c101104 */
[----:B------:R-:W-:-:S03]  /*224500*/  LOP3.LUT P0, RZ, R31, 0x10000000, RZ, 0xc0, !PT ;  /* 0x100000001fff7812 */ /* 0x000fc6000780c0ff */
[----:B0-----:R-:W2:Y:S01]  /*224510*/  LDL.LU.64 R4, [R1+0x1ce0] ;  /* 0x001ce00001047983 */ /* 0x001ea20000300a00 */
[----:B------:R-:W-:-:S09]  /*224520*/  PRMT R0, R2, 0x7771, RZ ;  /* 0x0000777102007816 */ /* 0x000fd200000000ff */
        /* <DEDUP_REMOVED lines=27> */
[----:B0-----:R-:W-:-:S09]  /*2246e0*/  PRMT R0, R59, 0x7771, RZ ;  /* 0x000077713b007816 */ /* 0x001fd200000000ff */
[----:B---3--:R0:W-:Y:S02]  /*2246f0*/  @P0 STG.E.U8 desc[UR4][R16.64], R0 ;  /* 0x0000000010000986 */ /* 0x0081e4000c101104 */
        /* <DEDUP_REMOVED lines=8> */
[----:B------:R-:W-:-:S02]  /*224780*/  LOP3.LUT P5, RZ, R58, 0x40000000, RZ, 0xc0, !PT ;  /* 0x400000003aff7812 */ /* 0x000fc400078ac0ff */
[----:B------:R-:W-:-:S05]  /*224790*/  LOP3.LUT P6, RZ, R58, 0x80000000, RZ, 0xc0, !PT ;  /* 0x800000003aff7812 */ /* 0x000fca00078cc0ff */
[----:B------:R0:W-:Y:S02]  /*2247a0*/  @P2 STG.E.U8 desc[UR4][R32.64], R0 ;  /* 0x0000000020002986 */ /* 0x0001e4000c101104 */
[C---:B0-----:R-:W-:Y:S02]  /*2247b0*/  PRMT R0, R13.reuse, 0x7770, RZ ;  /* 0x000077700d007816 */ /* 0x041fe400000000ff */
[----:B------:R-:W4:Y:S04]  /*2247c0*/  LDL.LU.64 R32, [R1+0x1cb8] ;  /* 0x001cb80001207983 */ /* 0x000f280000300a00 */
[----:B--2---:R0:W-:Y:S04]  /*2247d0*/  @P3 STG.E.U8 desc[UR4][R4.64], R0 ;  /* 0x0000000004003986 */ /* 0x0041e8000c101104 */
[----:B0-----:R-:W2:Y:S04]  /*2247e0*/  LDL.LU.64 R4, [R1+0x1cb0] ;  /* 0x001cb00001047983 */ /* 0x001ea80000300a00 */
[----:B------:R-:W2:Y:S01]  /*2247f0*/  LDL.LU R16, [R1+0x38] ;  /* 0x0000380001107983 */ /* 0x000ea20000300800 */
[----:B------:R-:W-:-:S05]  /*224800*/  PRMT R0, R13, 0x7771, RZ ;  /* 0x000077710d007816 */ /* 0x000fca00000000ff */
[----:B------:R0:W-:Y:S04]  /*224810*/  @P4 STG.E.U8 desc[UR4][R10.64], R0 ;  /* 0x000000000a004986 */ /* 0x0001e8000c101104 */
[----:B0-----:R-:W4:Y:S01]  /*224820*/  LDL.LU.64 R10, [R1+0x1ca8] ;  /* 0x001ca800010a7983 */ /* 0x001f220000300a00 */
[C---:B------:R-:W-:Y:S02]  /*224830*/  PRMT R0, R13.reuse, 0x7772, RZ ;  /* 0x000077720d007816 */ /* 0x040fe400000000ff */
[----:B------:R-:W-:-:S03]  /*224840*/  PRMT R13, R13, 0x7773, RZ ;  /* 0x000077730d0d7816 */ /* 0x000fc600000000ff */
[----:B------:R0:W-:Y:S04]  /*224850*/  @P5 STG.E.U8 desc[UR4][R18.64], R0 ;  /* 0x0000000012005986 */ /* 0x0001e8000c101104 */
[----:B------:R1:W-:Y:S04]  /*224860*/  @P6 STG.E.U8 desc[UR4][R2.64], R13 ;  /* 0x0000000d02006986 */ /* 0x0003e8000c101104 */
[----:B0-----:R-:W4:Y:S04]  /*224870*/  LDL.LU.64 R18, [R1+0x1ca0] ;  /* 0x001ca00001127983 */ /* 0x001f280000300a00 */
[----:B-1----:R-:W4:Y:S04]  /*224880*/  LDL.LU.64 R2, [R1+0x1c98] ;  /* 0x001c980001027983 */ /* 0x002f280000300a00 */
[----:B------:R-:W4:Y:S01]  /*224890*/  LDL.LU R22, [R1+0x28] ;  /* 0x0000280001167983 */ /* 0x000f220000300800 */
[----:B------:R-:W-:-:S03]  /*2248a0*/  LOP3.LUT R31, R31, 0xfffff7ff, RZ, 0xc0, !PT ;  /* 0xfffff7ff1f1f7812 */ /* 0x000fc600078ec0ff */
[----:B------:R-:W4:Y:S04]  /*2248b0*/  LDL.LU.64 R44, [R1+0x1c90] ;  /* 0x001c9000012c7983 */ /* 0x000f280000300a00 */
[----:B------:R-:W4:Y:S04]  /*2248c0*/  LDL.LU.64 R42, [R1+0x1c88] ;  /* 0x001c8800012a7983 */ /* 0x000f280000300a00 */
[----:B------:R-:W4:Y:S04]  /*2248d0*/  LDL.LU.64 R40, [R1+0x1c80] ;  /* 0x001c800001287983 */ /* 0x000f280000300a00 */
[----:B------:R-:W4:Y:S04]  /*2248e0*/  LDL.LU.64 R20, [R1+0x1c78] ;  /* 0x001c780001147983 */ /* 0x000f280000300a00 */
[----:B------:R-:W4:Y:S04]  /*2248f0*/  LDL.LU.64 R38, [R1+0x1c70] ;  /* 0x001c700001267983 */ /* 0x000f280000300a00 */
[----:B------:R-:W4:Y:S01]  /*224900*/  LDL.LU.64 R36, [R1+0x1c68] ;  /* 0x001c680001247983 */ /* 0x000f220000300a00 */
        /* <DEDUP_REMOVED lines=24> */
[----:B--2---:R-:W-:-:S05]  /*224a90*/  PRMT R0, R16, 0x7770, RZ ;  /* 0x0000777010007816 */ /* 0x004fca00000000ff */
[----:B------:R-:W-:Y:S02]  /*224aa0*/  @P0 LOP3.LUT R31, R31, 0x40000, RZ, 0xfc, !PT ;  /* 0x000400001f1f0812 */ /* 0x000fe400078efcff */
[C---:B------:R-:W-:Y:S02]  /*224ab0*/  LOP3.LUT P0, RZ, R59.reuse, 0x10, RZ, 0xc0, !PT ;  /* 0x000000103bff7812 */ /* 0x040fe4000780c0ff */
[----:B------:R-:W-:Y:S01]  /*224ac0*/  LOP3.LUT P6, RZ, R59, 0x4, RZ, 0xc0, !PT ;  /* 0x000000043bff7812 */ /* 0x000fe200078cc0ff */
[----:B----4-:R0:W-:Y:S01]  /*224ad0*/  @P4 STG.E.U8 desc[UR4][R34.64], R0 ;  /* 0x0000000022004986 */ /* 0x0101e2000c101104 */
[----:B------:R-:W-:Y:S02]  /*224ae0*/  LOP3.LUT R31, R31, 0xfff7ffff, RZ, 0xc0, !PT ;  /* 0xfff7ffff1f1f7812 */ /* 0x000fe400078ec0ff */
[----:B0-----:R-:W-:-:S07]  /*224af0*/  PRMT R0, R16, 0x7771, RZ ;  /* 0x0000777110007816 */ /* 0x001fce00000000ff */
[----:B------:R-:W-:Y:S02]  /*224b00*/  @P0 LOP3.LUT R31, R31, 0x80000, RZ, 0xfc, !PT ;  /* 0x000800001f1f0812 */ /* 0x000fe400078efcff */
[----:B------:R-:W-:Y:S01]  /*224b10*/  LOP3.LUT P0, RZ, R59, 0x8, RZ, 0xc0, !PT ;  /* 0x000000083bff7812 */ /* 0x000fe2000780c0ff */
[----:B------:R0:W-:Y:S02]  /*224b20*/  @P5 STG.E.U8 desc[UR4][R32.64], R0 ;  /* 0x0000000020005986 */ /* 0x0001e4000c101104 */
[----:B0-----:R-:W-:-:S05]  /*224b30*/  PRMT R0, R16, 0x7772, RZ ;  /* 0x0000777210007816 */ /* 0x001fca00000000ff */
[----:B------:R0:W-:Y:S02]  /*224b40*/  @P6 STG.E.U8 desc[UR4][R4.64], R0 ;  /* 0x0000000004006986 */ /* 0x0001e4000c101104 */
[----:B0-----:R-:W-:Y:S02]  /*224b50*/  PRMT R0, R16, 0x7773, RZ ;  /* 0x0000777310007816 */ /* 0x001fe400000000ff */
[----:B------:R-:W2:Y:S04]  /*224b60*/  LDL.LU.64 R16, [R1+0x1c60] ;  /* 0x001c600001107983 */ /* 0x000ea80000300a00 */
[----:B------:R0:W-:Y:S01]  /*224b70*/  @P0 STG.E.U8 desc[UR4][R10.64], R0 ;  /* 0x000000000a000986 */ /* 0x0001e2000c101104 */
[----:B------:R-:W-:-:S03]  /*224b80*/  LOP3.LUT P0, RZ, R31, 0x80000, RZ, 0xc0, !PT ;  /* 0x000800001fff7812 */ /* 0x000fc6000780c0ff */
[----:B------:R-:W3:Y:S04]  /*224b90*/  LDL.LU.64 R34, [R1+0x1c58] ;  /* 0x001c580001227983 */ /* 0x000ee80000300a00 */
[----:B------:R-:W4:Y:S01]  /*224ba0*/  LDL.LU.64 R32, [R1+0x1c50] ;  /* 0x001c500001207983 */ /* 0x000f220000300a00 */
[----:B0-----:R-:W-:-:S03]  /*224bb0*/  PRMT R0, R22, 0x7770, RZ ;  /* 0x0000777016007816 */ /* 0x001fc600000000ff */
[----:B------:R-:W4:Y:S04]  /*224bc0*/  LDL.LU.64 R4, [R1+0x1c48] ;  /* 0x001c480001047983 */ /* 0x000f280000300a00 */
[----:B------:R-:W4:Y:S04]  /*224bd0*/  LDL.LU R6, [R1+0x3c] ;  /* 0x00003c0001067983 */ /* 0x000f280000300800 */
        /* <DEDUP_REMOVED lines=24> */
[----:B------:R-:W-:Y:S01]  /*224d60*/  LOP3.LUT P1, RZ, R59, 0x2000, RZ, 0xc0, !PT ;  /* 0x000020003bff7812 */ /* 0x000fe2000782c0ff */
[----:B------:R-:W4:Y:S08]  /*224d70*/  LDL.LU R60, [R1+0x8374] ;  /* 0x00837400013c7983 */ /* 0x000f300000300800 */
[----:B------:R0:W-:Y:S01]  /*224d80*/  @P0 STG.E.U8 desc[UR4][R36.64], R0 ;  /* 0x0000000024000986 */ /* 0x0001e2000c101104 */
[----:B------:R-:W-:-:S02]  /*224d90*/  LOP3.LUT P0, RZ, R31, 0x800, RZ, 0xc0, !PT ;  /* 0x000008001fff7812 */ /* 0x000fc4000780c0ff */
[C---:B------:R-:W-:Y:S02]  /*224da0*/  LOP3.LUT P2, RZ, R59.reuse, 0x4000, RZ, 0xc0, !PT ;  /* 0x000040003bff7812 */ /* 0x040fe4000784c0ff */
[C---:B0-----:R-:W-:Y:S02]  /*224db0*/  PRMT R0, R14.reuse, 0x7770, RZ ;  /* 0x000077700e007816 */ /* 0x041fe400000000ff */
[C---:B------:R-:W-:Y:S02]  /*224dc0*/  LOP3.LUT P3, RZ, R59.reuse, 0x8000, RZ, 0xc0, !PT ;  /* 0x000080003bff7812 */ /* 0x040fe4000786c0ff */
[C---:B------:R-:W-:Y:S02]  /*224dd0*/  LOP3.LUT P4, RZ, R59.reuse, 0x10000, RZ, 0xc0, !PT ;  /* 0x000100003bff7812 */ /* 0x040fe4000788c0ff */
[C---:B------:R-:W-:Y:S02]  /*224de0*/  LOP3.LUT P5, RZ, R59.reuse, 0x20000, RZ, 0xc0, !PT ;  /* 0x000200003bff7812 */ /* 0x040fe400078ac0ff */
[----:B------:R-:W-:Y:S01]  /*224df0*/  LOP3.LUT P6, RZ, R59, 0x40000, RZ, 0xc0, !PT ;  /* 0x000400003bff7812 */ /* 0x000fe200078cc0ff */
[----:B--2---:R0:W-:Y:S02]  /*224e00*/  @P0 STG.E.U8 desc[UR4][R16.64], R0 ;  /* 0x0000000010000986 */ /* 0x0041e4000c101104 */
[----:B0-----:R-:W-:-:S02]  /*224e10*/  PRMT R0, R14, 0x7771, RZ ;  /* 0x000077710e007816 */ /* 0x001fc400000000ff */
[----:B------:R-:W2:Y:S04]  /*224e20*/  LDL.LU.64 R16, [R1+0x1c28] ;  /* 0x001c280001107983 */ /* 0x000ea80000300a00 */
[----:B---3--:R0:W-:Y:S02]  /*224e30*/  @P1 STG.E.U8 desc[UR4][R34.64], R0 ;  /* 0x0000000022001986 */ /* 0x0081e4000c101104 */
[C---:B0-----:R-:W-:Y:S02]  /*224e40*/  PRMT R0, R14.reuse, 0x7772, RZ ;  /* 0x000077720e007816 */ /* 0x041fe400000000ff */
[----:B------:R-:W3:Y:S01]  /*224e50*/  LDL.LU.64 R34, [R1+0x1c20] ;  /* 0x001c200001227983 */ /* 0x000ee20000300a00 */
[----:B------:R-:W-:-:S03]  /*224e60*/  PRMT R14, R14, 0x7773, RZ ;  /* 0x000077730e0e7816 */ /* 0x000fc600000000ff */
[----:B----4-:R0:W-:Y:S04]  /*224e70*/  @P2 STG.E.U8 desc[UR4][R32.64], R0 ;  /* 0x0000000020002986 */ /* 0x0101e8000c101104 */
[----:B------:R1:W-:Y:S01]  /*224e80*/  @P3 STG.E.U8 desc[UR4][R4.64], R14 ;  /* 0x0000000e04003986 */ /* 0x0003e2000c101104 */
[----:B0-----:R-:W-:-:S03]  /*224e90*/  PRMT R0, R6, 0x7770, RZ ;  /* 0x0000777006007816 */ /* 0x001fc600000000ff */
[----:B------:R-:W4:Y:S04]  /*224ea0*/  LDL.LU.64 R32, [R1+0x1c18] ;  /* 0x001c180001207983 */ /* 0x000f280000300a00 */
[----:B------:R0:W-:Y:S04]  /*224eb0*/  @P4 STG.E.U8 desc[UR4][R10.64], R0 ;  /* 0x000000000a004986 */ /* 0x0001e8000c101104 */
[----:B-1----:R-:W3:Y:S01]  /*224ec0*/  LDL.LU.64 R4, [R1+0x1c10] ;  /* 0x001c100001047983 */ /* 0x002ee20000300a00 */
[----:B0-----:R-:W-:-:S05]  /*224ed0*/  PRMT R0, R6, 0x7771, RZ ;  /* 0x0000777106007816 */ /* 0x001fca00000000ff */
[----:B------:R0:W-:Y:S02]  /*224ee0*/  @P5 STG.E.U8 desc[UR4][R18.64], R0 ;  /* 0x0000000012005986 */ /* 0x0001e4000c101104 */
[----:B0-----:R-:W-:-:S05]  /*224ef0*/  PRMT R0, R6, 0x7772, RZ ;  /* 0x0000777206007816 */ /* 0x001fca00000000ff */
[----:B------:R0:W-:Y:S04]  /*224f00*/  @P6 STG.E.U8 desc[UR4][R2.64], R0 ;  /* 0x0000000002006986 */ /* 0x0001e8000c101104 */
[----:B0-----:R-:W3:Y:S04]  /*224f10*/  LDL.LU R2, [R1+0x2c] ;  /* 0x00002c0001027983 */ /* 0x001ee80000300800 */
[----:B------:R-:W4:Y:S04]  /*224f20*/  LDL.LU.64 R10, [R1+0x1c08] ;  /* 0x001c0800010a7983 */ /* 0x000f280000300a00 */
[----:B------:R-:W4:Y:S04]  /*224f30*/  LDL.LU.64 R18, [R1+0x1c00] ;  /* 0x001c000001127983 */ /* 0x000f280000300a00 */
[----:B------:R-:W4:Y:S04]  /*224f40*/  LDL.LU R3, [R1+0x1c] ;  /* 0x00001c0001037983 */ /* 0x000f280000300800 */
[----:B------:R-:W4:Y:S04]  /*224f50*/  LDL.LU.64 R44, [R1+0x1bf8] ;  /* 0x001bf800012c7983 */ /* 0x000f280000300a00 */
[----:B------:R-:W4:Y:S04]  /*224f60*/  LDL.LU.64 R22, [R1+0x1bf0] ;  /* 0x001bf00001167983 */ /* 0x000f280000300a00 */
[----:B------:R-:W4:Y:S04]  /*224f70*/  LDL.LU.64 R42, [R1+0x1be8] ;  /* 0x001be800012a7983 */ /* 0x000f280000300a00 */
[----:B------:R-:W4:Y:S04]  /*224f80*/  LDL.LU.64 R40, [R1+0x1be0] ;  /* 0x001be00001287983 */ /* 0x000f280000300a00 */
[----:B------:R-:W4:Y:S01]  /*224f90*/  LDL.LU.64 R20, [R1+0x1bd8] ;  /* 0x001bd80001147983 */ /* 0x000f220000300a00 */
[----:B------:R-:W-:-:S02]  /*224fa0*/  LOP3.LUT P0, RZ, R59, 0x80000000, RZ, 0xc0, !PT ;  /* 0x800000003bff7812 */ /* 0x000fc4000780c0ff */
[----:B------:R-:W-:Y:S01]  /*224fb0*/  LOP3.LUT P4, RZ, R59, 0x80000, RZ, 0xc0, !PT ;  /* 0x000800003bff7812 */ /* 0x000fe2000788c0ff */
[----:B------:R-:W4:Y:S01]  /*224fc0*/  LDL.LU.64 R38, [R1+0x1bd0] ;  /* 0x001bd00001267983 */ /* 0x000f220000300a00 */
[----:B------:R-:W-:Y:S02]  /*224fd0*/  LOP3.LUT R31, R31, 0xfffffffb, RZ, 0xc0, !PT ;  /* 0xfffffffb1f1f7812 */ /* 0x000fe400078ec0ff */
[----:B------:R-:W-:Y:S01]  /*224fe0*/  LOP3.LUT P5, RZ, R59, 0x100000, RZ, 0xc0, !PT ;  /* 0x001000003bff7812 */ /* 0x000fe200078ac0ff */
[----:B------:R-:W4:Y:S01]  /*224ff0*/  LDL.LU.64 R36, [R1+0x1bc8] ;  /* 0x001bc80001247983 */ /* 0x000f220000300a00 */
[----:B------:R-:W-:-:S05]  /*225000*/  PRMT R0, R6, 0x7773, RZ ;  /* 0x0000777306007816 */ /* 0x000fca00000000ff */
        /* <DEDUP_REMOVED lines=45> */
[----:B------:R0:W-:Y:S01]  /*2252e0*/  @P0 STG.E.U8 desc[UR4][R18.64], R0 ;  /* 0x0000000012000986 */ /* 0x0001e2000c101104 */
        /* <DEDUP_REMOVED lines=19> */
[----:B------:R0:W-:Y:S01]  /*225420*/  @P0 STG.E.U8 desc[UR4][R38.64], R0 ;  /* 0x0000000026000986 */ /* 0x0001e2000c101104 */
[----:B------:R-:W-:Y:S02]  /*225430*/  LOP3.LUT P0, RZ, R31, 0x4, RZ, 0xc0, !PT ;  /* 0x000000041fff7812 */ /* 0x000fe4000780c0ff */
[C---:B------:R-:W-:Y:S02]  /*225440*/  LOP3.LUT P2, RZ, R60.reuse, 0x2, RZ, 0xc0, !PT ;  /* 0x000000023cff7812 */ /* 0x040fe4000784c0ff */
[----:B------:R-:W-:Y:S02]  /*225450*/  PRMT R15, R15, 0x7773, RZ ;  /* 0x000077730f0f7816 */ /* 0x000fe400000000ff */
[----:B------:R-:W-:Y:S02]  /*225460*/  LOP3.LUT P3, RZ, R60, 0x4, RZ, 0xc0, !PT ;  /* 0x000000043cff7812 */ /* 0x000fe4000786c0ff */
[----:B0-----:R-:W-:-:S05]  /*225470*/  PRMT R0, R61, 0x7770, RZ ;  /* 0x000077703d007816 */ /* 0x001fca00000000ff */
[----:B------:R-:W-:Y:S04]  /*225480*/  @P0 STG.E.U8 desc[UR4][R36.64], R15 ;  /* 0x0000000f24000986 */ /* 0x000fe8000c101104 */
        /* <DEDUP_REMOVED lines=8> */
[----:B------:R-:W-:Y:S01]  /*225510*/  LOP3.LUT P5, RZ, R60, 0x10, RZ, 0xc0, !PT ;  /* 0x000000103cff7812 */ /* 0x000fe200078ac0ff */
[----:B------:R-:W3:Y:S04]  /*225520*/  LDL.LU.64 R16, [R1+0x1b90] ;  /* 0x001b900001107983 */ /* 0x000ee80000300a00 */
[----:B------:R-:W4:Y:S04]  /*225530*/  LDL.LU.64 R34, [R1+0x1b88] ;  /* 0x001b880001227983 */ /* 0x000f280000300a00 */
[----:B------:R-:W3:Y:S04]  /*225540*/  LDL.LU.64 R32, [R1+0x1b80] ;  /* 0x001b800001207983 */ /* 0x000ee80000300a00 */
[----:B------:R0:W-:Y:S02]  /*225550*/  @P4 STG.E.U8 desc[UR4][R4.64], R0 ;  /* 0x0000000004004986 */ /* 0x0001e4000c101104 */
[----:B0-----:R-:W-:-:S02]  /*225560*/  PRMT R0, R2, 0x7770, RZ ;  /* 0x0000777002007816 */ /* 0x001fc400000000ff */
[----:B------:R-:W3:Y:S04]  /*225570*/  LDL.LU.64 R4, [R1+0x1b78] ;  /* 0x001b780001047983 */ /* 0x000ee80000300a00 */
[----:B------:R0:W-:Y:S04]  /*225580*/  @P5 STG.E.U8 desc[UR4][R10.64], R0 ;  /* 0x000000000a005986 */ /* 0x0001e8000c101104 */
[----:B0-----:R-:W3:Y:S04]  /*225590*/  LDL.LU.64 R10, [R1+0x1b70] ;  /* 0x001b7000010a7983 */ /* 0x001ee80000300a00 */
[----:B------:R-:W3:Y:S01]  /*2255a0*/  LDL.LU R3, [R1+0x6e0] ;  /* 0x0006e00001037983 */ /* 0x000ee20000300800 */
[----:B------:R-:W-:-:S02]  /*2255b0*/  LOP3.LUT P0, RZ, R60, 0x40000, RZ, 0xc0, !PT ;  /* 0x000400003cff7812 */ /* 0x000fc4000780c0ff */
[----:B------:R-:W-:Y:S02]  /*2255c0*/  LOP3.LUT P6, RZ, R60, 0x20, RZ, 0xc0, !PT ;  /* 0x000000203cff7812 */ /* 0x000fe400078cc0ff */
[----:B------:R-:W-:-:S11]  /*2255d0*/  PRMT R0, R2, 0x7771, RZ ;  /* 0x0000777102007816 */ /* 0x000fd600000000ff */
[----:B------:R0:W-:Y:S04]  /*2255e0*/  @P6 STG.E.U8 desc[UR4][R18.64], R0 ;  /* 0x0000000012006986 */ /* 0x0001e8000c101104 */
[----:B0-----:R-:W4:Y:S04]  /*2255f0*/  LDL.LU.64 R18, [R1+0x1b68] ;  /* 0x001b680001127983 */ /* 0x001f280000300a00 */
[----:B------:R-:W4:Y:S04]  /*225600*/  LDL.LU R22, [R1+0x750] ;  /* 0x0007500001167983 */ /* 0x000f280000300800 */
[----:B------:R-:W4:Y:S04]  /*225610*/  LDL.LU.64 R46, [R1+0x1b60] ;  /* 0x001b6000012e7983 */ /* 0x000f280000300a00 */
[----:B------:R-:W4:Y:S04]  /*225620*/  LDL.LU.64 R44, [R1+0x1b58] ;  /* 0x001b5800012c7983 */ /* 0x000f280000300a00 */
[----:B------:R-:W4:Y:S04]  /*225630*/  LDL.LU.64 R42, [R1+0x1b50] ;  /* 0x001b5000012a7983 */ /* 0x000f280000300a00 */
[----:B------:R-:W4:Y:S04]  /*225640*/  LDL.LU.64 R40, [R1+0x1b48] ;  /* 0x001b480001287983 */ /* 0x000f280000300a00 */
[----:B------:R-:W4:Y:S04]  /*225650*/  LDL.LU R6, [R1+0x744] ;  /* 0x0007440001067983 */ /* 0x000f280000300800 */
[----:B------:R-:W4:Y:S01]  /*225660*/  LDL.LU.64 R20, [R1+0x1b40] ;  /* 0x001b400001147983 */ /* 0x000f220000300a00 */
[----:B------:R-:W-:-:S02]  /*225670*/  LOP3.LUT R31, R31, 0xfffffffe, RZ, 0xc0, !PT ;  /* 0xfffffffe1f1f7812 */ /* 0x000fc400078ec0ff */
[C---:B------:R-:W-:Y:S01]  /*225680*/  LOP3.LUT P4, RZ, R60.reuse, 0x40, RZ, 0xc0, !PT ;  /* 0x000000403cff7812 */ /* 0x040fe2000788c0ff */
[----:B------:R-:W4:Y:S01]  /*225690*/  LDL.LU.64 R38, [R1+0x1b38] ;  /* 0x001b380001267983 */ /* 0x000f220000300a00 */
[----:B------:R-:W-:Y:S02]  /*2256a0*/  LOP3.LUT P5, RZ, R60, 0x80, RZ, 0xc0, !PT ;  /* 0x000000803cff7812 */ /* 0x000fe400078ac0ff */
        /* <DEDUP_REMOVED lines=29> */
[----:B------:R-:W3:Y:S03]  /*225880*/  LDL.LU.64 R36, [R1+0x1b30] ;  /* 0x001b300001247983 */ /* 0x000ee60000300a00 */
[----:B------:R-:W-:Y:S01]  /*225890*/  @P0 LOP3.LUT R31, R31, 0x2, RZ, 0xfc, !PT ;  /* 0x000000021f1f0812 */ /* 0x000fe200078efcff */
[----:B----4-:R0:W-:Y:S01]  /*2258a0*/  @P5 STG.E.U8 desc[UR4][R34.64], R0 ;  /* 0x0000000022005986 */ /* 0x0101e2000c101104 */
[----:B------:R-:W-:-:S03]  /*2258b0*/  LOP3.LUT P0, RZ, R60, 0x200, RZ, 0xc0, !PT ;  /* 0x000002003cff7812 */ /* 0x000fc6000780c0ff */
[----:B------:R-:W4:Y:S01]  /*2258c0*/  LDL.LU.64 R16, [R1+0x1b28] ;  /* 0x001b280001107983 */ /* 0x000f220000300a00 */
        /* <DEDUP_REMOVED lines=9> */
[----:B------:R0:W-:Y:S04]  /*225960*/  @P0 STG.E.U8 desc[UR4][R10.64], R0 ;  /* 0x000000000a000986 */ /* 0x0001e8000c101104 */
[----:B0-----:R-:W2:Y:S01]  /*225970*/  LDL.LU.64 R10, [R1+0x1b08] ;  /* 0x001b0800010a7983 */ /* 0x001ea20000300a00 */
[----:B------:R-:W-:-:S02]  /*225980*/  LOP3.LUT P0, RZ, R31, 0x1, RZ, 0xc0, !PT ;  /* 0x000000011fff7812 */ /* 0x000fc4000780c0ff */
[----:B------:R-:W-:-:S11]  /*225990*/  PRMT R0, R3, 0x7773, RZ ;  /* 0x0000777303007816 */ /* 0x000fd600000000ff */
[----:B------:R0:W-:Y:S01]  /*2259a0*/  @P0 STG.E.U8 desc[UR4][R18.64], R0 ;  /* 0x0000000012000986 */ /* 0x0001e2000c101104 */
[C---:B------:R-:W-:Y:S02]  /*2259b0*/  LOP3.LUT P0, RZ, R61.reuse, 0x80000000, RZ, 0xc0, !PT ;  /* 0x800000003dff7812 */ /* 0x040fe4000780c0ff */
        /* <DEDUP_REMOVED lines=22> */
[----:B0-----:R-:W-:Y:S02]  /*225b20*/  PRMT R0, R6, 0x7772, RZ ;  /* 0x0000777206007816 */ /* 0x001fe400000000ff */
[C---:B------:R-:W-:Y:S02]  /*225b30*/  LOP3.LUT P3, RZ, R60.reuse, 0x200000, RZ, 0xc0, !PT ;  /* 0x002000003cff7812 */ /* 0x040fe4000786c0ff */
[----:B------:R-:W-:-:S02]  /*225b40*/  LOP3.LUT P4, RZ, R60, 0x400000, RZ, 0xc0, !PT ;  /* 0x004000003cff7812 */ /* 0x000fc4000788c0ff */
[----:B------:R-:W-:Y:S01]  /*225b50*/  LOP3.LUT P5, RZ, R60, 0x800000, RZ, 0xc0, !PT ;  /* 0x008000003cff7812 */ /* 0x000fe200078ac0ff */
[----:B---3--:R0:W-:Y:S02]  /*225b60*/  @P0 STG.E.U8 desc[UR4][R36.64], R0 ;  /* 0x0000000024000986 */ /* 0x0081e4000c101104 */
[----:B0-----:R-:W-:-:S05]  /*225b70*/  PRMT R0, R6, 0x7773, RZ ;  /* 0x0000777306007816 */ /* 0x001fca00000000ff */
[----:B----4-:R2:W-:Y:S02]  /*225b80*/  @P1 STG.E.U8 desc[UR4][R16.64], R0 ;  /* 0x0000000010001986 */ /* 0x0105e4000c101104 */
[----:B--2---:R-:W-:-:S05]  /*225b90*/  PRMT R0, R2, 0x7770, RZ ;  /* 0x0000777002007816 */ /* 0x004fca00000000ff */
        /* <DEDUP_REMOVED lines=8> */
[----:B------:R-:W-:-:S03]  /*225c20*/  LOP3.LUT P6, RZ, R60, 0x1000000, RZ, 0xc0, !PT ;  /* 0x010000003cff7812 */ /* 0x000fc600078cc0ff */
[----:B------:R-:W3:Y:S01]  /*225c30*/  LDL.LU.64 R34, [R1+0x1af0] ;  /* 0x001af00001227983 */ /* 0x000ee20000300a00 */
[----:B------:R-:W-:-:S09]  /*225c40*/  PRMT R0, R3, 0x7770, RZ ;  /* 0x0000777003007816 */ /* 0x000fd200000000ff */
[----:B------:R0:W-:Y:S04]  /*225c50*/  @P6 STG.E.U8 desc[UR4][R18.64], R0 ;  /* 0x0000000012006986 */ /* 0x0001e8000c101104 */
[----:B0-----:R-:W4:Y:S04]  /*225c60*/  LDL.LU.64 R18, [R1+0x1ae8] ;  /* 0x001ae80001127983 */ /* 0x001f280000300a00 */
[----:B------:R-:W3:Y:S04]  /*225c70*/  LDL.LU.64 R32, [R1+0x1ae0] ;  /* 0x001ae00001207983 */ /* 0x000ee80000300a00 */
[----:B------:R-:W3:Y:S04]  /*225c80*/  LDL.LU.64 R4, [R1+0x1ad8] ;  /* 0x001ad80001047983 */ /* 0x000ee80000300a00 */
[----:B------:R-:W3:Y:S01]  /*225c90*/  LDL.LU R2, [R1+0x754] ;  /* 0x0007540001027983 */ /* 0x000ee20000300800 */
[----:B------:R-:W-:-:S02]  /*225ca0*/  LOP3.LUT P4, RZ, R60, 0x2000000, RZ, 0xc0, !PT ;  /* 0x020000003cff7812 */ /* 0x000fc4000788c0ff */
[----:B------:R-:W-:Y:S02]  /*225cb0*/  PRMT R0, R3, 0x7771, RZ ;  /* 0x0000777103007816 */ /* 0x000fe400000000ff */
[C---:B------:R-:W-:Y:S02]  /*225cc0*/  LOP3.LUT P0, RZ, R61.reuse, 0x20, RZ, 0xc0, !PT ;  /* 0x000000203dff7812 */ /* 0x040fe4000780c0ff */
[----:B------:R-:W-:-:S11]  /*225cd0*/  LOP3.LUT R61, R61, 0xfffeffff, RZ, 0xc0, !PT ;  /* 0xfffeffff3d3d7812 */ /* 0x000fd600078ec0ff */
[----:B------:R-:W-:-:S04]  /*225ce0*/  @P0 LOP3.LUT R61, R61, 0x10000, RZ, 0xfc, !PT ;  /* 0x000100003d3d0812 */ /* 0x000fc800078efcff */
        /* <DEDUP_REMOVED lines=9> */
[C---:B------:R-:W-:Y:S01]  /*225d80*/  LOP3.LUT P0, RZ, R61.reuse, 0x2, RZ, 0xc0, !PT ;  /* 0x000000023dff7812 */ /* 0x040fe2000780c0ff */
[----:B--2---:R0:W-:Y:S04]  /*225d90*/  @P4 STG.E.U8 desc[UR4][R10.64], R0 ;  /* 0x000000000a004986 */ /* 0x0041e8000c101104 */
[----:B0-----:R-:W2:Y:S04]  /*225da0*/  LDL.LU.64 R10, [R1+0x1ad0] ;  /* 0x001ad000010a7983 */ /* 0x001ea80000300a00 */
[----:B------:R-:W2:Y:S04]  /*225db0*/  LDL.LU R6, [R1+0x748] ;  /* 0x0007480001067983 */ /* 0x000ea80000300800 */
[----:B------:R-:W2:Y:S01]  /*225dc0*/  LDL.LU.64 R44, [R1+0x1ac8] ;  /* 0x001ac800012c7983 */ /* 0x000ea20000300a00 */
[----:B------:R-:W-:-:S03]  /*225dd0*/  LOP3.LUT R61, R61, 0xffefffff, RZ, 0xc0, !PT ;  /* 0xffefffff3d3d7812 */ /* 0x000fc600078ec0ff */
[----:B------:R-:W2:Y:S01]  /*225de0*/  LDL.LU.64 R22, [R1+0x1ac0] ;  /* 0x001ac00001167983 */ /* 0x000ea20000300a00 */
[----:B------:R-:W-:-:S03]  /*225df0*/  @P0 LOP3.LUT R61, R61, 0x100000, RZ, 0xfc, !PT ;  /* 0x001000003d3d0812 */ /* 0x000fc600078efcff */
[----:B------:R-:W2:Y:S01]  /*225e00*/  LDL.LU.64 R42, [R1+0x1ab8] ;  /* 0x001ab800012a7983 */ /* 0x000ea20000300a00 */
[C---:B------:R-:W-:Y:S02]  /*225e10*/  LOP3.LUT P0, RZ, R61.reuse, 0x1, RZ, 0xc0, !PT ;  /* 0x000000013dff7812 */ /* 0x040fe4000780c0ff */
        /* <DEDUP_REMOVED lines=10> */
[----:B------:R-:W-:Y:S02]  /*225ec0*/  LOP3.LUT R61, R61, 0xff7fffff, RZ, 0xc0, !PT ;  /* 0xff7fffff3d3d7812 */ /* 0x000fe400078ec0ff */
[----:B------:R-:W-:-:S05]  /*225ed0*/  PRMT R0, R3, 0x7772, RZ ;  /* 0x0000777203007816 */ /* 0x000fca00000000ff */
[----:B---3--:R0:W-:Y:S04]  /*225ee0*/  @P5 STG.E.U8 desc[UR4][R34.64], R0 ;  /* 0x0000000022005986 */ /* 0x0081e8000c101104 */
[----:B------:R-:W-:Y:S02]  /*225ef0*/  @P0 LOP3.LUT R61, R61, 0x800000, RZ, 0xfc, !PT ;  /* 0x008000003d3d0812 */ /* 0x000fe400078efcff */
[----:B------:R-:W-:Y:S02]  /*225f00*/  LOP3.LUT P0, RZ, R60, 0x20000000, RZ, 0xc0, !PT ;  /* 0x200000003cff7812 */ /* 0x000fe4000780c0ff */
[----:B0-----:R-:W-:Y:S02]  /*225f10*/  PRMT R0, R3, 0x7773, RZ ;  /* 0x0000777303007816 */ /* 0x001fe400000000ff */
[----:B------:R-:W-:-:S03]  /*225f20*/  LOP3.LUT R61, R61, 0xfeffffff, RZ, 0xc0, !PT ;  /* 0xfeffffff3d3d7812 */ /* 0x000fc600078ec0ff */
[----:B----4-:R0:W-:Y:S06]  /*225f30*/  @P6 STG.E.U8 desc[UR4][R18.64], R0 ;  /* 0x0000000012006986 */ /* 0x0101ec000c101104 */
[----:B------:R-:W-:Y:S02]  /*225f40*/  @P0 LOP3.LUT R61, R61, 0x1000000, RZ, 0xfc, !PT ;  /* 0x010000003d3d0812 */ /* 0x000fe400078efcff */
[----:B------:R-:W-:Y:S01]  /*225f50*/  LOP3.LUT P0, RZ, R60, 0x10000000, RZ, 0xc0, !PT ;  /* 0x100000003cff7812 */ /* 0x000fe2000780c0ff */
[----:B0-----:R-:W3:Y:S04]  /*225f60*/  LDL.LU R18, [R1+0x688] ;  /* 0x0006880001127983 */ /* 0x001ee80000300800 */
[----:B------:R-:W4:Y:S01]  /*225f70*/  LDL.LU.64 R38, [R1+0x1aa0] ;  /* 0x001aa00001267983 */ /* 0x000f220000300a00 */
[----:B------:R-:W-:-:S03]  /*225f80*/  PRMT R0, R2, 0x7770, RZ ;  /* 0x0000777002007816 */ /* 0x000fc600000000ff */
[----:B------:R-:W3:Y:S04]  /*225f90*/  LDL.LU.64 R36, [R1+0x1a98] ;  /* 0x001a980001247983 */ /* 0x000ee80000300a00 */
[----:B------:R0:W-:Y:S01]  /*225fa0*/  @P0 STG.E.U8 desc[UR4][R32.64], R0 ;  /* 0x0000000020000986 */ /* 0x0001e2000c101104 */
[----:B------:R-:W-:-:S03]  /*225fb0*/  LOP3.LUT P0, RZ, R61, 0x1000000, RZ, 0xc0, !PT ;  /* 0x010000003dff7812 */ /* 0x000fc6000780c0ff */
[----:B------:R-:W3:Y:S04]  /*225fc0*/  LDL.LU R19, [R1+0x6e8] ;  /* 0x0006e80001137983 */ /* 0x000ee80000300800 */
[----:B------:R-:W3:Y:S01]  /*225fd0*/  LDL.LU.64 R16, [R1+0x1a90] ;  /* 0x001a900001107983 */ /* 0x000ee20000300a00 */
[----:B0-----:R-:W-:-:S03]  /*225fe0*/  PRMT R0, R2, 0x7771, RZ ;  /* 0x0000777102007816 */ /* 0x001fc600000000ff */
[----:B------:R-:W4:Y:S04]  /*225ff0*/  LDL.LU.64 R34, [R1+0x1a88] ;  /* 0x001a880001227983 */ /* 0x000f280000300a00 */
        /* <DEDUP_REMOVED lines=8> */
[----:B------:R-:W-:Y:S02]  /*226080*/  PRMT R0, R2, 0x7773, RZ ;  /* 0x0000777302007816 */ /* 0x000fe400000000ff */
[C---:B------:R-:W-:Y:S01]  /*226090*/  LOP3.LUT P1, RZ, R61.reuse, 0x40, RZ, 0xc0, !PT ;  /* 0x000000403dff7812 */ /* 0x040fe2000782c0ff */
[----:B------:R-:W2:Y:S08]  /*2260a0*/  LDL.LU.64 R2, [R1+0x1a58] ;  /* 0x001a580001027983 */ /* 0x000eb00000300a00 */
        /* <DEDUP_REMOVED lines=15> */
[----:B----4-:R0:W-:Y:S01]  /*2261a0*/  @P0 STG.E.U8 desc[UR4][R38.64], R0 ;  /* 0x0000000026000986 */ /* 0x0101e2000c101104 */
[C---:B------:R-:W-:Y:S02]  /*2261b0*/  LOP3.LUT P0, RZ, R61.reuse, 0x10000, RZ, 0xc0, !PT ;  /* 0x000100003dff7812 */ /* 0x040fe4000780c0ff */
[----:B------:R-:W-:Y:S02]  /*2261c0*/  LOP3.LUT P2, RZ, R61, 0x80, RZ, 0xc0, !PT ;  /* 0x000000803dff7812 */ /* 0x000fe4000784c0ff */
[----:B0-----:R-:W-:-:S09]  /*2261d0*/  PRMT R0, R18, 0x7771, RZ ;  /* 0x0000777112007816 */ /* 0x001fd200000000ff */
        /* <DEDUP_REMOVED lines=14> */
[----:B0-----:R-:W2:Y:S01]  /*2262c0*/  LDL.LU.64 R10, [R1+0x1a50] ;  /* 0x001a5000010a7983 */ /* 0x001ea20000300a00 */
[----:B------:R-:W-:-:S03]  /*2262d0*/  PRMT R0, R19, 0x7773, RZ ;  /* 0x0000777313007816 */ /* 0x000fc600000000ff */
[----:B------:R-:W3:Y:S04]  /*2262e0*/  LDL.LU.64 R4, [R1+0x1a48] ;  /* 0x001a480001047983 */ /* 0x000ee80000300a00 */
[----:B------:R-:W4:Y:S04]  /*2262f0*/  LDL.LU R19, [R1+0x74c] ;  /* 0x00074c0001137983 */ /* 0x000f280000300800 */
[----:B------:R-:W2:Y:S04]  /*226300*/  LDL.LU R34, [R1+0x758] ;  /* 0x0007580001227983 */ /* 0x000ea80000300800 */
[----:B------:R-:W3:Y:S04]  /*226310*/  LDL.LU.64 R46, [R1+0x1a80] ;  /* 0x001a8000012e7983 */ /* 0x000ee80000300a00 */
[----:B------:R-:W3:Y:S04]  /*226320*/  LDL.LU.64 R44, [R1+0x1a70] ;  /* 0x001a7000012c7983 */ /* 0x000ee80000300a00 */
[----:B------:R-:W3:Y:S01]  /*226330*/  LDL.LU R40, [R1+0x3750] ;  /* 0x0037500001287983 */ /* 0x000ee20000300800 */
[----:B------:R-:W-:-:S02]  /*226340*/  LOP3.LUT P6, RZ, R61, 0x800, RZ, 0xc0, !PT ;  /* 0x000008003dff7812 */ /* 0x000fc400078cc0ff */
[----:B------:R-:W-:Y:S01]  /*226350*/  LOP3.LUT P0, RZ, R61, 0x1000, RZ, 0xc0, !PT ;  /* 0x000010003dff7812 */ /* 0x000fe2000780c0ff */
[----:B------:R-:W3:Y:S04]  /*226360*/  LDL.LU R21, [R1+0x3970] ;  /* 0x0039700001157983 */ /* 0x000ee80000300800 */
[----:B------:R-:W3:Y:S04]  /*226370*/  LDL.LU R39, [R1+0x396c] ;  /* 0x00396c0001277983 */ /* 0x000ee80000300800 */
[----:B------:R-:W3:Y:S04]  /*226380*/  LDL.LU R17, [R1+0x3984] ;  /* 0x0039840001117983 */ /* 0x000ee80000300800 */
[----:B------:R2:W-:Y:S04]  /*226390*/  @P6 STG.E.U8 desc[UR4][R2.64], R0 ;  /* 0x0000000002006986 */ /* 0x0005e8000c101104 */
[----:B------:R-:W4:Y:S01]  /*2263a0*/  LDL.LU.64 R36, [R1+0x1a40] ;  /* 0x001a400001247983 */ /* 0x000f220000300a00 */
[----:B--2---:R-:W-:-:S05]  /*2263b0*/  PRMT R2, R34, 0x7770, RZ ;  /* 0x0000777022027816 */ /* 0x004fca00000000ff */
[----:B------:R0:W-:Y:S04]  /*2263c0*/  @P0 STG.E.U8 desc[UR4][R10.64], R2 ;  /* 0x000000020a000986 */ /* 0x0001e8000c101104 */
[----:B0-----:R-:W2:Y:S04]  /*2263d0*/  LDL.LU.64 R10, [R1+0x1a38] ;  /* 0x001a3800010a7983 */ /* 0x001ea80000300a00 */
[----:B------:R-:W2:Y:S04]  /*2263e0*/  LDL.LU R16, [R1+0x3980] ;  /* 0x0039800001107983 */ /* 0x000ea80000300800 */
[----:B------:R-:W2:Y:S04]  /*2263f0*/  LDL.LU R18, [R1+0x397c] ;  /* 0x00397c0001127983 */ /* 0x000ea80000300800 */
[----:B------:R-:W2:Y:S01]  /*226400*/  LDL.LU.64 R32, [R1+0x1a30] ;  /* 0x001a300001207983 */ /* 0x000ea20000300a00 */
[----:B------:R-:W-:Y:S01]  /*226410*/  LOP3.LUT P1, RZ, R61, 0x2000, RZ, 0xc0, !PT ;  /* 0x000020003dff7812 */ /* 0x000fe2000782c0ff */
[----:B---3--:R-:W-:-:S02]  /*226420*/  VIADD R0, R40, 0xf5 ;  /* 0x000000f528007836 */ /* 0x008fc40000000000 */
[----:B------:R-:W3:Y:S04]  /*226430*/  LDL.LU.64 R22, [R1+0x1a28] ;  /* 0x001a280001167983 */ /* 0x000ee80000300a00 */
[----:B------:R-:W3:Y:S01]  /*226440*/  LDL.LU R41, [R1+0x68c] ;  /* 0x00068c0001297983 */ /* 0x000ee20000300800 */
[----:B------:R-:W-:Y:S02]  /*226450*/  PRMT R2, R34, 0x7771, RZ ;  /* 0x0000777122027816 */ /* 0x000fe400000000ff */
[----:B------:R-:W-:Y:S01]  /*226460*/  ISETP.GE.AND P0, PT, R0, UR13, PT ;  /* 0x0000000d00007c0c */ /* 0x000fe2000bf06270 */
[----:B------:R-:W3:Y:S01]  /*226470*/  LDL R20, [R1+0x3978] ;  /* 0x0039780001147983 */ /* 0x000ee20000100800 */
[----:B------:R-:W-:-:S03]  /*226480*/  VIADD R0, R40, 0xf6 ;  /* 0x000000f628007836 */ /* 0x000fc60000000000 */
[----:B------:R-:W3:Y:S01]  /*226490*/  LDL.LU.64 R42, [R1+0x1a20] ;  /* 0x001a2000012a7983 */ /* 0x000ee20000300a00 */
[C---:B----4-:R-:W-:Y:S02]  /*2264a0*/  PRMT R3, R19.reuse, 0x7771, RZ ;  /* 0x0000777113037816 */ /* 0x050fe400000000ff */
[----:B------:R-:W-:Y:S01]  /*2264b0*/  PRMT R6, R19, 0x7772, RZ ;  /* 0x0000777213067816 */ /* 0x000fe200000000ff */
[----:B------:R0:W-:Y:S01]  /*2264c0*/  @P1 STG.E.U8 desc[UR4][R4.64], R2 ;  /* 0x0000000204001986 */ /* 0x0001e2000c101104 */
[----:B------:R-:W-:Y:S02]  /*2264d0*/  ISETP.GE.AND P1, PT, R0, UR15, PT ;  /* 0x0000000f00007c0c */ /* 0x000fe4000bf26270 */
[----:B------:R-:W-:Y:S02]  /*2264e0*/  PRMT R0, R34, 0x7773, RZ ;  /* 0x0000777322007816 */ /* 0x000fe400000000ff */
[C---:B------:R-:W-:Y:S02]  /*2264f0*/  LOP3.LUT P2, RZ, R61.reuse, 0x4000, RZ, 0xc0, !PT ;  /* 0x000040003dff7812 */ /* 0x040fe4000784c0ff */
[----:B------:R-:W-:-:S02]  /*226500*/  LOP3.LUT P3, RZ, R61, 0x8000, RZ, 0xc0, !PT ;  /* 0x000080003dff7812 */ /* 0x000fc4000786c0ff */
[C---:B0-----:R-:W-:Y:S02]  /*226510*/  PRMT R4, R19.reuse, 0x7770, RZ ;  /* 0x0000777013047816 */ /* 0x041fe400000000ff */
[----:B------:R-:W-:Y:S02]  /*226520*/  PRMT R2, R19, 0x7773, RZ ;  /* 0x0000777313027816 */ /* 0x000fe400000000ff */
[----:B------:R-:W-:Y:S01]  /*226530*/  PRMT R5, R34, 0x7772, RZ ;  /* 0x0000777222057816 */ /* 0x000fe200000000ff */
[----:B------:R-:W4:Y:S04]  /*226540*/  LDL.LU R19, [R1+0x3968] ;  /* 0x0039680001137983 */ /* 0x000f280000300800 */
[----:B------:R-:W4:Y:S01]  /*226550*/  LDL.LU.64 R34, [R1+0x1a08] ;  /* 0x001a080001227983 */ /* 0x000f220000300a00 */
[----:B------:R-:W-:-:S02]  /*226560*/  LOP3.LUT P4, RZ, R7, 0x2000, RZ, 0xc0, !PT ;  /* 0x0000200007ff7812 */ /* 0x000fc4000788c0ff */
[----:B------:R-:W-:Y:S02]  /*226570*/  LOP3.LUT P5, RZ, R7, 0x4000, RZ, 0xc0, !PT ;  /* 0x0000400007ff7812 */ /* 0x000fe400078ac0ff */
[----:B------:R-:W-:Y:S01]  /*226580*/  LOP3.LUT P6, RZ, R8, 0x20000, RZ, 0xc0, !PT ;  /* 0x0002000008ff7812 */ /* 0x000fe200078cc0ff */
[----:B------:R-:W-:Y:S03]  /*226590*/  @P2 STG.E.U8 desc[UR4][R46.64], R5 ;  /* 0x000000052e002986 */ /* 0x000fe6000c101104 */
[----:B------:R-:W-:Y:S01]  /*2265a0*/  ISETP.LT.AND P2, PT, R21, UR12, !P6 ;  /* 0x0000000c15007c0c */ /* 0x000fe2000f741270 */
[----:B------:R0:W-:Y:S01]  /*2265b0*/  @P3 STG.E.U8 desc[UR4][R44.64], R0 ;  /* 0x000000002c003986 */ /* 0x0001e2000c101104 */
[----:B------:R-:W1:Y:S03]  /*2265c0*/  LDCU.64 UR12, c[0x0][0x398] ;  /* 0x00007300ff0c77ac */ /* 0x000e660008000a00 */
[----:B------:R1:W-:Y:S04]  /*2265d0*/  @P4 STG.E.U8 desc[UR4][R36.64], R4 ;  /* 0x0000000424004986 */ /* 0x0003e8000c101104 */
[----:B0-----:R-:W4:Y:S04]  /*2265e0*/  LDL.LU R44, [R1+0x3974] ;  /* 0x00397400012c7983 */ /* 0x001f280000300800 */
[----:B-1----:R-:W4:Y:S04]  /*2265f0*/  LDL.LU.64 R36, [R1+0x1a18] ;  /* 0x001a180001247983 */ /* 0x002f280000300a00 */
[----:B--2---:R0:W-:Y:S04]  /*226600*/  @P5 STG.E.U8 desc[UR4][R10.64], R3 ;  /* 0x000000030a005986 */ /* 0x0041e8000c101104 */
[----:B0-----:R-:W2:Y:S04]  /*226610*/  LDL.LU.64 R10, [R1+0x1a10] ;  /* 0x001a1000010a7983 */ /* 0x001ea80000300a00 */
[----:B------:R-:W2:Y:S04]  /*226620*/  LDL.LU R38, [R1+0x6ec] ;  /* 0x0006ec0001267983 */ /* 0x000ea80000300800 */
[----:B------:R0:W-:Y:S04]  /*226630*/  @P2 STG.E.U8 desc[UR4][R32.64], R6 ;  /* 0x0000000620002986 */ /* 0x0001e8000c101104 */
[----:B0-----:R-:W2:Y:S01]  /*226640*/  LDL.LU.64 R32, [R1+0x19f8] ;  /* 0x0019f80001207983 */ /* 0x001ea20000300a00 */
[----:B------:R-:W-:Y:S01]  /*226650*/  ISETP.LT.AND P3, PT, R39, UR14, !P6 ;  /* 0x0000000e27007c0c */ /* 0x000fe2000f761270 */
[----:B------:R-:W-:Y:S01]  /*226660*/  VIADD R0, R40, 0xd7 ;  /* 0x000000d728007836 */ /* 0x000fe20000000000 */
[----:B------:R-:W-:Y:S01]  /*226670*/  ISETP.LT.AND P4, PT, R17, UR10, !P6 ;  /* 0x0000000a11007c0c */ /* 0x000fe2000f781270 */
[----:B------:R-:W0:Y:S01]  /*226680*/  LDCU.64 UR14, c[0x0][0x398] ;  /* 0x00007300ff0e77ac */ /* 0x000e220008000a00 */
[----:B------:R-:W-:-:S02]  /*226690*/  ISETP.LT.AND P5, PT, R16, UR8, !P6 ;  /* 0x0000000810007c0c */ /* 0x000fc4000f7a1270 */
[----:B------:R-:W-:Y:S01]  /*2266a0*/  ISETP.GE.AND P2, PT, R0, UR18, PT ;  /* 0x0000001200007c0c */ /* 0x000fe2000bf46270 */
[----:B------:R-:W1:Y:S06]  /*2266b0*/  LDCU.64 UR18, c[0x0][0x398] ;  /* 0x00007300ff1277ac */ /* 0x000e6c0008000a00 */
[----:B---3--:R3:W-:Y:S01]  /*2266c0*/  @P3 STG.E.U8 desc[UR4][R22.64], R2 ;  /* 0x0000000216003986 */ /* 0x0087e2000c101104 */
[C---:B------:R-:W-:Y:S01]  /*2266d0*/  PRMT R0, R41.reuse, 0x7771, RZ ;  /* 0x0000777129007816 */ /* 0x040fe200000000ff */
[----:B------:R-:W0:Y:S01]  /*2266e0*/  LDCU UR8, c[0x0][0x398] ;  /* 0x00007300ff0877ac */ /* 0x000e220008000800 */
[C---:B------:R-:W-:Y:S01]  /*2266f0*/  PRMT R3, R41.reuse, 0x7772, RZ ;  /* 0x0000777229037816 */ /* 0x040fe200000000ff */
[----:B------:R-:W0:Y:S01]  /*226700*/  LDCU UR10, c[0x0][0x398] ;  /* 0x00007300ff0a77ac */ /* 0x000e220008000800 */
[----:B---3--:R-:W-:Y:S01]  /*226710*/  PRMT R2, R41, 0x7770, RZ ;  /* 0x0000777029027816 */ /* 0x008fe200000000ff */
[----:B------:R-:W3:Y:S04]  /*226720*/  LDL.LU.64 R22, [R1+0x1a00] ;  /* 0x001a000001167983 */ /* 0x000ee80000300a00 */
[----:B------:R0:W-:Y:S04]  /*226730*/  @P4 STG.E.U8 desc[UR4][R42.64], R2 ;  /* 0x000000022a004986 */ /* 0x0001e8000c101104 */
[----:B----4-:R4:W-:Y:S04]  /*226740*/  @P5 STG.E.U8 desc[UR4][R34.64], R0 ;  /* 0x0000000022005986 */ /* 0x0109e8000c101104 */
[----:B0-----:R-:W3:Y:S04]  /*226750*/  LDL.LU.64 R42, [R1+0x19f0] ;  /* 0x0019f000012a7983 */ /* 0x001ee80000300a00 */
[----:B----4-:R-:W4:Y:S01]  /*226760*/  LDL.LU.64 R34, [R1+0x19e0] ;  /* 0x0019e00001227983 */ /* 0x010f220000300a00 */
[----:B------:R-:W-:-:S02]  /*226770*/  ISETP.LT.AND P3, PT, R18, UR12, !P6 ;  /* 0x0000000c12007c0c */ /* 0x000fc4000f761270 */
[----:B------:R-:W-:Y:S01]  /*226780*/  ISETP.LT.AND P4, PT, R20, UR14, !P6 ;  /* 0x0000000e14007c0c */ /* 0x000fe2000f781270 */
[----:B------:R-:W-:Y:S01]  /*226790*/  VIADD R0, R40, 0xd8 ;  /* 0x000000d828007836 */ /* 0x000fe20000000000 */
[----:B------:R-:W-:Y:S01]  /*2267a0*/  ISETP.LT.AND P6, PT, R19, UR16, !P2 ;  /* 0x0000001013007c0c */ /* 0x000fe2000d7c1270 */
[----:B------:R-:W0:Y:S01]  /*2267b0*/  LDCU UR12, c[0x0][0x398] ;  /* 0x00007300ff0c77ac */ /* 0x000e220008000800 */
[----:B------:R-:W-:Y:S02]  /*2267c0*/  PRMT R2, R41, 0x7773, RZ ;  /* 0x0000777329027816 */ /* 0x000fe400000000ff */
[----:B------:R-:W-:Y:S01]  /*2267d0*/  ISETP.GE.AND P5, PT, R0, UR24, PT ;  /* 0x0000001800007c0c */ /* 0x000fe2000bfa6270 */
[----:B------:R-:W0:Y:S04]  /*2267e0*/  LDCU.64 UR24, c[0x0][0x398] ;  /* 0x00007300ff1877ac */ /* 0x000e280008000a00 */
[----:B------:R1:W-:Y:S01]  /*2267f0*/  @P3 STG.E.U8 desc[UR4][R36.64], R3 ;  /* 0x0000000324003986 */ /* 0x0003e2000c101104 */
[----:B------:R-:W0:Y:S01]  /*226800*/  LDCU UR14, c[0x0][0x398] ;  /* 0x00007300ff0e77ac */ /* 0x000e220008000800 */
[----:B------:R-:W0:Y:S02]  /*226810*/  LDCU UR16, c[0x0][0x398] ;  /* 0x00007300ff1077ac */ /* 0x000e240008000800 */
[----:B-1----:R-:W4:Y:S04]  /*226820*/  LDL.LU R37, [R1+0x75c] ;  /* 0x00075c0001257983 */ /* 0x002f280000300800 */
[----:B--2---:R1:W-:Y:S01]  /*226830*/  @P4 STG.E.U8 desc[UR4][R10.64], R2 ;  /* 0x000000020a004986 */ /* 0x0043e2000c101104 */
[----:B------:R-:W-:-:S03]  /*226840*/  PRMT R0, R38, 0x7770, RZ ;  /* 0x0000777026007816 */ /* 0x000fc600000000ff */
[----:B-1----:R-:W2:Y:S04]  /*226850*/  LDL.LU.64 R10, [R1+0x19e8] ;  /* 0x0019e800010a7983 */ /* 0x002ea80000300a00 */
[----:B------:R-:W2:Y:S04]  /*226860*/  LDL.LU.64 R48, [R1+0x19d8] ;  /* 0x0019d80001307983 */ /* 0x000ea80000300a00 */
[----:B------:R1:W-:Y:S04]  /*226870*/  @P6 STG.E.U8 desc[UR4][R32.64], R0 ;  /* 0x0000000020006986 */ /* 0x0003e8000c101104 */
[----:B-1----:R-:W2:Y:S04]  /*226880*/  LDL.LU.64 R32, [R1+0x19d0] ;  /* 0x0019d00001207983 */ /* 0x002ea80000300a00 */
[----:B------:R-:W2:Y:S01]  /*226890*/  LDL.LU.64 R46, [R1+0x19c8] ;  /* 0x0019c800012e7983 */ /* 0x000ea20000300a00 */
[----:B------:R-:W-:Y:S01]  /*2268a0*/  ISETP.LT.AND P3, PT, R44, UR18, !P2 ;  /* 0x000000122c007c0c */ /* 0x000fe2000d761270 */
[----:B------:R-:W1:Y:S01]  /*2268b0*/  LDCU UR18, c[0x0][0x398] ;  /* 0x00007300ff1277ac */ /* 0x000e620008000800 */
[----:B------:R-:W-:Y:S01]  /*2268c0*/  ISETP.LT.AND P4, PT, R21, UR20, !P2 ;  /* 0x0000001415007c0c */ /* 0x000fe2000d781270 */
[----:B------:R-:W2:Y:S01]  /*2268d0*/  LDL.LU R36, [R1+0x7e0] ;  /* 0x0007e00001247983 */ /* 0x000ea20000300800 */
[----:B------:R-:W-:Y:S01]  /*2268e0*/  ISETP.LT.AND P6, PT, R39, UR22, !P2 ;  /* 0x0000001627007c0c */ /* 0x000fe2000d7c1270 */
[----:B------:R-:W0:Y:S01]  /*2268f0*/  LDCU UR20, c[0x0][0x398] ;  /* 0x00007300ff1477ac */ /* 0x000e220008000800 */
[----:B------:R-:W-:-:S02]  /*226900*/  PRMT R3, R38, 0x7771, RZ ;  /* 0x0000777126037816 */ /* 0x000fc400000000ff */
[C---:B------:R-:W-:Y:S01]  /*226910*/  PRMT R2, R38.reuse, 0x7772, RZ ;  /* 0x0000777226027816 */ /* 0x040fe200000000ff */
[----:B------:R-:W0:Y:S01]  /*226920*/  LDCU UR22, c[0x0][0x398] ;  /* 0x00007300ff1677ac */ /* 0x000e220008000800 */
[----:B------:R-:W-:-:S03]  /*226930*/  PRMT R0, R38, 0x7773, RZ ;  /* 0x0000777326007816 */ /* 0x000fc600000000ff */
[----:B---3--:R-:W-:Y:S04]  /*226940*/  @P3 STG.E.U8 desc[UR4][R22.64], R3 ;  /* 0x0000000316003986 */ /* 0x008fe8000c101104 */
[----:B------:R3:W-:Y:S04]  /*226950*/  @P4 STG.E.U8 desc[UR4][R42.64], R2 ;  /* 0x000000022a004986 */ /* 0x0007e8000c101104 */
[----:B----4-:R4:W-:Y:S04]  /*226960*/  @P6 STG.E.U8 desc[UR4][R34.64], R0 ;  /* 0x0000000022006986 */ /* 0x0109e8000c101104 */
[----:B---3--:R-:W3:Y:S04]  /*226970*/  LDL.LU.64 R42, [R1+0x19c0] ;  /* 0x0019c000012a7983 */ /* 0x008ee80000300a00 */
[----:B------:R-:W3:Y:S04]  /*226980*/  LDL.LU.64 R24, [R1+0x19b8] ;  /* 0x0019b80001187983 */ /* 0x000ee80000300a00 */
[----:B----4-:R-:W4:Y:S01]  /*226990*/  LDL.LU.64 R34, [R1+0x19b0] ;  /* 0x0019b00001227983 */ /* 0x010f220000300a00 */
[----:B0-----:R-:W-:-:S02]  /*2269a0*/  ISETP.LT.AND P3, PT, R17, UR24, !P2 ;  /* 0x0000001811007c0c */ /* 0x001fc4000d761270 */
[----:B------:R-:W-:Y:S01]  /*2269b0*/  ISETP.LT.AND P4, PT, R16, UR6, !P2 ;  /* 0x0000000610007c0c */ /* 0x000fe2000d781270 */
[----:B------:R-:W4:Y:S01]  /*2269c0*/  LDL.LU.64 R22, [R1+0x19a8] ;  /* 0x0019a80001167983 */ /* 0x000f220000300a00 */
[----:B------:R-:W-:Y:S01]  /*2269d0*/  ISETP.LT.AND P6, PT, R18, UR8, !P2 ;  /* 0x0000000812007c0c */ /* 0x000fe2000d7c1270 */
[----:B------:R-:W0:Y:S01]  /*2269e0*/  LDCU UR6, c[0x0][0x398] ;  /* 0x00007300ff0677ac */ /* 0x000e220008000800 */
[----:B------:R-:W-:Y:S02]  /*2269f0*/  ISETP.LT.AND P2, PT, R20, UR10, !P2 ;  /* 0x0000000a14007c0c */ /* 0x000fe4000d741270 */
[C---:B------:R-:W-:Y:S01]  /*226a00*/  PRMT R4, R37.reuse, 0x7770, RZ ;  /* 0x0000777025047816 */ /* 0x040fe200000000ff */
[----:B------:R-:W0:Y:S01]  /*226a10*/  LDCU UR8, c[0x0][0x398] ;  /* 0x00007300ff0877ac */ /* 0x000e220008000800 */
[C---:B------:R-:W-:Y:S02]  /*226a20*/  PRMT R3, R37.reuse, 0x7771, RZ ;  /* 0x0000777125037816 */ /* 0x040fe400000000ff */
[C---:B------:R-:W-:Y:S01]  /*226a30*/  PRMT R2, R37.reuse, 0x7772, RZ ;  /* 0x0000777225027816 */ /* 0x040fe200000000ff */
[----:B------:R-:W0:Y:S01]  /*226a40*/  LDCU UR10, c[0x0][0x398] ;  /* 0x00007300ff0a77ac */ /* 0x000e220008000800 */
[----:B------:R-:W-:Y:S01]  /*226a50*/  PRMT R0, R37, 0x7773, RZ ;  /* 0x0000777325007816 */ /* 0x000fe200000000ff */
[----:B--2---:R2:W-:Y:S04]  /*226a60*/  @P3 STG.E.U8 desc[UR4][R10.64], R4 ;  /* 0x000000040a003986 */ /* 0x0045e8000c101104 */
[----:B------:R-:W-:Y:S04]  /*226a70*/  @P4 STG.E.U8 desc[UR4][R48.64], R3 ;  /* 0x0000000330004986 */ /* 0x000fe8000c101104 */
[----:B--2---:R-:W2:Y:S04]  /*226a80*/  LDL.LU R11, [R1+0x6d0] ;  /* 0x0006d000010b7983 */ /* 0x004ea80000300800 */
[----:B------:R0:W-:Y:S04]  /*226a90*/  @P6 STG.E.U8 desc[UR4][R32.64], R2 ;  /* 0x0000000220006986 */ /* 0x0001e8000c101104 */
[----:B------:R1:W-:Y:S04]  /*226aa0*/  @P2 STG.E.U8 desc[UR4][R46.64], R0 ;  /* 0x000000002e002986 */ /* 0x0003e8000c101104 */
[----:B0-----:R-:W2:Y:S04]  /*226ab0*/  LDL.LU.64 R32, [R1+0x19a0] ;  /* 0x0019a00001207983 */ /* 0x001ea80000300a00 */
[----:B-1----:R-:W2:Y:S01]  /*226ac0*/  LDL.LU.64 R46, [R1+0x1998] ;  /* 0x00199800012e7983 */ /* 0x002ea20000300a00 */
[----:B------:R-:W-:Y:S01]  /*226ad0*/  ISETP.LT.AND P4, PT, R19, UR12, !P5 ;  /* 0x0000000c13007c0c */ /* 0x000fe2000ef81270 */
[----:B------:R-:W0:Y:S01]  /*226ae0*/  LDCU UR12, c[0x0][0x398] ;  /* 0x00007300ff0c77ac */ /* 0x000e220008000800 */
[----:B------:R-:W-:-:S02]  /*226af0*/  ISETP.LT.AND P3, PT, R44, UR14, !P5 ;  /* 0x0000000e2c007c0c */ /* 0x000fc4000ef61270 */
[----:B------:R-:W-:Y:S01]  /*226b00*/  ISETP.LT.AND P6, PT, R21, UR16, !P5 ;  /* 0x0000001015007c0c */ /* 0x000fe2000efc1270 */
[----:B------:R-:W1:Y:S01]  /*226b10*/  LDCU UR14, c[0x0][0x398] ;  /* 0x00007300ff0e77ac */ /* 0x000e620008000800 */
[C---:B------:R-:W-:Y:S02]  /*226b20*/  PRMT R2, R36.reuse, 0x7770, RZ ;  /* 0x0000777024027816 */ /* 0x040fe400000000ff */
[C---:B------:R-:W-:Y:S01]  /*226b30*/  PRMT R0, R36.reuse, 0x7771, RZ ;  /* 0x0000777124007816 */ /* 0x040fe200000000ff */
[----:B------:R-:W0:Y:S04]  /*226b40*/  LDCU UR16, c[0x0][0x398] ;  /* 0x00007300ff1077ac */ /* 0x000e280008000800 */
[----:B---3--:R3:W-:Y:S04]  /*226b50*/  @P4 STG.E.U8 desc[UR4][R42.64], R2 ;  /* 0x000000022a004986 */ /* 0x0087e8000c101104 */
[----:B------:R0:W-:Y:S04]  /*226b60*/  @P3 STG.E.U8 desc[UR4][R24.64], R0 ;  /* 0x0000000018003986 */ /* 0x0001e8000c101104 */
[----:B---3--:R-:W3:Y:S01]  /*226b70*/  LDL.LU.64 R42, [R1+0x1988] ;  /* 0x00198800012a7983 */ /* 0x008ee20000300a00 */
[----:B------:R-:W-:-:S03]  /*226b80*/  PRMT R2, R36, 0x7772, RZ ;  /* 0x0000777224027816 */ /* 0x000fc600000000ff */
[----:B------:R-:W3:Y:S01]  /*226b90*/  LDL.LU R10, [R1+0x730] ;  /* 0x00073000010a7983 */ /* 0x000ee20000300800 */
[----:B0-----:R-:W-:-:S03]  /*226ba0*/  PRMT R0, R36, 0x7773, RZ ;  /* 0x0000777324007816 */ /* 0x001fc600000000ff */
[----:B------:R-:W3:Y:S04]  /*226bb0*/  LDL.LU.64 R36, [R1+0x1990] ;  /* 0x0019900001247983 */ /* 0x000ee80000300a00 */
[----:B----4-:R0:W-:Y:S01]  /*226bc0*/  @P6 STG.E.U8 desc[UR4][R34.64], R2 ;  /* 0x0000000222006986 */ /* 0x0101e2000c101104 */
[----:B------:R-:W-:Y:S01]  /*226bd0*/  ISETP.LT.AND P2, PT, R39, UR18, !P5 ;  /* 0x0000001227007c0c */ /* 0x000fe2000ef41270 */
[----:B------:R-:W4:Y:S02]  /*226be0*/  LDCU UR18, c[0x0][0x398] ;  /* 0x00007300ff1277ac */ /* 0x000f240008000800 */
[----:B0-----:R-:W4:Y:S01]  /*226bf0*/  LDL.LU.64 R34, [R1+0x1980] ;  /* 0x0019800001227983 */ /* 0x001f220000300a00 */
[----:B------:R-:W-:Y:S01]  /*226c00*/  ISETP.LT.AND P3, PT, R17, UR6, !P5 ;  /* 0x0000000611007c0c */ /* 0x000fe2000ef61270 */
[----:B------:R-:W0:Y:S01]  /*226c10*/  LDCU UR6, c[0x0][0x398] ;  /* 0x00007300ff0677ac */ /* 0x000e220008000800 */
[----:B------:R-:W-:Y:S01]  /*226c20*/  ISETP.LT.AND P4, PT, R16, UR8, !P5 ;  /* 0x0000000810007c0c */ /* 0x000fe2000ef81270 */
[----:B------:R-:W4:Y:S01]  /*226c30*/  LDL.LU.64 R24, [R1+0x1978] ;  /* 0x0019780001187983 */ /* 0x000f220000300a00 */
[----:B--2---:R-:W-:-:S05]  /*226c40*/  PRMT R2, R11, 0x7770, RZ ;  /* 0x000077700b027816 */ /* 0x004fca00000000ff */
[----:B------:R2:W-:Y:S01]  /*226c50*/  @P2 STG.E.U8 desc[UR4][R22.64], R0 ;  /* 0x0000000016002986 */ /* 0x0005e2000c101104 */
[----:B------:R-:W-:Y:S01]  /*226c60*/  ISETP.LT.AND P6, PT, R18, UR10, !P5 ;  /* 0x0000000a12007c0c */ /* 0x000fe2000efc1270 */
[----:B------:R-:W0:Y:S02]  /*226c70*/  LDCU UR8, c[0x0][0x398] ;  /* 0x00007300ff0877ac */ /* 0x000e240008000800 */
[----:B--2---:R-:W2:Y:S04]  /*226c80*/  LDL.LU.64 R22, [R1+0x1968] ;  /* 0x0019680001167983 */ /* 0x004ea80000300a00 */
[----:B------:R0:W-:Y:S01]  /*226c90*/  @P3 STG.E.U8 desc[UR4][R32.64], R2 ;  /* 0x0000000220003986 */ /* 0x0001e2000c101104 */
[----:B------:R-:W-:Y:S01]  /*226ca0*/  VIADD R0, R40, 0xd9 ;  /* 0x000000d928007836 */ /* 0x000fe20000000000 */
[----:B------:R-:W1:Y:S01]  /*226cb0*/  LDCU UR10, c[0x0][0x398] ;  /* 0x00007300ff0a77ac */ /* 0x000e620008000800 */
[----:B0-----:R-:W-:Y:S01]  /*226cc0*/  PRMT R2, R11, 0x7771, RZ ;  /* 0x000077710b027816 */ /* 0x001fe200000000ff */
[----:B------:R-:W2:Y:S04]  /*226cd0*/  LDL.LU R32, [R1+0x7d0] ;  /* 0x0007d00001207983 */ /* 0x000ea80000300800 */
[----:B------:R0:W-:Y:S04]  /*226ce0*/  @P4 STG.E.U8 desc[UR4][R46.64], R2 ;  /* 0x000000022e004986 */ /* 0x0001e8000c101104 */
[----:B0-----:R-:W2:Y:S01]  /*226cf0*/  LDL.LU.64 R46, [R1+0x1970] ;  /* 0x00197000012e7983 */ /* 0x001ea20000300a00 */
[----:B------:R-:W-:-:S02]  /*226d00*/  ISETP.GE.AND P2, PT, R0, UR52, PT ;  /* 0x0000003400007c0c */ /* 0x000fc4000bf46270 */
[----:B------:R-:W-:Y:S01]  /*226d10*/  ISETP.LT.AND P5, PT, R20, UR12, !P5 ;  /* 0x0000000c14007c0c */ /* 0x000fe2000efa1270 */
[----:B------:R-:W0:Y:S01]  /*226d20*/  LDCU UR12, c[0x0][0x398] ;  /* 0x00007300ff0c77ac */ /* 0x000e220008000800 */
[----:B-1----:R-:W-:Y:S02]  /*226d30*/  ISETP.LT.AND P3, PT, R19, UR14, !P2 ;  /* 0x0000000e13007c0c */ /* 0x002fe4000d761270 */
[C---:B------:R-:W-:Y:S01]  /*226d40*/  PRMT R0, R11.reuse, 0x7772, RZ ;  /* 0x000077720b007816 */ /* 0x040fe200000000ff */
[----:B------:R-:W1:Y:S01]  /*226d50*/  LDCU UR14, c[0x0][0x398] ;  /* 0x00007300ff0e77ac */ /* 0x000e620008000800 */
[----:B------:R-:W-:-:S03]  /*226d60*/  PRMT R2, R11, 0x7773, RZ ;  /* 0x000077730b027816 */ /* 0x000fc600000000ff */
[----:B---3--:R3:W-:Y:S04]  /*226d70*/  @P6 STG.E.U8 desc[UR4][R42.64], R0 ;  /* 0x000000002a006986 */ /* 0x0087e8000c101104 */
[----:B---3--:R-:W3:Y:S01]  /*226d80*/  LDL.LU.64 R42, [R1+0x1960] ;  /* 0x00196000012a7983 */ /* 0x008ee20000300a00 */
[----:B------:R-:W-:-:S03]  /*226d90*/  PRMT R0, R10, 0x7770, RZ ;  /* 0x000077700a007816 */ /* 0x000fc600000000ff */
[----:B------:R0:W-:Y:S01]  /*226da0*/  @P5 STG.E.U8 desc[UR4][R36.64], R2 ;  /* 0x0000000224005986 */ /* 0x0001e2000c101104 */
[----:B------:R-:W-:Y:S01]  /*226db0*/  ISETP.LT.AND P6, PT, R44, UR16, !P2 ;  /* 0x000000102c007c0c */ /* 0x000fe2000d7c1270 */
[----:B------:R-:W1:Y:S02]  /*226dc0*/  LDCU UR16, c[0x0][0x398] ;  /* 0x00007300ff1077ac */ /* 0x000e640008000800 */
[----:B----4-:R4:W-:Y:S04]  /*226dd0*/  @P3 STG.E.U8 desc[UR4][R34.64], R0 ;  /* 0x0000000022003986 */ /* 0x0109e8000c101104 */
[----:B0-----:R-:W3:Y:S04]  /*226de0*/  LDL.LU.64 R36, [R1+0x1958] ;  /* 0x0019580001247983 */ /* 0x001ee80000300a00 */
[----:B----4-:R-:W4:Y:S01]  /*226df0*/  LDL.LU.64 R34, [R1+0x1948] ;  /* 0x0019480001227983 */ /* 0x010f220000300a00 */
[----:B------:R-:W-:Y:S01]  /*226e00*/  ISETP.LT.AND P4, PT, R21, UR6, !P2 ;  /* 0x0000000615007c0c */ /* 0x000fe2000d781270 */
[----:B------:R-:W0:Y:S01]  /*226e10*/  LDCU UR6, c[0x0][0x398] ;  /* 0x00007300ff0677ac */ /* 0x000e220008000800 */
[C---:B------:R-:W-:Y:S01]  /*226e20*/  PRMT R2, R10.reuse, 0x7771, RZ ;  /* 0x000077710a027816 */ /* 0x040fe200000000ff */
[----:B------:R-:W4:Y:S01]  /*226e30*/  LDL.LU R38, [R1+0x7e4] ;  /* 0x0007e40001267983 */ /* 0x000f220000300800 */
[----:B------:R-:W-:-:S03]  /*226e40*/  PRMT R0, R10, 0x7772, RZ ;  /* 0x000077720a007816 */ /* 0x000fc600000000ff */
[----:B------:R0:W-:Y:S01]  /*226e50*/  @P6 STG.E.U8 desc[UR4][R24.64], R2 ;  /* 0x0000000218006986 */ /* 0x0001e2000c101104 */
[----:B------:R-:W-:Y:S01]  /*226e60*/  ISETP.LT.AND P3, PT, R39, UR18, !P2 ;  /* 0x0000001227007c0c */ /* 0x000fe2000d761270 */
[----:B------:R-:W-:Y:S02]  /*226e70*/  VIADD R3, R40, 0xda ;  /* 0x000000da28037836 */ /* 0x000fe40000000000 */
[----:B0-----:R-:W4:Y:S01]  /*226e80*/  LDL.LU.64 R24, [R1+0x1950] ;  /* 0x0019500001187983 */ /* 0x001f220000300a00 */
[----:B------:R-:W-:Y:S01]  /*226e90*/  PRMT R2, R10, 0x7773, RZ ;  /* 0x000077730a027816 */ /* 0x000fe200000000ff */
[----:B------:R-:W0:Y:S02]  /*226ea0*/  LDCU UR18, c[0x0][0x398] ;  /* 0x00007300ff1277ac */ /* 0x000e240008000800 */
[----:B--2---:R2:W-:Y:S04]  /*226eb0*/  @P4 STG.E.U8 desc[UR4][R22.64], R0 ;  /* 0x0000000016004986 */ /* 0x0045e8000c101104 */
[----:B--2---:R-:W2:Y:S04]  /*226ec0*/  LDL.LU.64 R22, [R1+0x1940] ;  /* 0x0019400001167983 */ /* 0x004ea80000300a00 */
[----:B------:R-:W2:Y:S04]  /*226ed0*/  LDL.LU.64 R10, [R1+0x1938] ;  /* 0x00193800010a7983 */ /* 0x000ea80000300a00 */
[----:B------:R0:W-:Y:S04]  /*226ee0*/  @P3 STG.E.U8 desc[UR4][R46.64], R2 ;  /* 0x000000022e003986 */ /* 0x0001e8000c101104 */
[----:B0-----:R-:W2:Y:S01]  /*226ef0*/  LDL.LU.64 R46, [R1+0x1930] ;  /* 0x00193000012e7983 */ /* 0x001ea20000300a00 */
[----:B------:R-:W-:Y:S01]  /*226f00*/  ISETP.LT.AND P5, PT, R17, UR8, !P2 ;  /* 0x0000000811007c0c */ /* 0x000fe2000d7a1270 */
[----:B------:R-:W0:Y:S01]  /*226f10*/  LDCU UR8, c[0x0][0x398] ;  /* 0x00007300ff0877ac */ /* 0x000e220008000800 */
[----:B------:R-:W-:-:S02]  /*226f20*/  ISETP.LT.AND P4, PT, R16, UR10, !P2 ;  /* 0x0000000a10007c0c */ /* 0x000fc4000d781270 */
[----:B------:R-:W-:Y:S01]  /*226f30*/  ISETP.LT.AND P6, PT, R18, UR12, !P2 ;  /* 0x0000000c12007c0c */ /* 0x000fe2000d7c1270 */
[----:B------:R-:W0:Y:S01]  /*226f40*/  LDCU UR10, c[0x0][0x398] ;  /* 0x00007300ff0a77ac */ /* 0x000e220008000800 */
[C---:B------:R-:W-:Y:S02]  /*226f50*/  PRMT R0, R32.reuse, 0x7770, RZ ;  /* 0x0000777020007816 */ /* 0x040fe400000000ff */
[C---:B------:R-:W-:Y:S01]  /*226f60*/  PRMT R2, R32.reuse, 0x7771, RZ ;  /* 0x0000777120027816 */ /* 0x040fe200000000ff */
[----:B------:R-:W0:Y:S04]  /*226f70*/  LDCU UR12, c[0x0][0x398] ;  /* 0x00007300ff0c77ac */ /* 0x000e280008000800 */
[----:B---3--:R3:W-:Y:S04]  /*226f80*/  @P5 STG.E.U8 desc[UR4][R42.64], R0 ;  /* 0x000000002a005986 */ /* 0x0087e8000c101104 */
[----:B---3--:R-:W3:Y:S01]  /*226f90*/  LDL.LU.64 R42, [R1+0x1928] ;  /* 0x00192800012a7983 */ /* 0x008ee20000300a00 */
[----:B------:R-:W-:-:S03]  /*226fa0*/  PRMT R0, R32, 0x7772, RZ ;  /* 0x0000777220007816 */ /* 0x000fc600000000ff */
[----:B------:R-:W3:Y:S04]  /*226fb0*/  LDL.LU R33, [R1+0x6d4] ;  /* 0x0006d40001217983 */ /* 0x000ee80000300800 */
[----:B------:R0:W-:Y:S04]  /*226fc0*/  @P4 STG.E.U8 desc[UR4][R36.64], R2 ;  /* 0x0000000224004986 */ /* 0x0001e8000c101104 */
[----:B----4-:R4:W-:Y:S01]  /*226fd0*/  @P6 STG.E.U8 desc[UR4][R34.64], R0 ;  /* 0x0000000022006986 */ /* 0x0109e2000c101104 */
[----:B-1----:R-:W-:Y:S01]  /*226fe0*/  ISETP.LT.AND P2, PT, R20, UR14, !P2 ;  /* 0x0000000e14007c0c */ /* 0x002fe2000d741270 */
[----:B------:R-:W1:Y:S02]  /*226ff0*/  LDCU UR14, c[0x0][0x398] ;  /* 0x00007300ff0e77ac */ /* 0x000e640008000800 */
[----:B0-----:R-:W3:Y:S04]  /*227000*/  LDL.LU.64 R36, [R1+0x1920] ;  /* 0x0019200001247983 */ /* 0x001ee80000300a00 */
[----:B----4-:R-:W4:Y:S01]  /*227010*/  LDL.LU.64 R34, [R1+0x1918] ;  /* 0x0019180001227983 */ /* 0x010f220000300a00 */
[----:B------:R-:W-:-:S04]  /*227020*/  ISETP.GE.AND P3, PT, R3, UR45, PT ;  /* 0x0000002d03007c0c */ /* 0x000fc8000bf66270 */
[----:B------:R-:W-:Y:S01]  /*227030*/  ISETP.LT.AND P5, PT, R19, UR6, !P3 ;  /* 0x0000000613007c0c */ /* 0x000fe2000dfa1270 */
[----:B------:R-:W0:Y:S01]  /*227040*/  LDCU UR6, c[0x0][0x398] ;  /* 0x00007300ff0677ac */ /* 0x000e220008000800 */
[----:B------:R-:W-:Y:S02]  /*227050*/  ISETP.LT.AND P6, PT, R44, UR16, !P3 ;  /* 0x000000102c007c0c */ /* 0x000fe4000dfc1270 */
[----:B------:R-:W-:Y:S01]  /*227060*/  PRMT R2, R32, 0x7773, RZ ;  /* 0x0000777320027816 */ /* 0x000fe200000000ff */
[----:B------:R-:W0:Y:S01]  /*227070*/  LDCU UR16, c[0x0][0x398] ;  /* 0x00007300ff1077ac */ /* 0x000e220008000800 */
[----:B------:R-:W-:-:S03]  /*227080*/  PRMT R0, R38, 0x7770, RZ ;  /* 0x0000777026007816 */ /* 0x000fc600000000ff */
[----:B------:R1:W-:Y:S01]  /*227090*/  @P2 STG.E.U8 desc[UR4][R24.64], R2 ;  /* 0x0000000218002986 */ /* 0x0003e2000c101104 */
[----:B------:R-:W-:Y:S01]  /*2270a0*/  ISETP.LT.AND P4, PT, R21, UR18, !P3 ;  /* 0x0000001215007c0c */ /* 0x000fe2000df81270 */
[----:B------:R-:W0:Y:S01]  /*2270b0*/  LDCU UR18, c[0x0][0x398] ;  /* 0x00007300ff1277ac */ /* 0x000e220008000800 */
[C---:B-1----:R-:W-:Y:S01]  /*2270c0*/  PRMT R2, R38.reuse, 0x7771, RZ ;  /* 0x0000777126027816 */ /* 0x042fe200000000ff */
[----:B--2---:R1:W-:Y:S04]  /*2270d0*/  @P5 STG.E.U8 desc[UR4][R22.64], R0 ;  /* 0x0000000016005986 */ /* 0x0043e8000c101104 */
[----:B------:R2:W-:Y:S04]  /*2270e0*/  @P6 STG.E.U8 desc[UR4][R10.64], R2 ;  /* 0x000000020a006986 */ /* 0x0005e8000c101104 */
[----:B-1----:R-:W4:Y:S01]  /*2270f0*/  LDL.LU.64 R22, [R1+0x1910] ;  /* 0x0019100001167983 */ /* 0x002f220000300a00 */
[----:B------:R-:W-:-:S03]  /*227100*/  PRMT R0, R38, 0x7772, RZ ;  /* 0x0000777226007816 */ /* 0x000fc600000000ff */
[----:B--2---:R-:W2:Y:S04]  /*227110*/  LDL.LU.64 R10, [R1+0x1908] ;  /* 0x00190800010a7983 */ /* 0x004ea80000300a00 */
[----:B------:R-:W2:Y:S04]  /*227120*/  LDL.LU R32, [R1+0x734] ;  /* 0x0007340001207983 */ /* 0x000ea80000300800 */
[----:B------:R-:W2:Y:S04]  /*227130*/  LDL.LU.64 R24, [R1+0x1900] ;  /* 0x0019000001187983 */ /* 0x000ea80000300a00 */
[----:B------:R1:W-:Y:S04]  /*227140*/  @P4 STG.E.U8 desc[UR4][R46.64], R0 ;  /* 0x000000002e004986 */ /* 0x0003e8000c101104 */
[----:B-1----:R-:W2:Y:S01]  /*227150*/  LDL.LU.64 R46, [R1+0x18f0] ;  /* 0x0018f000012e7983 */ /* 0x002ea20000300a00 */
[----:B------:R-:W-:Y:S01]  /*227160*/  ISETP.LT.AND P5, PT, R39, UR8, !P3 ;  /* 0x0000000827007c0c */ /* 0x000fe2000dfa1270 */
[----:B------:R-:W-:Y:S01]  /*227170*/  VIADD R2, R40, 0xdb ;  /* 0x000000db28027836 */ /* 0x000fe20000000000 */
[----:B------:R-:W-:Y:S01]  /*227180*/  ISETP.LT.AND P4, PT, R17, UR10, !P3 ;  /* 0x0000000a11007c0c */ /* 0x000fe2000df81270 */
[----:B------:R-:W1:Y:S01]  /*227190*/  LDCU UR8, c[0x0][0x398] ;  /* 0x00007300ff0877ac */ /* 0x000e620008000800 */
[----:B------:R-:W-:-:S02]  /*2271a0*/  ISETP.LT.AND P6, PT, R16, UR12, !P3 ;  /* 0x0000000c10007c0c */ /* 0x000fc4000dfc1270 */
[----:B------:R-:W-:Y:S01]  /*2271b0*/  PRMT R0, R38, 0x7773, RZ ;  /* 0x0000777326007816 */ /* 0x000fe200000000ff */
[----:B------:R-:W0:Y:S01]  /*2271c0*/  LDCU UR10, c[0x0][0x398] ;  /* 0x00007300ff0a77ac */ /* 0x000e220008000800 */
[----:B------:R-:W-:Y:S01]  /*2271d0*/  ISETP.GE.AND P2, PT, R2, UR48, PT ;  /* 0x0000003002007c0c */ /* 0x000fe2000bf46270 */
[----:B------:R-:W0:Y:S04]  /*2271e0*/  LDCU UR12, c[0x0][0x398] ;  /* 0x00007300ff0c77ac */ /* 0x000e280008000800 */
[----:B---3--:R3:W-:Y:S01]  /*2271f0*/  @P5 STG.E.U8 desc[UR4][R42.64], R0 ;  /* 0x000000002a005986 */ /* 0x0087e2000c101104 */
[C---:B------:R-:W-:Y:S02]  /*227200*/  PRMT R2, R33.reuse, 0x7770, RZ ;  /* 0x0000777021027816 */ /* 0x040fe400000000ff */
[C---:B---3--:R-:W-:Y:S01]  /*227210*/  PRMT R0, R33.reuse, 0x7771, RZ ;  /* 0x0000777121007816 */ /* 0x048fe200000000ff */
[----:B------:R-:W3:Y:S04]  /*227220*/  LDL.LU.64 R42, [R1+0x18f8] ;  /* 0x0018f800012a7983 */ /* 0x000ee80000300a00 */
[----:B------:R-:W-:Y:S04]  /*227230*/  @P4 STG.E.U8 desc[UR4][R36.64], R2 ;  /* 0x0000000224004986 */ /* 0x000fe8000c101104 */
[----:B----4-:R4:W-:Y:S01]  /*227240*/  @P6 STG.E.U8 desc[UR4][R34.64], R0 ;  /* 0x0000000022006986 */ /* 0x0109e2000c101104 */
[----:B0-----:R-:W-:Y:S01]  /*227250*/  ISETP.LT.AND P5, PT, R18, UR6, !P3 ;  /* 0x0000000612007c0c */ /* 0x001fe2000dfa1270 */
[----:B------:R-:W0:Y:S02]  /*227260*/  LDCU UR6, c[0x0][0x398] ;  /* 0x00007300ff0677ac */ /* 0x000e240008000800 */
[----:B----4-:R-:W4:Y:S01]  /*227270*/  LDL.LU.64 R34, [R1+0x18e8] ;  /* 0x0018e80001227983 */ /* 0x010f220000300a00 */
[----:B------:R-:W-:Y:S01]  /*227280*/  ISETP.LT.AND P3, PT, R20, UR14, !P3 ;  /* 0x0000000e14007c0c */ /* 0x000fe2000df61270 */
[----:B------:R-:W0:Y:S01]  /*227290*/  LDCU UR14, c[0x0][0x398] ;  /* 0x00007300ff0e77ac */ /* 0x000e220008000800 */
[----:B------:R-:W-:Y:S01]  /*2272a0*/  PRMT R2, R33, 0x7772, RZ ;  /* 0x0000777221027816 */ /* 0x000fe200000000ff */
[----:B------:R-:W4:Y:S01]  /*2272b0*/  LDL.LU R37, [R1+0x7d4] ;  /* 0x0007d40001257983 */ /* 0x000f220000300800 */
[----:B------:R-:W-:Y:S01]  /*2272c0*/  ISETP.LT.AND P6, PT, R19, UR16, !P2 ;  /* 0x0000001013007c0c */ /* 0x000fe2000d7c1270 */
[----:B------:R-:W0:Y:S01]  /*2272d0*/  LDCU UR16, c[0x0][0x398] ;  /* 0x00007300ff1077ac */ /* 0x000e220008000800 */
[----:B------:R-:W-:-:S02]  /*2272e0*/  PRMT R0, R33, 0x7773, RZ ;  /* 0x0000777321007816 */ /* 0x000fc400000000ff */
[----:B-1----:R-:W-:Y:S01]  /*2272f0*/  ISETP.LT.AND P4, PT, R44, UR8, !P2 ;  /* 0x000000082c007c0c */ /* 0x002fe2000d781270 */
[----:B------:R-:W1:Y:S01]  /*227300*/  LDCU UR8, c[0x0][0x398] ;  /* 0x00007300ff0877ac */ /* 0x000e620008000800 */
[----:B------:R0:W-:Y:S04]  /*227310*/  @P5 STG.E.U8 desc[UR4][R22.64], R2 ;  /* 0x0000000216005986 */ /* 0x0001e8000c101104 */
[----:B--2---:R2:W-:Y:S01]  /*227320*/  @P3 STG.E.U8 desc[UR4][R10.64], R0 ;  /* 0x000000000a003986 */ /* 0x0045e2000c101104 */
[----:B0-----:R-:W-:-:S03]  /*227330*/  PRMT R2, R32, 0x7770, RZ ;  /* 0x0000777020027816 */ /* 0x001fc600000000ff */
[----:B--2---:R-:W2:Y:S01]  /*227340*/  LDL.LU.64 R10, [R1+0x18e0] ;  /* 0x0018e000010a7983 */ /* 0x004ea20000300a00 */
[----:B------:R-:W-:-:S03]  /*227350*/  PRMT R0, R32, 0x7771, RZ ;  /* 0x0000777120007816 */ /* 0x000fc600000000ff */
[----:B------:R-:W2:Y:S04]  /*227360*/  LDL.LU.64 R22, [R1+0x18d8] ;  /* 0x0018d80001167983 */ /* 0x000ea80000300a00 */
[----:B------:R0:W-:Y:S01]  /*227370*/  @P6 STG.E.U8 desc[UR4][R24.64], R2 ;  /* 0x0000000218006986 */ /* 0x0001e2000c101104 */
[----:B------:R-:W-:-:S03]  /*227380*/  PRMT R3, R32, 0x7772, RZ ;  /* 0x0000777220037816 */ /* 0x000fc600000000ff */
[----:B0-----:R-:W2:Y:S04]  /*227390*/  LDL.LU.64 R24, [R1+0x18d0] ;  /* 0x0018d00001187983 */ /* 0x001ea80000300a00 */
[----:B------:R0:W-:Y:S04]  /*2273a0*/  @P4 STG.E.U8 desc[UR4][R46.64], R0 ;  /* 0x000000002e004986 */ /* 0x0001e8000c101104 */
[----:B0-----:R-:W2:Y:S04]  /*2273b0*/  LDL.LU.64 R46, [R1+0x18c8] ;  /* 0x0018c800012e7983 */ /* 0x001ea80000300a00 */
[----:B------:R-:W2:Y:S01]  /*2273c0*/  LDL.LU R36, [R1+0x7e8] ;  /* 0x0007e80001247983 */ /* 0x000ea20000300800 */
[----:B------:R-:W-:-:S03]  /*2273d0*/  PRMT R0, R32, 0x7773, RZ ;  /* 0x0000777320007816 */ /* 0x000fc600000000ff */
[----:B------:R-:W2:Y:S01]  /*2273e0*/  LDL.LU.64 R32, [R1+0x18c0] ;  /* 0x0018c00001207983 */ /* 0x000ea20000300a00 */
[----:B------:R-:W-:Y:S02]  /*2273f0*/  ISETP.LT.AND P3, PT, R21, UR18, !P2 ;  /* 0x0000001215007c0c */ /* 0x000fe4000d761270 */
[----:B------:R-:W-:Y:S01]  /*227400*/  ISETP.LT.AND P5, PT, R39, UR10, !P2 ;  /* 0x0000000a27007c0c */ /* 0x000fe2000d7a1270 */
[----:B------:R-:W-:Y:S01]  /*227410*/  VIADD R2, R40, 0xdc ;  /* 0x000000dc28027836 */ /* 0x000fe20000000000 */
[----:B------:R-:W-:Y:S01]  /*227420*/  ISETP.LT.AND P4, PT, R17, UR12, !P2 ;  /* 0x0000000c11007c0c */ /* 0x000fe2000d781270 */
[----:B------:R-:W0:Y:S01]  /*227430*/  LDCU UR18, c[0x0][0x398] ;  /* 0x00007300ff1277ac */ /* 0x000e220008000800 */
[----:B------:R-:W-:Y:S01]  /*227440*/  ISETP.LT.AND P6, PT, R16, UR6, !P2 ;  /* 0x0000000610007c0c */ /* 0x000fe2000d7c1270 */
[----:B------:R-:W0:Y:S06]  /*227450*/  LDCU UR10, c[0x0][0x398] ;  /* 0x00007300ff0a77ac */ /* 0x000e2c0008000800 */
[----:B---3--:R3:W-:Y:S01]  /*227460*/  @P3 STG.E.U8 desc[UR4][R42.64], R3 ;  /* 0x000000032a003986 */ /* 0x0087e2000c101104 */
[----:B------:R-:W0:Y:S01]  /*227470*/  LDCU UR6, c[0x0][0x398] ;  /* 0x00007300ff0677ac */ /* 0x000e220008000800 */
[----:B------:R-:W0:Y:S02]  /*227480*/  LDCU UR12, c[0x0][0x398] ;  /* 0x00007300ff0c77ac */ /* 0x000e240008000800 */
[----:B---3--:R-:W3:Y:S04]  /*227490*/  LDL.LU.64 R42, [R1+0x18b8] ;  /* 0x0018b800012a7983 */ /* 0x008ee80000300a00 */
[----:B----4-:R4:W-:Y:S04]  /*2274a0*/  @P5 STG.E.U8 desc[UR4][R34.64], R0 ;  /* 0x0000000022005986 */ /* 0x0109e8000c101104 */
[----:B----4-:R-:W4:Y:S01]  /*2274b0*/  LDL.LU.64 R34, [R1+0x18b0] ;  /* 0x0018b00001227983 */ /* 0x010f220000300a00 */
[----:B------:R-:W-:-:S02]  /*2274c0*/  ISETP.GE.AND P3, PT, R2, UR49, PT ;  /* 0x0000003102007c0c */ /* 0x000fc4000bf66270 */
[----:B------:R-:W-:Y:S01]  /*2274d0*/  ISETP.LT.AND P5, PT, R18, UR14, !P2 ;  /* 0x0000000e12007c0c */ /* 0x000fe2000d7a1270 */
[----:B------:R-:W0:Y:S01]  /*2274e0*/  LDCU UR14, c[0x0][0x398] ;  /* 0x00007300ff0e77ac */ /* 0x000e220008000800 */
[C---:B------:R-:W-:Y:S02]  /*2274f0*/  PRMT R2, R37.reuse, 0x7770, RZ ;  /* 0x0000777025027816 */ /* 0x040fe400000000ff */
[----:B------:R-:W-:Y:S02]  /*227500*/  PRMT R0, R37, 0x7771, RZ ;  /* 0x0000777125007816 */ /* 0x000fe400000000ff */
[----:B-1----:R-:W-:Y:S01]  /*227510*/  ISETP.LT.AND P2, PT, R20, UR8, !P2 ;  /* 0x0000000814007c0c */ /* 0x002fe2000d741270 */
[----:B------:R-:W1:Y:S01]  /*227520*/  LDCU UR8, c[0x0][0x398] ;  /* 0x00007300ff0877ac */ /* 0x000e620008000800 */
[----:B--2---:R2:W-:Y:S04]  /*227530*/  @P4 STG.E.U8 desc[UR4][R10.64], R2 ;  /* 0x000000020a004986 */ /* 0x0045e8000c101104 */
[----:B------:R0:W-:Y:S01]  /*227540*/  @P6 STG.E.U8 desc[UR4][R22.64], R0 ;  /* 0x0000000016006986 */ /* 0x0001e2000c101104 */
[----:B------:R-:W-:Y:S01]  /*227550*/  ISETP.LT.AND P6, PT, R19, UR16, !P3 ;  /* 0x0000001013007c0c */ /* 0x000fe2000dfc1270 */
[----:B------:R-:W1:Y:S02]  /*227560*/  LDCU UR16, c[0x0][0x398] ;  /* 0x00007300ff1077ac */ /* 0x000e640008000800 */
[----:B--2---:R-:W2:Y:S01]  /*227570*/  LDL.LU.64 R10, [R1+0x18a8] ;  /* 0x0018a800010a7983 */ /* 0x004ea20000300a00 */
[----:B------:R-:W-:-:S03]  /*227580*/  PRMT R2, R37, 0x7772, RZ ;  /* 0x0000777225027816 */ /* 0x000fc600000000ff */
[----:B0-----:R-:W2:Y:S01]  /*227590*/  LDL.LU R23, [R1+0x6d8] ;  /* 0x0006d80001177983 */ /* 0x001ea20000300800 */
[----:B------:R-:W-:-:S03]  /*2275a0*/  PRMT R0, R37, 0x7773, RZ ;  /* 0x0000777325007816 */ /* 0x000fc600000000ff */
[----:B------:R0:W-:Y:S04]  /*2275b0*/  @P5 STG.E.U8 desc[UR4][R24.64], R2 ;  /* 0x0000000218005986 */ /* 0x0001e8000c101104 */
[----:B0-----:R-:W2:Y:S04]  /*2275c0*/  LDL.LU.64 R24, [R1+0x18a0] ;  /* 0x0018a00001187983 */ /* 0x001ea80000300a00 */
[----:B------:R0:W-:Y:S01]  /*2275d0*/  @P2 STG.E.U8 desc[UR4][R46.64], R0 ;  /* 0x000000002e002986 */ /* 0x0001e2000c101104 */
[----:B------:R-:W-:-:S05]  /*2275e0*/  PRMT R2, R36, 0x7770, RZ ;  /* 0x0000777024027816 */ /* 0x000fca00000000ff */
[----:B------:R1:W-:Y:S04]  /*2275f0*/  @P6 STG.E.U8 desc[UR4][R32.64], R2 ;  /* 0x0000000220006986 */ /* 0x0003e8000c101104 */
[----:B0-----:R-:W2:Y:S04]  /*227600*/  LDL.LU.64 R46, [R1+0x1898] ;  /* 0x00189800012e7983 */ /* 0x001ea80000300a00 */
[----:B-1----:R-:W2:Y:S01]  /*227610*/  LDL.LU.64 R32, [R1+0x1888] ;  /* 0x0018880001207983 */ /* 0x002ea20000300a00 */
[----:B------:R-:W-:Y:S01]  /*227620*/  ISETP.LT.AND P4, PT, R44, UR18, !P3 ;  /* 0x000000122c007c0c */ /* 0x000fe2000df81270 */
[----:B------:R-:W0:Y:S01]  /*227630*/  LDCU UR18, c[0x0][0x398] ;  /* 0x00007300ff1277ac */ /* 0x000e220008000800 */
[----:B------:R-:W-:Y:S01]  /*227640*/  ISETP.LT.AND P5, PT, R21, UR10, !P3 ;  /* 0x0000000a15007c0c */ /* 0x000fe2000dfa1270 */
[----:B------:R-:W2:Y:S01]  /*227650*/  LDL.LU R22, [R1+0x738] ;  /* 0x0007380001167983 */ /* 0x000ea20000300800 */
[C---:B------:R-:W-:Y:S01]  /*227660*/  PRMT R0, R36.reuse, 0x7771, RZ ;  /* 0x0000777124007816 */ /* 0x040fe200000000ff */
[----:B------:R-:W1:Y:S01]  /*227670*/  LDCU UR10, c[0x0][0x398] ;  /* 0x00007300ff0a77ac */ /* 0x000e620008000800 */
[----:B------:R-:W-:-:S07]  /*227680*/  PRMT R2, R36, 0x7772, RZ ;  /* 0x0000777224027816 */ /* 0x000fce00000000ff */
[----:B---3--:R3:W-:Y:S02]  /*227690*/  @P4 STG.E.U8 desc[UR4][R42.64], R0 ;  /* 0x000000002a004986 */ /* 0x0087e4000c101104 */
[----:B---3--:R-:W-:Y:S02]  /*2276a0*/  PRMT R0, R36, 0x7773, RZ ;  /* 0x0000777324007816 */ /* 0x008fe400000000ff */
[----:B------:R-:W3:Y:S04]  /*2276b0*/  LDL.LU.64 R36, [R1+0x1890] ;  /* 0x0018900001247983 */ /* 0x000ee80000300a00 */
[----:B----4-:R4:W-:Y:S04]  /*2276c0*/  @P5 STG.E.U8 desc[UR4][R34.64], R2 ;  /* 0x0000000222005986 */ /* 0x0109e8000c101104 */
[----:B----4-:R-:W4:Y:S01]  /*2276d0*/  LDL.LU.64 R34, [R1+0x1870] ;  /* 0x0018700001227983 */ /* 0x010f220000300a00 */
[----:B------:R-:W-:Y:S01]  /*2276e0*/  ISETP.LT.AND P2, PT, R39, UR6, !P3 ;  /* 0x0000000627007c0c */ /* 0x000fe2000df41270 */
[----:B------:R-:W0:Y:S01]  /*2276f0*/  LDCU UR6, c[0x0][0x398] ;  /* 0x00007300ff0677ac */ /* 0x000e220008000800 */
[----:B------:R-:W-:Y:S01]  /*227700*/  ISETP.LT.AND P4, PT, R17, UR12, !P3 ;  /* 0x0000000c11007c0c */ /* 0x000fe2000df81270 */
[----:B------:R-:W4:Y:S01]  /*227710*/  LDL.LU.64 R42, [R1+0x1868] ;  /* 0x00186800012a7983 */ /* 0x000f220000300a00 */
[----:B------:R-:W-:Y:S01]  /*227720*/  ISETP.LT.AND P5, PT, R16, UR8, !P3 ;  /* 0x0000000810007c0c */ /* 0x000fe2000dfa1270 */
[----:B------:R-:W0:Y:S01]  /*227730*/  LDCU UR12, c[0x0][0x398] ;  /* 0x00007300ff0c77ac */ /* 0x000e220008000800 */
[----:B------:R-:W-:-:S07]  /*227740*/  ISETP.LT.AND P6, PT, R18, UR14, !P3 ;  /* 0x0000000e12007c0c */ /* 0x000fce000dfc1270 */
[----:B--2---:R2:W-:Y:S01]  /*227750*/  @P2 STG.E.U8 desc[UR4][R10.64], R0 ;  /* 0x000000000a002986 */ /* 0x0045e2000c101104 */
[----:B------:R-:W0:Y:S01]  /*227760*/  LDCU UR8, c[0x0][0x398] ;  /* 0x00007300ff0877ac */ /* 0x000e220008000800 */
[C---:B------:R-:W-:Y:S01]  /*227770*/  PRMT R2, R23.reuse, 0x7770, RZ ;  /* 0x0000777017027816 */ /* 0x040fe200000000ff */
[----:B------:R-:W0:Y:S01]  /*227780*/  LDCU UR14, c[0x0][0x398] ;  /* 0x00007300ff0e77ac */ /* 0x000e220008000800 */
[----:B--2---:R-:W-:Y:S01]  /*227790*/  VIADD R0, R40, 0xdd ;  /* 0x000000dd28007836 */ /* 0x004fe20000000000 */
[----:B------:R-:W2:Y:S04]  /*2277a0*/  LDL.LU.64 R10, [R1+0x1850] ;  /* 0x00185000010a7983 */ /* 0x000ea80000300a00 */
[----:B------:R-:W-:Y:S01]  /*2277b0*/  ISETP.GE.AND P2, PT, R0, UR40, PT ;  /* 0x0000002800007c0c */ /* 0x000fe2000bf46270 */
[----:B------:R-:W2:Y:S01]  /*2277c0*/  LDL.LU R41, [R1+0x7ec] ;  /* 0x0007ec0001297983 */ /* 0x000ea20000300800 */
[----:B------:R-:W-:-:S03]  /*2277d0*/  PRMT R0, R23, 0x7772, RZ ;  /* 0x0000777217007816 */ /* 0x000fc600000000ff */
[----:B------:R0:W-:Y:S02]  /*2277e0*/  @P4 STG.E.U8 desc[UR4][R24.64], R2 ;  /* 0x0000000218004986 */ /* 0x0001e4000c101104 */
[----:B0-----:R-:W-:-:S05]  /*2277f0*/  PRMT R2, R23, 0x7771, RZ ;  /* 0x0000777117027816 */ /* 0x001fca00000000ff */
[----:B------:R-:W-:Y:S04]  /*227800*/  @P5 STG.E.U8 desc[UR4][R46.64], R2 ;  /* 0x000000022e005986 */ /* 0x000fe8000c101104 */
[----:B------:R0:W-:Y:S04]  /*227810*/  @P6 STG.E.U8 desc[UR4][R32.64], R0 ;  /* 0x0000000020006986 */ /* 0x0001e8000c101104 */
[----:B0-----:R-:W2:Y:S01]  /*227820*/  LDL.LU.64 R32, [R1+0x1880] ;  /* 0x0018800001207983 */ /* 0x001ea20000300a00 */
[----:B-1----:R-:W-:Y:S01]  /*227830*/  ISETP.LT.AND P3, PT, R20, UR10, !P3 ;  /* 0x0000000a14007c0c */ /* 0x002fe2000df61270 */
[----:B------:R-:W-:Y:S01]  /*227840*/  VIADD R3, R40, 0xde ;  /* 0x000000de28037836 */ /* 0x000fe20000000000 */
[----:B------:R-:W-:Y:S01]  /*227850*/  ISETP.LT.AND P4, PT, R19, UR6, !P2 ;  /* 0x0000000613007c0c */ /* 0x000fe2000d781270 */
[----:B------:R-:W2:Y:S01]  /*227860*/  LDL.LU R38, [R1+0x7d8] ;  /* 0x0007d80001267983 */ /* 0x000ea20000300800 */
[----:B------:R-:W-:Y:S01]  /*227870*/  PRMT R2, R23, 0x7773, RZ ;  /* 0x0000777317027816 */ /* 0x000fe200000000ff */
[----:B------:R-:W0:Y:S01]  /*227880*/  LDCU UR10, c[0x0][0x398] ;  /* 0x00007300ff0a77ac */ /* 0x000e220008000800 */
[----:B------:R-:W-:-:S02]  /*227890*/  PRMT R0, R22, 0x7770, RZ ;  /* 0x0000777016007816 */ /* 0x000fc400000000ff */
[----:B------:R-:W-:Y:S01]  /*2278a0*/  ISETP.LT.AND P5, PT, R44, UR16, !P2 ;  /* 0x000000102c007c0c */ /* 0x000fe2000d7a1270 */
[----:B------:R-:W1:Y:S01]  /*2278b0*/  LDCU UR6, c[0x0][0x398] ;  /* 0x00007300ff0677ac */ /* 0x000e620008000800 */
[----:B------:R-:W-:Y:S01]  /*2278c0*/  ISETP.LT.AND P6, PT, R21, UR12, !P2 ;  /* 0x0000000c15007c0c */ /* 0x000fe2000d7c1270 */
[----:B------:R-:W0:Y:S02]  /*2278d0*/  LDCU UR12, c[0x0][0x398] ;  /* 0x00007300ff0c77ac */ /* 0x000e240008000800 */
[----:B---3--:R3:W-:Y:S01]  /*2278e0*/  @P3 STG.E.U8 desc[UR4][R36.64], R2 ;  /* 0x0000000224003986 */ /* 0x0087e2000c101104 */
[----:B------:R-:W0:Y:S03]  /*2278f0*/  LDCU UR16, c[0x0][0x398] ;  /* 0x00007300ff1077ac */ /* 0x000e260008000800 */
[----:B---3--:R-:W3:Y:S04]  /*227900*/  LDL.LU.64 R36, [R1+0x1878] ;  /* 0x0018780001247983 */ /* 0x008ee80000300a00 */
[----:B----4-:R4:W-:Y:S04]  /*227910*/  @P4 STG.E.U8 desc[UR4][R34.64], R0 ;  /* 0x0000000022004986 */ /* 0x0109e8000c101104 */
[----:B----4-:R-:W4:Y:S01]  /*227920*/  LDL.LU.64 R34, [R1+0x1860] ;  /* 0x0018600001227983 */ /* 0x010f220000300a00 */
[----:B------:R-:W-:-:S02]  /*227930*/  PRMT R2, R22, 0x7771, RZ ;  /* 0x0000777116027816 */ /* 0x000fc400000000ff */
[C---:B------:R-:W-:Y:S01]  /*227940*/  PRMT R0, R22.reuse, 0x7772, RZ ;  /* 0x0000777216007816 */ /* 0x040fe200000000ff */
[----:B------:R-:W4:Y:S01]  /*227950*/  LDL.LU.64 R24, [R1+0x1858] ;  /* 0x0018580001187983 */ /* 0x000f220000300a00 */
[----:B------:R-:W-:Y:S01]  /*227960*/  ISETP.LT.AND P4, PT, R39, UR8, !P2 ;  /* 0x0000000827007c0c */ /* 0x000fe2000d781270 */
[----:B------:R-:W0:Y:S02]  /*227970*/  LDCU UR8, c[0x0][0x398] ;  /* 0x00007300ff0877ac */ /* 0x000e240008000800 */
[----:B------:R-:W-:Y:S04]  /*227980*/  @P5 STG.E.U8 desc[UR4][R42.64], R2 ;  /* 0x000000022a005986 */ /* 0x000fe8000c101104 */
[----:B------:R-:W4:Y:S04]  /*227990*/  LDL.LU.64 R46, [R1+0x1848] ;  /* 0x00184800012e7983 */ /* 0x000f280000300a00 */
[----:B--2---:R2:W-:Y:S04]  /*2279a0*/  @P6 STG.E.U8 desc[UR4][R10.64], R0 ;  /* 0x000000000a006986 */ /* 0x0045e8000c101104 */
[----:B--2---:R-:W2:Y:S01]  /*2279b0*/  LDL.LU.64 R10, [R1+0x1840] ;  /* 0x00184000010a7983 */ /* 0x004ea20000300a00 */
[----:B------:R-:W-:-:S03]  /*2279c0*/  PRMT R0, R22, 0x7773, RZ ;  /* 0x0000777316007816 */ /* 0x000fc600000000ff */
[----:B------:R-:W2:Y:S04]  /*2279d0*/  LDL.LU.64 R22, [R1+0x1838] ;  /* 0x0018380001167983 */ /* 0x000ea80000300a00 */
[----:B------:R0:W-:Y:S04]  /*2279e0*/  @P4 STG.E.U8 desc[UR4][R32.64], R0 ;  /* 0x0000000020004986 */ /* 0x0001e8000c101104 */
[----:B0-----:R-:W2:Y:S01]  /*2279f0*/  LDL.LU.64 R32, [R1+0x1830] ;  /* 0x0018300001207983 */ /* 0x001ea20000300a00 */
[----:B------:R-:W-:Y:S01]  /*227a00*/  ISETP.LT.AND P6, PT, R17, UR14, !P2 ;  /* 0x0000000e11007c0c */ /* 0x000fe2000d7c1270 */
[----:B------:R-:W0:Y:S01]  /*227a10*/  LDCU UR14, c[0x0][0x398] ;  /* 0x00007300ff0e77ac */ /* 0x000e220008000800 */
[----:B------:R-:W-:-:S02]  /*227a20*/  ISETP.LT.AND P5, PT, R16, UR18, !P2 ;  /* 0x0000001210007c0c */ /* 0x000fc4000d7a1270 */
[----:B------:R-:W-:Y:S01]  /*227a30*/  ISETP.GE.AND P3, PT, R3, UR47, PT ;  /* 0x0000002f03007c0c */ /* 0x000fe2000bf66270 */
[----:B------:R-:W0:Y:S01]  /*227a40*/  LDCU UR18, c[0x0][0x398] ;  /* 0x00007300ff1277ac */ /* 0x000e220008000800 */
[C---:B------:R-:W-:Y:S02]  /*227a50*/  PRMT R6, R41.reuse, 0x7770, RZ ;  /* 0x0000777029067816 */ /* 0x040fe400000000ff */
[C---:B------:R-:W-:Y:S02]  /*227a60*/  PRMT R5, R41.reuse, 0x7771, RZ ;  /* 0x0000777129057816 */ /* 0x040fe400000000ff */
[C---:B------:R-:W-:Y:S02]  /*227a70*/  PRMT R4, R41.reuse, 0x7772, RZ ;  /* 0x0000777229047816 */ /* 0x040fe400000000ff */
[----:B------:R-:W-:Y:S02]  /*227a80*/  PRMT R3, R41, 0x7773, RZ ;  /* 0x0000777329037816 */ /* 0x000fe400000000ff */
[C---:B------:R-:W-:Y:S01]  /*227a90*/  PRMT R2, R38.reuse, 0x7770, RZ ;  /* 0x0000777026027816 */ /* 0x040fe200000000ff */
[----:B------:R-:W2:Y:S01]  /*227aa0*/  LDL.LU R41, [R1+0x6dc] ;  /* 0x0006dc0001297983 */ /* 0x000ea20000300800 */
[----:B------:R-:W-:-:S03]  /*227ab0*/  PRMT R0, R38, 0x7771, RZ ;  /* 0x0000777126007816 */ /* 0x000fc600000000ff */
[----:B---3--:R3:W-:Y:S04]  /*227ac0*/  @P6 STG.E.U8 desc[UR4][R36.64], R2 ;  /* 0x0000000224006986 */ /* 0x0087e8000c101104 */
[----:B------:R-:W2:Y:S04]  /*227ad0*/  LDL.LU.64 R42, [R1+0x1828] ;  /* 0x00182800012a7983 */ /* 0x000ea80000300a00 */
[----:B----4-:R4:W-:Y:S04]  /*227ae0*/  @P5 STG.E.U8 desc[UR4][R34.64], R0 ;  /* 0x0000000022005986 */ /* 0x0109e8000c101104 */
[----:B---3--:R-:W3:Y:S04]  /*227af0*/  LDL.LU.64 R36, [R1+0x1820] ;  /* 0x0018200001247983 */ /* 0x008ee80000300a00 */
[----:B----4-:R-:W4:Y:S01]  /*227b00*/  LDL.LU.64 R34, [R1+0x1808] ;  /* 0x0018080001227983 */ /* 0x010f220000300a00 */
[----:B------:R-:W-:Y:S01]  /*227b10*/  ISETP.LT.AND P4, PT, R18, UR10, !P2 ;  /* 0x0000000a12007c0c */ /* 0x000fe2000d781270 */
[----:B------:R-:W0:Y:S01]  /*227b20*/  LDCU UR10, c[0x0][0x398] ;  /* 0x00007300ff0a77ac */ /* 0x000e220008000800 */
[----:B-1----:R-:W-:-:S02]  /*227b30*/  ISETP.LT.AND P2, PT, R20, UR6, !P2 ;  /* 0x0000000614007c0c */ /* 0x002fc4000d741270 */
[----:B------:R-:W-:Y:S01]  /*227b40*/  ISETP.LT.AND P5, PT, R19, UR12, !P3 ;  /* 0x0000000c13007c0c */ /* 0x000fe2000dfa1270 */
[----:B------:R-:W1:Y:S01]  /*227b50*/  LDCU UR6, c[0x0][0x398] ;  /* 0x00007300ff0677ac */ /* 0x000e620008000800 */
[----:B------:R-:W-:Y:S02]  /*227b60*/  PRMT R2, R38, 0x7772, RZ ;  /* 0x0000777226027816 */ /* 0x000fe400000000ff */
[----:B------:R-:W-:Y:S01]  /*227b70*/  ISETP.LT.AND P6, PT, R44, UR16, !P3 ;  /* 0x000000102c007c0c */ /* 0x000fe2000dfc1270 */
[----:B------:R-:W0:Y:S01]  /*227b80*/  LDCU UR12, c[0x0][0x398] ;  /* 0x00007300ff0c77ac */ /* 0x000e220008000800 */
[----:B------:R-:W-:-:S03]  /*227b90*/  PRMT R0, R38, 0x7773, RZ ;  /* 0x0000777326007816 */ /* 0x000fc600000000ff */
[----:B------:R-:W-:Y:S01]  /*227ba0*/  @P4 STG.E.U8 desc[UR4][R24.64], R2 ;  /* 0x0000000218004986 */ /* 0x000fe2000c101104 */
[----:B------:R-:W-:Y:S01]  /*227bb0*/  ISETP.LT.AND P4, PT, R21, UR8, !P3 ;  /* 0x0000000815007c0c */ /* 0x000fe2000df81270 */
[----:B------:R-:W0:Y:S02]  /*227bc0*/  LDCU UR16, c[0x0][0x398] ;  /* 0x00007300ff1077ac */ /* 0x000e240008000800 */
[----:B------:R-:W-:Y:S01]  /*227bd0*/  @P2 STG.E.U8 desc[UR4][R46.64], R0 ;  /* 0x000000002e002986 */ /* 0x000fe2000c101104 */
[----:B------:R-:W0:Y:S03]  /*227be0*/  LDCU UR8, c[0x0][0x398] ;  /* 0x00007300ff0877ac */ /* 0x000e260008000800 */
[----:B--2---:R2:W-:Y:S04]  /*227bf0*/  @P5 STG.E.U8 desc[UR4][R10.64], R6 ;  /* 0x000000060a005986 */ /* 0x0045e8000c101104 */
[----:B------:R0:W-:Y:S04]  /*227c00*/  @P6 STG.E.U8 desc[UR4][R22.64], R5 ;  /* 0x0000000516006986 */ /* 0x0001e8000c101104 */
[----:B--2---:R-:W2:Y:S04]  /*227c10*/  LDL.LU.64 R10, [R1+0x1818] ;  /* 0x00181800010a7983 */ /* 0x004ea80000300a00 */
[----:B0-----:R-:W2:Y:S04]  /*227c20*/  LDL.LU.64 R22, [R1+0x1810] ;  /* 0x0018100001167983 */ /* 0x001ea80000300a00 */
[----:B------:R-:W2:Y:S04]  /*227c30*/  LDL.LU R38, [R1+0x73c] ;  /* 0x00073c0001267983 */ /* 0x000ea80000300800 */
[----:B------:R0:W-:Y:S04]  /*227c40*/  @P4 STG.E.U8 desc[UR4][R32.64], R4 ;  /* 0x0000000420004986 */ /* 0x0001e8000c101104 */
[----:B0-----:R-:W2:Y:S01]  /*227c50*/  LDL.LU.64 R32, [R1+0x17f8] ;  /* 0x0017f80001207983 */ /* 0x001ea20000300a00 */
[----:B------:R-:W-:Y:S01]  /*227c60*/  ISETP.LT.AND P2, PT, R39, UR14, !P3 ;  /* 0x0000000e27007c0c */ /* 0x000fe2000df41270 */
[----:B------:R-:W-:Y:S01]  /*227c70*/  VIADD R0, R40, 0xdf ;  /* 0x000000df28007836 */ /* 0x000fe20000000000 */
[----:B------:R-:W-:Y:S01]  /*227c80*/  ISETP.LT.AND P5, PT, R17, UR10, !P3 ;  /* 0x0000000a11007c0c */ /* 0x000fe2000dfa1270 */
[----:B------:R-:W0:Y:S01]  /*227c90*/  LDCU UR14, c[0x0][0x398] ;  /* 0x00007300ff0e77ac */ /* 0x000e220008000800 */
[----:B-1----:R-:W-:-:S02]  /*227ca0*/  ISETP.LT.AND P6, PT, R16, UR6, !P3 ;  /* 0x0000000610007c0c */ /* 0x002fc4000dfc1270 */
[----:B------:R-:W-:Y:S01]  /*227cb0*/  ISETP.GE.AND P4, PT, R0, UR46, PT ;  /* 0x0000002e00007c0c */ /* 0x000fe2000bf86270 */
[----:B------:R-:W1:Y:S01]  /*227cc0*/  LDCU UR10, c[0x0][0x398] ;  /* 0x00007300ff0a77ac */ /* 0x000e620008000800 */
[C---:B------:R-:W-:Y:S02]  /*227cd0*/  PRMT R2, R41.reuse, 0x7770, RZ ;  /* 0x0000777029027816 */ /* 0x040fe400000000ff */
[----:B------:R-:W-:Y:S01]  /*227ce0*/  PRMT R0, R41, 0x7771, RZ ;  /* 0x0000777129007816 */ /* 0x000fe200000000ff */
[----:B------:R-:W0:Y:S02]  /*227cf0*/  LDCU UR6, c[0x0][0x398] ;  /* 0x00007300ff0677ac */ /* 0x000e240008000800 */
[----:B------:R1:W-:Y:S04]  /*227d00*/  @P2 STG.E.U8 desc[UR4][R42.64], R3 ;  /* 0x000000032a002986 */ /* 0x0003e8000c101104 */
[----:B---3--:R-:W-:Y:S04]  /*227d10*/  @P5 STG.E.U8 desc[UR4][R36.64], R2 ;  /* 0x0000000224005986 */ /* 0x008fe8000c101104 */
[----:B-1----:R-:W3:Y:S04]  /*227d20*/  LDL.LU.64 R42, [R1+0x1800] ;  /* 0x00180000012a7983 */ /* 0x002ee80000300a00 */
[----:B----4-:R1:W-:Y:S04]  /*227d30*/  @P6 STG.E.U8 desc[UR4][R34.64], R0 ;  /* 0x0000000022006986 */ /* 0x0103e8000c101104 */
[----:B-1----:R-:W4:Y:S04]  /*227d40*/  LDL.LU.64 R34, [R1+0x17f0] ;  /* 0x0017f00001227983 */ /* 0x002f280000300a00 */
[----:B------:R-:W4:Y:S01]  /*227d50*/  LDL.LU.64 R36, [R1+0x17e0] ;  /* 0x0017e00001247983 */ /* 0x000f220000300a00 */
[----:B------:R-:W-:-:S02]  /*227d60*/  ISETP.LT.AND P2, PT, R18, UR12, !P3 ;  /* 0x0000000c12007c0c */ /* 0x000fc4000df41270 */
[----:B------:R-:W-:Y:S01]  /*227d70*/  PRMT R3, R41, 0x7772, RZ ;  /* 0x0000777229037816 */ /* 0x000fe200000000ff */
[----:B------:R-:W-:Y:S01]  /*227d80*/  VIADD R0, R40, 0xe0 ;  /* 0x000000e028007836 */ /* 0x000fe20000000000 */
[----:B------:R-:W-:Y:S01]  /*227d90*/  ISETP.LT.AND P3, PT, R20, UR16, !P3 ;  /* 0x0000001014007c0c */ /* 0x000fe2000df61270 */
[----:B------:R-:W1:Y:S01]  /*227da0*/  LDCU UR12, c[0x0][0x398] ;  /* 0x00007300ff0c77ac */ /* 0x000e620008000800 */
[----:B------:R-:W-:Y:S02]  /*227db0*/  ISETP.LT.AND P6, PT, R19, UR8, !P4 ;  /* 0x0000000813007c0c */ /* 0x000fe4000e7c1270 */
[----:B------:R-:W-:Y:S01]  /*227dc0*/  ISETP.GE.AND P5, PT, R0, UR31, PT ;  /* 0x0000001f00007c0c */ /* 0x000fe2000bfa6270 */
[----:B------:R-:W0:Y:S01]  /*227dd0*/  LDCU UR16, c[0x0][0x398] ;  /* 0x00007300ff1077ac */ /* 0x000e220008000800 */
[----:B------:R-:W-:Y:S01]  /*227de0*/  PRMT R2, R41, 0x7773, RZ ;  /* 0x0000777329027816 */ /* 0x000fe200000000ff */
[----:B------:R-:W0:Y:S02]  /*227df0*/  LDCU UR8, c[0x0][0x398] ;  /* 0x00007300ff0877ac */ /* 0x000e240008000800 */
[----:B--2---:R2:W-:Y:S04]  /*227e00*/  @P2 STG.E.U8 desc[UR4][R10.64], R3 ;  /* 0x000000030a002986 */ /* 0x0045e8000c101104 */
[----:B--2---:R-:W2:Y:S01]  /*227e10*/  LDL.LU R10, [R1+0x7dc] ;  /* 0x0007dc00010a7983 */ /* 0x004ea20000300800 */
[----:B------:R-:W-:-:S03]  /*227e20*/  PRMT R0, R38, 0x7770, RZ ;  /* 0x0000777026007816 */ /* 0x000fc600000000ff */
[----:B------:R-:W2:Y:S04]  /*227e30*/  LDL.LU.64 R48, [R1+0x17e8] ;  /* 0x0017e80001307983 */ /* 0x000ea80000300a00 */
[----:B------:R-:W-:Y:S04]  /*227e40*/  @P3 STG.E.U8 desc[UR4][R22.64], R2 ;  /* 0x0000000216003986 */ /* 0x000fe8000c101104 */
[----:B------:R-:W2:Y:S04]  /*227e50*/  LDL.LU.64 R24, [R1+0x17d8] ;  /* 0x0017d80001187983 */ /* 0x000ea80000300a00 */
[----:B------:R-:W2:Y:S04]  /*227e60*/  LDL.LU.64 R46, [R1+0x17d0] ;  /* 0x0017d000012e7983 */ /* 0x000ea80000300a00 */
[----:B------:R0:W-:Y:S04]  /*227e70*/  @P6 STG.E.U8 desc[UR4][R32.64], R0 ;  /* 0x0000000020006986 */ /* 0x0001e8000c101104 */
[----:B0-----:R-:W2:Y:S01]  /*227e80*/  LDL.LU.64 R32, [R1+0x17c8] ;  /* 0x0017c80001207983 */ /* 0x001ea20000300a00 */
[----:B------:R-:W-:Y:S01]  /*227e90*/  ISETP.LT.AND P2, PT, R44, UR14, !P4 ;  /* 0x0000000e2c007c0c */ /* 0x000fe2000e741270 */
[----:B------:R-:W0:Y:S01]  /*227ea0*/  LDCU UR14, c[0x0][0x398] ;  /* 0x00007300ff0e77ac */ /* 0x000e220008000800 */
        /* <DEDUP_REMOVED lines=8> */
[----:B---3--:R3:W-:Y:S04]  /*227f30*/  @P2 STG.E.U8 desc[UR4][R42.64], R3 ;  /* 0x000000032a002986 */ /* 0x0087e8000c101104 */
[----:B---3--:R-:W3:Y:S04]  /*227f40*/  LDL.LU.64 R42, [R1+0x17c0] ;  /* 0x0017c000012a7983 */ /* 0x008ee80000300a00 */
[----:B----4-:R4:W-:Y:S04]  /*227f50*/  @P3 STG.E.U8 desc[UR4][R34.64], R2 ;  /* 0x0000000222003986 */ /* 0x0109e8000c101104 */
[----:B------:R0:W-:Y:S04]  /*227f60*/  @P6 STG.E.U8 desc[UR4][R36.64], R0 ;  /* 0x0000000024006986 */ /* 0x0001e8000c101104 */
[----:B----4-:R-:W4:Y:S04]  /*227f70*/  LDL.LU.64 R34, [R1+0x17b8] ;  /* 0x0017b80001227983 */ /* 0x010f280000300a00 */
[----:B0-----:R-:W4:Y:S01]  /*227f80*/  LDL.LU.64 R36, [R1+0x17b0] ;  /* 0x0017b00001247983 */ /* 0x001f220000300a00 */
[----:B------:R-:W-:Y:S01]  /*227f90*/  ISETP.LT.AND P2, PT, R17, UR18, !P4 ;  /* 0x0000001211007c0c */ /* 0x000fe2000e741270 */
[----:B------:R-:W0:Y:S02]  /*227fa0*/  LDCU UR18, c[0x0][0x398] ;  /* 0x00007300ff1277ac */ /* 0x000e240008000800 */
[----:B------:R-:W4:Y:S01]  /*227fb0*/  LDL.LU.64 R22, [R1+0x17a8] ;  /* 0x0017a80001167983 */ /* 0x000f220000300a00 */
[----:B-1----:R-:W-:Y:S01]  /*227fc0*/  ISETP.LT.AND P3, PT, R16, UR12, !P4 ;  /* 0x0000000c10007c0c */ /* 0x002fe2000e761270 */
[----:B------:R-:W1:Y:S01]  /*227fd0*/  LDCU UR12, c[0x0][0x398] ;  /* 0x00007300ff0c77ac */ /* 0x000e620008000800 */
[----:B------:R-:W-:-:S02]  /*227fe0*/  ISETP.LT.AND P6, PT, R18, UR16, !P4 ;  /* 0x0000001012007c0c */ /* 0x000fc4000e7c1270 */
[----:B------:R-:W-:Y:S01]  /*227ff0*/  ISETP.LT.AND P4, PT, R20, UR8, !P4 ;  /* 0x0000000814007c0c */ /* 0x000fe2000e781270 */
[----:B------:R-:W0:Y:S01]  /*228000*/  LDCU UR8, c[0x0][0x398] ;  /* 0x00007300ff0877ac */ /* 0x000e220008000800 */
[----:B------:R-:W0:Y:S01]  /*228010*/  LDCU UR16, c[0x0][0x398] ;  /* 0x00007300ff1077ac */ /* 0x000e220008000800 */
[C---:B--2---:R-:W-:Y:S02]  /*228020*/  PRMT R4, R10.reuse, 0x7770, RZ ;  /* 0x000077700a047816 */ /* 0x044fe400000000ff */
[C---:B------:R-:W-:Y:S02]  /*228030*/  PRMT R3, R10.reuse, 0x7771, RZ ;  /* 0x000077710a037816 */ /* 0x040fe400000000ff */
[C---:B------:R-:W-:Y:S02]  /*228040*/  PRMT R2, R10.reuse, 0x7772, RZ ;  /* 0x000077720a027816 */ /* 0x040fe400000000ff */
[----:B------:R-:W-:Y:S02]  /*228050*/  PRMT R0, R10, 0x7773, RZ ;  /* 0x000077730a007816 */ /* 0x000fe400000000ff */
[----:B------:R-:W2:Y:S04]  /*228060*/  LDL.LU R10, [R1+0x6c0] ;  /* 0x0006c000010a7983 */ /* 0x000ea80000300800 */
[----:B------:R0:W-:Y:S04]  /*228070*/  @P2 STG.E.U8 desc[UR4][R48.64], R4 ;  /* 0x0000000430002986 */ /* 0x0001e8000c101104 */
[----:B------:R-:W-:Y:S04]  /*228080*/  @P3 STG.E.U8 desc[UR4][R24.64], R3 ;  /* 0x0000000318003986 */ /* 0x000fe8000c101104 */
[----:B------:R-:W-:Y:S04]  /*228090*/  @P6 STG.E.U8 desc[UR4][R46.64], R2 ;  /* 0x000000022e006986 */ /* 0x000fe8000c101104 */
[----:B0-----:R-:W2:Y:S04]  /*2280a0*/  LDL.LU.64 R48, [R1+0x17a0] ;  /* 0x0017a00001307983 */ /* 0x001ea80000300a00 */
[----:B------:R0:W-:Y:S04]  /*2280b0*/  @P4 STG.E.U8 desc[UR4][R32.64], R0 ;  /* 0x0000000020004986 */ /* 0x0001e8000c101104 */
[----:B0-----:R-:W2:Y:S01]  /*2280c0*/  LDL.LU.64 R32, [R1+0x1798] ;  /* 0x0017980001207983 */ /* 0x001ea20000300a00 */
[----:B------:R-:W-:Y:S01]  /*2280d0*/  ISETP.LT.AND P3, PT, R19, UR20, !P5 ;  /* 0x0000001413007c0c */ /* 0x000fe2000ef61270 */
[----:B------:R-:W0:Y:S01]  /*2280e0*/  LDCU UR20, c[0x0][0x398] ;  /* 0x00007300ff1477ac */ /* 0x000e220008000800 */
[----:B------:R-:W-:Y:S01]  /*2280f0*/  ISETP.LT.AND P2, PT, R44, UR10, !P5 ;  /* 0x0000000a2c007c0c */ /* 0x000fe2000ef41270 */
[----:B------:R-:W2:Y:S01]  /*228100*/  LDL.LU.64 R24, [R1+0x1788] ;  /* 0x0017880001187983 */ /* 0x000ea20000300a00 */
[----:B------:R-:W-:Y:S01]  /*228110*/  ISETP.LT.AND P6, PT, R21, UR6, !P5 ;  /* 0x0000000615007c0c */ /* 0x000fe2000efc1270 */
[----:B------:R-:W0:Y:S01]  /*228120*/  LDCU UR10, c[0x0][0x398] ;  /* 0x00007300ff0a77ac */ /* 0x000e220008000800 */
[----:B------:R-:W-:-:S02]  /*228130*/  PRMT R2, R11, 0x7770, RZ ;  /* 0x000077700b027816 */ /* 0x000fc400000000ff */
[----:B------:R-:W-:Y:S01]  /*228140*/  PRMT R0, R11, 0x7771, RZ ;  /* 0x000077710b007816 */ /* 0x000fe200000000ff */
[----:B------:R-:W0:Y:S04]  /*228150*/  LDCU UR6, c[0x0][0x398] ;  /* 0x00007300ff0677ac */ /* 0x000e280008000800 */
[----:B---3--:R3:W-:Y:S01]  /*228160*/  @P3 STG.E.U8 desc[UR4][R42.64], R2 ;  /* 0x000000022a003986 */ /* 0x0087e2000c101104 */
[----:B------:R-:W-:Y:S01]  /*228170*/  ISETP.LT.AND P4, PT, R39, UR14, !P5 ;  /* 0x0000000e27007c0c */ /* 0x000fe2000ef81270 */
[----:B------:R-:W0:Y:S01]  /*228180*/  LDCU UR14, c[0x0][0x398] ;  /* 0x00007300ff0e77ac */ /* 0x000e220008000800 */
[C---:B---3--:R-:W-:Y:S01]  /*228190*/  PRMT R2, R11.reuse, 0x7772, RZ ;  /* 0x000077720b027816 */ /* 0x048fe200000000ff */
[----:B----4-:R3:W-:Y:S04]  /*2281a0*/  @P2 STG.E.U8 desc[UR4][R34.64], R0 ;  /* 0x0000000022002986 */ /* 0x0107e8000c101104 */
[----:B------:R4:W-:Y:S04]  /*2281b0*/  @P6 STG.E.U8 desc[UR4][R36.64], R2 ;  /* 0x0000000224006986 */ /* 0x0009e8000c101104 */
[----:B---3--:R-:W3:Y:S04]  /*2281c0*/  LDL.LU R34, [R1+0x720] ;  /* 0x0007200001227983 */ /* 0x008ee80000300800 */
[----:B------:R-:W3:Y:S04]  /*2281d0*/  LDL.LU.64 R42, [R1+0x1790] ;  /* 0x00179000012a7983 */ /* 0x000ee80000300a00 */
[----:B----4-:R-:W4:Y:S01]  /*2281e0*/  LDL.LU.64 R36, [R1+0x1780] ;  /* 0x0017800001247983 */ /* 0x010f220000300a00 */
[----:B------:R-:W-:-:S03]  /*2281f0*/  PRMT R0, R11, 0x7773, RZ ;  /* 0x000077730b007816 */ /* 0x000fc600000000ff */
[----:B------:R-:W4:Y:S01]  /*228200*/  LDL.LU.64 R46, [R1+0x1778] ;  /* 0x00177800012e7983 */ /* 0x000f220000300a00 */
[----:B------:R-:W-:Y:S01]  /*228210*/  ISETP.LT.AND P3, PT, R17, UR18, !P5 ;  /* 0x0000001211007c0c */ /* 0x000fe2000ef61270 */
[----:B------:R-:W0:Y:S02]  /*228220*/  LDCU UR18, c[0x0][0x398] ;  /* 0x00007300ff1277ac */ /* 0x000e240008000800 */
[----:B------:R0:W-:Y:S01]  /*228230*/  @P4 STG.E.U8 desc[UR4][R22.64], R0 ;  /* 0x0000000016004986 */ /* 0x0001e2000c101104 */
[----:B-1----:R-:W-:Y:S01]  /*228240*/  ISETP.LT.AND P4, PT, R16, UR12, !P5 ;  /* 0x0000000c10007c0c */ /* 0x002fe2000ef81270 */
[----:B------:R-:W1:Y:S02]  /*228250*/  LDCU UR12, c[0x0][0x398] ;  /* 0x00007300ff0c77ac */ /* 0x000e640008000800 */
[----:B0-----:R-:W4:Y:S04]  /*228260*/  LDL.LU.64 R22, [R1+0x1768] ;  /* 0x0017680001167983 */ /* 0x001f280000300a00 */
[----:B------:R-:W4:Y:S01]  /*228270*/  LDL.LU R11, [R1+0x7b0] ;  /* 0x0007b000010b7983 */ /* 0x000f220000300800 */
[----:B--2---:R-:W-:-:S05]  /*228280*/  PRMT R2, R10, 0x7770, RZ ;  /* 0x000077700a027816 */ /* 0x004fca00000000ff */
[----:B------:R0:W-:Y:S02]  /*228290*/  @P3 STG.E.U8 desc[UR4][R48.64], R2 ;  /* 0x0000000230003986 */ /* 0x0001e4000c101104 */
[----:B0-----:R-:W-:-:S05]  /*2282a0*/  PRMT R2, R10, 0x7771, RZ ;  /* 0x000077710a027816 */ /* 0x001fca00000000ff */
[----:B------:R0:W-:Y:S04]  /*2282b0*/  @P4 STG.E.U8 desc[UR4][R32.64], R2 ;  /* 0x0000000220004986 */ /* 0x0001e8000c101104 */
[----:B0-----:R-:W2:Y:S01]  /*2282c0*/  LDL.LU.64 R32, [R1+0x1770] ;  /* 0x0017700001207983 */ /* 0x001ea20000300a00 */
[----:B------:R-:W-:Y:S01]  /*2282d0*/  VIADD R0, R40, 0xe1 ;  /* 0x000000e128007836 */ /* 0x000fe20000000000 */
[----:B------:R-:W-:Y:S01]  /*2282e0*/  ISETP.LT.AND P6, PT, R18, UR8, !P5 ;  /* 0x0000000812007c0c */ /* 0x000fe2000efc1270 */
[----:B------:R-:W0:Y:S03]  /*2282f0*/  LDCU UR8, c[0x0][0x398] ;  /* 0x00007300ff0877ac */ /* 0x000e260008000800 */
[----:B------:R-:W-:-:S02]  /*228300*/  ISETP.GE.AND P2, PT, R0, UR32, PT ;  /* 0x0000002000007c0c */ /* 0x000fc4000bf46270 */
[----:B------:R-:W-:Y:S01]  /*228310*/  ISETP.LT.AND P5, PT, R20, UR16, !P5 ;  /* 0x0000001014007c0c */ /* 0x000fe2000efa1270 */
[----:B------:R-:W-:Y:S01]  /*228320*/  VIADD R3, R40, 0xe2 ;  /* 0x000000e228037836 */ /* 0x000fe20000000000 */
[----:B------:R-:W-:Y:S01]  /*228330*/  ISETP.LT.AND P3, PT, R19, UR10, !P2 ;  /* 0x0000000a13007c0c */ /* 0x000fe2000d761270 */
[----:B------:R-:W0:Y:S01]  /*228340*/  LDCU UR10, c[0x0][0x398] ;  /* 0x00007300ff0a77ac */ /* 0x000e220008000800 */
[C---:B------:R-:W-:Y:S02]  /*228350*/  PRMT R0, R10.reuse, 0x7772, RZ ;  /* 0x000077720a007816 */ /* 0x040fe400000000ff */
[----:B------:R-:W-:Y:S01]  /*228360*/  PRMT R2, R10, 0x7773, RZ ;  /* 0x000077730a027816 */ /* 0x000fe200000000ff */
[----:B------:R-:W0:Y:S02]  /*228370*/  LDCU UR16, c[0x0][0x398] ;  /* 0x00007300ff1077ac */ /* 0x000e240008000800 */
[----:B------:R1:W-:Y:S01]  /*228380*/  @P6 STG.E.U8 desc[UR4][R24.64], R0 ;  /* 0x0000000018006986 */ /* 0x0003e2000c101104 */
[----:B------:R-:W-:Y:S01]  /*228390*/  ISETP.LT.AND P6, PT, R44, UR6, !P2 ;  /* 0x000000062c007c0c */ /* 0x000fe2000d7c1270 */
[----:B------:R-:W0:Y:S01]  /*2283a0*/  LDCU UR6, c[0x0][0x398] ;  /* 0x00007300ff0677ac */ /* 0x000e220008000800 */
[----:B------:R-:W-:Y:S01]  /*2283b0*/  ISETP.LT.AND P4, PT, R21, UR14, !P2 ;  /* 0x0000000e15007c0c */ /* 0x000fe2000d781270 */
[----:B------:R-:W0:Y:S01]  /*2283c0*/  LDCU UR14, c[0x0][0x398] ;  /* 0x00007300ff0e77ac */ /* 0x000e220008000800 */
[----:B-1----:R-:W2:Y:S01]  /*2283d0*/  LDL.LU.64 R24, [R1+0x1760] ;  /* 0x0017600001187983 */ /* 0x002ea20000300a00 */
[----:B---3--:R-:W-:-:S03]  /*2283e0*/  PRMT R0, R34, 0x7770, RZ ;  /* 0x0000777022007816 */ /* 0x008fc600000000ff */
[----:B------:R1:W-:Y:S04]  /*2283f0*/  @P5 STG.E.U8 desc[UR4][R42.64], R2 ;  /* 0x000000022a005986 */ /* 0x0003e8000c101104 */
[----:B----4-:R3:W-:Y:S04]  /*228400*/  @P3 STG.E.U8 desc[UR4][R36.64], R0 ;  /* 0x0000000024003986 */ /* 0x0107e8000c101104 */
[----:B-1----:R-:W4:Y:S01]  /*228410*/  LDL.LU.64 R42, [R1+0x1758] ;  /* 0x00175800012a7983 */ /* 0x002f220000300a00 */
[----:B------:R-:W-:-:S03]  /*228420*/  PRMT R2, R34, 0x7771, RZ ;  /* 0x0000777122027816 */ /* 0x000fc600000000ff */
[----:B---3--:R-:W3:Y:S01]  /*228430*/  LDL.LU.64 R36, [R1+0x1748] ;  /* 0x0017480001247983 */ /* 0x008ee20000300a00 */
[----:B------:R-:W-:-:S03]  /*228440*/  PRMT R0, R34, 0x7772, RZ ;  /* 0x0000777222007816 */ /* 0x000fc600000000ff */
[----:B------:R-:W3:Y:S04]  /*228450*/  LDL.LU R10, [R1+0x7c4] ;  /* 0x0007c400010a7983 */ /* 0x000ee80000300800 */
[----:B------:R1:W-:Y:S04]  /*228460*/  @P6 STG.E.U8 desc[UR4][R46.64], R2 ;  /* 0x000000022e006986 */ /* 0x0003e8000c101104 */
[----:B------:R0:W-:Y:S04]  /*228470*/  @P4 STG.E.U8 desc[UR4][R22.64], R0 ;  /* 0x0000000016004986 */ /* 0x0001e8000c101104 */
[----:B-1----:R-:W3:Y:S04]  /*228480*/  LDL.LU.64 R46, [R1+0x1750] ;  /* 0x00175000012e7983 */ /* 0x002ee80000300a00 */
[----:B0-----:R-:W3:Y:S01]  /*228490*/  LDL.LU.64 R22, [R1+0x1740] ;  /* 0x0017400001167983 */ /* 0x001ee20000300a00 */
[----:B------:R-:W-:-:S03]  /*2284a0*/  PRMT R0, R34, 0x7773, RZ ;  /* 0x0000777322007816 */ /* 0x000fc600000000ff */
[----:B------:R-:W3:Y:S01]  /*2284b0*/  LDL.LU.64 R34, [R1+0x1738] ;  /* 0x0017380001227983 */ /* 0x000ee20000300a00 */
[----:B------:R-:W-:Y:S01]  /*2284c0*/  ISETP.LT.AND P3, PT, R39, UR18, !P2 ;  /* 0x0000001227007c0c */ /* 0x000fe2000d761270 */
[----:B------:R-:W0:-:S12]  /*2284d0*/  LDCU UR18, c[0x0][0x398] ;  /* 0x00007300ff1277ac */ /* 0x000e180008000800 */
[----:B--2---:R1:W-:Y:S04]  /*2284e0*/  @P3 STG.E.U8 desc[UR4][R32.64], R0 ;  /* 0x0000000020003986 */ /* 0x0043e8000c101104 */
[----:B-1----:R-:W2:Y:S01]  /*2284f0*/  LDL.LU.64 R32, [R1+0x1730] ;  /* 0x0017300001207983 */ /* 0x002ea20000300a00 */
[----:B------:R-:W-:Y:S01]  /*228500*/  ISETP.LT.AND P5, PT, R17, UR20, !P2 ;  /* 0x0000001411007c0c */ /* 0x000fe2000d7a1270 */
[----:B------:R-:W1:Y:S01]  /*228510*/  LDCU UR20, c[0x0][0x398] ;  /* 0x00007300ff1477ac */ /* 0x000e620008000800 */
[----:B------:R-:W-:Y:S02]  /*228520*/  ISETP.LT.AND P4, PT, R16, UR8, !P2 ;  /* 0x0000000810007c0c */ /* 0x000fe4000d781270 */
[----:B------:R-:W-:Y:S01]  /*228530*/  ISETP.LT.AND P6, PT, R18, UR12, !P2 ;  /* 0x0000000c12007c0c */ /* 0x000fe2000d7c1270 */
[----:B------:R-:W0:Y:S01]  /*228540*/  LDCU UR8, c[0x0][0x398] ;  /* 0x00007300ff0877ac */ /* 0x000e220008000800 */
[----:B------:R-:W-:-:S02]  /*228550*/  PRMT R2, R11, 0x7770, RZ ;  /* 0x000077700b027816 */ /* 0x000fc400000000ff */
[----:B------:R-:W-:Y:S01]  /*228560*/  PRMT R0, R11, 0x7771, RZ ;  /* 0x000077710b007816 */ /* 0x000fe200000000ff */
[----:B------:R-:W0:Y:S01]  /*228570*/  LDCU UR12, c[0x0][0x398] ;  /* 0x00007300ff0c77ac */ /* 0x000e220008000800 */
[----:B------:R-:W-:Y:S02]  /*228580*/  ISETP.LT.AND P2, PT, R20, UR10, !P2 ;  /* 0x0000000a14007c0c */ /* 0x000fe4000d741270 */
[----:B------:R-:W-:Y:S01]  /*228590*/  ISETP.GE.AND P3, PT, R3, UR43, PT ;  /* 0x0000002b03007c0c */ /* 0x000fe2000bf66270 */
[----:B------:R-:W0:Y:S01]  /*2285a0*/  LDCU UR10, c[0x0][0x398] ;  /* 0x00007300ff0a77ac */ /* 0x000e220008000800 */
[----:B------:R1:W-:Y:S02]  /*2285b0*/  @P5 STG.E.U8 desc[UR4][R24.64], R2 ;  /* 0x0000000218005986 */ /* 0x0003e4000c101104 */
[----:B------:R-:W-:Y:S01]  /*2285c0*/  ISETP.LT.AND P5, PT, R19, UR6, !P3 ;  /* 0x0000000613007c0c */ /* 0x000fe2000dfa1270 */
[----:B------:R-:W0:Y:S01]  /*2285d0*/  LDCU UR6, c[0x0][0x398] ;  /* 0x00007300ff0677ac */ /* 0x000e220008000800 */
[C---:B-1----:R-:W-:Y:S01]  /*2285e0*/  PRMT R2, R11.reuse, 0x7772, RZ ;  /* 0x000077720b027816 */ /* 0x042fe200000000ff */
[----:B------:R-:W2:Y:S04]  /*2285f0*/  LDL.LU.64 R24, [R1+0x1728] ;  /* 0x0017280001187983 */ /* 0x000ea80000300a00 */
[----:B------:R-:W2:Y:S04]  /*228600*/  LDL.LU R38, [R1+0x6c4] ;  /* 0x0006c40001267983 */ /* 0x000ea80000300800 */
[----:B----4-:R1:W-:Y:S04]  /*228610*/  @P4 STG.E.U8 desc[UR4][R42.64], R0 ;  /* 0x000000002a004986 */ /* 0x0103e8000c101104 */
[----:B---3--:R3:W-:Y:S01]  /*228620*/  @P6 STG.E.U8 desc[UR4][R36.64], R2 ;  /* 0x0000000224006986 */ /* 0x0087e2000c101104 */
[----:B------:R-:W-:Y:S01]  /*228630*/  ISETP.LT.AND P6, PT, R44, UR14, !P3 ;  /* 0x0000000e2c007c0c */ /* 0x000fe2000dfc1270 */
[----:B------:R-:W4:Y:S01]  /*228640*/  LDCU UR14, c[0x0][0x398] ;  /* 0x00007300ff0e77ac */ /* 0x000f220008000800 */
[----:B-1----:R-:W-:Y:S01]  /*228650*/  PRMT R0, R11, 0x7773, RZ ;  /* 0x000077730b007816 */ /* 0x002fe200000000ff */
[----:B------:R-:W4:Y:S01]  /*228660*/  LDL.LU.64 R42, [R1+0x1720] ;  /* 0x00172000012a7983 */ /* 0x000f220000300a00 */
[----:B---3--:R-:W-:-:S03]  /*228670*/  PRMT R2, R10, 0x7770, RZ ;  /* 0x000077700a027816 */ /* 0x008fc600000000ff */
[----:B------:R-:W3:Y:S04]  /*228680*/  LDL.LU.64 R36, [R1+0x1718] ;  /* 0x0017180001247983 */ /* 0x000ee80000300a00 */
[----:B------:R1:W-:Y:S04]  /*228690*/  @P2 STG.E.U8 desc[UR4][R46.64], R0 ;  /* 0x000000002e002986 */ /* 0x0003e8000c101104 */
[----:B------:R-:W-:Y:S01]  /*2286a0*/  @P5 STG.E.U8 desc[UR4][R22.64], R2 ;  /* 0x0000000216005986 */ /* 0x000fe2000c101104 */
[----:B-1----:R-:W-:-:S03]  /*2286b0*/  PRMT R0, R10, 0x7771, RZ ;  /* 0x000077710a007816 */ /* 0x002fc600000000ff */
[----:B------:R-:W3:Y:S04]  /*2286c0*/  LDL.LU.64 R46, [R1+0x1710] ;  /* 0x00171000012e7983 */ /* 0x000ee80000300a00 */
[----:B------:R1:W-:Y:S01]  /*2286d0*/  @P6 STG.E.U8 desc[UR4][R34.64], R0 ;  /* 0x0000000022006986 */ /* 0x0003e2000c101104 */
[----:B------:R-:W-:Y:S01]  /*2286e0*/  ISETP.LT.AND P4, PT, R21, UR16, !P3 ;  /* 0x0000001015007c0c */ /* 0x000fe2000df81270 */
[----:B------:R-:W0:Y:S02]  /*2286f0*/  LDCU UR16, c[0x0][0x398] ;  /* 0x00007300ff1077ac */ /* 0x000e240008000800 */
[----:B-1----:R-:W3:Y:S04]  /*228700*/  LDL.LU.64 R34, [R1+0x1708] ;  /* 0x0017080001227983 */ /* 0x002ee80000300a00 */
[----:B------:R-:W3:Y:S01]  /*228710*/  LDL.LU R11, [R1+0x724] ;  /* 0x00072400010b7983 */ /* 0x000ee20000300800 */
[----:B------:R-:W-:-:S03]  /*228720*/  PRMT R2, R10, 0x7772, RZ ;  /* 0x000077720a027816 */ /* 0x000fc600000000ff */
[----:B------:R-:W3:Y:S04]  /*228730*/  LDL.LU.64 R22, [R1+0x1700] ;  /* 0x0017000001167983 */ /* 0x000ee80000300a00 */
[----:B--2---:R1:W-:Y:S04]  /*228740*/  @P4 STG.E.U8 desc[UR4][R32.64], R2 ;  /* 0x0000000220004986 */ /* 0x0043e8000c101104 */
[----:B-1----:R-:W2:Y:S01]  /*228750*/  LDL.LU.64 R32, [R1+0x16f0] ;  /* 0x0016f00001207983 */ /* 0x002ea20000300a00 */
[----:B0-----:R-:W-:Y:S01]  /*228760*/  ISETP.LT.AND P5, PT, R39, UR18, !P3 ;  /* 0x0000001227007c0c */ /* 0x001fe2000dfa1270 */
[----:B------:R-:W-:Y:S01]  /*228770*/  VIADD R0, R40, 0xe3 ;  /* 0x000000e328007836 */ /* 0x000fe20000000000 */
[----:B------:R-:W-:Y:S01]  /*228780*/  ISETP.LT.AND P4, PT, R17, UR20, !P3 ;  /* 0x0000001411007c0c */ /* 0x000fe2000df81270 */
[----:B------:R-:W0:Y:S01]  /*228790*/  LDCU UR18, c[0x0][0x398] ;  /* 0x00007300ff1277ac */ /* 0x000e220008000800 */
[----:B------:R-:W-:-:S02]  /*2287a0*/  PRMT R2, R10, 0x7773, RZ ;  /* 0x000077730a027816 */ /* 0x000fc400000000ff */
[----:B------:R-:W-:Y:S01]  /*2287b0*/  ISETP.LT.AND P6, PT, R16, UR8, !P3 ;  /* 0x0000000810007c0c */ /* 0x000fe2000dfc1270 */
[----:B------:R-:W1:Y:S01]  /*2287c0*/  LDCU UR8, c[0x0][0x398] ;  /* 0x00007300ff0877ac */ /* 0x000e620008000800 */
[----:B------:R-:W-:Y:S01]  /*2287d0*/  ISETP.GE.AND P2, PT, R0, UR39, PT ;  /* 0x0000002700007c0c */ /* 0x000fe2000bf46270 */
[----:B------:R-:W0:Y:S04]  /*2287e0*/  LDCU UR20, c[0x0][0x398] ;  /* 0x00007300ff1477ac */ /* 0x000e280008000800 */
[----:B------:R0:W-:Y:S01]  /*2287f0*/  @P5 STG.E.U8 desc[UR4][R24.64], R2 ;  /* 0x0000000218005986 */ /* 0x0001e2000c101104 */
[----:B------:R-:W-:Y:S01]  /*228800*/  ISETP.LT.AND P5, PT, R18, UR12, !P3 ;  /* 0x0000000c12007c0c */ /* 0x000fe2000dfa1270 */
[----:B------:R-:W1:Y:S01]  /*228810*/  LDCU UR12, c[0x0][0x398] ;  /* 0x00007300ff0c77ac */ /* 0x000e620008000800 */
[----:B------:R-:W-:-:S02]  /*228820*/  ISETP.LT.AND P3, PT, R20, UR6, !P3 ;  /* 0x0000000614007c0c */ /* 0x000fc4000df61270 */
[C---:B------:R-:W-:Y:S01]  /*228830*/  PRMT R0, R38.reuse, 0x7770, RZ ;  /* 0x0000777026007816 */ /* 0x040fe200000000ff */
[----:B------:R-:W1:Y:S01]  /*228840*/  LDCU UR6, c[0x0][0x398] ;  /* 0x00007300ff0677ac */ /* 0x000e620008000800 */
[----:B0-----:R-:W-:-:S03]  /*228850*/  PRMT R2, R38, 0x7771, RZ ;  /* 0x0000777126027816 */ /* 0x001fc600000000ff */
[----:B----4-:R0:W-:Y:S04]  /*228860*/  @P4 STG.E.U8 desc[UR4][R42.64], R0 ;  /* 0x000000002a004986 */ /* 0x0101e8000c101104 */
[----:B---3--:R3:W-:Y:S04]  /*228870*/  @P6 STG.E.U8 desc[UR4][R36.64], R2 ;  /* 0x0000000224006986 */ /* 0x0087e8000c101104 */
[----:B0-----:R-:W4:Y:S01]  /*228880*/  LDL.LU.64 R42, [R1+0x16f8] ;  /* 0x0016f800012a7983 */ /* 0x001f220000300a00 */
[----:B------:R-:W-:-:S03]  /*228890*/  PRMT R0, R38, 0x7772, RZ ;  /* 0x0000777226007816 */ /* 0x000fc600000000ff */
[----:B---3--:R-:W3:Y:S01]  /*2288a0*/  LDL.LU.64 R36, [R1+0x16e8] ;  /* 0x0016e80001247983 */ /* 0x008ee20000300a00 */
[----:B------:R-:W-:-:S03]  /*2288b0*/  PRMT R2, R38, 0x7773, RZ ;  /* 0x0000777326027816 */ /* 0x000fc600000000ff */
[----:B------:R-:W3:Y:S01]  /*2288c0*/  LDL.LU R10, [R1+0x7b4] ;  /* 0x0007b400010a7983 */ /* 0x000ee20000300800 */
[----:B------:R-:W-:Y:S01]  /*2288d0*/  ISETP.LT.AND P6, PT, R19, UR10, !P2 ;  /* 0x0000000a13007c0c */ /* 0x000fe2000d7c1270 */
[----:B------:R-:W0:Y:S02]  /*2288e0*/  LDCU UR10, c[0x0][0x398] ;  /* 0x00007300ff0a77ac */ /* 0x000e240008000800 */
[----:B------:R-:W-:Y:S01]  /*2288f0*/  @P5 STG.E.U8 desc[UR4][R46.64], R0 ;  /* 0x000000002e005986 */ /* 0x000fe2000c101104 */
[----:B------:R-:W-:Y:S01]  /*228900*/  ISETP.LT.AND P4, PT, R44, UR14, !P2 ;  /* 0x0000000e2c007c0c */ /* 0x000fe2000d781270 */
[----:B------:R-:W0:Y:S02]  /*228910*/  LDCU UR14, c[0x0][0x398] ;  /* 0x00007300ff0e77ac */ /* 0x000e240008000800 */
[----:B------:R0:W-:Y:S04]  /*228920*/  @P3 STG.E.U8 desc[UR4][R34.64], R2 ;  /* 0x0000000222003986 */ /* 0x0001e8000c101104 */
[----:B0-----:R-:W3:Y:S01]  /*228930*/  LDL.LU.64 R34, [R1+0x16e0] ;  /* 0x0016e00001227983 */ /* 0x001ee20000300a00 */
[----:B------:R-:W-:-:S03]  /*228940*/  PRMT R0, R11, 0x7770, RZ ;  /* 0x000077700b007816 */ /* 0x000fc600000000ff */
[----:B------:R-:W3:Y:S01]  /*228950*/  LDL.LU.64 R24, [R1+0x16d8] ;  /* 0x0016d80001187983 */ /* 0x000ee20000300a00 */
[----:B------:R-:W-:-:S03]  /*228960*/  PRMT R2, R11, 0x7771, RZ ;  /* 0x000077710b027816 */ /* 0x000fc600000000ff */
[----:B------:R0:W-:Y:S04]  /*228970*/  @P6 STG.E.U8 desc[UR4][R22.64], R0 ;  /* 0x0000000016006986 */ /* 0x0001e8000c101104 */
[----:B------:R-:W3:Y:S04]  /*228980*/  LDL.LU.64 R46, [R1+0x16d0] ;  /* 0x0016d000012e7983 */ /* 0x000ee80000300a00 */
[----:B0-----:R-:W3:Y:S04]  /*228990*/  LDL.LU.64 R22, [R1+0x16c8] ;  /* 0x0016c80001167983 */ /* 0x001ee80000300a00 */
[----:B------:R-:W3:Y:S04]  /*2289a0*/  LDL.LU R38, [R1+0x7c8] ;  /* 0x0007c80001267983 */ /* 0x000ee80000300800 */
[----:B--2---:R0:W-:Y:S04]  /*2289b0*/  @P4 STG.E.U8 desc[UR4][R32.64], R2 ;  /* 0x0000000220004986 */ /* 0x0041e8000c101104 */
[----:B0-----:R-:W2:Y:S01]  /*2289c0*/  LDL.LU.64 R32, [R1+0x16c0] ;  /* 0x0016c00001207983 */ /* 0x001ea20000300a00 */
[----:B------:R-:W-:-:S02]  /*2289d0*/  ISETP.LT.AND P3, PT, R21, UR16, !P2 ;  /* 0x0000001015007c0c */ /* 0x000fc4000d761270 */
[----:B------:R-:W-:Y:S01]  /*2289e0*/  ISETP.LT.AND P5, PT, R39, UR18, !P2 ;  /* 0x0000001227007c0c */ /* 0x000fe2000d7a1270 */
[----:B------:R-:W-:Y:S01]  /*2289f0*/  VIADD R0, R40, 0xe4 ;  /* 0x000000e428007836 */ /* 0x000fe20000000000 */
[----:B-1----:R-:W-:Y:S01]  /*228a00*/  ISETP.LT.AND P4, PT, R17, UR8, !P2 ;  /* 0x0000000811007c0c */ /* 0x002fe2000d781270 */
[----:B------:R-:W0:Y:S01]  /*228a10*/  LDCU UR16, c[0x0][0x398] ;  /* 0x00007300ff1077ac */ /* 0x000e220008000800 */
[C---:B------:R-:W-:Y:S02]  /*228a20*/  PRMT R2, R11.reuse, 0x7772, RZ ;  /* 0x000077720b027816 */ /* 0x040fe400000000ff */
[----:B------:R-:W-:Y:S01]  /*228a30*/  ISETP.LT.AND P6, PT, R16, UR20, !P2 ;  /* 0x0000001410007c0c */ /* 0x000fe2000d7c1270 */
[----:B------:R-:W1:Y:S01]  /*228a40*/  LDCU UR18, c[0x0][0x398] ;  /* 0x00007300ff1277ac */ /* 0x000e620008000800 */
[----:B------:R-:W-:Y:S01]  /*228a50*/  PRMT R3, R11, 0x7773, RZ ;  /* 0x000077730b037816 */ /* 0x000fe200000000ff */
[----:B------:R-:W0:Y:S01]  /*228a60*/  LDCU UR8, c[0x0][0x398] ;  /* 0x00007300ff0877ac */ /* 0x000e220008000800 */
[----:B------:R-:W0:Y:S01]  /*228a70*/  LDCU UR20, c[0x0][0x398] ;  /* 0x00007300ff1477ac */ /* 0x000e220008000800 */
[----:B----4-:R4:W-:Y:S01]  /*228a80*/  @P3 STG.E.U8 desc[UR4][R42.64], R2 ;  /* 0x000000022a003986 */ /* 0x0109e2000c101104 */
[----:B------:R-:W-:-:S03]  /*228a90*/  ISETP.GE.AND P3, PT, R0, UR44, PT ;  /* 0x0000002c00007c0c */ /* 0x000fc6000bf66270 */
[----:B---3--:R3:W-:Y:S01]  /*228aa0*/  @P5 STG.E.U8 desc[UR4][R36.64], R3 ;  /* 0x0000000324005986 */ /* 0x0087e2000c101104 */
[----:B------:R-:W-:-:S03]  /*228ab0*/  PRMT R0, R10, 0x7770, RZ ;  /* 0x000077700a007816 */ /* 0x000fc600000000ff */
[----:B----4-:R-:W4:Y:S01]  /*228ac0*/  LDL.LU.64 R42, [R1+0x16b8] ;  /* 0x0016b800012a7983 */ /* 0x010f220000300a00 */
[----:B------:R-:W-:Y:S01]  /*228ad0*/  ISETP.LT.AND P5, PT, R18, UR6, !P2 ;  /* 0x0000000612007c0c */ /* 0x000fe2000d7a1270 */
[----:B------:R-:W0:Y:S02]  /*228ae0*/  LDCU UR6, c[0x0][0x398] ;  /* 0x00007300ff0677ac */ /* 0x000e240008000800 */
[----:B---3--:R-:W3:Y:S01]  /*228af0*/  LDL.LU.64 R36, [R1+0x16b0] ;  /* 0x0016b00001247983 */ /* 0x008ee20000300a00 */
[----:B------:R-:W-:Y:S02]  /*228b00*/  PRMT R2, R10, 0x7771, RZ ;  /* 0x000077710a027816 */ /* 0x000fe400000000ff */
[----:B------:R-:W-:Y:S01]  /*228b10*/  ISETP.LT.AND P2, PT, R20, UR10, !P2 ;  /* 0x0000000a14007c0c */ /* 0x000fe2000d741270 */
[----:B------:R-:W0:Y:S01]  /*228b20*/  LDCU UR10, c[0x0][0x398] ;  /* 0x00007300ff0a77ac */ /* 0x000e220008000800 */
[----:B------:R0:W-:Y:S04]  /*228b30*/  @P4 STG.E.U8 desc[UR4][R34.64], R0 ;  /* 0x0000000022004986 */ /* 0x0001e8000c101104 */
[----:B------:R1:W-:Y:S01]  /*228b40*/  @P6 STG.E.U8 desc[UR4][R24.64], R2 ;  /* 0x0000000218006986 */ /* 0x0003e2000c101104 */
[----:B------:R-:W-:Y:S01]  /*228b50*/  ISETP.LT.AND P6, PT, R19, UR12, !P3 ;  /* 0x0000000c13007c0c */ /* 0x000fe2000dfc1270 */
[----:B------:R-:W2:Y:S02]  /*228b60*/  LDCU UR12, c[0x0][0x398] ;  /* 0x00007300ff0c77ac */ /* 0x000ea40008000800 */
[----:B0-----:R-:W3:Y:S01]  /*228b70*/  LDL.LU.64 R34, [R1+0x16a8] ;  /* 0x0016a80001227983 */ /* 0x001ee20000300a00 */
[----:B------:R-:W-:-:S03]  /*228b80*/  PRMT R0, R10, 0x7772, RZ ;  /* 0x000077720a007816 */ /* 0x000fc600000000ff */
[----:B------:R-:W3:Y:S01]  /*228b90*/  LDL.LU R11, [R1+0x6c8] ;  /* 0x0006c800010b7983 */ /* 0x000ee20000300800 */
[----:B-1----:R-:W-:-:S03]  /*228ba0*/  PRMT R2, R10, 0x7773, RZ ;  /* 0x000077730a027816 */ /* 0x002fc600000000ff */
[----:B------:R0:W-:Y:S04]  /*228bb0*/  @P5 STG.E.U8 desc[UR4][R46.64], R0 ;  /* 0x000000002e005986 */ /* 0x0001e8000c101104 */
[----:B------:R-:W3:Y:S04]  /*228bc0*/  LDL.LU.64 R24, [R1+0x16a0] ;  /* 0x0016a00001187983 */ /* 0x000ee80000300a00 */
[----:B------:R-:W-:Y:S01]  /*228bd0*/  @P2 STG.E.U8 desc[UR4][R22.64], R2 ;  /* 0x0000000216002986 */ /* 0x000fe2000c101104 */
[----:B0-----:R-:W-:-:S03]  /*228be0*/  PRMT R0, R38, 0x7770, RZ ;  /* 0x0000777026007816 */ /* 0x001fc600000000ff */
[----:B------:R-:W3:Y:S04]  /*228bf0*/  LDL.LU.64 R46, [R1+0x1698] ;  /* 0x00169800012e7983 */ /* 0x000ee80000300a00 */
[----:B--2---:R0:W-:Y:S04]  /*228c00*/  @P6 STG.E.U8 desc[UR4][R32.64], R0 ;  /* 0x0000000020006986 */ /* 0x0041e8000c101104 */
[----:B0-----:R-:W2:Y:S01]  /*228c10*/  LDL.LU.64 R32, [R1+0x1688] ;  /* 0x0016880001207983 */ /* 0x001ea20000300a00 */
[----:B------:R-:W-:Y:S01]  /*228c20*/  ISETP.LT.AND P4, PT, R44, UR14, !P3 ;  /* 0x0000000e2c007c0c */ /* 0x000fe2000df81270 */
[----:B------:R-:W0:Y:S01]  /*228c30*/  LDCU UR14, c[0x0][0x398] ;  /* 0x00007300ff0e77ac */ /* 0x000e220008000800 */
[----:B------:R-:W-:Y:S01]  /*228c40*/  ISETP.LT.AND P5, PT, R21, UR16, !P3 ;  /* 0x0000001015007c0c */ /* 0x000fe2000dfa1270 */
[----:B------:R-:W2:Y:S01]  /*228c50*/  LDL.LU R10, [R1+0x728] ;  /* 0x00072800010a7983 */ /* 0x000ea20000300800 */
[----:B------:R-:W-:Y:S01]  /*228c60*/  ISETP.LT.AND P2, PT, R39, UR18, !P3 ;  /* 0x0000001227007c0c */ /* 0x000fe2000df41270 */
[----:B------:R-:W1:Y:S01]  /*228c70*/  LDCU UR16, c[0x0][0x398] ;  /* 0x00007300ff1077ac */ /* 0x000e620008000800 */
[----:B------:R-:W-:-:S02]  /*228c80*/  PRMT R2, R38, 0x7771, RZ ;  /* 0x0000777126027816 */ /* 0x000fc400000000ff */
[----:B------:R-:W-:Y:S01]  /*228c90*/  PRMT R0, R38, 0x7772, RZ ;  /* 0x0000777226007816 */ /* 0x000fe200000000ff */
[----:B------:R-:W0:Y:S01]  /*228ca0*/  LDCU UR18, c[0x0][0x398] ;  /* 0x00007300ff1277ac */ /* 0x000e220008000800 */
[----:B------:R-:W-:Y:S01]  /*228cb0*/  ISETP.LT.AND P6, PT, R18, UR10, !P3 ;  /* 0x0000000a12007c0c */ /* 0x000fe2000dfc1270 */
[----:B------:R-:W0:Y:S02]  /*228cc0*/  LDCU UR10, c[0x0][0x398] ;  /* 0x00007300ff0a77ac */ /* 0x000e240008000800 */
[----:B----4-:R4:W-:Y:S01]  /*228cd0*/  @P4 STG.E.U8 desc[UR4][R42.64], R2 ;  /* 0x000000022a004986 */ /* 0x0109e2000c101104 */
[----:B------:R-:W-:Y:S01]  /*228ce0*/  ISETP.LT.AND P4, PT, R17, UR8, !P3 ;  /* 0x0000000811007c0c */ /* 0x000fe2000df81270 */
[----:B------:R-:W0:Y:S02]  /*228cf0*/  LDCU UR8, c[0x0][0x398] ;  /* 0x00007300ff0877ac */ /* 0x000e240008000800 */
[----:B---3--:R3:W-:Y:S01]  /*228d00*/  @P5 STG.E.U8 desc[UR4][R36.64], R0 ;  /* 0x0000000024005986 */ /* 0x0087e2000c101104 */
[----:B----4-:R-:W-:-:S03]  /*228d10*/  PRMT R2, R38, 0x7773, RZ ;  /* 0x0000777326027816 */ /* 0x010fc600000000ff */
[----:B---3--:R-:W3:Y:S01]  /*228d20*/  LDL.LU.64 R36, [R1+0x1690] ;  /* 0x0016900001247983 */ /* 0x008ee20000300a00 */
[----:B------:R-:W-:Y:S01]  /*228d30*/  ISETP.LT.AND P5, PT, R16, UR6, !P3 ;  /* 0x0000000610007c0c */ /* 0x000fe2000dfa1270 */
[----:B------:R-:W-:Y:S02]  /*228d40*/  VIADD R0, R40, 0xe5 ;  /* 0x000000e528007836 */ /* 0x000fe40000000000 */
[----:B------:R4:W-:Y:S01]  /*228d50*/  @P2 STG.E.U8 desc[UR4][R34.64], R2 ;  /* 0x0000000222002986 */ /* 0x0009e2000c101104 */
[----:B------:R-:W0:Y:S03]  /*228d60*/  LDCU UR6, c[0x0][0x398] ;  /* 0x00007300ff0677ac */ /* 0x000e260008000800 */
[----:B----4-:R-:W4:Y:S01]  /*228d70*/  LDL.LU.64 R34, [R1+0x1670] ;  /* 0x0016700001227983 */ /* 0x010f220000300a00 */
[C---:B------:R-:W-:Y:S02]  /*228d80*/  PRMT R2, R11.reuse, 0x7770, RZ ;  /* 0x000077700b027816 */ /* 0x040fe400000000ff */
[----:B------:R-:W-:Y:S01]  /*228d90*/  ISETP.GE.AND P2, PT, R0, UR29, PT ;  /* 0x0000001d00007c0c */ /* 0x000fe2000bf46270 */
[----:B------:R-:W4:Y:S01]  /*228da0*/  LDL.LU.64 R22, [R1+0x1668] ;  /* 0x0016680001167983 */ /* 0x000f220000300a00 */
[----:B------:R-:W-:-:S03]  /*228db0*/  PRMT R0, R11, 0x7771, RZ ;  /* 0x000077710b007816 */ /* 0x000fc600000000ff */
[----:B------:R0:W-:Y:S04]  /*228dc0*/  @P4 STG.E.U8 desc[UR4][R24.64], R2 ;  /* 0x0000000218004986 */ /* 0x0001e8000c101104 */
[----:B------:R-:W4:Y:S04]  /*228dd0*/  LDL.LU.64 R42, [R1+0x1650] ;  /* 0x00165000012a7983 */ /* 0x000f280000300a00 */
[----:B------:R-:W-:Y:S01]  /*228de0*/  @P5 STG.E.U8 desc[UR4][R46.64], R0 ;  /* 0x000000002e005986 */ /* 0x000fe2000c101104 */
[----:B0-----:R-:W-:-:S03]  /*228df0*/  PRMT R2, R11, 0x7772, RZ ;  /* 0x000077720b027816 */ /* 0x001fc600000000ff */
[----:B------:R-:W4:Y:S04]  /*228e00*/  LDL.LU R38, [R1+0x7cc] ;  /* 0x0007cc0001267983 */ /* 0x000f280000300800 */
[----:B--2---:R0:W-:Y:S04]  /*228e10*/  @P6 STG.E.U8 desc[UR4][R32.64], R2 ;  /* 0x0000000220006986 */ /* 0x0041e8000c101104 */
[----:B0-----:R-:W2:Y:S01]  /*228e20*/  LDL.LU.64 R32, [R1+0x1680] ;  /* 0x0016800001207983 */ /* 0x001ea20000300a00 */
[----:B------:R-:W-:Y:S02]  /*228e30*/  ISETP.LT.AND P3, PT, R20, UR12, !P3 ;  /* 0x0000000c14007c0c */ /* 0x000fe4000df61270 */
[----:B------:R-:W-:Y:S01]  /*228e40*/  ISETP.LT.AND P4, PT, R19, UR14, !P2 ;  /* 0x0000000e13007c0c */ /* 0x000fe2000d781270 */
[----:B------:R-:W2:Y:S01]  /*228e50*/  LDL.LU R41, [R1+0x7b8] ;  /* 0x0007b80001297983 */ /* 0x000ea20000300800 */
[----:B------:R-:W-:-:S02]  /*228e60*/  PRMT R2, R11, 0x7773, RZ ;  /* 0x000077730b027816 */ /* 0x000fc400000000ff */
[----:B------:R-:W-:Y:S01]  /*228e70*/  PRMT R3, R10, 0x7770, RZ ;  /* 0x000077700a037816 */ /* 0x000fe200000000ff */
[----:B------:R-:W-:Y:S01]  /*228e80*/  VIADD R0, R40, 0xe6 ;  /* 0x000000e628007836 */ /* 0x000fe20000000000 */
[----:B-1----:R-:W-:Y:S01]  /*228e90*/  ISETP.LT.AND P5, PT, R44, UR16, !P2 ;  /* 0x000000102c007c0c */ /* 0x002fe2000d7a1270 */
[----:B------:R-:W0:Y:S01]  /*228ea0*/  LDCU UR12, c[0x0][0x398] ;  /* 0x00007300ff0c77ac */ /* 0x000e220008000800 */
[----:B------:R-:W-:Y:S02]  /*228eb0*/  ISETP.LT.AND P6, PT, R21, UR18, !P2 ;  /* 0x0000001215007c0c */ /* 0x000fe4000d7c1270 */
[----:B------:R-:W-:Y:S01]  /*228ec0*/  PRMT R4, R10, 0x7773, RZ ;  /* 0x000077730a047816 */ /* 0x000fe200000000ff */
[----:B------:R-:W1:Y:S01]  /*228ed0*/  LDCU UR14, c[0x0][0x398] ;  /* 0x00007300ff0e77ac */ /* 0x000e620008000800 */
[----:B------:R-:W0:Y:S01]  /*228ee0*/  LDCU UR16, c[0x0][0x398] ;  /* 0x00007300ff1077ac */ /* 0x000e220008000800 */
[----:B------:R-:W0:Y:S01]  /*228ef0*/  LDCU UR18, c[0x0][0x398] ;  /* 0x00007300ff1277ac */ /* 0x000e220008000800 */
[----:B---3--:R3:W-:Y:S01]  /*228f00*/  @P3 STG.E.U8 desc[UR4][R36.64], R2 ;  /* 0x0000000224003986 */ /* 0x0087e2000c101104 */
[----:B------:R-:W-:-:S02]  /*228f10*/  ISETP.GE.AND P3, PT, R0, UR42, PT ;  /* 0x0000002a00007c0c */ /* 0x000fc4000bf66270 */
[C---:B------:R-:W-:Y:S01]  /*228f20*/  PRMT R0, R10.reuse, 0x7771, RZ ;  /* 0x000077710a007816 */ /* 0x040fe200000000ff */
[----:B---3--:R-:W3:Y:S01]  /*228f30*/  LDL.LU.64 R36, [R1+0x1678] ;  /* 0x0016780001247983 */ /* 0x008ee20000300a00 */
[----:B------:R-:W-:-:S03]  /*228f40*/  PRMT R2, R10, 0x7772, RZ ;  /* 0x000077720a027816 */ /* 0x000fc600000000ff */
[----:B----4-:R4:W-:Y:S01]  /*228f50*/  @P4 STG.E.U8 desc[UR4][R34.64], R3 ;  /* 0x0000000322004986 */ /* 0x0109e2000c101104 */
[----:B------:R-:W-:Y:S01]  /*228f60*/  ISETP.LT.AND P4, PT, R39, UR8, !P2 ;  /* 0x0000000827007c0c */ /* 0x000fe2000d781270 */
[----:B------:R-:W0:Y:S02]  /*228f70*/  LDCU UR8, c[0x0][0x398] ;  /* 0x00007300ff0877ac */ /* 0x000e240008000800 */
[----:B----4-:R-:W4:Y:S04]  /*228f80*/  LDL.LU.64 R34, [R1+0x1660] ;  /* 0x0016600001227983 */ /* 0x010f280000300a00 */
[----:B------:R-:W4:Y:S04]  /*228f90*/  LDL.LU.64 R24, [R1+0x1658] ;  /* 0x0016580001187983 */ /* 0x000f280000300a00 */
[----:B------:R0:W-:Y:S04]  /*228fa0*/  @P5 STG.E.U8 desc[UR4][R22.64], R0 ;  /* 0x0000000016005986 */ /* 0x0001e8000c101104 */
[----:B------:R-:W4:Y:S04]  /*228fb0*/  LDL.LU.64 R46, [R1+0x1648] ;  /* 0x00164800012e7983 */ /* 0x000f280000300a00 */
[----:B0-----:R-:W4:Y:S04]  /*228fc0*/  LDL.LU.64 R22, [R1+0x1640] ;  /* 0x0016400001167983 */ /* 0x001f280000300a00 */
[----:B------:R-:W4:Y:S04]  /*228fd0*/  LDL.LU.64 R10, [R1+0x1638] ;  /* 0x00163800010a7983 */ /* 0x000f280000300a00 */
[----:B------:R0:W-:Y:S01]  /*228fe0*/  @P6 STG.E.U8 desc[UR4][R42.64], R2 ;  /* 0x000000022a006986 */ /* 0x0001e2000c101104 */
[----:B------:R-:W-:-:S02]  /*228ff0*/  PRMT R0, R38, 0x7771, RZ ;  /* 0x0000777126007816 */ /* 0x000fc400000000ff */
[C---:B------:R-:W-:Y:S02]  /*229000*/  PRMT R3, R38.reuse, 0x7772, RZ ;  /* 0x0000777226037816 */ /* 0x040fe400000000ff */
[C---:B------:R-:W-:Y:S02]  /*229010*/  PRMT R5, R38.reuse, 0x7773, RZ ;  /* 0x0000777326057816 */ /* 0x040fe400000000ff */
[----:B0-----:R-:W-:Y:S01]  /*229020*/  PRMT R2, R38, 0x7770, RZ ;  /* 0x0000777026027816 */ /* 0x001fe200000000ff */
[----:B--2---:R0:W-:Y:S04]  /*229030*/  @P4 STG.E.U8 desc[UR4][R32.64], R4 ;  /* 0x0000000420004986 */ /* 0x0041e8000c101104 */
[----:B0-----:R-:W2:Y:S04]  /*229040*/  LDL.LU.64 R32, [R1+0x1630] ;  /* 0x0016300001207983 */ /* 0x001ea80000300a00 */
[----:B------:R-:W2:Y:S04]  /*229050*/  LDL.LU R38, [R1+0x6cc] ;  /* 0x0006cc0001267983 */ /* 0x000ea80000300800 */
[----:B------:R-:W2:Y:S01]  /*229060*/  LDL.LU.64 R42, [R1+0x1628] ;  /* 0x00162800012a7983 */ /* 0x000ea20000300a00 */
[----:B------:R-:W-:Y:S01]  /*229070*/  ISETP.LT.AND P6, PT, R17, UR6, !P2 ;  /* 0x0000000611007c0c */ /* 0x000fe2000d7c1270 */
[----:B------:R-:W0:Y:S01]  /*229080*/  LDCU UR6, c[0x0][0x398] ;  /* 0x00007300ff0677ac */ /* 0x000e220008000800 */
[----:B------:R-:W-:-:S02]  /*229090*/  ISETP.LT.AND P5, PT, R16, UR10, !P2 ;  /* 0x0000000a10007c0c */ /* 0x000fc4000d7a1270 */
[C---:B------:R-:W-:Y:S01]  /*2290a0*/  PRMT R4, R41.reuse, 0x7770, RZ ;  /* 0x0000777029047816 */ /* 0x040fe200000000ff */
[----:B------:R-:W0:Y:S01]  /*2290b0*/  LDCU UR10, c[0x0][0x398] ;  /* 0x00007300ff0a77ac */ /* 0x000e220008000800 */
[----:B------:R-:W-:Y:S02]  /*2290c0*/  ISETP.LT.AND P4, PT, R18, UR20, !P2 ;  /* 0x0000001412007c0c */ /* 0x000fe4000d781270 */
[C---:B------:R-:W-:Y:S01]  /*2290d0*/  PRMT R6, R41.reuse, 0x7771, RZ ;  /* 0x0000777129067816 */ /* 0x040fe200000000ff */
[----:B------:R-:W0:Y:S01]  /*2290e0*/  LDCU UR20, c[0x0][0x398] ;  /* 0x00007300ff1477ac */ /* 0x000e220008000800 */
[----:B------:R-:W-:Y:S01]  /*2290f0*/  ISETP.LT.AND P2, PT, R20, UR12, !P2 ;  /* 0x0000000c14007c0c */ /* 0x000fe2000d741270 */
[----:B------:R-:W0:Y:S02]  /*229100*/  LDCU UR12, c[0x0][0x398] ;  /* 0x00007300ff0c77ac */ /* 0x000e240008000800 */
[----:B---3--:R3:W-:Y:S01]  /*229110*/  @P6 STG.E.U8 desc[UR4][R36.64], R4 ;  /* 0x0000000424006986 */ /* 0x0087e2000c101104 */
[----:B------:R-:W-:Y:S01]  /*229120*/  ISETP.LT.AND P6, PT, R44, UR16, !P3 ;  /* 0x000000102c007c0c */ /* 0x000fe2000dfc1270 */
[----:B------:R-:W0:Y:S01]  /*229130*/  LDCU UR16, c[0x0][0x398] ;  /* 0x00007300ff1077ac */ /* 0x000e220008000800 */
[----:B---3--:R-:W-:Y:S01]  /*229140*/  PRMT R4, R41, 0x7772, RZ ;  /* 0x0000777229047816 */ /* 0x008fe200000000ff */
[----:B------:R-:W3:Y:S04]  /*229150*/  LDL.LU.64 R36, [R1+0x1620] ;  /* 0x0016200001247983 */ /* 0x000ee80000300a00 */
[----:B----4-:R4:W-:Y:S01]  /*229160*/  @P5 STG.E.U8 desc[UR4][R34.64], R6 ;  /* 0x0000000622005986 */ /* 0x0109e2000c101104 */
[----:B-1----:R-:W-:Y:S01]  /*229170*/  ISETP.LT.AND P5, PT, R19, UR14, !P3 ;  /* 0x0000000e13007c0c */ /* 0x002fe2000dfa1270 */
[----:B------:R-:W1:Y:S02]  /*229180*/  LDCU UR14, c[0x0][0x398] ;  /* 0x00007300ff0e77ac */ /* 0x000e640008000800 */
[----:B------:R-:W-:Y:S01]  /*229190*/  @P4 STG.E.U8 desc[UR4][R24.64], R4 ;  /* 0x0000000418004986 */ /* 0x000fe2000c101104 */
[----:B------:R-:W-:Y:S01]  /*2291a0*/  ISETP.LT.AND P4, PT, R21, UR18, !P3 ;  /* 0x0000001215007c0c */ /* 0x000fe2000df81270 */
[----:B------:R-:W0:Y:S02]  /*2291b0*/  LDCU UR18, c[0x0][0x398] ;  /* 0x00007300ff1277ac */ /* 0x000e240008000800 */
[----:B----4-:R-:W4:Y:S01]  /*2291c0*/  LDL.LU.64 R34, [R1+0x1608] ;  /* 0x0016080001227983 */ /* 0x010f220000300a00 */
[----:B------:R-:W-:-:S05]  /*2291d0*/  PRMT R6, R41, 0x7773, RZ ;  /* 0x0000777329067816 */ /* 0x000fca00000000ff */
[----:B------:R0:W-:Y:S04]  /*2291e0*/  @P2 STG.E.U8 desc[UR4][R46.64], R6 ;  /* 0x000000062e002986 */ /* 0x0001e8000c101104 */
[----:B------:R-:W-:Y:S04]  /*2291f0*/  @P5 STG.E.U8 desc[UR4][R22.64], R2 ;  /* 0x0000000216005986 */ /* 0x000fe8000c101104 */
[----:B------:R1:W-:Y:S04]  /*229200*/  @P6 STG.E.U8 desc[UR4][R10.64], R0 ;  /* 0x000000000a006986 */ /* 0x0003e8000c101104 */
[----:B0-----:R-:W4:Y:S01]  /*229210*/  LDL.LU.64 R46, [R1+0x1618] ;  /* 0x00161800012e7983 */ /* 0x001f220000300a00 */
[----:B------:R-:W-:Y:S01]  /*229220*/  ISETP.LT.AND P2, PT, R39, UR8, !P3 ;  /* 0x0000000827007c0c */ /* 0x000fe2000df41270 */
[----:B------:R-:W0:Y:S02]  /*229230*/  LDCU UR8, c[0x0][0x398] ;  /* 0x00007300ff0877ac */ /* 0x000e240008000800 */
[----:B-1----:R-:W4:Y:S04]  /*229240*/  LDL.LU.64 R10, [R1+0x1610] ;  /* 0x00161000010a7983 */ /* 0x002f280000300a00 */
[----:B------:R-:W4:Y:S04]  /*229250*/  LDL.LU R22, [R1+0x72c] ;  /* 0x00072c0001167983 */ /* 0x000f280000300800 */
[----:B--2---:R1:W-:Y:S04]  /*229260*/  @P4 STG.E.U8 desc[UR4][R32.64], R3 ;  /* 0x0000000320004986 */ /* 0x0043e8000c101104 */
[----:B-1----:R-:W2:Y:S04]  /*229270*/  LDL.LU.64 R32, [R1+0x15f8] ;  /* 0x0015f80001207983 */ /* 0x002ea80000300a00 */
[----:B------:R1:W-:Y:S04]  /*229280*/  @P2 STG.E.U8 desc[UR4][R42.64], R5 ;  /* 0x000000052a002986 */ /* 0x0003e8000c101104 */
[----:B-1----:R-:W2:Y:S01]  /*229290*/  LDL.LU.64 R42, [R1+0x1600] ;  /* 0x00160000012a7983 */ /* 0x002ea20000300a00 */
[----:B------:R-:W-:Y:S01]  /*2292a0*/  ISETP.LT.AND P5, PT, R17, UR6, !P3 ;  /* 0x0000000611007c0c */ /* 0x000fe2000dfa1270 */
[----:B------:R-:W-:Y:S01]  /*2292b0*/  VIADD R0, R40, 0xe7 ;  /* 0x000000e728007836 */ /* 0x000fe20000000000 */
[----:B------:R-:W-:-:S02]  /*2292c0*/  ISETP.LT.AND P6, PT, R16, UR10, !P3 ;  /* 0x0000000a10007c0c */ /* 0x000fc4000dfc1270 */
[----:B------:R-:W-:Y:S02]  /*2292d0*/  PRMT R2, R38, 0x7771, RZ ;  /* 0x0000777126027816 */ /* 0x000fe400000000ff */
[----:B------:R-:W-:Y:S01]  /*2292e0*/  ISETP.LT.AND P2, PT, R18, UR12, !P3 ;  /* 0x0000000c12007c0c */ /* 0x000fe2000df41270 */
[----:B------:R-:W1:Y:S01]  /*2292f0*/  LDCU UR6, c[0x0][0x398] ;  /* 0x00007300ff0677ac */ /* 0x000e620008000800 */
[----:B------:R-:W-:Y:S02]  /*229300*/  ISETP.GE.AND P4, PT, R0, UR41, PT ;  /* 0x0000002900007c0c */ /* 0x000fe4000bf86270 */
[----:B------:R-:W-:Y:S02]  /*229310*/  PRMT R0, R38, 0x7770, RZ ;  /* 0x0000777026007816 */ /* 0x000fe400000000ff */
[----:B------:R-:W-:Y:S01]  /*229320*/  ISETP.LT.AND P3, PT, R20, UR14, !P3 ;  /* 0x0000000e14007c0c */ /* 0x000fe2000df61270 */
[----:B------:R-:W0:Y:S01]  /*229330*/  LDCU UR10, c[0x0][0x398] ;  /* 0x00007300ff0a77ac */ /* 0x000e220008000800 */
[----:B------:R-:W0:Y:S01]  /*229340*/  LDCU UR12, c[0x0][0x398] ;  /* 0x00007300ff0c77ac */ /* 0x000e220008000800 */
[----:B------:R-:W0:Y:S01]  /*229350*/  LDCU UR14, c[0x0][0x398] ;  /* 0x00007300ff0e77ac */ /* 0x000e220008000800 */
[----:B---3--:R3:W-:Y:S04]  /*229360*/  @P5 STG.E.U8 desc[UR4][R36.64], R0 ;  /* 0x0000000024005986 */ /* 0x0087e8000c101104 */
[----:B---3--:R-:W3:Y:S01]  /*229370*/  LDL.LU.64 R36, [R1+0x15f0] ;  /* 0x0015f00001247983 */ /* 0x008ee20000300a00 */
[----:B------:R-:W-:-:S03]  /*229380*/  PRMT R0, R38, 0x7772, RZ ;  /* 0x0000777226007816 */ /* 0x000fc600000000ff */
[----:B----4-:R4:W-:Y:S01]  /*229390*/  @P6 STG.E.U8 desc[UR4][R34.64], R2 ;  /* 0x0000000222006986 */ /* 0x0109e2000c101104 */
[----:B------:R-:W-:Y:S01]  /*2293a0*/  ISETP.LT.AND P6, PT, R19, UR16, !P4 ;  /* 0x0000001013007c0c */ /* 0x000fe2000e7c1270 */
[----:B------:R-:W0:Y:S01]  /*2293b0*/  LDCU UR16, c[0x0][0x398] ;  /* 0x00007300ff1077ac */ /* 0x000e220008000800 */
[----:B----4-:R-:W-:Y:S01]  /*2293c0*/  VIADD R2, R40, 0xe8 ;  /* 0x000000e828027836 */ /* 0x010fe20000000000 */
[----:B------:R-:W4:Y:S04]  /*2293d0*/  LDL.LU.64 R34, [R1+0x15e0] ;  /* 0x0015e00001227983 */ /* 0x000f280000300a00 */
[----:B------:R-:W4:Y:S01]  /*2293e0*/  LDL.LU R41, [R1+0x7bc] ;  /* 0x0007bc0001297983 */ /* 0x000f220000300800 */
[----:B------:R-:W-:Y:S02]  /*2293f0*/  ISETP.GE.AND P5, PT, R2, UR28, PT ;  /* 0x0000001c02007c0c */ /* 0x000fe4000bfa6270 */
[----:B------:R-:W-:Y:S01]  /*229400*/  PRMT R2, R38, 0x7773, RZ ;  /* 0x0000777326027816 */ /* 0x000fe200000000ff */
[----:B------:R0:W-:Y:S04]  /*229410*/  @P2 STG.E.U8 desc[UR4][R46.64], R0 ;  /* 0x000000002e002986 */ /* 0x0001e8000c101104 */
[----:B------:R1:W-:Y:S01]  /*229420*/  @P3 STG.E.U8 desc[UR4][R10.64], R2 ;  /* 0x000000020a003986 */ /* 0x0003e2000c101104 */
[----:B0-----:R-:W-:-:S02]  /*229430*/  PRMT R0, R22, 0x7770, RZ ;  /* 0x0000777016007816 */ /* 0x001fc400000000ff */
[----:B------:R-:W-:Y:S01]  /*229440*/  ISETP.LT.AND P2, PT, R44, UR18, !P4 ;  /* 0x000000122c007c0c */ /* 0x000fe2000e741270 */
[----:B-1----:R-:W4:Y:S04]  /*229450*/  LDL.LU.64 R10, [R1+0x15e8] ;  /* 0x0015e800010a7983 */ /* 0x002f280000300a00 */
[----:B------:R-:W4:Y:S01]  /*229460*/  LDL.LU.64 R24, [R1+0x15d8] ;  /* 0x0015d80001187983 */ /* 0x000f220000300a00 */
[C---:B------:R-:W-:Y:S02]  /*229470*/  PRMT R2, R22.reuse, 0x7772, RZ ;  /* 0x0000777216027816 */ /* 0x040fe400000000ff */
[C---:B------:R-:W-:Y:S02]  /*229480*/  PRMT R3, R22.reuse, 0x7773, RZ ;  /* 0x0000777316037816 */ /* 0x040fe400000000ff */
[----:B------:R-:W-:Y:S01]  /*229490*/  ISETP.LT.AND P3, PT, R21, UR8, !P4 ;  /* 0x0000000815007c0c */ /* 0x000fe2000e761270 */
[----:B------:R-:W0:Y:S01]  /*2294a0*/  LDCU UR8, c[0x0][0x398] ;  /* 0x00007300ff0877ac */ /* 0x000e220008000800 */
[----:B------:R-:W1:Y:S01]  /*2294b0*/  LDCU UR18, c[0x0][0x398] ;  /* 0x00007300ff1277ac */ /* 0x000e620008000800 */
[----:B--2---:R2:W-:Y:S04]  /*2294c0*/  @P6 STG.E.U8 desc[UR4][R32.64], R0 ;  /* 0x0000000020006986 */ /* 0x0045e8000c101104 */
[----:B--2---:R-:W2:Y:S04]  /*2294d0*/  LDL.LU.64 R32, [R1+0x15d0] ;  /* 0x0015d00001207983 */ /* 0x004ea80000300a00 */
[----:B------:R-:W2:Y:S04]  /*2294e0*/  LDL.LU.64 R46, [R1+0x15c8] ;  /* 0x0015c800012e7983 */ /* 0x000ea80000300a00 */
[----:B------:R-:W2:Y:S01]  /*2294f0*/  LDL.LU R38, [R1+0x7a0] ;  /* 0x0007a00001267983 */ /* 0x000ea20000300800 */
[----:B------:R-:W-:-:S03]  /*229500*/  PRMT R0, R22, 0x7771, RZ ;  /* 0x0000777116007816 */ /* 0x000fc600000000ff */
[----:B------:R-:W2:Y:S04]  /*229510*/  LDL.LU.64 R22, [R1+0x15c0] ;  /* 0x0015c00001167983 */ /* 0x000ea80000300a00 */
[----:B------:R0:W-:Y:S04]  /*229520*/  @P2 STG.E.U8 desc[UR4][R42.64], R0 ;  /* 0x000000002a002986 */ /* 0x0001e8000c101104 */
[----:B0-----:R-:W2:Y:S01]  /*229530*/  LDL.LU.64 R42, [R1+0x15b8] ;  /* 0x0015b800012a7983 */ /* 0x001ea20000300a00 */
[----:B------:R-:W-:Y:S02]  /*229540*/  ISETP.LT.AND P6, PT, R39, UR6, !P4 ;  /* 0x0000000627007c0c */ /* 0x000fe4000e7c1270 */
[----:B------:R-:W-:Y:S01]  /*229550*/  ISETP.LT.AND P2, PT, R17, UR10, !P4 ;  /* 0x0000000a11007c0c */ /* 0x000fe2000e741270 */
[----:B------:R-:W0:Y:S01]  /*229560*/  LDCU UR6, c[0x0][0x398] ;  /* 0x00007300ff0677ac */ /* 0x000e220008000800 */
[----:B------:R-:W0:Y:S01]  /*229570*/  LDCU UR10, c[0x0][0x398] ;  /* 0x00007300ff0a77ac */ /* 0x000e220008000800 */
[----:B---3--:R3:W-:Y:S01]  /*229580*/  @P3 STG.E.U8 desc[UR4][R36.64], R2 ;  /* 0x0000000224003986 */ /* 0x0087e2000c101104 */
[----:B------:R-:W-:Y:S01]  /*229590*/  ISETP.LT.AND P3, PT, R16, UR20, !P4 ;  /* 0x0000001410007c0c */ /* 0x000fe2000e761270 */
[----:B------:R-:W0:Y:S06]  /*2295a0*/  LDCU UR20, c[0x0][0x398] ;  /* 0x00007300ff1477ac */ /* 0x000e2c0008000800 */
[----:B----4-:R4:W-:Y:S01]  /*2295b0*/  @P6 STG.E.U8 desc[UR4][R34.64], R3 ;  /* 0x0000000322006986 */ /* 0x0109e2000c101104 */
[----:B------:R-:W-:-:S02]  /*2295c0*/  ISETP.LT.AND P6, PT, R18, UR12, !P4 ;  /* 0x0000000c12007c0c */ /* 0x000fc4000e7c1270 */
[----:B------:R-:W-:Y:S02]  /*2295d0*/  ISETP.LT.AND P4, PT, R20, UR14, !P4 ;  /* 0x0000000e14007c0c */ /* 0x000fe4000e781270 */
[C---:B------:R-:W-:Y:S02]  /*2295e0*/  PRMT R0, R41.reuse, 0x7770, RZ ;  /* 0x0000777029007816 */ /* 0x040fe400000000ff */
[C---:B---3--:R-:W-:Y:S02]  /*2295f0*/  PRMT R2, R41.reuse, 0x7771, RZ ;  /* 0x0000777129027816 */ /* 0x048fe400000000ff */
[C---:B------:R-:W-:Y:S01]  /*229600*/  PRMT R4, R41.reuse, 0x7773, RZ ;  /* 0x0000777329047816 */ /* 0x040fe200000000ff */
[----:B------:R-:W3:Y:S01]  /*229610*/  LDCU UR12, c[0x0][0x398] ;  /* 0x00007300ff0c77ac */ /* 0x000ee20008000800 */
[----:B------:R-:W0:Y:S01]  /*229620*/  LDCU UR14, c[0x0][0x398] ;  /* 0x00007300ff0e77ac */ /* 0x000e220008000800 */
[----:B----4-:R-:W4:Y:S04]  /*229630*/  LDL.LU.64 R34, [R1+0x15b0] ;  /* 0x0015b00001227983 */ /* 0x010f280000300a00 */
[----:B------:R-:W3:Y:S01]  /*229640*/  LDL.LU.64 R36, [R1+0x15a8] ;  /* 0x0015a80001247983 */ /* 0x000ee20000300a00 */
[----:B------:R-:W-:-:S03]  /*229650*/  PRMT R3, R41, 0x7772, RZ ;  /* 0x0000777229037816 */ /* 0x000fc600000000ff */
[----:B------:R0:W-:Y:S04]  /*229660*/  @P2 STG.E.U8 desc[UR4][R10.64], R0 ;  /* 0x000000000a002986 */ /* 0x0001e8000c101104 */
[----:B------:R1:W-:Y:S01]  /*229670*/  @P3 STG.E.U8 desc[UR4][R24.64], R2 ;  /* 0x0000000218003986 */ /* 0x0003e2000c101104 */
[----:B------:R-:W-:Y:S02]  /*229680*/  ISETP.LT.AND P3, PT, R19, UR16, !P5 ;  /* 0x0000001013007c0c */ /* 0x000fe4000ef61270 */
[----:B------:R-:W-:Y:S01]  /*229690*/  ISETP.LT.AND P2, PT, R44, UR22, !P5 ;  /* 0x000000162c007c0c */ /* 0x000fe2000ef41270 */
[----:B------:R-:W1:Y:S01]  /*2296a0*/  LDCU UR16, c[0x0][0x398] ;  /* 0x00007300ff1077ac */ /* 0x000e620008000800 */
[----:B------:R-:W1:Y:S01]  /*2296b0*/  LDCU UR22, c[0x0][0x398] ;  /* 0x00007300ff1677ac */ /* 0x000e620008000800 */
[----:B0-----:R-:W3:Y:S04]  /*2296c0*/  LDL.LU R11, [R1+0x6b0] ;  /* 0x0006b000010b7983 */ /* 0x001ee80000300800 */
[----:B--2---:R0:W-:Y:S04]  /*2296d0*/  @P6 STG.E.U8 desc[UR4][R32.64], R3 ;  /* 0x0000000320006986 */ /* 0x0041e8000c101104 */
[----:B------:R2:W-:Y:S01]  /*2296e0*/  @P4 STG.E.U8 desc[UR4][R46.64], R4 ;  /* 0x000000042e004986 */ /* 0x0005e2000c101104 */
[----:B------:R-:W-:-:S02]  /*2296f0*/  PRMT R0, R38, 0x7770, RZ ;  /* 0x0000777026007816 */ /* 0x000fc400000000ff */
[----:B-1----:R-:W-:Y:S01]  /*229700*/  PRMT R2, R38, 0x7771, RZ ;  /* 0x0000777126027816 */ /* 0x002fe200000000ff */
[----:B0-----:R-:W3:Y:S04]  /*229710*/  LDL.LU.64 R32, [R1+0x15a0] ;  /* 0x0015a00001207983 */ /* 0x001ee80000300a00 */
[----:B--2---:R-:W2:Y:S04]  /*229720*/  LDL.LU.64 R46, [R1+0x1598] ;  /* 0x00159800012e7983 */ /* 0x004ea80000300a00 */
[----:B------:R-:W-:Y:S04]  /*229730*/  @P3 STG.E.U8 desc[UR4][R22.64], R0 ;  /* 0x0000000016003986 */ /* 0x000fe8000c101104 */
[----:B------:R-:W2:Y:S04]  /*229740*/  LDL.LU.64 R24, [R1+0x1590] ;  /* 0x0015900001187983 */ /* 0x000ea80000300a00 */
[----:B------:R-:W2:Y:S04]  /*229750*/  LDL.LU R10, [R1+0x710] ;  /* 0x00071000010a7983 */ /* 0x000ea80000300800 */
[----:B------:R0:W-:Y:S04]  /*229760*/  @P2 STG.E.U8 desc[UR4][R42.64], R2 ;  /* 0x000000022a002986 */ /* 0x0001e8000c101104 */
[----:B0-----:R-:W2:Y:S01]  /*229770*/  LDL.LU.64 R42, [R1+0x1588] ;  /* 0x00158800012a7983 */ /* 0x001ea20000300a00 */
[----:B------:R-:W-:-:S02]  /*229780*/  ISETP.LT.AND P6, PT, R21, UR8, !P5 ;  /* 0x0000000815007c0c */ /* 0x000fc4000efc1270 */
[----:B------:R-:W-:Y:S02]  /*229790*/  ISETP.LT.AND P4, PT, R39, UR6, !P5 ;  /* 0x0000000627007c0c */ /* 0x000fe4000ef81270 */
[C---:B------:R-:W-:Y:S02]  /*2297a0*/  PRMT R0, R38.reuse, 0x7772, RZ ;  /* 0x0000777226007816 */ /* 0x040fe400000000ff */
[----:B------:R-:W-:Y:S02]  /*2297b0*/  PRMT R2, R38, 0x7773, RZ ;  /* 0x0000777326027816 */ /* 0x000fe400000000ff */
[----:B------:R-:W-:Y:S01]  /*2297c0*/  ISETP.LT.AND P3, PT, R17, UR18, !P5 ;  /* 0x0000001211007c0c */ /* 0x000fe2000ef61270 */
[----:B------:R-:W0:Y:S01]  /*2297d0*/  LDCU UR6, c[0x0][0x398] ;  /* 0x00007300ff0677ac */ /* 0x000e220008000800 */
[----:B------:R-:W1:Y:S01]  /*2297e0*/  LDCU UR8, c[0x0][0x398] ;  /* 0x00007300ff0877ac */ /* 0x000e620008000800 */
[----:B------:R-:W0:Y:S02]  /*2297f0*/  LDCU UR18, c[0x0][0x398] ;  /* 0x00007300ff1277ac */ /* 0x000e240008000800 */
[----:B----4-:R4:W-:Y:S04]  /*229800*/  @P6 STG.E.U8 desc[UR4][R34.64], R0 ;  /* 0x0000000022006986 */ /* 0x0109e8000c101104 */
[----:B---3--:R3:W-:Y:S01]  /*229810*/  @P4 STG.E.U8 desc[UR4][R36.64], R2 ;  /* 0x0000000224004986 */ /* 0x0087e2000c101104 */
[----:B------:R-:W-:-:S03]  /*229820*/  ISETP.LT.AND P4, PT, R16, UR10, !P5 ;  /* 0x0000000a10007c0c */ /* 0x000fc6000ef81270 */
[----:B----4-:R-:W4:Y:S04]  /*229830*/  LDL.LU.64 R34, [R1+0x1580] ;  /* 0x0015800001227983 */ /* 0x010f280000300a00 */
[----:B------:R-:W4:Y:S01]  /*229840*/  LDL.LU.64 R22, [R1+0x1578] ;  /* 0x0015780001167983 */ /* 0x000f220000300a00 */
[----:B------:R-:W-:-:S03]  /*229850*/  VIADD R0, R40, 0xe9 ;  /* 0x000000e928007836 */ /* 0x000fc60000000000 */
[----:B---3--:R-:W3:Y:S01]  /*229860*/  LDL.LU.64 R36, [R1+0x1570] ;  /* 0x0015700001247983 */ /* 0x008ee20000300a00 */
[----:B------:R-:W-:Y:S01]  /*229870*/  ISETP.LT.AND P6, PT, R18, UR20, !P5 ;  /* 0x0000001412007c0c */ /* 0x000fe2000efc1270 */
[----:B------:R-:W0:Y:S01]  /*229880*/  LDCU UR10, c[0x0][0x398] ;  /* 0x00007300ff0a77ac */ /* 0x000e220008000800 */
[----:B------:R-:W-:Y:S01]  /*229890*/  ISETP.GE.AND P2, PT, R0, UR38, PT ;  /* 0x0000002600007c0c */ /* 0x000fe2000bf46270 */
[----:B------:R-:W0:Y:S01]  /*2298a0*/  LDCU UR20, c[0x0][0x398] ;  /* 0x00007300ff1477ac */ /* 0x000e220008000800 */
[C---:B------:R-:W-:Y:S02]  /*2298b0*/  PRMT R2, R11.reuse, 0x7770, RZ ;  /* 0x000077700b027816 */ /* 0x040fe400000000ff */
[C---:B------:R-:W-:Y:S02]  /*2298c0*/  PRMT R0, R11.reuse, 0x7771, RZ ;  /* 0x000077710b007816 */ /* 0x040fe400000000ff */
[----:B------:R-:W-:Y:S01]  /*2298d0*/  ISETP.LT.AND P5, PT, R20, UR12, !P5 ;  /* 0x0000000c14007c0c */ /* 0x000fe2000efa1270 */
[----:B------:R-:W0:Y:S01]  /*2298e0*/  LDCU UR12, c[0x0][0x398] ;  /* 0x00007300ff0c77ac */ /* 0x000e220008000800 */
[----:B------:R0:W-:Y:S04]  /*2298f0*/  @P3 STG.E.U8 desc[UR4][R32.64], R2 ;  /* 0x0000000220003986 */ /* 0x0001e8000c101104 */
[----:B--2---:R2:W-:Y:S04]  /*229900*/  @P4 STG.E.U8 desc[UR4][R46.64], R0 ;  /* 0x000000002e004986 */ /* 0x0045e8000c101104 */
[----:B0-----:R-:W3:Y:S04]  /*229910*/  LDL.LU R32, [R1+0x790] ;  /* 0x0007900001207983 */ /* 0x001ee80000300800 */
[----:B--2---:R-:W2:Y:S01]  /*229920*/  LDL.LU.64 R46, [R1+0x1568] ;  /* 0x00156800012e7983 */ /* 0x004ea20000300a00 */
[----:B------:R-:W-:-:S02]  /*229930*/  PRMT R2, R11, 0x7772, RZ ;  /* 0x000077720b027816 */ /* 0x000fc400000000ff */
[----:B------:R-:W-:Y:S01]  /*229940*/  PRMT R0, R11, 0x7773, RZ ;  /* 0x000077730b007816 */ /* 0x000fe200000000ff */
[----:B------:R-:W2:Y:S04]  /*229950*/  LDL.LU.64 R48, [R1+0x1560] ;  /* 0x0015600001307983 */ /* 0x000ea80000300a00 */
[----:B------:R0:W-:Y:S04]  /*229960*/  @P6 STG.E.U8 desc[UR4][R24.64], R2 ;  /* 0x0000000218006986 */ /* 0x0001e8000c101104 */
[----:B------:R1:W-:Y:S04]  /*229970*/  @P5 STG.E.U8 desc[UR4][R42.64], R0 ;  /* 0x000000002a005986 */ /* 0x0003e8000c101104 */
[----:B0-----:R-:W2:Y:S04]  /*229980*/  LDL.LU.64 R24, [R1+0x1558] ;  /* 0x0015580001187983 */ /* 0x001ea80000300a00 */
[----:B-1----:R-:W2:Y:S01]  /*229990*/  LDL.LU.64 R42, [R1+0x1548] ;  /* 0x00154800012a7983 */ /* 0x002ea20000300a00 */
[----:B------:R-:W-:-:S02]  /*2299a0*/  ISETP.LT.AND P3, PT, R19, UR14, !P2 ;  /* 0x0000000e13007c0c */ /* 0x000fc4000d761270 */
[----:B------:R-:W-:Y:S02]  /*2299b0*/  ISETP.LT.AND P6, PT, R44, UR16, !P2 ;  /* 0x000000102c007c0c */ /* 0x000fe4000d7c1270 */
[----:B------:R-:W-:Y:S02]  /*2299c0*/  ISETP.LT.AND P4, PT, R21, UR6, !P2 ;  /* 0x0000000615007c0c */ /* 0x000fe4000d781270 */
[C---:B------:R-:W-:Y:S02]  /*2299d0*/  PRMT R2, R10.reuse, 0x7770, RZ ;  /* 0x000077700a027816 */ /* 0x040fe400000000ff */
[----:B------:R-:W-:Y:S02]  /*2299e0*/  PRMT R0, R10, 0x7771, RZ ;  /* 0x000077710a007816 */ /* 0x000fe400000000ff */
[----:B------:R-:W-:Y:S01]  /*2299f0*/  ISETP.LT.AND P5, PT, R17, UR18, !P2 ;  /* 0x0000001211007c0c */ /* 0x000fe2000d7a1270 */
[----:B------:R-:W0:Y:S01]  /*229a00*/  LDCU UR14, c[0x0][0x398] ;  /* 0x00007300ff0e77ac */ /* 0x000e220008000800 */
[----:B------:R-:W1:Y:S01]  /*229a10*/  LDCU UR6, c[0x0][0x398] ;  /* 0x00007300ff0677ac */ /* 0x000e620008000800 */
[----:B------:R-:W0:Y:S01]  /*229a20*/  LDCU UR16, c[0x0][0x398] ;  /* 0x00007300ff1077ac */ /* 0x000e220008000800 */
[----:B------:R-:W0:Y:S01]  /*229a30*/  LDCU UR18, c[0x0][0x398] ;  /* 0x00007300ff1277ac */ /* 0x000e220008000800 */
[----:B----4-:R4:W-:Y:S01]  /*229a40*/  @P3 STG.E.U8 desc[UR4][R34.64], R2 ;  /* 0x0000000222003986 */ /* 0x0109e2000c101104 */
[----:B------:R-:W-:-:S03]  /*229a50*/  ISETP.LT.AND P3, PT, R39, UR8, !P2 ;  /* 0x0000000827007c0c */ /* 0x000fc6000d761270 */
[----:B------:R0:W-:Y:S04]  /*229a60*/  @P6 STG.E.U8 desc[UR4][R22.64], R0 ;  /* 0x0000000016006986 */ /* 0x0001e8000c101104 */
[----:B----4-:R-:W4:Y:S01]  /*229a70*/  LDL.LU R35, [R1+0x7a4] ;  /* 0x0007a40001237983 */ /* 0x010f220000300800 */
[----:B------:R-:W-:-:S03]  /*229a80*/  PRMT R2, R10, 0x7772, RZ ;  /* 0x000077720a027816 */ /* 0x000fc600000000ff */
[----:B0-----:R-:W4:Y:S01]  /*229a90*/  LDL.LU.64 R22, [R1+0x1550] ;  /* 0x0015500001167983 */ /* 0x001f220000300a00 */
[----:B------:R-:W0:Y:S03]  /*229aa0*/  LDCU UR8, c[0x0][0x398] ;  /* 0x00007300ff0877ac */ /* 0x000e260008000800 */
[----:B---3--:R3:W-:Y:S01]  /*229ab0*/  @P4 STG.E.U8 desc[UR4][R36.64], R2 ;  /* 0x0000000224004986 */ /* 0x0087e2000c101104 */
[----:B------:R-:W-:Y:S02]  /*229ac0*/  ISETP.LT.AND P4, PT, R16, UR22, !P2 ;  /* 0x0000001610007c0c */ /* 0x000fe4000d781270 */
[----:B------:R-:W-:Y:S01]  /*229ad0*/  ISETP.LT.AND P6, PT, R18, UR10, !P2 ;  /* 0x0000000a12007c0c */ /* 0x000fe2000d7c1270 */
[----:B------:R-:W-:Y:S01]  /*229ae0*/  VIADD R0, R40, 0xea ;  /* 0x000000ea28007836 */ /* 0x000fe20000000000 */
[----:B---3--:R-:W3:Y:S01]  /*229af0*/  LDL.LU.64 R36, [R1+0x1540] ;  /* 0x0015400001247983 */ /* 0x008ee20000300a00 */
[----:B------:R-:W-:-:S03]  /*229b00*/  PRMT R2, R10, 0x7773, RZ ;  /* 0x000077730a027816 */ /* 0x000fc600000000ff */
[----:B------:R-:W3:Y:S01]  /*229b10*/  LDL.LU.64 R10, [R1+0x1538] ;  /* 0x00153800010a7983 */ /* 0x000ee20000300a00 */
[----:B------:R-:W0:Y:S01]  /*229b20*/  LDCU UR10, c[0x0][0x398] ;  /* 0x00007300ff0a77ac */ /* 0x000e220008000800 */
[----:B------:R-:W0:Y:S02]  /*229b30*/  LDCU UR22, c[0x0][0x398] ;  /* 0x00007300ff1677ac */ /* 0x000e240008000800 */
[----:B--2---:R2:W-:Y:S01]  /*229b40*/  @P3 STG.E.U8 desc[UR4][R46.64], R2 ;  /* 0x000000022e003986 */ /* 0x0045e2000c101104 */
[----:B------:R-:W-:Y:S02]  /*229b50*/  PRMT R3, R32, 0x7770, RZ ;  /* 0x0000777020037816 */ /* 0x000fe400000000ff */
[----:B------:R-:W-:Y:S02]  /*229b60*/  ISETP.GE.AND P3, PT, R0, UR33, PT ;  /* 0x0000002100007c0c */ /* 0x000fe4000bf66270 */
[C---:B------:R-:W-:Y:S01]  /*229b70*/  PRMT R0, R32.reuse, 0x7771, RZ ;  /* 0x0000777120007816 */ /* 0x040fe200000000ff */
[----:B--2---:R-:W2:Y:S04]  /*229b80*/  LDL.LU.64 R46, [R1+0x1530] ;  /* 0x00153000012e7983 */ /* 0x004ea80000300a00 */
[----:B------:R0:W-:Y:S01]  /*229b90*/  @P5 STG.E.U8 desc[UR4][R48.64], R3 ;  /* 0x0000000330005986 */ /* 0x0001e2000c101104 */
[----:B------:R-:W-:-:S03]  /*229ba0*/  PRMT R2, R32, 0x7772, RZ ;  /* 0x0000777220027816 */ /* 0x000fc600000000ff */
[----:B------:R0:W-:Y:S04]  /*229bb0*/  @P4 STG.E.U8 desc[UR4][R24.64], R0 ;  /* 0x0000000018004986 */ /* 0x0001e8000c101104 */
[----:B------:R1:W-:Y:S04]  /*229bc0*/  @P6 STG.E.U8 desc[UR4][R42.64], R2 ;  /* 0x000000022a006986 */ /* 0x0003e8000c101104 */
[----:B0-----:R-:W2:Y:S04]  /*229bd0*/  LDL.LU.64 R48, [R1+0x1528] ;  /* 0x0015280001307983 */ /* 0x001ea80000300a00 */
[----:B------:R-:W2:Y:S01]  /*229be0*/  LDL.LU R34, [R1+0x6b4] ;  /* 0x0006b40001227983 */ /* 0x000ea20000300800 */
[----:B------:R-:W-:-:S03]  /*229bf0*/  PRMT R0, R32, 0x7773, RZ ;  /* 0x0000777320007816 */ /* 0x000fc600000000ff */
[----:B-1----:R-:W2:Y:S04]  /*229c00*/  LDL.LU.64 R42, [R1+0x1520] ;  /* 0x00152000012a7983 */ /* 0x002ea80000300a00 */
[----:B------:R-:W2:Y:S01]  /*229c10*/  LDL.LU.64 R32, [R1+0x1510] ;  /* 0x0015100001207983 */ /* 0x000ea20000300a00 */
[----:B------:R-:W-:Y:S02]  /*229c20*/  ISETP.LT.AND P2, PT, R20, UR20, !P2 ;  /* 0x0000001414007c0c */ /* 0x000fe4000d741270 */
[----:B------:R-:W-:Y:S02]  /*229c30*/  ISETP.LT.AND P5, PT, R19, UR12, !P3 ;  /* 0x0000000c13007c0c */ /* 0x000fe4000dfa1270 */
[----:B------:R-:W-:Y:S02]  /*229c40*/  ISETP.LT.AND P6, PT, R44, UR14, !P3 ;  /* 0x0000000e2c007c0c */ /* 0x000fe4000dfc1270 */
[----:B------:R-:W-:Y:S01]  /*229c50*/  ISETP.LT.AND P4, PT, R21, UR6, !P3 ;  /* 0x0000000615007c0c */ /* 0x000fe2000df81270 */
[----:B------:R-:W0:Y:S01]  /*229c60*/  LDCU UR12, c[0x0][0x398] ;  /* 0x00007300ff0c77ac */ /* 0x000e220008000800 */
[----:B------:R-:W1:Y:S01]  /*229c70*/  LDCU UR6, c[0x0][0x398] ;  /* 0x00007300ff0677ac */ /* 0x000e620008000800 */
[----:B------:R-:W0:Y:S01]  /*229c80*/  LDCU UR14, c[0x0][0x398] ;  /* 0x00007300ff0e77ac */ /* 0x000e220008000800 */
[----:B------:R-:W0:Y:S01]  /*229c90*/  LDCU UR20, c[0x0][0x398] ;  /* 0x00007300ff1477ac */ /* 0x000e220008000800 */
[----:B----4-:R-:W-:-:S02]  /*229ca0*/  PRMT R2, R35, 0x7770, RZ ;  /* 0x0000777023027816 */ /* 0x010fc400000000ff */
[----:B------:R4:W-:Y:S02]  /*229cb0*/  @P2 STG.E.U8 desc[UR4][R22.64], R0 ;  /* 0x0000000016002986 */ /* 0x0009e4000c101104 */
[----:B----4-:R-:W-:Y:S02]  /*229cc0*/  PRMT R0, R35, 0x7771, RZ ;  /* 0x0000777123007816 */ /* 0x010fe400000000ff */
[----:B------:R-:W4:Y:S04]  /*229cd0*/  LDL.LU.64 R22, [R1+0x1518] ;  /* 0x0015180001167983 */ /* 0x000f280000300a00 */
[----:B---3--:R3:W-:Y:S04]  /*229ce0*/  @P5 STG.E.U8 desc[UR4][R36.64], R2 ;  /* 0x0000000224005986 */ /* 0x0087e8000c101104 */
[----:B------:R0:W-:Y:S01]  /*229cf0*/  @P6 STG.E.U8 desc[UR4][R10.64], R0 ;  /* 0x000000000a006986 */ /* 0x0001e2000c101104 */
[----:B------:R-:W-:-:S02]  /*229d00*/  ISETP.LT.AND P5, PT, R39, UR16, !P3 ;  /* 0x0000001027007c0c */ /* 0x000fc4000dfa1270 */
[----:B---3--:R-:W-:Y:S01]  /*229d10*/  PRMT R2, R35, 0x7772, RZ ;  /* 0x0000777223027816 */ /* 0x008fe200000000ff */
[----:B0-----:R-:W3:Y:S04]  /*229d20*/  LDL.LU.64 R10, [R1+0x1508] ;  /* 0x00150800010a7983 */ /* 0x001ee80000300a00 */
[----:B------:R-:W3:Y:S04]  /*229d30*/  LDL.LU R36, [R1+0x714] ;  /* 0x0007140001247983 */ /* 0x000ee80000300800 */
[----:B------:R-:W3:Y:S01]  /*229d40*/  LDL.LU.64 R24, [R1+0x1500] ;  /* 0x0015000001187983 */ /* 0x000ee20000300a00 */
[----:B------:R-:W-:Y:S01]  /*229d50*/  VIADD R0, R40, 0xeb ;  /* 0x000000eb28007836 */ /* 0x000fe20000000000 */
[----:B------:R-:W-:Y:S01]  /*229d60*/  ISETP.LT.AND P6, PT, R16, UR18, !P3 ;  /* 0x0000001210007c0c */ /* 0x000fe2000dfc1270 */
[----:B------:R-:W0:Y:S01]  /*229d70*/  LDCU UR16, c[0x0][0x398] ;  /* 0x00007300ff1077ac */ /* 0x000e220008000800 */
[----:B------:R-:W0:Y:S02]  /*229d80*/  LDCU UR18, c[0x0][0x398] ;  /* 0x00007300ff1277ac */ /* 0x000e240008000800 */
[----:B------:R-:W-:Y:S01]  /*229d90*/  ISETP.GE.AND P2, PT, R0, UR36, PT ;  /* 0x0000002400007c0c */ /* 0x000fe2000bf46270 */
[----:B--2---:R2:W-:Y:S01]  /*229da0*/  @P4 STG.E.U8 desc[UR4][R46.64], R2 ;  /* 0x000000022e004986 */ /* 0x0045e2000c101104 */
[----:B------:R-:W-:Y:S01]  /*229db0*/  ISETP.LT.AND P4, PT, R17, UR8, !P3 ;  /* 0x0000000811007c0c */ /* 0x000fe2000df81270 */
[----:B------:R-:W0:Y:S02]  /*229dc0*/  LDCU UR8, c[0x0][0x398] ;  /* 0x00007300ff0877ac */ /* 0x000e240008000800 */
[----:B--2---:R-:W2:Y:S01]  /*229dd0*/  LDL.LU.64 R46, [R1+0x14f0] ;  /* 0x0014f000012e7983 */ /* 0x004ea20000300a00 */
[----:B------:R-:W-:-:S02]  /*229de0*/  PRMT R2, R35, 0x7773, RZ ;  /* 0x0000777323027816 */ /* 0x000fc400000000ff */
[----:B------:R-:W-:-:S03]  /*229df0*/  PRMT R0, R34, 0x7770, RZ ;  /* 0x0000777022007816 */ /* 0x000fc600000000ff */
[----:B------:R0:W-:Y:S04]  /*229e00*/  @P5 STG.E.U8 desc[UR4][R48.64], R2 ;  /* 0x0000000230005986 */ /* 0x0001e8000c101104 */
[----:B------:R1:W-:Y:S01]  /*229e10*/  @P4 STG.E.U8 desc[UR4][R42.64], R0 ;  /* 0x000000002a004986 */ /* 0x0003e2000c101104 */
[----:B0-----:R-:W-:-:S03]  /*229e20*/  PRMT R2, R34, 0x7771, RZ ;  /* 0x0000777122027816 */ /* 0x001fc600000000ff */
[----:B-1----:R-:W2:Y:S04]  /*229e30*/  LDL.LU.64 R42, [R1+0x14f8] ;  /* 0x0014f800012a7983 */ /* 0x002ea80000300a00 */
[----:B------:R0:W-:Y:S04]  /*229e40*/  @P6 STG.E.U8 desc[UR4][R32.64], R2 ;  /* 0x0000000220006986 */ /* 0x0001e8000c101104 */
[----:B0-----:R-:W2:Y:S01]  /*229e50*/  LDL.LU.64 R32, [R1+0x14e0] ;  /* 0x0014e00001207983 */ /* 0x001ea20000300a00 */
[----:B------:R-:W-:Y:S02]  /*229e60*/  ISETP.LT.AND P5, PT, R18, UR10, !P3 ;  /* 0x0000000a12007c0c */ /* 0x000fe4000dfa1270 */
[----:B------:R-:W-:-:S02]  /*229e70*/  ISETP.LT.AND P3, PT, R20, UR22, !P3 ;  /* 0x0000001614007c0c */ /* 0x000fc4000df61270 */
[C---:B------:R-:W-:Y:S02]  /*229e80*/  PRMT R0, R34.reuse, 0x7772, RZ ;  /* 0x0000777222007816 */ /* 0x040fe400000000ff */
[----:B------:R-:W-:Y:S02]  /*229e90*/  ISETP.LT.AND P6, PT, R19, UR12, !P2 ;  /* 0x0000000c13007c0c */ /* 0x000fe4000d7c1270 */
[----:B------:R-:W-:Y:S01]  /*229ea0*/  PRMT R2, R34, 0x7773, RZ ;  /* 0x0000777322027816 */ /* 0x000fe200000000ff */
[----:B------:R-:W2:Y:S01]  /*229eb0*/  LDL.LU R35, [R1+0x794] ;  /* 0x0007940001237983 */ /* 0x000ea20000300800 */
[----:B------:R-:W-:Y:S01]  /*229ec0*/  ISETP.LT.AND P4, PT, R44, UR6, !P2 ;  /* 0x000000062c007c0c */ /* 0x000fe2000d781270 */
[----:B------:R-:W0:Y:S01]  /*229ed0*/  LDCU UR10, c[0x0][0x398] ;  /* 0x00007300ff0a77ac */ /* 0x000e220008000800 */
[----:B------:R-:W1:Y:S01]  /*229ee0*/  LDCU UR12, c[0x0][0x398] ;  /* 0x00007300ff0c77ac */ /* 0x000e620008000800 */
[----:B------:R-:W0:Y:S01]  /*229ef0*/  LDCU UR6, c[0x0][0x398] ;  /* 0x00007300ff0677ac */ /* 0x000e220008000800 */
[----:B------:R-:W0:Y:S01]  /*229f00*/  LDCU UR22, c[0x0][0x398] ;  /* 0x00007300ff1677ac */ /* 0x000e220008000800 */
[----:B----4-:R4:W-:Y:S01]  /*229f10*/  @P5 STG.E.U8 desc[UR4][R22.64], R0 ;  /* 0x0000000016005986 */ /* 0x0109e2000c101104 */
[----:B------:R-:W-:Y:S01]  /*229f20*/  ISETP.LT.AND P5, PT, R39, UR16, !P2 ;  /* 0x0000001027007c0c */ /* 0x000fe2000d7a1270 */
[----:B------:R-:W0:Y:S02]  /*229f30*/  LDCU UR16, c[0x0][0x398] ;  /* 0x00007300ff1077ac */ /* 0x000e240008000800 */
[----:B---3--:R3:W-:Y:S01]  /*229f40*/  @P3 STG.E.U8 desc[UR4][R10.64], R2 ;  /* 0x000000020a003986 */ /* 0x0087e2000c101104 */
[----:B----4-:R-:W-:-:S02]  /*229f50*/  PRMT R0, R36, 0x7770, RZ ;  /* 0x0000777024007816 */ /* 0x010fc400000000ff */
[----:B------:R-:W-:Y:S02]  /*229f60*/  ISETP.LT.AND P3, PT, R21, UR14, !P2 ;  /* 0x0000000e15007c0c */ /* 0x000fe4000d761270 */
[C---:B------:R-:W-:Y:S01]  /*229f70*/  PRMT R3, R36.reuse, 0x7773, RZ ;  /* 0x0000777324037816 */ /* 0x040fe200000000ff */
[----:B------:R-:W4:Y:S01]  /*229f80*/  LDCU UR14, c[0x0][0x398] ;  /* 0x00007300ff0e77ac */ /* 0x000f220008000800 */
[----:B---3--:R-:W3:Y:S04]  /*229f90*/  LDL.LU.64 R10, [R1+0x14e8] ;  /* 0x0014e800010a7983 */ /* 0x008ee80000300a00 */
[----:B------:R-:W4:Y:S01]  /*229fa0*/  LDL.LU.64 R22, [R1+0x14d0] ;  /* 0x0014d00001167983 */ /* 0x000f220000300a00 */
[----:B------:R-:W-:-:S03]  /*229fb0*/  PRMT R2, R36, 0x7771, RZ ;  /* 0x0000777124027816 */ /* 0x000fc600000000ff */
[----:B------:R0:W-:Y:S04]  /*229fc0*/  @P6 STG.E.U8 desc[UR4][R24.64], R0 ;  /* 0x0000000018006986 */ /* 0x0001e8000c101104 */
[----:B0-----:R-:W4:Y:S04]  /*229fd0*/  LDL.LU.64 R24, [R1+0x14d8] ;  /* 0x0014d80001187983 */ /* 0x001f280000300a00 */
[----:B--2---:R0:W-:Y:S04]  /*229fe0*/  @P4 STG.E.U8 desc[UR4][R46.64], R2 ;  /* 0x000000022e004986 */ /* 0x0041e8000c101104 */
[----:B0-----:R-:W2:Y:S04]  /*229ff0*/  LDL.LU.64 R46, [R1+0x14c8] ;  /* 0x0014c800012e7983 */ /* 0x001ea80000300a00 */
[----:B------:R-:W2:Y:S01]  /*22a000*/  LDL.LU R34, [R1+0x7a8] ;  /* 0x0007a80001227983 */ /* 0x000ea20000300800 */
[----:B------:R-:W-:-:S03]  /*22a010*/  PRMT R2, R36, 0x7772, RZ ;  /* 0x0000777224027816 */ /* 0x000fc600000000ff */
[----:B------:R-:W2:Y:S04]  /*22a020*/  LDL.LU.64 R36, [R1+0x14c0] ;  /* 0x0014c00001247983 */ /* 0x000ea80000300a00 */
[----:B------:R0:W-:Y:S04]  /*22a030*/  @P3 STG.E.U8 desc[UR4][R42.64], R2 ;  /* 0x000000022a003986 */ /* 0x0001e8000c101104 */
[----:B0-----:R-:W2:Y:S04]  /*22a040*/  LDL.LU.64 R42, [R1+0x14b8] ;  /* 0x0014b800012a7983 */ /* 0x001ea80000300a00 */
[----:B------:R0:W-:Y:S04]  /*22a050*/  @P5 STG.E.U8 desc[UR4][R32.64], R3 ;  /* 0x0000000320005986 */ /* 0x0001e8000c101104 */
[----:B0-----:R-:W2:Y:S01]  /*22a060*/  LDL.LU.64 R32, [R1+0x14b0] ;  /* 0x0014b00001207983 */ /* 0x001ea20000300a00 */
[----:B------:R-:W-:-:S02]  /*22a070*/  ISETP.LT.AND P4, PT, R17, UR20, !P2 ;  /* 0x0000001411007c0c */ /* 0x000fc4000d781270 */
[----:B------:R-:W-:Y:S01]  /*22a080*/  ISETP.LT.AND P6, PT, R16, UR8, !P2 ;  /* 0x0000000810007c0c */ /* 0x000fe2000d7c1270 */
[----:B------:R-:W-:Y:S01]  /*22a090*/  VIADD R0, R40, 0xec ;  /* 0x000000ec28007836 */ /* 0x000fe20000000000 */
[----:B------:R-:W-:Y:S02]  /*22a0a0*/  ISETP.LT.AND P5, PT, R18, UR18, !P2 ;  /* 0x0000001212007c0c */ /* 0x000fe4000d7a1270 */
[C---:B------:R-:W-:Y:S01]  /*22a0b0*/  PRMT R2, R35.reuse, 0x7771, RZ ;  /* 0x0000777123027816 */ /* 0x040fe200000000ff */
[----:B------:R-:W0:Y:S01]  /*22a0c0*/  LDCU UR8, c[0x0][0x398] ;  /* 0x00007300ff0877ac */ /* 0x000e220008000800 */
[----:B------:R-:W0:Y:S01]  /*22a0d0*/  LDCU UR20, c[0x0][0x398] ;  /* 0x00007300ff1477ac */ /* 0x000e220008000800 */
[----:B------:R-:W-:Y:S02]  /*22a0e0*/  ISETP.GE.AND P3, PT, R0, UR37, PT ;  /* 0x0000002500007c0c */ /* 0x000fe4000bf66270 */
[----:B------:R-:W-:Y:S02]  /*22a0f0*/  PRMT R0, R35, 0x7770, RZ ;  /* 0x0000777023007816 */ /* 0x000fe400000000ff */
[----:B------:R-:W-:Y:S01]  /*22a100*/  ISETP.LT.AND P2, PT, R20, UR10, !P2 ;  /* 0x0000000a14007c0c */ /* 0x000fe2000d741270 */
[----:B------:R-:W0:Y:S01]  /*22a110*/  LDCU UR18, c[0x0][0x398] ;  /* 0x00007300ff1277ac */ /* 0x000e220008000800 */
[----:B------:R-:W0:Y:S01]  /*22a120*/  LDCU UR10, c[0x0][0x398] ;  /* 0x00007300ff0a77ac */ /* 0x000e220008000800 */
[----:B---3--:R3:W-:Y:S04]  /*22a130*/  @P4 STG.E.U8 desc[UR4][R10.64], R0 ;  /* 0x000000000a004986 */ /* 0x0087e8000c101104 */
[----:B----4-:R4:W-:Y:S01]  /*22a140*/  @P6 STG.E.U8 desc[UR4][R22.64], R2 ;  /* 0x0000000216006986 */ /* 0x0109e2000c101104 */
[----:B-1----:R-:W-:-:S02]  /*22a150*/  ISETP.LT.AND P6, PT, R19, UR12, !P3 ;  /* 0x0000000c13007c0c */ /* 0x002fc4000dfc1270 */
[----:B------:R-:W-:Y:S01]  /*22a160*/  ISETP.LT.AND P4, PT, R44, UR6, !P3 ;  /* 0x000000062c007c0c */ /* 0x000fe2000df81270 */
[----:B------:R-:W1:Y:S01]  /*22a170*/  LDCU UR6, c[0x0][0x398] ;  /* 0x00007300ff0677ac */ /* 0x000e620008000800 */
[----:B------:R-:W0:Y:S01]  /*22a180*/  LDCU UR12, c[0x0][0x398] ;  /* 0x00007300ff0c77ac */ /* 0x000e220008000800 */
[----:B---3--:R-:W3:Y:S01]  /*22a190*/  LDL.LU.64 R10, [R1+0x14a8] ;  /* 0x0014a800010a7983 */ /* 0x008ee20000300a00 */
[----:B------:R-:W-:-:S03]  /*22a1a0*/  PRMT R0, R35, 0x7772, RZ ;  /* 0x0000777223007816 */ /* 0x000fc600000000ff */
[----:B----4-:R-:W4:Y:S01]  /*22a1b0*/  LDL.LU R23, [R1+0x6b8] ;  /* 0x0006b80001177983 */ /* 0x010f220000300800 */
[----:B------:R-:W-:-:S03]  /*22a1c0*/  PRMT R2, R35, 0x7773, RZ ;  /* 0x0000777323027816 */ /* 0x000fc600000000ff */
[----:B------:R0:W-:Y:S01]  /*22a1d0*/  @P5 STG.E.U8 desc[UR4][R24.64], R0 ;  /* 0x0000000018005986 */ /* 0x0001e2000c101104 */
[----:B------:R-:W-:Y:S01]  /*22a1e0*/  ISETP.LT.AND P5, PT, R21, UR22, !P3 ;  /* 0x0000001615007c0c */ /* 0x000fe2000dfa1270 */
[----:B------:R-:W1:Y:S02]  /*22a1f0*/  LDCU UR22, c[0x0][0x398] ;  /* 0x00007300ff1677ac */ /* 0x000e640008000800 */
[----:B0-----:R-:W4:Y:S01]  /*22a200*/  LDL.LU.64 R24, [R1+0x1490] ;  /* 0x0014900001187983 */ /* 0x001f220000300a00 */
[----:B--2---:R-:W-:-:S03]  /*22a210*/  PRMT R0, R34, 0x7770, RZ ;  /* 0x0000777022007816 */ /* 0x004fc600000000ff */
[----:B------:R0:W-:Y:S04]  /*22a220*/  @P2 STG.E.U8 desc[UR4][R46.64], R2 ;  /* 0x000000022e002986 */ /* 0x0001e8000c101104 */
[----:B------:R2:W-:Y:S04]  /*22a230*/  @P6 STG.E.U8 desc[UR4][R36.64], R0 ;  /* 0x0000000024006986 */ /* 0x0005e8000c101104 */
[----:B0-----:R-:W4:Y:S01]  /*22a240*/  LDL.LU.64 R46, [R1+0x14a0] ;  /* 0x0014a000012e7983 */ /* 0x001f220000300a00 */
[----:B------:R-:W-:-:S03]  /*22a250*/  PRMT R2, R34, 0x7771, RZ ;  /* 0x0000777122027816 */ /* 0x000fc600000000ff */
[----:B--2---:R-:W2:Y:S01]  /*22a260*/  LDL.LU.64 R36, [R1+0x1488] ;  /* 0x0014880001247983 */ /* 0x004ea20000300a00 */
[----:B------:R-:W-:-:S03]  /*22a270*/  PRMT R0, R34, 0x7772, RZ ;  /* 0x0000777222007816 */ /* 0x000fc600000000ff */
[----:B------:R-:W2:Y:S04]  /*22a280*/  LDL.LU R22, [R1+0x718] ;  /* 0x0007180001167983 */ /* 0x000ea80000300800 */
[----:B------:R0:W-:Y:S02]  /*22a290*/  @P4 STG.E.U8 desc[UR4][R42.64], R2 ;  /* 0x000000022a004986 */ /* 0x0001e4000c101104 */
[----:B0-----:R-:W-:Y:S02]  /*22a2a0*/  PRMT R2, R34, 0x7773, RZ ;  /* 0x0000777322027816 */ /* 0x001fe400000000ff */
[----:B------:R0:W-:Y:S04]  /*22a2b0*/  @P5 STG.E.U8 desc[UR4][R32.64], R0 ;  /* 0x0000000020005986 */ /* 0x0001e8000c101104 */
[----:B------:R-:W2:Y:S04]  /*22a2c0*/  LDL.LU.64 R34, [R1+0x1498] ;  /* 0x0014980001227983 */ /* 0x000ea80000300a00 */
[----:B0-----:R-:W2:Y:S01]  /*22a2d0*/  LDL.LU.64 R32, [R1+0x1478] ;  /* 0x0014780001207983 */ /* 0x001ea20000300a00 */
[----:B------:R-:W-:-:S02]  /*22a2e0*/  ISETP.LT.AND P2, PT, R39, UR14, !P3 ;  /* 0x0000000e27007c0c */ /* 0x000fc4000df41270 */
[----:B------:R-:W-:Y:S02]  /*22a2f0*/  ISETP.LT.AND P4, PT, R17, UR16, !P3 ;  /* 0x0000001011007c0c */ /* 0x000fe4000df81270 */
[----:B------:R-:W-:Y:S01]  /*22a300*/  ISETP.LT.AND P5, PT, R16, UR8, !P3 ;  /* 0x0000000810007c0c */ /* 0x000fe2000dfa1270 */
[----:B------:R-:W-:Y:S01]  /*22a310*/  VIADD R0, R40, 0xed ;  /* 0x000000ed28007836 */ /* 0x000fe20000000000 */
[----:B------:R-:W2:Y:S01]  /*22a320*/  LDL.LU.64 R42, [R1+0x1470] ;  /* 0x00147000012a7983 */ /* 0x000ea20000300a00 */
[----:B------:R-:W-:Y:S02]  /*22a330*/  ISETP.LT.AND P6, PT, R18, UR18, !P3 ;  /* 0x0000001212007c0c */ /* 0x000fe4000dfc1270 */
[----:B------:R-:W-:Y:S01]  /*22a340*/  ISETP.LT.AND P3, PT, R20, UR10, !P3 ;  /* 0x0000000a14007c0c */ /* 0x000fe2000df61270 */
[----:B------:R-:W0:Y:S01]  /*22a350*/  LDCU UR14, c[0x0][0x398] ;  /* 0x00007300ff0e77ac */ /* 0x000e220008000800 */
[----:B------:R-:W0:Y:S01]  /*22a360*/  LDCU UR16, c[0x0][0x398] ;  /* 0x00007300ff1077ac */ /* 0x000e220008000800 */
[----:B------:R-:W0:Y:S01]  /*22a370*/  LDCU UR8, c[0x0][0x398] ;  /* 0x00007300ff0877ac */ /* 0x000e220008000800 */
[----:B------:R-:W0:Y:S01]  /*22a380*/  LDCU UR18, c[0x0][0x398] ;  /* 0x00007300ff1277ac */ /* 0x000e220008000800 */
[----:B------:R-:W0:Y:S01]  /*22a390*/  LDCU UR10, c[0x0][0x398] ;  /* 0x00007300ff0a77ac */ /* 0x000e220008000800 */
[----:B---3--:R3:W-:Y:S01]  /*22a3a0*/  @P2 STG.E.U8 desc[UR4][R10.64], R2 ;  /* 0x000000020a002986 */ /* 0x0087e2000c101104 */
[----:B------:R-:W-:-:S02]  /*22a3b0*/  ISETP.GE.AND P2, PT, R0, UR7, PT ;  /* 0x0000000700007c0c */ /* 0x000fc4000bf46270 */
[C---:B----4-:R-:W-:Y:S01]  /*22a3c0*/  PRMT R0, R23.reuse, 0x7771, RZ ;  /* 0x0000777117007816 */ /* 0x050fe200000000ff */
[----:B------:R-:W4:Y:S01]  /*22a3d0*/  LDCU UR7, c[0x0][0x398] ;  /* 0x00007300ff0777ac */ /* 0x000f220008000800 */
[----:B---3--:R-:W3:Y:S01]  /*22a3e0*/  LDL.LU.64 R10, [R1+0x1450] ;  /* 0x00145000010a7983 */ /* 0x008ee20000300a00 */
[----:B------:R-:W-:-:S03]  /*22a3f0*/  PRMT R2, R23, 0x7770, RZ ;  /* 0x0000777017027816 */ /* 0x000fc600000000ff */
[----:B------:R-:W4:Y:S04]  /*22a400*/  LDL.LU R41, [R1+0x7ac] ;  /* 0x0007ac0001297983 */ /* 0x000f280000300800 */
[----:B------:R0:W-:Y:S01]  /*22a410*/  @P4 STG.E.U8 desc[UR4][R24.64], R2 ;  /* 0x0000000218004986 */ /* 0x0001e2000c101104 */
[----:B-1----:R-:W-:Y:S01]  /*22a420*/  ISETP.LT.AND P4, PT, R19, UR6, !P2 ;  /* 0x0000000613007c0c */ /* 0x002fe2000d781270 */
[----:B------:R-:W1:Y:S01]  /*22a430*/  LDCU UR6, c[0x0][0x398] ;  /* 0x00007300ff0677ac */ /* 0x000e620008000800 */
[----:B0-----:R-:W-:Y:S01]  /*22a440*/  PRMT R2, R23, 0x7772, RZ ;  /* 0x0000777217027816 */ /* 0x001fe200000000ff */
[----:B------:R-:W-:Y:S04]  /*22a450*/  @P5 STG.E.U8 desc[UR4][R46.64], R0 ;  /* 0x000000002e005986 */ /* 0x000fe8000c101104 */
[----:B--2---:R0:W-:Y:S01]  /*22a460*/  @P6 STG.E.U8 desc[UR4][R36.64], R2 ;  /* 0x0000000224006986 */ /* 0x0041e2000c101104 */
[----:B------:R-:W-:-:S03]  /*22a470*/  PRMT R3, R22, 0x7770, RZ ;  /* 0x0000777016037816 */ /* 0x000fc600000000ff */
[----:B0-----:R-:W2:Y:S01]  /*22a480*/  LDL.LU.64 R36, [R1+0x1480] ;  /* 0x0014800001247983 */ /* 0x001ea20000300a00 */
[----:B------:R-:W-:-:S03]  /*22a490*/  PRMT R2, R23, 0x7773, RZ ;  /* 0x0000777317027816 */ /* 0x000fc600000000ff */
[----:B------:R-:W2:Y:S04]  /*22a4a0*/  LDL.LU R38, [R1+0x798] ;  /* 0x0007980001267983 */ /* 0x000ea80000300800 */
[----:B------:R0:W-:Y:S04]  /*22a4b0*/  @P3 STG.E.U8 desc[UR4][R34.64], R2 ;  /* 0x0000000222003986 */ /* 0x0001e8000c101104 */
[----:B------:R1:W-:Y:S04]  /*22a4c0*/  @P4 STG.E.U8 desc[UR4][R32.64], R3 ;  /* 0x0000000320004986 */ /* 0x0003e8000c101104 */
[----:B0-----:R-:W2:Y:S04]  /*22a4d0*/  LDL.LU.64 R34, [R1+0x1468] ;  /* 0x0014680001227983 */ /* 0x001ea80000300a00 */
[----:B-1----:R-:W2:Y:S01]  /*22a4e0*/  LDL.LU.64 R32, [R1+0x1460] ;  /* 0x0014600001207983 */ /* 0x002ea20000300a00 */
[----:B------:R-:W-:-:S02]  /*22a4f0*/  ISETP.LT.AND P5, PT, R44, UR12, !P2 ;  /* 0x0000000c2c007c0c */ /* 0x000fc4000d7a1270 */
[----:B------:R-:W-:Y:S01]  /*22a500*/  ISETP.LT.AND P6, PT, R21, UR14, !P2 ;  /* 0x0000000e15007c0c */ /* 0x000fe2000d7c1270 */
[----:B------:R-:W-:Y:S01]  /*22a510*/  VIADD R0, R40, 0xee ;  /* 0x000000ee28007836 */ /* 0x000fe20000000000 */
[----:B------:R-:W-:Y:S01]  /*22a520*/  PRMT R2, R22, 0x7772, RZ ;  /* 0x0000777216027816 */ /* 0x000fe200000000ff */
[----:B------:R-:W2:Y:S01]  /*22a530*/  LDL.LU.64 R24, [R1+0x1458] ;  /* 0x0014580001187983 */ /* 0x000ea20000300a00 */
[----:B------:R-:W-:-:S03]  /*22a540*/  ISETP.LT.AND P4, PT, R39, UR20, !P2 ;  /* 0x0000001427007c0c */ /* 0x000fc6000d781270 */
[----:B------:R-:W2:Y:S01]  /*22a550*/  LDL.LU.64 R46, [R1+0x1448] ;  /* 0x00144800012e7983 */ /* 0x000ea20000300a00 */
[----:B------:R-:W-:Y:S02]  /*22a560*/  ISETP.GE.AND P3, PT, R0, UR35, PT ;  /* 0x0000002300007c0c */ /* 0x000fe4000bf66270 */
[C---:B------:R-:W-:Y:S02]  /*22a570*/  PRMT R0, R22.reuse, 0x7771, RZ ;  /* 0x0000777116007816 */ /* 0x040fe400000000ff */
[----:B------:R-:W-:Y:S01]  /*22a580*/  PRMT R4, R22, 0x7773, RZ ;  /* 0x0000777316047816 */ /* 0x000fe200000000ff */
[----:B------:R-:W0:Y:S01]  /*22a590*/  LDCU UR12, c[0x0][0x398] ;  /* 0x00007300ff0c77ac */ /* 0x000e220008000800 */
[----:B------:R-:W1:Y:S01]  /*22a5a0*/  LDCU UR14, c[0x0][0x398] ;  /* 0x00007300ff0e77ac */ /* 0x000e620008000800 */
[----:B------:R-:W0:Y:S01]  /*22a5b0*/  LDCU UR20, c[0x0][0x398] ;  /* 0x00007300ff1477ac */ /* 0x000e220008000800 */
[----:B------:R4:W-:Y:S01]  /*22a5c0*/  @P5 STG.E.U8 desc[UR4][R42.64], R0 ;  /* 0x000000002a005986 */ /* 0x0009e2000c101104 */
[----:B------:R-:W-:Y:S01]  /*22a5d0*/  ISETP.LT.AND P5, PT, R16, UR8, !P2 ;  /* 0x0000000810007c0c */ /* 0x000fe2000d7a1270 */
[----:B------:R-:W0:Y:S02]  /*22a5e0*/  LDCU UR8, c[0x0][0x398] ;  /* 0x00007300ff0877ac */ /* 0x000e240008000800 */
[----:B---3--:R3:W-:Y:S01]  /*22a5f0*/  @P6 STG.E.U8 desc[UR4][R10.64], R2 ;  /* 0x000000020a006986 */ /* 0x0087e2000c101104 */
[----:B------:R-:W-:-:S02]  /*22a600*/  ISETP.LT.AND P6, PT, R17, UR16, !P2 ;  /* 0x0000001011007c0c */ /* 0x000fc4000d7c1270 */
[C---:B----4-:R-:W-:Y:S02]  /*22a610*/  PRMT R0, R41.reuse, 0x7771, RZ ;  /* 0x0000777129007816 */ /* 0x050fe400000000ff */
[C---:B------:R-:W-:Y:S02]  /*22a620*/  PRMT R3, R41.reuse, 0x7772, RZ ;  /* 0x0000777229037816 */ /* 0x040fe400000000ff */
[C---:B------:R-:W-:Y:S01]  /*22a630*/  PRMT R5, R41.reuse, 0x7773, RZ ;  /* 0x0000777329057816 */ /* 0x040fe200000000ff */
[----:B------:R-:W4:Y:S01]  /*22a640*/  LDCU UR16, c[0x0][0x398] ;  /* 0x00007300ff1077ac */ /* 0x000f220008000800 */
[----:B---3--:R-:W3:Y:S04]  /*22a650*/  LDL.LU.64 R10, [R1+0x1440] ;  /* 0x00144000010a7983 */ /* 0x008ee80000300a00 */
[----:B------:R-:W4:Y:S01]  /*22a660*/  LDL.LU.64 R22, [R1+0x1438] ;  /* 0x0014380001167983 */ /* 0x000f220000300a00 */
[----:B------:R-:W-:-:S03]  /*22a670*/  PRMT R2, R41, 0x7770, RZ ;  /* 0x0000777029027816 */ /* 0x000fc600000000ff */
[----:B--2---:R2:W-:Y:S01]  /*22a680*/  @P4 STG.E.U8 desc[UR4][R36.64], R4 ;  /* 0x0000000424004986 */ /* 0x0045e2000c101104 */
[----:B------:R-:W-:-:S03]  /*22a690*/  PRMT R6, R38, 0x7771, RZ ;  /* 0x0000777126067816 */ /* 0x000fc600000000ff */
[----:B--2---:R-:W2:Y:S01]  /*22a6a0*/  LDL.LU.64 R36, [R1+0x1430] ;  /* 0x0014300001247983 */ /* 0x004ea20000300a00 */
[----:B------:R-:W-:-:S03]  /*22a6b0*/  PRMT R4, R38, 0x7770, RZ ;  /* 0x0000777026047816 */ /* 0x000fc600000000ff */
[----:B------:R-:W2:Y:S04]  /*22a6c0*/  LDL.LU R41, [R1+0x6bc] ;  /* 0x0006bc0001297983 */ /* 0x000ea80000300800 */
        /* <DEDUP_REMOVED lines=8> */
[----:B------:R-:W-:Y:S02]  /*22a750*/  PRMT R4, R38, 0x7772, RZ ;  /* 0x0000777226047816 */ /* 0x000fe400000000ff */
[----:B------:R-:W-:Y:S02]  /*22a760*/  ISETP.LT.AND P6, PT, R44, UR6, !P3 ;  /* 0x000000062c007c0c */ /* 0x000fe4000dfc1270 */
[----:B------:R-:W-:Y:S01]  /*22a770*/  PRMT R6, R38, 0x7773, RZ ;  /* 0x0000777326067816 */ /* 0x000fe200000000ff */
[----:B------:R-:W0:Y:S01]  /*22a780*/  LDCU UR7, c[0x0][0x398] ;  /* 0x00007300ff0777ac */ /* 0x000e220008000800 */
[----:B------:R-:W1:Y:S01]  /*22a790*/  LDCU UR10, c[0x0][0x398] ;  /* 0x00007300ff0a77ac */ /* 0x000e620008000800 */
[----:B------:R-:W0:Y:S01]  /*22a7a0*/  LDCU UR6, c[0x0][0x398] ;  /* 0x00007300ff0677ac */ /* 0x000e220008000800 */
[----:B------:R-:W0:Y:S01]  /*22a7b0*/  LDCU UR18, c[0x0][0x398] ;  /* 0x00007300ff1277ac */ /* 0x000e220008000800 */
[----:B------:R-:W-:Y:S04]  /*22a7c0*/  @P4 STG.E.U8 desc[UR4][R24.64], R4 ;  /* 0x0000000418004986 */ /* 0x000fe8000c101104 */
[----:B------:R-:W-:Y:S01]  /*22a7d0*/  @P2 STG.E.U8 desc[UR4][R46.64], R6 ;  /* 0x000000062e002986 */ /* 0x000fe2000c101104 */
[----:B------:R-:W-:-:S02]  /*22a7e0*/  ISETP.LT.AND P4, PT, R21, UR12, !P3 ;  /* 0x0000000c15007c0c */ /* 0x000fc4000df81270 */
[----:B------:R-:W-:Y:S01]  /*22a7f0*/  ISETP.LT.AND P2, PT, R39, UR14, !P3 ;  /* 0x0000000e27007c0c */ /* 0x000fe2000df41270 */
[----:B------:R-:W0:Y:S01]  /*22a800*/  LDCU UR12, c[0x0][0x398] ;  /* 0x00007300ff0c77ac */ /* 0x000e220008000800 */
[----:B------:R-:W0:Y:S01]  /*22a810*/  LDCU UR14, c[0x0][0x398] ;  /* 0x00007300ff0e77ac */ /* 0x000e220008000800 */
[----:B---3--:R3:W-:Y:S04]  /*22a820*/  @P5 STG.E.U8 desc[UR4][R10.64], R2 ;  /* 0x000000020a005986 */ /* 0x0087e8000c101104 */
[----:B----4-:R4:W-:Y:S01]  /*22a830*/  @P6 STG.E.U8 desc[UR4][R22.64], R0 ;  /* 0x0000000016006986 */ /* 0x0109e2000c101104 */
[----:B------:R-:W-:Y:S02]  /*22a840*/  ISETP.LT.AND P5, PT, R17, UR20, !P3 ;  /* 0x0000001411007c0c */ /* 0x000fe4000dfa1270 */
[----:B------:R-:W-:Y:S01]  /*22a850*/  ISETP.LT.AND P6, PT, R16, UR8, !P3 ;  /* 0x0000000810007c0c */ /* 0x000fe2000dfc1270 */
[----:B------:R-:W0:Y:S01]  /*22a860*/  LDCU UR8, c[0x0][0x398] ;  /* 0x00007300ff0877ac */ /* 0x000e220008000800 */
[----:B------:R-:W0:Y:S01]  /*22a870*/  LDCU UR20, c[0x0][0x398] ;  /* 0x00007300ff1477ac */ /* 0x000e220008000800 */
[----:B---3--:R-:W3:Y:S04]  /*22a880*/  LDL.LU.64 R10, [R1+0x1410] ;  /* 0x00141000010a7983 */ /* 0x008ee80000300a00 */
[----:B----4-:R-:W4:Y:S01]  /*22a890*/  LDL.LU.64 R22, [R1+0x1420] ;  /* 0x0014200001167983 */ /* 0x010f220000300a00 */
[----:B------:R-:W-:-:S03]  /*22a8a0*/  VIADD R0, R40, 0xef ;  /* 0x000000ef28007836 */ /* 0x000fc60000000000 */
[----:B------:R-:W4:Y:S04]  /*22a8b0*/  LDL.LU R38, [R1+0x71c] ;  /* 0x00071c0001267983 */ /* 0x000f280000300800 */
[----:B--2---:R2:W-:Y:S01]  /*22a8c0*/  @P4 STG.E.U8 desc[UR4][R36.64], R3 ;  /* 0x0000000324004986 */ /* 0x0045e2000c101104 */
[----:B------:R-:W-:Y:S02]  /*22a8d0*/  ISETP.GE.AND P4, PT, R0, UR34, PT ;  /* 0x0000002200007c0c */ /* 0x000fe4000bf86270 */
[C---:B------:R-:W-:Y:S02]  /*22a8e0*/  PRMT R0, R41.reuse, 0x7770, RZ ;  /* 0x0000777029007816 */ /* 0x040fe400000000ff */
[----:B------:R-:W-:Y:S01]  /*22a8f0*/  PRMT R2, R41, 0x7771, RZ ;  /* 0x0000777129027816 */ /* 0x000fe200000000ff */
[----:B------:R0:W-:Y:S04]  /*22a900*/  @P2 STG.E.U8 desc[UR4][R42.64], R5 ;  /* 0x000000052a002986 */ /* 0x0001e8000c101104 */
[----:B--2---:R-:W2:Y:S04]  /*22a910*/  LDL.LU.64 R36, [R1+0x13f8] ;  /* 0x0013f80001247983 */ /* 0x004ea80000300a00 */
[----:B0-----:R-:W2:Y:S04]  /*22a920*/  LDL.LU.64 R42, [R1+0x1400] ;  /* 0x00140000012a7983 */ /* 0x001ea80000300a00 */
[----:B------:R-:W-:Y:S04]  /*22a930*/  @P5 STG.E.U8 desc[UR4][R34.64], R0 ;  /* 0x0000000022005986 */ /* 0x000fe8000c101104 */
[----:B------:R0:W-:Y:S04]  /*22a940*/  @P6 STG.E.U8 desc[UR4][R32.64], R2 ;  /* 0x0000000220006986 */ /* 0x0001e8000c101104 */
[----:B0-----:R-:W2:Y:S04]  /*22a950*/  LDL.LU.64 R32, [R1+0x13f0] ;  /* 0x0013f00001207983 */ /* 0x001ea80000300a00 */
[----:B------:R-:W2:Y:S01]  /*22a960*/  LDL.LU.64 R34, [R1+0x13e0] ;  /* 0x0013e00001227983 */ /* 0x000ea20000300a00 */
[----:B------:R-:W-:-:S02]  /*22a970*/  ISETP.LT.AND P2, PT, R18, UR7, !P3 ;  /* 0x0000000712007c0c */ /* 0x000fc4000df41270 */
[----:B------:R-:W-:Y:S02]  /*22a980*/  ISETP.LT.AND P3, PT, R20, UR16, !P3 ;  /* 0x0000001014007c0c */ /* 0x000fe4000df61270 */
[----:B------:R-:W-:Y:S01]  /*22a990*/  PRMT R0, R41, 0x7772, RZ ;  /* 0x0000777229007816 */ /* 0x000fe200000000ff */
[----:B------:R-:W-:Y:S01]  /*22a9a0*/  VIADD R2, R40, 0xf0 ;  /* 0x000000f028027836 */ /* 0x000fe20000000000 */
[----:B-1----:R-:W-:Y:S01]  /*22a9b0*/  ISETP.LT.AND P6, PT, R19, UR10, !P4 ;  /* 0x0000000a13007c0c */ /* 0x002fe2000e7c1270 */
[----:B------:R-:W0:Y:S01]  /*22a9c0*/  LDCU UR7, c[0x0][0x398] ;  /* 0x00007300ff0777ac */ /* 0x000e220008000800 */
[----:B------:R-:W1:Y:S01]  /*22a9d0*/  LDCU UR16, c[0x0][0x398] ;  /* 0x00007300ff1077ac */ /* 0x000e620008000800 */
[----:B------:R-:W0:Y:S01]  /*22a9e0*/  LDCU UR10, c[0x0][0x398] ;  /* 0x00007300ff0a77ac */ /* 0x000e220008000800 */
[----:B------:R-:W-:Y:S02]  /*22a9f0*/  ISETP.GE.AND P5, PT, R2, UR26, PT ;  /* 0x0000001a02007c0c */ /* 0x000fe4000bfa6270 */
[----:B------:R-:W-:Y:S01]  /*22aa00*/  PRMT R2, R41, 0x7773, RZ ;  /* 0x0000777329027816 */ /* 0x000fe200000000ff */
[----:B---3--:R3:W-:Y:S01]  /*22aa10*/  @P2 STG.E.U8 desc[UR4][R10.64], R0 ;  /* 0x000000000a002986 */ /* 0x0087e2000c101104 */
[----:B------:R-:W-:-:S03]  /*22aa20*/  ISETP.LT.AND P2, PT, R44, UR6, !P4 ;  /* 0x000000062c007c0c */ /* 0x000fc6000e741270 */
[----:B----4-:R4:W-:Y:S01]  /*22aa30*/  @P3 STG.E.U8 desc[UR4][R22.64], R2 ;  /* 0x0000000216003986 */ /* 0x0109e2000c101104 */
[----:B------:R-:W-:Y:S02]  /*22aa40*/  ISETP.LT.AND P3, PT, R21, UR12, !P4 ;  /* 0x0000000c15007c0c */ /* 0x000fe4000e761270 */
[C---:B------:R-:W-:Y:S01]  /*22aa50*/  PRMT R3, R38.reuse, 0x7773, RZ ;  /* 0x0000777326037816 */ /* 0x040fe200000000ff */
[----:B------:R-:W0:Y:S01]  /*22aa60*/  LDCU UR6, c[0x0][0x398] ;  /* 0x00007300ff0677ac */ /* 0x000e220008000800 */
[----:B------:R-:W0:Y:S01]  /*22aa70*/  LDCU UR12, c[0x0][0x398] ;  /* 0x00007300ff0c77ac */ /* 0x000e220008000800 */
[----:B---3--:R-:W3:Y:S04]  /*22aa80*/  LDL.LU R10, [R1+0x79c] ;  /* 0x00079c00010a7983 */ /* 0x008ee80000300800 */
[----:B------:R-:W3:Y:S04]  /*22aa90*/  LDL.LU.64 R48, [R1+0x13e8] ;  /* 0x0013e80001307983 */ /* 0x000ee80000300a00 */
[----:B------:R-:W3:Y:S01]  /*22aaa0*/  LDL.LU.64 R24, [R1+0x13d8] ;  /* 0x0013d80001187983 */ /* 0x000ee20000300a00 */
[----:B------:R-:W-:-:S03]  /*22aab0*/  PRMT R0, R38, 0x7770, RZ ;  /* 0x0000777026007816 */ /* 0x000fc600000000ff */
[----:B------:R-:W3:Y:S01]  /*22aac0*/  LDL.LU.64 R46, [R1+0x13d0] ;  /* 0x0013d000012e7983 */ /* 0x000ee20000300a00 */
[----:B----4-:R-:W-:-:S03]  /*22aad0*/  PRMT R2, R38, 0x7772, RZ ;  /* 0x0000777226027816 */ /* 0x010fc600000000ff */
[----:B--2---:R2:W-:Y:S01]  /*22aae0*/  @P6 STG.E.U8 desc[UR4][R36.64], R0 ;  /* 0x0000000024006986 */ /* 0x0045e2000c101104 */
[----:B------:R-:W-:Y:S01]  /*22aaf0*/  ISETP.LT.AND P6, PT, R39, UR14, !P4 ;  /* 0x0000000e27007c0c */ /* 0x000fe2000e7c1270 */
[----:B------:R-:W4:Y:S02]  /*22ab00*/  LDCU UR14, c[0x0][0x398] ;  /* 0x00007300ff0e77ac */ /* 0x000f240008000800 */
[----:B--2---:R-:W2:Y:S01]  /*22ab10*/  LDL.LU.64 R36, [R1+0x13c8] ;  /* 0x0013c80001247983 */ /* 0x004ea20000300a00 */
[----:B------:R-:W-:-:S03]  /*22ab20*/  PRMT R0, R38, 0x7771, RZ ;  /* 0x0000777126007816 */ /* 0x000fc600000000ff */
[----:B------:R-:W2:Y:S04]  /*22ab30*/  LDL.LU R11, [R1+0x780] ;  /* 0x00078000010b7983 */ /* 0x000ea80000300800 */
[----:B------:R-:W4:Y:S04]  /*22ab40*/  LDL.LU.64 R22, [R1+0x13c0] ;  /* 0x0013c00001167983 */ /* 0x000f280000300a00 */
[----:B------:R-:W-:Y:S04]  /*22ab50*/  @P2 STG.E.U8 desc[UR4][R42.64], R0 ;  /* 0x000000002a002986 */ /* 0x000fe8000c101104 */
[----:B------:R0:W-:Y:S04]  /*22ab60*/  @P3 STG.E.U8 desc[UR4][R32.64], R2 ;  /* 0x0000000220003986 */ /* 0x0001e8000c101104 */
[----:B0-----:R-:W4:Y:S04]  /*22ab70*/  LDL.LU.64 R32, [R1+0x13b8] ;  /* 0x0013b80001207983 */ /* 0x001f280000300a00 */
[----:B------:R-:W4:Y:S04]  /*22ab80*/  LDL.LU.64 R42, [R1+0x13b0] ;  /* 0x0013b000012a7983 */ /* 0x000f280000300a00 */
[----:B------:R0:W-:Y:S04]  /*22ab90*/  @P6 STG.E.U8 desc[UR4][R34.64], R3 ;  /* 0x0000000322006986 */ /* 0x0001e8000c101104 */
[----:B0-----:R-:W4:Y:S01]  /*22aba0*/  LDL.LU.64 R34, [R1+0x13a8] ;  /* 0x0013a80001227983 */ /* 0x001f220000300a00 */
[----:B------:R-:W-:-:S02]  /*22abb0*/  ISETP.LT.AND P2, PT, R17, UR18, !P4 ;  /* 0x0000001211007c0c */ /* 0x000fc4000e741270 */
[----:B------:R-:W-:Y:S02]  /*22abc0*/  ISETP.LT.AND P3, PT, R16, UR8, !P4 ;  /* 0x0000000810007c0c */ /* 0x000fe4000e761270 */
[----:B------:R-:W-:Y:S02]  /*22abd0*/  ISETP.LT.AND P6, PT, R18, UR20, !P4 ;  /* 0x0000001412007c0c */ /* 0x000fe4000e7c1270 */
[----:B------:R-:W-:Y:S01]  /*22abe0*/  ISETP.LT.AND P4, PT, R20, UR7, !P4 ;  /* 0x0000000714007c0c */ /* 0x000fe2000e781270 */
[----:B------:R-:W0:Y:S01]  /*22abf0*/  LDCU UR18, c[0x0][0x398] ;  /* 0x00007300ff1277ac */ /* 0x000e220008000800 */
[----:B------:R-:W0:Y:S01]  /*22ac00*/  LDCU UR8, c[0x0][0x398] ;  /* 0x00007300ff0877ac */ /* 0x000e220008000800 */
[----:B------:R-:W0:Y:S01]  /*22ac10*/  LDCU UR7, c[0x0][0x398] ;  /* 0x00007300ff0777ac */ /* 0x000e220008000800 */
[----:B------:R-:W0:Y:S01]  /*22ac20*/  LDCU UR20, c[0x0][0x398] ;  /* 0x00007300ff1477ac */ /* 0x000e220008000800 */
[C---:B---3--:R-:W-:Y:S02]  /*22ac30*/  PRMT R0, R10.reuse, 0x7770, RZ ;  /* 0x000077700a007816 */ /* 0x048fe400000000ff */
[----:B------:R-:W-:-:S02]  /*22ac40*/  PRMT R2, R10, 0x7771, RZ ;  /* 0x000077710a027816 */ /* 0x000fc400000000ff */
[C---:B------:R-:W-:Y:S02]  /*22ac50*/  PRMT R3, R10.reuse, 0x7772, RZ ;  /* 0x000077720a037816 */ /* 0x040fe400000000ff */
[----:B------:R-:W-:Y:S01]  /*22ac60*/  PRMT R4, R10, 0x7773, RZ ;  /* 0x000077730a047816 */ /* 0x000fe200000000ff */
[----:B------:R3:W-:Y:S04]  /*22ac70*/  @P2 STG.E.U8 desc[UR4][R48.64], R0 ;  /* 0x0000000030002986 */ /* 0x0007e8000c101104 */
[----:B------:R0:W-:Y:S01]  /*22ac80*/  @P3 STG.E.U8 desc[UR4][R24.64], R2 ;  /* 0x0000000218003986 */ /* 0x0001e2000c101104 */
[----:B-1----:R-:W-:-:S03]  /*22ac90*/  ISETP.LT.AND P3, PT, R19, UR16, !P5 ;  /* 0x0000001013007c0c */ /* 0x002fc6000ef61270 */
[----:B------:R-:W4:Y:S01]  /*22aca0*/  LDL.LU R10, [R1+0x6a0] ;  /* 0x0006a000010a7983 */ /* 0x000f220000300800 */
[----:B------:R-:W-:-:S03]  /*22acb0*/  ISETP.LT.AND P2, PT, R44, UR10, !P5 ;  /* 0x0000000a2c007c0c */ /* 0x000fc6000ef41270 */
[----:B------:R-:W-:Y:S01]  /*22acc0*/  @P6 STG.E.U8 desc[UR4][R46.64], R3 ;  /* 0x000000032e006986 */ /* 0x000fe2000c101104 */
[----:B------:R-:W-:Y:S01]  /*22acd0*/  ISETP.LT.AND P6, PT, R21, UR22, !P5 ;  /* 0x0000001615007c0c */ /* 0x000fe2000efc1270 */
[----:B------:R-:W1:Y:S01]  /*22ace0*/  LDCU UR16, c[0x0][0x398] ;  /* 0x00007300ff1077ac */ /* 0x000e620008000800 */
[----:B------:R-:W0:Y:S01]  /*22acf0*/  LDCU UR10, c[0x0][0x398] ;  /* 0x00007300ff0a77ac */ /* 0x000e220008000800 */
[----:B------:R-:W0:Y:S01]  /*22ad00*/  LDCU UR22, c[0x0][0x398] ;  /* 0x00007300ff1677ac */ /* 0x000e220008000800 */
[----:B---3--:R-:W3:Y:S01]  /*22ad10*/  LDL.LU.64 R48, [R1+0x13a0] ;  /* 0x0013a00001307983 */ /* 0x008ee20000300a00 */
[C---:B--2---:R-:W-:Y:S02]  /*22ad20*/  PRMT R0, R11.reuse, 0x7770, RZ ;  /* 0x000077700b007816 */ /* 0x044fe400000000ff */
[----:B0-----:R-:W-:Y:S01]  /*22ad30*/  PRMT R2, R11, 0x7771, RZ ;  /* 0x000077710b027816 */ /* 0x001fe200000000ff */
[----:B------:R0:W-:Y:S04]  /*22ad40*/  @P4 STG.E.U8 desc[UR4][R36.64], R4 ;  /* 0x0000000424004986 */ /* 0x0001e8000c101104 */
[----:B----4-:R2:W-:Y:S01]  /*22ad50*/  @P3 STG.E.U8 desc[UR4][R22.64], R0 ;  /* 0x0000000016003986 */ /* 0x0105e2000c101104 */
[----:B------:R-:W-:-:S03]  /*22ad60*/  ISETP.LT.AND P4, PT, R39, UR6, !P5 ;  /* 0x0000000627007c0c */ /* 0x000fc6000ef81270 */
[----:B0-----:R-:W4:Y:S04]  /*22ad70*/  LDL.LU.64 R36, [R1+0x1398] ;  /* 0x0013980001247983 */ /* 0x001f280000300a00 */
[----:B------:R-:W4:Y:S01]  /*22ad80*/  LDL.LU.64 R24, [R1+0x1390] ;  /* 0x0013900001187983 */ /* 0x000f220000300a00 */
[----:B--2---:R-:W-:Y:S02]  /*22ad90*/  PRMT R0, R11, 0x7772, RZ ;  /* 0x000077720b007816 */ /* 0x004fe400000000ff */
[----:B------:R-:W-:Y:S01]  /*22ada0*/  ISETP.LT.AND P3, PT, R17, UR12, !P5 ;  /* 0x0000000c11007c0c */ /* 0x000fe2000ef61270 */
[----:B------:R-:W0:Y:S01]  /*22adb0*/  LDCU UR6, c[0x0][0x398] ;  /* 0x00007300ff0677ac */ /* 0x000e220008000800 */
[----:B------:R-:W2:Y:S01]  /*22adc0*/  LDCU UR12, c[0x0][0x398] ;  /* 0x00007300ff0c77ac */ /* 0x000ea20008000800 */
[----:B------:R0:W-:Y:S04]  /*22add0*/  @P2 STG.E.U8 desc[UR4][R32.64], R2 ;  /* 0x0000000220002986 */ /* 0x0001e8000c101104 */
[----:B------:R1:W-:Y:S04]  /*22ade0*/  @P6 STG.E.U8 desc[UR4][R42.64], R0 ;  /* 0x000000002a006986 */ /* 0x0003e8000c101104 */
[----:B0-----:R-:W2:Y:S04]  /*22adf0*/  LDL.LU R32, [R1+0x700] ;  /* 0x0007000001207983 */ /* 0x001ea80000300800 */
[----:B------:R-:W2:Y:S04]  /*22ae00*/  LDL.LU.64 R22, [R1+0x1388] ;  /* 0x0013880001167983 */ /* 0x000ea80000300a00 */
[----:B-1----:R-:W2:Y:S01]  /*22ae10*/  LDL.LU.64 R42, [R1+0x1380] ;  /* 0x00138000012a7983 */ /* 0x002ea20000300a00 */
[----:B------:R-:W-:-:S03]  /*22ae20*/  PRMT R2, R11, 0x7773, RZ ;  /* 0x000077730b027816 */ /* 0x000fc600000000ff */
[----:B------:R-:W2:Y:S04]  /*22ae30*/  LDL.LU.64 R46, [R1+0x1378] ;  /* 0x00137800012e7983 */ /* 0x000ea80000300a00 */
[----:B------:R0:W-:Y:S04]  /*22ae40*/  @P4 STG.E.U8 desc[UR4][R34.64], R2 ;  /* 0x0000000222004986 */ /* 0x0001e8000c101104 */
[----:B0-----:R-:W2:Y:S01]  /*22ae50*/  LDL.LU.64 R34, [R1+0x1368] ;  /* 0x0013680001227983 */ /* 0x001ea20000300a00 */
[----:B------:R-:W-:Y:S01]  /*22ae60*/  VIADD R0, R40, 0xf1 ;  /* 0x000000f128007836 */ /* 0x000fe20000000000 */
[----:B------:R-:W-:-:S02]  /*22ae70*/  ISETP.LT.AND P4, PT, R16, UR14, !P5 ;  /* 0x0000000e10007c0c */ /* 0x000fc4000ef81270 */
[----:B------:R-:W-:Y:S01]  /*22ae80*/  ISETP.LT.AND P6, PT, R18, UR18, !P5 ;  /* 0x0000001212007c0c */ /* 0x000fe2000efc1270 */
[----:B------:R-:W2:Y:S01]  /*22ae90*/  LDL.LU R11, [R1+0x770] ;  /* 0x00077000010b7983 */ /* 0x000ea20000300800 */
[----:B------:R-:W-:Y:S02]  /*22aea0*/  ISETP.GE.AND P2, PT, R0, UR27, PT ;  /* 0x0000001b00007c0c */ /* 0x000fe4000bf46270 */
[----:B------:R-:W-:Y:S01]  /*22aeb0*/  ISETP.LT.AND P5, PT, R20, UR8, !P5 ;  /* 0x0000000814007c0c */ /* 0x000fe2000efa1270 */
[----:B------:R-:W0:Y:S01]  /*22aec0*/  LDCU UR14, c[0x0][0x398] ;  /* 0x00007300ff0e77ac */ /* 0x000e220008000800 */
[----:B------:R-:W1:Y:S01]  /*22aed0*/  LDCU UR18, c[0x0][0x398] ;  /* 0x00007300ff1277ac */ /* 0x000e620008000800 */
[----:B------:R-:W0:Y:S01]  /*22aee0*/  LDCU UR8, c[0x0][0x398] ;  /* 0x00007300ff0877ac */ /* 0x000e220008000800 */
[C---:B------:R-:W-:Y:S02]  /*22aef0*/  PRMT R2, R10.reuse, 0x7770, RZ ;  /* 0x000077700a027816 */ /* 0x040fe400000000ff */
[----:B------:R-:W-:-:S03]  /*22af00*/  PRMT R0, R10, 0x7771, RZ ;  /* 0x000077710a007816 */ /* 0x000fc600000000ff */
[----:B---3--:R3:W-:Y:S01]  /*22af10*/  @P3 STG.E.U8 desc[UR4][R48.64], R2 ;  /* 0x0000000230003986 */ /* 0x0087e2000c101104 */
[----:B------:R-:W-:Y:S01]  /*22af20*/  ISETP.LT.AND P3, PT, R19, UR7, !P2 ;  /* 0x0000000713007c0c */ /* 0x000fe2000d761270 */
[----:B------:R-:W0:Y:S01]  /*22af30*/  LDCU UR7, c[0x0][0x398] ;  /* 0x00007300ff0777ac */ /* 0x000e220008000800 */
[----:B---3--:R-:W-:Y:S01]  /*22af40*/  PRMT R2, R10, 0x7772, RZ ;  /* 0x000077720a027816 */ /* 0x008fe200000000ff */
[----:B----4-:R3:W-:Y:S04]  /*22af50*/  @P4 STG.E.U8 desc[UR4][R36.64], R0 ;  /* 0x0000000024004986 */ /* 0x0107e8000c101104 */
[----:B------:R4:W-:Y:S01]  /*22af60*/  @P6 STG.E.U8 desc[UR4][R24.64], R2 ;  /* 0x0000000218006986 */ /* 0x0009e2000c101104 */
[----:B------:R-:W-:Y:S02]  /*22af70*/  ISETP.LT.AND P6, PT, R44, UR16, !P2 ;  /* 0x000000102c007c0c */ /* 0x000fe4000d7c1270 */
[----:B------:R-:W-:Y:S01]  /*22af80*/  ISETP.LT.AND P4, PT, R21, UR10, !P2 ;  /* 0x0000000a15007c0c */ /* 0x000fe2000d781270 */
[----:B------:R-:W0:Y:S01]  /*22af90*/  LDCU UR10, c[0x0][0x398] ;  /* 0x00007300ff0a77ac */ /* 0x000e220008000800 */
[----:B------:R-:W0:Y:S01]  /*22afa0*/  LDCU UR16, c[0x0][0x398] ;  /* 0x00007300ff1077ac */ /* 0x000e220008000800 */
[----:B---3--:R-:W3:Y:S01]  /*22afb0*/  LDL.LU.64 R36, [R1+0x1370] ;  /* 0x0013700001247983 */ /* 0x008ee20000300a00 */
[----:B------:R-:W-:-:S03]  /*22afc0*/  PRMT R0, R10, 0x7773, RZ ;  /* 0x000077730a007816 */ /* 0x000fc600000000ff */
[----:B----4-:R-:W4:Y:S01]  /*22afd0*/  LDL.LU.64 R24, [R1+0x1360] ;  /* 0x0013600001187983 */ /* 0x010f220000300a00 */
[----:B--2---:R-:W-:-:S03]  /*22afe0*/  PRMT R2, R32, 0x7770, RZ ;  /* 0x0000777020027816 */ /* 0x004fc600000000ff */
[----:B------:R2:W-:Y:S04]  /*22aff0*/  @P5 STG.E.U8 desc[UR4][R22.64], R0 ;  /* 0x0000000016005986 */ /* 0x0005e8000c101104 */
[----:B------:R0:W-:Y:S04]  /*22b000*/  @P3 STG.E.U8 desc[UR4][R42.64], R2 ;  /* 0x000000022a003986 */ /* 0x0001e8000c101104 */
[----:B--2---:R-:W2:Y:S01]  /*22b010*/  LDL.LU.64 R22, [R1+0x1358] ;  /* 0x0013580001167983 */ /* 0x004ea20000300a00 */
[----:B------:R-:W-:-:S03]  /*22b020*/  PRMT R0, R32, 0x7771, RZ ;  /* 0x0000777120007816 */ /* 0x000fc600000000ff */
[----:B0-----:R-:W2:Y:S04]  /*22b030*/  LDL.LU.64 R42, [R1+0x1348] ;  /* 0x00134800012a7983 */ /* 0x001ea80000300a00 */
[----:B------:R-:W2:Y:S01]  /*22b040*/  LDL.LU R10, [R1+0x784] ;  /* 0x00078400010a7983 */ /* 0x000ea20000300800 */
[----:B------:R-:W-:-:S03]  /*22b050*/  PRMT R2, R32, 0x7772, RZ ;  /* 0x0000777220027816 */ /* 0x000fc600000000ff */
[----:B------:R0:W-:Y:S04]  /*22b060*/  @P6 STG.E.U8 desc[UR4][R46.64], R0 ;  /* 0x000000002e006986 */ /* 0x0001e8000c101104 */
[----:B------:R1:W-:Y:S04]  /*22b070*/  @P4 STG.E.U8 desc[UR4][R34.64], R2 ;  /* 0x0000000222004986 */ /* 0x0003e8000c101104 */
[----:B0-----:R-:W2:Y:S04]  /*22b080*/  LDL.LU.64 R46, [R1+0x1350] ;  /* 0x00135000012e7983 */ /* 0x001ea80000300a00 */
[----:B-1----:R-:W2:Y:S01]  /*22b090*/  LDL.LU.64 R34, [R1+0x1340] ;  /* 0x0013400001227983 */ /* 0x002ea20000300a00 */
[----:B------:R-:W-:-:S03]  /*22b0a0*/  PRMT R2, R32, 0x7773, RZ ;  /* 0x0000777320027816 */ /* 0x000fc600000000ff */
[----:B------:R-:W2:Y:S01]  /*22b0b0*/  LDL.LU.64 R32, [R1+0x1338] ;  /* 0x0013380001207983 */ /* 0x000ea20000300a00 */
[----:B------:R-:W-:Y:S02]  /*22b0c0*/  ISETP.LT.AND P3, PT, R39, UR6, !P2 ;  /* 0x0000000627007c0c */ /* 0x000fe4000d761270 */
[----:B------:R-:W-:Y:S02]  /*22b0d0*/  ISETP.LT.AND P5, PT, R17, UR20, !P2 ;  /* 0x0000001411007c0c */ /* 0x000fe4000d7a1270 */
[----:B------:R-:W-:Y:S02]  /*22b0e0*/  ISETP.LT.AND P4, PT, R16, UR12, !P2 ;  /* 0x0000000c10007c0c */ /* 0x000fe4000d781270 */
[----:B------:R-:W-:Y:S01]  /*22b0f0*/  ISETP.LT.AND P6, PT, R18, UR22, !P2 ;  /* 0x0000001612007c0c */ /* 0x000fe2000d7c1270 */
[----:B------:R-:W-:Y:S01]  /*22b100*/  VIADD R0, R40, 0xf2 ;  /* 0x000000f228007836 */ /* 0x000fe20000000000 */
[----:B------:R-:W-:Y:S02]  /*22b110*/  PRMT R3, R11, 0x7770, RZ ;  /* 0x000077700b037816 */ /* 0x000fe400000000ff */
[----:B------:R-:W-:Y:S01]  /*22b120*/  ISETP.LT.AND P2, PT, R20, UR14, !P2 ;  /* 0x0000000e14007c0c */ /* 0x000fe2000d741270 */
[----:B------:R-:W0:Y:S01]  /*22b130*/  LDCU UR6, c[0x0][0x398] ;  /* 0x00007300ff0677ac */ /* 0x000e220008000800 */
[----:B------:R-:W1:Y:S01]  /*22b140*/  LDCU UR20, c[0x0][0x398] ;  /* 0x00007300ff1477ac */ /* 0x000e620008000800 */
[----:B------:R-:W0:Y:S01]  /*22b150*/  LDCU UR12, c[0x0][0x398] ;  /* 0x00007300ff0c77ac */ /* 0x000e220008000800 */
[----:B------:R-:W0:Y:S01]  /*22b160*/  LDCU UR22, c[0x0][0x398] ;  /* 0x00007300ff1677ac */ /* 0x000e220008000800 */
[----:B------:R-:W0:Y:S01]  /*22b170*/  LDCU UR14, c[0x0][0x398] ;  /* 0x00007300ff0e77ac */ /* 0x000e220008000800 */
[----:B---3--:R3:W-:Y:S01]  /*22b180*/  @P3 STG.E.U8 desc[UR4][R36.64], R2 ;  /* 0x0000000224003986 */ /* 0x0087e2000c101104 */
[----:B------:R-:W-:-:S02]  /*22b190*/  ISETP.GE.AND P3, PT, R0, UR30, PT ;  /* 0x0000001e00007c0c */ /* 0x000fc4000bf66270 */
[----:B------:R-:W-:Y:S01]  /*22b1a0*/  PRMT R0, R11, 0x7771, RZ ;  /* 0x000077710b007816 */ /* 0x000fe200000000ff */
[----:B----4-:R4:W-:Y:S01]  /*22b1b0*/  @P5 STG.E.U8 desc[UR4][R24.64], R3 ;  /* 0x0000000318005986 */ /* 0x0109e2000c101104 */
[----:B------:R-:W-:Y:S01]  /*22b1c0*/  ISETP.LT.AND P5, PT, R19, UR18, !P3 ;  /* 0x0000001213007c0c */ /* 0x000fe2000dfa1270 */
[----:B------:R-:W0:Y:S02]  /*22b1d0*/  LDCU UR18, c[0x0][0x398] ;  /* 0x00007300ff1277ac */ /* 0x000e240008000800 */
[----:B---3--:R-:W3:Y:S01]  /*22b1e0*/  LDL.LU.64 R36, [R1+0x1330] ;  /* 0x0013300001247983 */ /* 0x008ee20000300a00 */
[----:B------:R-:W-:-:S03]  /*22b1f0*/  PRMT R2, R11, 0x7772, RZ ;  /* 0x000077720b027816 */ /* 0x000fc600000000ff */
[----:B----4-:R-:W4:Y:S04]  /*22b200*/  LDL.LU.64 R24, [R1+0x1328] ;  /* 0x0013280001187983 */ /* 0x010f280000300a00 */
[----:B------:R-:W4:Y:S04]  /*22b210*/  LDL.LU R38, [R1+0x6a4] ;  /* 0x0006a40001267983 */ /* 0x000f280000300800 */
[----:B--2---:R2:W-:Y:S04]  /*22b220*/  @P4 STG.E.U8 desc[UR4][R22.64], R0 ;  /* 0x0000000016004986 */ /* 0x0045e8000c101104 */
[----:B------:R0:W-:Y:S01]  /*22b230*/  @P6 STG.E.U8 desc[UR4][R42.64], R2 ;  /* 0x000000022a006986 */ /* 0x0001e2000c101104 */
[----:B------:R-:W-:-:S02]  /*22b240*/  ISETP.LT.AND P6, PT, R44, UR7, !P3 ;  /* 0x000000072c007c0c */ /* 0x000fc4000dfc1270 */
[----:B--2---:R-:W-:Y:S01]  /*22b250*/  PRMT R0, R11, 0x7773, RZ ;  /* 0x000077730b007816 */ /* 0x004fe200000000ff */
[----:B------:R-:W2:Y:S04]  /*22b260*/  LDL.LU.64 R22, [R1+0x1320] ;  /* 0x0013200001167983 */ /* 0x000ea80000300a00 */
[----:B0-----:R-:W2:Y:S01]  /*22b270*/  LDL.LU.64 R42, [R1+0x1310] ;  /* 0x00131000012a7983 */ /* 0x001ea20000300a00 */
[----:B------:R-:W-:Y:S02]  /*22b280*/  ISETP.LT.AND P4, PT, R21, UR8, !P3 ;  /* 0x0000000815007c0c */ /* 0x000fe4000df81270 */
[C---:B------:R-:W-:Y:S01]  /*22b290*/  PRMT R2, R10.reuse, 0x7770, RZ ;  /* 0x000077700a027816 */ /* 0x040fe200000000ff */
[----:B------:R-:W0:Y:S01]  /*22b2a0*/  LDCU UR7, c[0x0][0x398] ;  /* 0x00007300ff0777ac */ /* 0x000e220008000800 */
[----:B------:R-:W0:Y:S01]  /*22b2b0*/  LDCU UR8, c[0x0][0x398] ;  /* 0x00007300ff0877ac */ /* 0x000e220008000800 */
[----:B------:R1:W-:Y:S04]  /*22b2c0*/  @P2 STG.E.U8 desc[UR4][R46.64], R0 ;  /* 0x000000002e002986 */ /* 0x0003e8000c101104 */
[----:B------:R-:W-:Y:S01]  /*22b2d0*/  @P5 STG.E.U8 desc[UR4][R34.64], R2 ;  /* 0x0000000222005986 */ /* 0x000fe2000c101104 */
[----:B-1----:R-:W-:-:S03]  /*22b2e0*/  PRMT R0, R10, 0x7771, RZ ;  /* 0x000077710a007816 */ /* 0x002fc600000000ff */
[----:B------:R-:W2:Y:S04]  /*22b2f0*/  LDL.LU.64 R46, [R1+0x1318] ;  /* 0x00131800012e7983 */ /* 0x000ea80000300a00 */
[----:B------:R1:W-:Y:S04]  /*22b300*/  @P6 STG.E.U8 desc[UR4][R32.64], R0 ;  /* 0x0000000020006986 */ /* 0x0003e8000c101104 */
[----:B-1----:R-:W2:Y:S01]  /*22b310*/  LDL.LU.64 R32, [R1+0x1308] ;  /* 0x0013080001207983 */ /* 0x002ea20000300a00 */
[----:B------:R-:W-:Y:S02]  /*22b320*/  ISETP.LT.AND P5, PT, R39, UR10, !P3 ;  /* 0x0000000a27007c0c */ /* 0x000fe4000dfa1270 */
[----:B------:R-:W-:Y:S01]  /*22b330*/  PRMT R2, R10, 0x7772, RZ ;  /* 0x000077720a027816 */ /* 0x000fe200000000ff */
[----:B------:R-:W2:Y:S01]  /*22b340*/  LDL.LU R35, [R1+0x704] ;  /* 0x0007040001237983 */ /* 0x000ea20000300800 */
[----:B------:R-:W-:Y:S01]  /*22b350*/  ISETP.LT.AND P6, PT, R16, UR6, !P3 ;  /* 0x0000000610007c0c */ /* 0x000fe2000dfc1270 */
[----:B------:R-:W-:Y:S01]  /*22b360*/  VIADD R0, R40, 0xf3 ;  /* 0x000000f328007836 */ /* 0x000fe20000000000 */
[----:B------:R-:W1:Y:S01]  /*22b370*/  LDCU UR10, c[0x0][0x398] ;  /* 0x00007300ff0a77ac */ /* 0x000e620008000800 */
[----:B------:R-:W0:Y:S03]  /*22b380*/  LDCU UR6, c[0x0][0x398] ;  /* 0x00007300ff0677ac */ /* 0x000e260008000800 */
[----:B------:R-:W-:Y:S01]  /*22b390*/  ISETP.GE.AND P2, PT, R0, UR50, PT ;  /* 0x0000003200007c0c */ /* 0x000fe2000bf46270 */
[----:B---3--:R3:W-:Y:S01]  /*22b3a0*/  @P4 STG.E.U8 desc[UR4][R36.64], R2 ;  /* 0x0000000224004986 */ /* 0x0087e2000c101104 */
[----:B------:R-:W-:Y:S01]  /*22b3b0*/  ISETP.LT.AND P4, PT, R17, UR16, !P3 ;  /* 0x0000001011007c0c */ /* 0x000fe2000df81270 */
[----:B------:R-:W0:Y:S01]  /*22b3c0*/  LDCU UR16, c[0x0][0x398] ;  /* 0x00007300ff1077ac */ /* 0x000e220008000800 */
[----:B----4-:R-:W-:-:S02]  /*22b3d0*/  PRMT R0, R38, 0x7770, RZ ;  /* 0x0000777026007816 */ /* 0x010fc400000000ff */
[----:B---3--:R-:W-:Y:S02]  /*22b3e0*/  PRMT R2, R10, 0x7773, RZ ;  /* 0x000077730a027816 */ /* 0x008fe400000000ff */
[----:B------:R-:W3:Y:S04]  /*22b3f0*/  LDL.LU.64 R10, [R1+0x1300] ;  /* 0x00130000010a7983 */ /* 0x000ee80000300a00 */
[----:B------:R4:W-:Y:S01]  /*22b400*/  @P5 STG.E.U8 desc[UR4][R24.64], R2 ;  /* 0x0000000218005986 */ /* 0x0009e2000c101104 */
[----:B------:R-:W-:-:S03]  /*22b410*/  ISETP.LT.AND P5, PT, R18, UR20, !P3 ;  /* 0x0000001412007c0c */ /* 0x000fc6000dfa1270 */
[----:B------:R-:W3:Y:S01]  /*22b420*/  LDL.LU.64 R36, [R1+0x12f0] ;  /* 0x0012f00001247983 */ /* 0x000ee20000300a00 */
[----:B------:R-:W-:Y:S01]  /*22b430*/  ISETP.LT.AND P3, PT, R20, UR12, !P3 ;  /* 0x0000000c14007c0c */ /* 0x000fe2000df61270 */
[----:B------:R-:W0:Y:S01]  /*22b440*/  LDCU UR12, c[0x0][0x398] ;  /* 0x00007300ff0c77ac */ /* 0x000e220008000800 */
[----:B------:R-:W0:Y:S01]  /*22b450*/  LDCU UR20, c[0x0][0x398] ;  /* 0x00007300ff1477ac */ /* 0x000e220008000800 */
[C---:B----4-:R-:W-:Y:S01]  /*22b460*/  PRMT R2, R38.reuse, 0x7771, RZ ;  /* 0x0000777126027816 */ /* 0x050fe200000000ff */
[----:B--2---:R2:W-:Y:S04]  /*22b470*/  @P4 STG.E.U8 desc[UR4][R22.64], R0 ;  /* 0x0000000016004986 */ /* 0x0045e8000c101104 */
[----:B------:R4:W-:Y:S04]  /*22b480*/  @P6 STG.E.U8 desc[UR4][R42.64], R2 ;  /* 0x000000022a006986 */ /* 0x0009e8000c101104 */
[----:B--2---:R-:W2:Y:S01]  /*22b490*/  LDL.LU.64 R22, [R1+0x12f8] ;  /* 0x0012f80001167983 */ /* 0x004ea20000300a00 */
[----:B------:R-:W-:-:S03]  /*22b4a0*/  PRMT R0, R38, 0x7772, RZ ;  /* 0x0000777226007816 */ /* 0x000fc600000000ff */
[----:B----4-:R-:W4:Y:S01]  /*22b4b0*/  LDL.LU.64 R42, [R1+0x12e0] ;  /* 0x0012e000012a7983 */ /* 0x010f220000300a00 */
[----:B------:R-:W-:-:S03]  /*22b4c0*/  PRMT R2, R38, 0x7773, RZ ;  /* 0x0000777326027816 */ /* 0x000fc600000000ff */
[----:B------:R-:W4:Y:S04]  /*22b4d0*/  LDL.LU R34, [R1+0x774] ;  /* 0x0007740001227983 */ /* 0x000f280000300800 */
[----:B------:R-:W-:Y:S04]  /*22b4e0*/  @P5 STG.E.U8 desc[UR4][R46.64], R0 ;  /* 0x000000002e005986 */ /* 0x000fe8000c101104 */
[----:B------:R0:W-:Y:S04]  /*22b4f0*/  @P3 STG.E.U8 desc[UR4][R32.64], R2 ;  /* 0x0000000220003986 */ /* 0x0001e8000c101104 */
[----:B0-----:R-:W4:Y:S01]  /*22b500*/  LDL.LU.64 R32, [R1+0x12e8] ;  /* 0x0012e80001207983 */ /* 0x001f220000300a00 */
[----:B------:R-:W-:-:S02]  /*22b510*/  ISETP.LT.AND P6, PT, R19, UR22, !P2 ;  /* 0x0000001613007c0c */ /* 0x000fc4000d7c1270 */
[----:B------:R-:W-:Y:S01]  /*22b520*/  ISETP.LT.AND P4, PT, R44, UR14, !P2 ;  /* 0x0000000e2c007c0c */ /* 0x000fe2000d781270 */
[----:B------:R-:W4:Y:S01]  /*22b530*/  LDL.LU.64 R24, [R1+0x12d0] ;  /* 0x0012d00001187983 */ /* 0x000f220000300a00 */
[----:B------:R-:W-:Y:S02]  /*22b540*/  PRMT R0, R35, 0x7770, RZ ;  /* 0x0000777023007816 */ /* 0x000fe400000000ff */
[----:B------:R-:W-:Y:S02]  /*22b550*/  ISETP.LT.AND P3, PT, R21, UR7, !P2 ;  /* 0x0000000715007c0c */ /* 0x000fe4000d761270 */
[----:B------:R-:W-:Y:S02]  /*22b560*/  PRMT R2, R35, 0x7771, RZ ;  /* 0x0000777123027816 */ /* 0x000fe400000000ff */
[----:B------:R-:W-:Y:S02]  /*22b570*/  ISETP.LT.AND P5, PT, R39, UR8, !P2 ;  /* 0x0000000827007c0c */ /* 0x000fe4000d7a1270 */
[----:B------:R-:W-:Y:S01]  /*22b580*/  PRMT R3, R35, 0x7773, RZ ;  /* 0x0000777323037816 */ /* 0x000fe200000000ff */
[----:B------:R-:W0:Y:S01]  /*22b590*/  LDCU UR14, c[0x0][0x398] ;  /* 0x00007300ff0e77ac */ /* 0x000e220008000800 */
[----:B------:R-:W0:Y:S01]  /*22b5a0*/  LDCU UR22, c[0x0][0x398] ;  /* 0x00007300ff1677ac */ /* 0x000e220008000800 */
[----:B------:R-:W0:Y:S01]  /*22b5b0*/  LDCU UR7, c[0x0][0x398] ;  /* 0x00007300ff0777ac */ /* 0x000e220008000800 */
[----:B------:R-:W0:Y:S01]  /*22b5c0*/  LDCU UR8, c[0x0][0x398] ;  /* 0x00007300ff0877ac */ /* 0x000e220008000800 */
[----:B---3--:R3:W-:Y:S04]  /*22b5d0*/  @P6 STG.E.U8 desc[UR4][R10.64], R0 ;  /* 0x000000000a006986 */ /* 0x0087e8000c101104 */
[----:B------:R0:W-:Y:S01]  /*22b5e0*/  @P4 STG.E.U8 desc[UR4][R36.64], R2 ;  /* 0x0000000224004986 */ /* 0x0001e2000c101104 */
[----:B-1----:R-:W-:-:S03]  /*22b5f0*/  ISETP.LT.AND P4, PT, R17, UR10, !P2 ;  /* 0x0000000a11007c0c */ /* 0x002fc6000d781270 */
[----:B---3--:R-:W3:Y:S04]  /*22b600*/  LDL.LU.64 R10, [R1+0x12d8] ;  /* 0x0012d800010a7983 */ /* 0x008ee80000300a00 */
[----:B------:R-:W3:Y:S04]  /*22b610*/  LDL.LU.64 R46, [R1+0x12c8] ;  /* 0x0012c800012e7983 */ /* 0x000ee80000300a00 */
[----:B------:R-:W3:Y:S04]  /*22b620*/  LDL.LU R38, [R1+0x788] ;  /* 0x0007880001267983 */ /* 0x000ee80000300800 */
[----:B0-----:R-:W3:Y:S01]  /*22b630*/  LDL.LU.64 R36, [R1+0x12c0] ;  /* 0x0012c00001247983 */ /* 0x001ee20000300a00 */
[----:B------:R-:W-:Y:S01]  /*22b640*/  PRMT R2, R35, 0x7772, RZ ;  /* 0x0000777223027816 */ /* 0x000fe200000000ff */
[----:B------:R-:W-:Y:S01]  /*22b650*/  VIADD R0, R40, 0xf4 ;  /* 0x000000f428007836 */ /* 0x000fe20000000000 */
[----:B------:R-:W-:Y:S01]  /*22b660*/  ISETP.LT.AND P6, PT, R16, UR18, !P2 ;  /* 0x0000001210007c0c */ /* 0x000fe2000d7c1270 */
[----:B------:R-:W0:Y:S01]  /*22b670*/  LDCU UR10, c[0x0][0x398] ;  /* 0x00007300ff0a77ac */ /* 0x000e220008000800 */
[----:B------:R-:W1:Y:S01]  /*22b680*/  LDCU UR18, c[0x0][0x398] ;  /* 0x00007300ff1277ac */ /* 0x000e620008000800 */
[----:B--2---:R2:W-:Y:S01]  /*22b690*/  @P3 STG.E.U8 desc[UR4][R22.64], R2 ;  /* 0x0000000216003986 */ /* 0x0045e2000c101104 */
[----:B------:R-:W-:-:S02]  /*22b6a0*/  ISETP.GE.AND P3, PT, R0, UR51, PT ;  /* 0x0000003300007c0c */ /* 0x000fc4000bf66270 */
[----:B----4-:R-:W-:Y:S01]  /*22b6b0*/  PRMT R0, R34, 0x7770, RZ ;  /* 0x0000777022007816 */ /* 0x010fe200000000ff */
[----:B------:R4:W-:Y:S04]  /*22b6c0*/  @P5 STG.E.U8 desc[UR4][R42.64], R3 ;  /* 0x000000032a005986 */ /* 0x0009e8000c101104 */
[----:B--2---:R-:W2:Y:S04]  /*22b6d0*/  LDL.LU.64 R22, [R1+0x12b8] ;  /* 0x0012b80001167983 */ /* 0x004ea80000300a00 */
[----:B----4-:R-:W4:Y:S04]  /*22b6e0*/  LDL.LU.64 R42, [R1+0x12b0] ;  /* 0x0012b000012a7983 */ /* 0x010f280000300a00 */
[----:B------:R0:W-:Y:S04]  /*22b6f0*/  @P4 STG.E.U8 desc[UR4][R32.64], R0 ;  /* 0x0000000020004986 */ /* 0x0001e8000c101104 */
[----:B0-----:R-:W4:Y:S01]  /*22b700*/  LDL.LU.64 R32, [R1+0x12a8] ;  /* 0x0012a80001207983 */ /* 0x001f220000300a00 */
[----:B------:R-:W-:-:S02]  /*22b710*/  ISETP.LT.AND P5, PT, R18, UR6, !P2 ;  /* 0x0000000612007c0c */ /* 0x000fc4000d7a1270 */
[----:B------:R-:W-:Y:S02]  /*22b720*/  PRMT R2, R34, 0x7771, RZ ;  /* 0x0000777122027816 */ /* 0x000fe400000000ff */
[----:B------:R-:W-:Y:S02]  /*22b730*/  ISETP.LT.AND P2, PT, R20, UR16, !P2 ;  /* 0x0000001014007c0c */ /* 0x000fe4000d741270 */
[----:B------:R-:W-:Y:S01]  /*22b740*/  PRMT R0, R34, 0x7772, RZ ;  /* 0x0000777222007816 */ /* 0x000fe200000000ff */
[----:B------:R-:W4:Y:S04]  /*22b750*/  LDL.LU R35, [R1+0x6a8] ;  /* 0x0006a80001237983 */ /* 0x000f280000300800 */
[----:B------:R0:W-:Y:S01]  /*22b760*/  @P6 STG.E.U8 desc[UR4][R24.64], R2 ;  /* 0x0000000218006986 */ /* 0x0001e2000c101104 */
[----:B------:R-:W-:-:S02]  /*22b770*/  ISETP.LT.AND P6, PT, R19, UR12, !P3 ;  /* 0x0000000c13007c0c */ /* 0x000fc4000dfc1270 */
[----:B------:R-:W-:Y:S01]  /*22b780*/  ISETP.LT.AND P4, PT, R44, UR20, !P3 ;  /* 0x000000142c007c0c */ /* 0x000fe2000df81270 */
[----:B------:R-:W1:Y:S01]  /*22b790*/  LDCU UR6, c[0x0][0x398] ;  /* 0x00007300ff0677ac */ /* 0x000e620008000800 */
[----:B------:R-:W1:Y:S01]  /*22b7a0*/  LDCU UR16, c[0x0][0x398] ;  /* 0x00007300ff1077ac */ /* 0x000e620008000800 */
[----:B------:R-:W1:Y:S01]  /*22b7b0*/  LDCU UR12, c[0x0][0x398] ;  /* 0x00007300ff0c77ac */ /* 0x000e620008000800 */
[----:B------:R-:W1:Y:S01]  /*22b7c0*/  LDCU UR20, c[0x0][0x398] ;  /* 0x00007300ff1477ac */ /* 0x000e620008000800 */
[----:B0-----:R-:W-:Y:S01]  /*22b7d0*/  PRMT R2, R34, 0x7773, RZ ;  /* 0x0000777322027816 */ /* 0x001fe200000000ff */
[----:B---3--:R0:W-:Y:S04]  /*22b7e0*/  @P5 STG.E.U8 desc[UR4][R10.64], R0 ;  /* 0x000000000a005986 */ /* 0x0081e8000c101104 */
[----:B------:R3:W-:Y:S01]  /*22b7f0*/  @P2 STG.E.U8 desc[UR4][R46.64], R2 ;  /* 0x000000022e002986 */ /* 0x0007e2000c101104 */
[----:B------:R-:W-:-:S02]  /*22b800*/  ISETP.LT.AND P5, PT, R21, UR14, !P3 ;  /* 0x0000000e15007c0c */ /* 0x000fc4000dfa1270 */
[----:B------:R-:W-:Y:S01]  /*22b810*/  ISETP.LT.AND P2, PT, R39, UR22, !P3 ;  /* 0x0000001627007c0c */ /* 0x000fe2000df41270 */
[----:B------:R-:W1:Y:S01]  /*22b820*/  LDCU UR14, c[0x0][0x398] ;  /* 0x00007300ff0e77ac */ /* 0x000e620008000800 */
[----:B0-----:R-:W4:Y:S01]  /*22b830*/  LDL.LU.64 R10, [R1+0x1290] ;  /* 0x00129000010a7983 */ /* 0x001f220000300a00 */
[----:B------:R-:W-:-:S03]  /*22b840*/  PRMT R0, R38, 0x7770, RZ ;  /* 0x0000777026007816 */ /* 0x000fc600000000ff */
[----:B------:R-:W4:Y:S01]  /*22b850*/  LDL.LU.64 R24, [R1+0x12a0] ;  /* 0x0012a00001187983 */ /* 0x000f220000300a00 */
[----:B---3--:R-:W-:-:S03]  /*22b860*/  PRMT R2, R38, 0x7771, RZ ;  /* 0x0000777126027816 */ /* 0x008fc600000000ff */
[----:B------:R0:W-:Y:S04]  /*22b870*/  @P6 STG.E.U8 desc[UR4][R36.64], R0 ;  /* 0x0000000024006986 */ /* 0x0001e8000c101104 */
[----:B0-----:R-:W3:Y:S04]  /*22b880*/  LDL.LU.64 R36, [R1+0x1288] ;  /* 0x0012880001247983 */ /* 0x001ee80000300a00 */
[----:B--2---:R0:W-:Y:S01]  /*22b890*/  @P4 STG.E.U8 desc[UR4][R22.64], R2 ;  /* 0x0000000216004986 */ /* 0x0041e2000c101104 */
[----:B------:R-:W-:-:S03]  /*22b8a0*/  PRMT R0, R38, 0x7772, RZ ;  /* 0x0000777226007816 */ /* 0x000fc600000000ff */
[----:B------:R-:W2:Y:S04]  /*22b8b0*/  LDL.LU R34, [R1+0x708] ;  /* 0x0007080001227983 */ /* 0x000ea80000300800 */
[----:B----4-:R4:W-:Y:S01]  /*22b8c0*/  @P5 STG.E.U8 desc[UR4][R42.64], R0 ;  /* 0x000000002a005986 */ /* 0x0109e2000c101104 */
[----:B0-----:R-:W-:-:S03]  /*22b8d0*/  PRMT R2, R38, 0x7773, RZ ;  /* 0x0000777326027816 */ /* 0x001fc600000000ff */
[----:B----4-:R-:W4:Y:S04]  /*22b8e0*/  LDL.LU.64 R42, [R1+0x1298] ;  /* 0x00129800012a7983 */ /* 0x010f280000300a00 */
[----:B------:R0:W-:Y:S04]  /*22b8f0*/  @P2 STG.E.U8 desc[UR4][R32.64], R2 ;  /* 0x0000000220002986 */ /* 0x0001e8000c101104 */
[----:B0-----:R-:W4:Y:S01]  /*22b900*/  LDL.LU.64 R32, [R1+0x1278] ;  /* 0x0012780001207983 */ /* 0x001f220000300a00 */
[----:B------:R-:W-:Y:S02]  /*22b910*/  ISETP.LT.AND P4, PT, R17, UR7, !P3 ;  /* 0x0000000711007c0c */ /* 0x000fe4000df81270 */
[----:B------:R-:W-:-:S02]  /*22b920*/  ISETP.LT.AND P5, PT, R16, UR8, !P3 ;  /* 0x0000000810007c0c */ /* 0x000fc4000dfa1270 */
[----:B------:R-:W-:Y:S01]  /*22b930*/  ISETP.LT.AND P6, PT, R18, UR10, !P3 ;  /* 0x0000000a12007c0c */ /* 0x000fe2000dfc1270 */
[----:B------:R-:W-:Y:S01]  /*22b940*/  VIADD R0, R40, 0xf7 ;  /* 0x000000f728007836 */ /* 0x000fe20000000000 */
[C---:B------:R-:W-:Y:S01]  /*22b950*/  PRMT R2, R35.reuse, 0x7770, RZ ;  /* 0x0000777023027816 */ /* 0x040fe200000000ff */
[----:B------:R-:W4:Y:S04]  /*22b960*/  LDL.LU.64 R46, [R1+0x1268] ;  /* 0x00126800012e7983 */ /* 0x000f280000300a00 */
[----:B------:R-:W4:Y:S01]  /*22b970*/  LDL.LU.64 R22, [R1+0x1260] ;  /* 0x0012600001167983 */ /* 0x000f220000300a00 */
[----:B------:R-:W0:Y:S01]  /*22b980*/  LDCU UR7, c[0x0][0x398] ;  /* 0x00007300ff0777ac */ /* 0x000e220008000800 */
[----:B------:R-:W-:Y:S02]  /*22b990*/  ISETP.GE.AND P2, PT, R0, UR11, PT ;  /* 0x0000000b00007c0c */ /* 0x000fe4000bf46270 */
[----:B------:R-:W-:-:S02]  /*22b9a0*/  PRMT R0, R35, 0x7771, RZ ;  /* 0x0000777123007816 */ /* 0x000fc400000000ff */
[----:B-1----:R-:W-:Y:S01]  /*22b9b0*/  ISETP.LT.AND P3, PT, R20, UR6, !P3 ;  /* 0x0000000614007c0c */ /* 0x002fe2000df61270 */
[----:B------:R-:W1:Y:S01]  /*22b9c0*/  LDCU UR8, c[0x0][0x398] ;  /* 0x00007300ff0877ac */ /* 0x000e620008000800 */
[----:B------:R-:W0:Y:S01]  /*22b9d0*/  LDCU UR10, c[0x0][0x398] ;  /* 0x00007300ff0a77ac */ /* 0x000e220008000800 */
[----:B------:R-:W0:Y:S01]  /*22b9e0*/  LDCU UR11, c[0x0][0x398] ;  /* 0x00007300ff0b77ac */ /* 0x000e220008000800 */
[----:B------:R-:W0:Y:S01]  /*22b9f0*/  LDCU UR6, c[0x0][0x398] ;  /* 0x00007300ff0677ac */ /* 0x000e220008000800 */
[----:B------:R0:W-:Y:S04]  /*22ba00*/  @P4 STG.E.U8 desc[UR4][R10.64], R2 ;  /* 0x000000020a004986 */ /* 0x0001e8000c101104 */
[----:B------:R1:W-:Y:S01]  /*22ba10*/  @P5 STG.E.U8 desc[UR4][R24.64], R0 ;  /* 0x0000000018005986 */ /* 0x0003e2000c101104 */
[----:B------:R-:W-:-:S02]  /*22ba20*/  ISETP.LT.AND P4, PT, R19, UR16, !P0 ;  /* 0x0000001013007c0c */ /* 0x000fc4000c781270 */
[----:B0-----:R-:W-:Y:S01]  /*22ba30*/  PRMT R2, R35, 0x7772, RZ ;  /* 0x0000777223027816 */ /* 0x001fe200000000ff */
[----:B------:R-:W4:Y:S01]  /*22ba40*/  LDL.LU R10, [R1+0x78c] ;  /* 0x00078c00010a7983 */ /* 0x000f220000300800 */
[----:B--2---:R-:W-:-:S03]  /*22ba50*/  PRMT R3, R34, 0x7770, RZ ;  /* 0x0000777022037816 */ /* 0x004fc600000000ff */
[----:B---3--:R0:W-:Y:S01]  /*22ba60*/  @P6 STG.E.U8 desc[UR4][R36.64], R2 ;  /* 0x0000000224006986 */ /* 0x0081e2000c101104 */
[----:B------:R-:W-:Y:S01]  /*22ba70*/  ISETP.LT.AND P5, PT, R44, UR12, !P0 ;  /* 0x0000000c2c007c0c */ /* 0x000fe2000c7a1270 */
[----:B-1----:R-:W-:Y:S01]  /*22ba80*/  VIADD R0, R40, 0xf8 ;  /* 0x000000f828007836 */ /* 0x002fe20000000000 */
[----:B------:R-:W-:Y:S01]  /*22ba90*/  PRMT R4, R34, 0x7773, RZ ;  /* 0x0000777322047816 */ /* 0x000fe200000000ff */
[----:B------:R-:W1:Y:S01]  /*22baa0*/  LDCU UR16, c[0x0][0x398] ;  /* 0x00007300ff1077ac */ /* 0x000e620008000800 */
[----:B0-----:R-:W2:Y:S01]  /*22bab0*/  LDL.LU.64 R36, [R1+0x1270] ;  /* 0x0012700001247983 */ /* 0x001ea20000300a00 */
[----:B------:R-:W-:-:S03]  /*22bac0*/  PRMT R2, R35, 0x7773, RZ ;  /* 0x0000777323027816 */ /* 0x000fc600000000ff */
[----:B------:R-:W3:Y:S01]  /*22bad0*/  LDL.LU R11, [R1+0x778] ;  /* 0x00077800010b7983 */ /* 0x000ee20000300800 */
[----:B------:R-:W-:Y:S01]  /*22bae0*/  ISETP.LT.AND P6, PT, R21, UR14, !P0 ;  /* 0x0000000e15007c0c */ /* 0x000fe2000c7c1270 */
[----:B------:R-:W0:Y:S01]  /*22baf0*/  LDCU UR12, c[0x0][0x398] ;  /* 0x00007300ff0c77ac */ /* 0x000e220008000800 */
[----:B------:R-:W0:Y:S01]  /*22bb00*/  LDCU UR14, c[0x0][0x398] ;  /* 0x00007300ff0e77ac */ /* 0x000e220008000800 */
[----:B----4-:R4:W-:Y:S04]  /*22bb10*/  @P3 STG.E.U8 desc[UR4][R42.64], R2 ;  /* 0x000000022a003986 */ /* 0x0109e8000c101104 */
[----:B----4-:R-:W4:Y:S04]  /*22bb20*/  LDL.LU.64 R42, [R1+0x1280] ;  /* 0x00128000012a7983 */ /* 0x010f280000300a00 */
[----:B------:R0:W-:Y:S04]  /*22bb30*/  @P4 STG.E.U8 desc[UR4][R32.64], R3 ;  /* 0x0000000320004986 */ /* 0x0001e8000c101104 */
[----:B0-----:R-:W4:Y:S01]  /*22bb40*/  LDL.LU.64 R32, [R1+0x1258] ;  /* 0x0012580001207983 */ /* 0x001f220000300a00 */
[----:B------:R-:W-:-:S02]  /*22bb50*/  ISETP.GE.AND P3, PT, R0, UR9, PT ;  /* 0x0000000900007c0c */ /* 0x000fc4000bf66270 */
[C---:B------:R-:W-:Y:S02]  /*22bb60*/  PRMT R0, R34.reuse, 0x7771, RZ ;  /* 0x0000777122007816 */ /* 0x040fe400000000ff */
[----:B------:R-:W-:Y:S01]  /*22bb70*/  ISETP.LT.AND P4, PT, R39, UR18, !P0 ;  /* 0x0000001227007c0c */ /* 0x000fe2000c781270 */
[----:B------:R-:W4:Y:S04]  /*22bb80*/  LDL.LU.64 R48, [R1+0x1250] ;  /* 0x0012500001307983 */ /* 0x000f280000300a00 */
[----:B------:R0:W-:Y:S04]  /*22bb90*/  @P5 STG.E.U8 desc[UR4][R46.64], R0 ;  /* 0x000000002e005986 */ /* 0x0001e8000c101104 */
[----:B------:R-:W4:Y:S01]  /*22bba0*/  LDL.LU.64 R24, [R1+0x1248] ;  /* 0x0012480001187983 */ /* 0x000f220000300a00 */
[----:B------:R-:W-:-:S02]  /*22bbb0*/  PRMT R2, R34, 0x7772, RZ ;  /* 0x0000777222027816 */ /* 0x000fc400000000ff */
[----:B------:R-:W-:Y:S01]  /*22bbc0*/  ISETP.LT.AND P5, PT, R16, UR7, !P0 ;  /* 0x0000000710007c0c */ /* 0x000fe2000c7a1270 */
[----:B------:R-:W1:Y:S01]  /*22bbd0*/  LDCU UR9, c[0x0][0x398] ;  /* 0x00007300ff0977ac */ /* 0x000e620008000800 */
[----:B------:R-:W1:Y:S01]  /*22bbe0*/  LDCU UR7, c[0x0][0x398] ;  /* 0x00007300ff0777ac */ /* 0x000e620008000800 */
[----:B0-----:R-:W4:Y:S04]  /*22bbf0*/  LDL.LU.64 R46, [R1+0x1240] ;  /* 0x00124000012e7983 */ /* 0x001f280000300a00 */
[----:B------:R-:W4:Y:S04]  /*22bc00*/  LDL.LU.64 R34, [R1+0x1238] ;  /* 0x0012380001227983 */ /* 0x000f280000300a00 */
[----:B------:R0:W-:Y:S01]  /*22bc10*/  @P6 STG.E.U8 desc[UR4][R22.64], R2 ;  /* 0x0000000216006986 */ /* 0x0001e2000c101104 */
[----:B------:R-:W-:-:S02]  /*22bc20*/  ISETP.LT.AND P6, PT, R17, UR20, !P0 ;  /* 0x0000001411007c0c */ /* 0x000fc4000c7c1270 */
[C---:B0-----:R-:W-:Y:S02]  /*22bc30*/  PRMT R2, R10.reuse, 0x7770, RZ ;  /* 0x000077700a027816 */ /* 0x041fe400000000ff */
[C---:B------:R-:W-:Y:S02]  /*22bc40*/  PRMT R0, R10.reuse, 0x7771, RZ ;  /* 0x000077710a007816 */ /* 0x040fe400000000ff */
[C---:B------:R-:W-:Y:S02]  /*22bc50*/  PRMT R3, R10.reuse, 0x7772, RZ ;  /* 0x000077720a037816 */ /* 0x040fe400000000ff */
[----:B------:R-:W-:Y:S01]  /*22bc60*/  PRMT R5, R10, 0x7773, RZ ;  /* 0x000077730a057816 */ /* 0x000fe200000000ff */
[----:B--2---:R0:W-:Y:S01]  /*22bc70*/  @P4 STG.E.U8 desc[UR4][R36.64], R4 ;  /* 0x0000000424004986 */ /* 0x0041e2000c101104 */
[----:B---3--:R-:W-:-:S03]  /*22bc80*/  PRMT R6, R11, 0x7771, RZ ;  /* 0x000077710b067816 */ /* 0x008fc600000000ff */
[----:B0-----:R-:W2:Y:S04]  /*22bc90*/  LDL.LU.64 R36, [R1+0x1230] ;  /* 0x0012300001247983 */ /* 0x001ea80000300a00 */
[----:B------:R-:W3:Y:S01]  /*22bca0*/  LDL.LU R10, [R1+0x6ac] ;  /* 0x0006ac00010a7983 */ /* 0x000ee20000300800 */
[----:B------:R-:W-:-:S03]  /*22bcb0*/  PRMT R4, R11, 0x7770, RZ ;  /* 0x000077700b047816 */ /* 0x000fc600000000ff */
[----:B------:R-:W3:Y:S04]  /*22bcc0*/  LDL.LU.64 R22, [R1+0x1228] ;  /* 0x0012280001167983 */ /* 0x000ee80000300a00 */
[----:B----4-:R0:W-:Y:S04]  /*22bcd0*/  @P6 STG.E.U8 desc[UR4][R42.64], R4 ;  /* 0x000000042a006986 */ /* 0x0101e8000c101104 */
[----:B0-----:R-:W4:Y:S04]  /*22bce0*/  LDL.LU.64 R42, [R1+0x1220] ;  /* 0x00122000012a7983 */ /* 0x001f280000300a00 */
[----:B------:R0:W-:Y:S04]  /*22bcf0*/  @P5 STG.E.U8 desc[UR4][R32.64], R6 ;  /* 0x0000000620005986 */ /* 0x0001e8000c101104 */
[----:B0-----:R-:W4:Y:S01]  /*22bd00*/  LDL.LU.64 R32, [R1+0x1208] ;  /* 0x0012080001207983 */ /* 0x001f220000300a00 */
[----:B------:R-:W-:-:S02]  /*22bd10*/  ISETP.LT.AND P4, PT, R18, UR8, !P0 ;  /* 0x0000000812007c0c */ /* 0x000fc4000c781270 */
[----:B------:R-:W-:Y:S02]  /*22bd20*/  ISETP.LT.AND P0, PT, R20, UR10, !P0 ;  /* 0x0000000a14007c0c */ /* 0x000fe4000c701270 */
[----:B------:R-:W-:Y:S02]  /*22bd30*/  ISETP.LT.AND P5, PT, R19, UR11, !P1 ;  /* 0x0000000b13007c0c */ /* 0x000fe4000cfa1270 */
[----:B------:R-:W-:Y:S02]  /*22bd40*/  ISETP.LT.AND P6, PT, R44, UR6, !P1 ;  /* 0x000000062c007c0c */ /* 0x000fe4000cfc1270 */
[C---:B------:R-:W-:Y:S02]  /*22bd50*/  PRMT R4, R11.reuse, 0x7772, RZ ;  /* 0x000077720b047816 */ /* 0x040fe400000000ff */
[----:B------:R-:W-:Y:S01]  /*22bd60*/  PRMT R6, R11, 0x7773, RZ ;  /* 0x000077730b067816 */ /* 0x000fe200000000ff */
[----:B------:R-:W0:Y:S01]  /*22bd70*/  LDCU UR8, c[0x0][0x398] ;  /* 0x00007300ff0877ac */ /* 0x000e220008000800 */
[----:B------:R-:W0:Y:S01]  /*22bd80*/  LDCU UR10, c[0x0][0x398] ;  /* 0x00007300ff0a77ac */ /* 0x000e220008000800 */
[----:B------:R-:W0:Y:S01]  /*22bd90*/  LDCU UR11, c[0x0][0x398] ;  /* 0x00007300ff0b77ac */ /* 0x000e220008000800 */
[----:B------:R-:W0:Y:S01]  /*22bda0*/  LDCU UR6, c[0x0][0x398] ;  /* 0x00007300ff0677ac */ /* 0x000e220008000800 */
[----:B------:R-:W-:Y:S01]  /*22bdb0*/  @P4 STG.E.U8 desc[UR4][R48.64], R4 ;  /* 0x0000000430004986 */ /* 0x000fe2000c101104 */
[----:B-1----:R-:W-:-:S03]  /*22bdc0*/  ISETP.LT.AND P4, PT, R21, UR16, !P1 ;  /* 0x0000001015007c0c */ /* 0x002fc6000cf81270 */
[----:B------:R-:W-:Y:S04]  /*22bdd0*/  @P0 STG.E.U8 desc[UR4][R24.64], R6 ;  /* 0x0000000618000986 */ /* 0x000fe8000c101104 */
[----:B------:R1:W-:Y:S04]  /*22bde0*/  @P5 STG.E.U8 desc[UR4][R46.64], R2 ;  /* 0x000000022e005986 */ /* 0x0003e8000c101104 */
[----:B------:R0:W-:Y:S01]  /*22bdf0*/  @P6 STG.E.U8 desc[UR4][R34.64], R0 ;  /* 0x0000000022006986 */ /* 0x0001e2000c101104 */
[----:B------:R-:W-:Y:S02]  /*22be00*/  ISETP.LT.AND P0, PT, R39, UR9, !P1 ;  /* 0x0000000927007c0c */ /* 0x000fe4000cf01270 */
[----:B------:R-:W-:-:S02]  /*22be10*/  ISETP.LT.AND P5, PT, R17, UR12, !P1 ;  /* 0x0000000c11007c0c */ /* 0x000fc4000cfa1270 */
[----:B------:R-:W-:Y:S01]  /*22be20*/  ISETP.LT.AND P6, PT, R16, UR14, !P1 ;  /* 0x0000000e10007c0c */ /* 0x000fe2000cfc1270 */
[----:B------:R-:W2:Y:S01]  /*22be30*/  LDCU UR16, c[0x0][0x398] ;  /* 0x00007300ff1077ac */ /* 0x000ea20008000800 */
[----:B------:R-:W2:Y:S01]  /*22be40*/  LDCU UR9, c[0x0][0x398] ;  /* 0x00007300ff0977ac */ /* 0x000ea20008000800 */
[----:B------:R-:W2:Y:S01]  /*22be50*/  LDCU UR12, c[0x0][0x398] ;  /* 0x00007300ff0c77ac */ /* 0x000ea20008000800 */
[----:B------:R-:W2:Y:S01]  /*22be60*/  LDCU UR14, c[0x0][0x398] ;  /* 0x00007300ff0e77ac */ /* 0x000ea20008000800 */
[----:B-1----:R-:W4:Y:S04]  /*22be70*/  LDL.LU.64 R46, [R1+0x1218] ;  /* 0x00121800012e7983 */ /* 0x002f280000300a00 */
[----:B0-----:R-:W4:Y:S04]  /*22be80*/  LDL.LU.64 R34, [R1+0x1210] ;  /* 0x0012100001227983 */ /* 0x001f280000300a00 */
[----:B------:R-:W4:Y:S01]  /*22be90*/  LDL.LU R11, [R1+0x70c] ;  /* 0x00070c00010b7983 */ /* 0x000f220000300800 */
[----:B------:R-:W-:-:S03]  /*22bea0*/  VIADD R0, R40, 0xf9 ;  /* 0x000000f928007836 */ /* 0x000fc60000000000 */
[----:B--2---:R0:W-:Y:S02]  /*22beb0*/  @P4 STG.E.U8 desc[UR4][R36.64], R3 ;  /* 0x0000000324004986 */ /* 0x0041e4000c101104 */
[----:B------:R-:W-:Y:S02]  /*22bec0*/  ISETP.GE.AND P4, PT, R0, UR13, PT ;  /* 0x0000000d00007c0c */ /* 0x000fe4000bf86270 */
[----:B---3--:R1:W-:Y:S01]  /*22bed0*/  @P0 STG.E.U8 desc[UR4][R22.64], R5 ;  /* 0x0000000516000986 */ /* 0x0083e2000c101104 */
[C---:B------:R-:W-:Y:S02]  /*22bee0*/  PRMT R0, R10.reuse, 0x7770, RZ ;  /* 0x000077700a007816 */ /* 0x040fe400000000ff */
[----:B------:R-:W-:Y:S01]  /*22bef0*/  PRMT R2, R10, 0x7771, RZ ;  /* 0x000077710a027816 */ /* 0x000fe200000000ff */
[----:B------:R-:W2:Y:S01]  /*22bf00*/  LDCU UR13, c[0x0][0x398] ;  /* 0x00007300ff0d77ac */ /* 0x000ea20008000800 */
[----:B0-----:R-:W3:Y:S04]  /*22bf10*/  LDL.LU.64 R36, [R1+0x11f8] ;  /* 0x0011f80001247983 */ /* 0x001ee80000300a00 */
[----:B-1----:R-:W2:Y:S04]  /*22bf20*/  LDL.LU.64 R22, [R1+0x1200] ;  /* 0x0012000001167983 */ /* 0x002ea80000300a00 */
[----:B----4-:R0:W-:Y:S04]  /*22bf30*/  @P5 STG.E.U8 desc[UR4][R42.64], R0 ;  /* 0x000000002a005986 */ /* 0x0101e8000c101104 */
[----:B0-----:R-:W4:Y:S04]  /*22bf40*/  LDL.LU.64 R42, [R1+0x11f0] ;  /* 0x0011f000012a7983 */ /* 0x001f280000300a00 */
[----:B------:R0:W-:Y:S04]  /*22bf50*/  @P6 STG.E.U8 desc[UR4][R32.64], R2 ;  /* 0x0000000220006986 */ /* 0x0001e8000c101104 */
[----:B0-----:R-:W4:Y:S01]  /*22bf60*/  LDL.LU.64 R32, [R1+0x11e0] ;  /* 0x0011e00001207983 */ /* 0x001f220000300a00 */
[----:B------:R-:W-:-:S02]  /*22bf70*/  ISETP.LT.AND P0, PT, R18, UR7, !P1 ;  /* 0x0000000712007c0c */ /* 0x000fc4000cf01270 */
[----:B------:R-:W-:Y:S01]  /*22bf80*/  ISETP.LT.AND P1, PT, R20, UR8, !P1 ;  /* 0x0000000814007c0c */ /* 0x000fe2000cf21270 */
[----:B------:R-:W-:Y:S01]  /*22bf90*/  VIADD R2, R40, 0xfa ;  /* 0x000000fa28027836 */ /* 0x000fe20000000000 */
[----:B------:R-:W-:Y:S02]  /*22bfa0*/  PRMT R0, R10, 0x7772, RZ ;  /* 0x000077720a007816 */ /* 0x000fe400000000ff */
[----:B------:R-:W-:Y:S01]  /*22bfb0*/  ISETP.LT.AND P6, PT, R19, UR10, !P2 ;  /* 0x0000000a13007c0c */ /* 0x000fe2000d7c1270 */
[----:B------:R-:W0:Y:S01]  /*22bfc0*/  LDCU UR7, c[0x0][0x398] ;  /* 0x00007300ff0777ac */ /* 0x000e220008000800 */
[----:B------:R-:W1:Y:S01]  /*22bfd0*/  LDCU UR8, c[0x0][0x398] ;  /* 0x00007300ff0877ac */ /* 0x000e620008000800 */
[----:B------:R-:W-:Y:S02]  /*22bfe0*/  ISETP.GE.AND P5, PT, R2, UR15, PT ;  /* 0x0000000f02007c0c */ /* 0x000fe4000bfa6270 */
[----:B------:R-:W-:Y:S01]  /*22bff0*/  PRMT R2, R10, 0x7773, RZ ;  /* 0x000077730a027816 */ /* 0x000fe200000000ff */
[----:B------:R-:W0:Y:S01]  /*22c000*/  LDCU UR10, c[0x0][0x398] ;  /* 0x00007300ff0a77ac */ /* 0x000e220008000800 */
[----:B------:R-:W4:Y:S01]  /*22c010*/  LDL.LU R10, [R1+0x77c] ;  /* 0x00077c00010a7983 */ /* 0x000f220000300800 */
[----:B------:R-:W0:Y:S03]  /*22c020*/  LDCU UR15, c[0x0][0x398] ;  /* 0x00007300ff0f77ac */ /* 0x000e260008000800 */
[----:B------:R0:W-:Y:S04]  /*22c030*/  @P0 STG.E.U8 desc[UR4][R46.64], R0 ;  /* 0x000000002e000986 */ /* 0x0001e8000c101104 */
[----:B------:R1:W-:Y:S01]  /*22c040*/  @P1 STG.E.U8 desc[UR4][R34.64], R2 ;  /* 0x0000000222001986 */ /* 0x0003e2000c101104 */
[----:B------:R-:W-:-:S02]  /*22c050*/  ISETP.LT.AND P0, PT, R44, UR11, !P2 ;  /* 0x0000000b2c007c0c */ /* 0x000fc4000d701270 */
[----:B------:R-:W-:Y:S02]  /*22c060*/  ISETP.LT.AND P1, PT, R21, UR6, !P2 ;  /* 0x0000000615007c0c */ /* 0x000fe4000d721270 */
[C---:B------:R-:W-:Y:S01]  /*22c070*/  PRMT R3, R11.reuse, 0x7773, RZ ;  /* 0x000077730b037816 */ /* 0x040fe200000000ff */
[----:B------:R-:W2:Y:S01]  /*22c080*/  LDCU UR6, c[0x0][0x398] ;  /* 0x00007300ff0677ac */ /* 0x000ea20008000800 */
[----:B------:R-:W2:Y:S01]  /*22c090*/  LDCU UR11, c[0x0][0x398] ;  /* 0x00007300ff0b77ac */ /* 0x000ea20008000800 */
[C---:B0-----:R-:W-:Y:S01]  /*22c0a0*/  PRMT R0, R11.reuse, 0x7770, RZ ;  /* 0x000077700b007816 */ /* 0x041fe200000000ff */
[----:B-1----:R-:W4:Y:S04]  /*22c0b0*/  LDL.LU.64 R34, [R1+0x11e8] ;  /* 0x0011e80001227983 */ /* 0x002f280000300a00 */
[----:B------:R-:W4:Y:S04]  /*22c0c0*/  LDL.LU.64 R24, [R1+0x11d8] ;  /* 0x0011d80001187983 */ /* 0x000f280000300a00 */
[----:B------:R-:W4:Y:S01]  /*22c0d0*/  LDL.LU.64 R46, [R1+0x11d0] ;  /* 0x0011d000012e7983 */ /* 0x000f220000300a00 */
[----:B------:R-:W-:-:S03]  /*22c0e0*/  PRMT R2, R11, 0x7772, RZ ;  /* 0x000077720b027816 */ /* 0x000fc600000000ff */
[----:B---3--:R0:W-:Y:S01]  /*22c0f0*/  @P6 STG.E.U8 desc[UR4][R36.64], R0 ;  /* 0x0000000024006986 */ /* 0x0081e2000c101104 */
[----:B------:R-:W-:Y:S01]  /*22c100*/  ISETP.LT.AND P6, PT, R39, UR16, !P2 ;  /* 0x0000001027007c0c */ /* 0x000fe2000d7c1270 */
[----:B------:R-:W1:Y:S02]  /*22c110*/  LDCU UR16, c[0x0][0x398] ;  /* 0x00007300ff1077ac */ /* 0x000e640008000800 */
[----:B0-----:R-:W3:Y:S01]  /*22c120*/  LDL.LU.64 R36, [R1+0x11c8] ;  /* 0x0011c80001247983 */ /* 0x001ee20000300a00 */
[----:B------:R-:W-:-:S03]  /*22c130*/  PRMT R0, R11, 0x7771, RZ ;  /* 0x000077710b007816 */ /* 0x000fc600000000ff */
[----:B------:R-:W3:Y:S04]  /*22c140*/  LDL.LU R38, [R1+0x760] ;  /* 0x0007600001267983 */ /* 0x000ee80000300800 */
[----:B--2---:R0:W-:Y:S04]  /*22c150*/  @P0 STG.E.U8 desc[UR4][R22.64], R0 ;  /* 0x0000000016000986 */ /* 0x0041e8000c101104 */
[----:B----4-:R2:W-:Y:S04]  /*22c160*/  @P1 STG.E.U8 desc[UR4][R42.64], R2 ;  /* 0x000000022a001986 */ /* 0x0105e8000c101104 */
[----:B0-----:R-:W4:Y:S04]  /*22c170*/  LDL.LU.64 R22, [R1+0x11c0] ;  /* 0x0011c00001167983 */ /* 0x001f280000300a00 */
[----:B--2---:R-:W2:Y:S04]  /*22c180*/  LDL.LU.64 R42, [R1+0x11b8] ;  /* 0x0011b800012a7983 */ /* 0x004ea80000300a00 */
[----:B------:R0:W-:Y:S04]  /*22c190*/  @P6 STG.E.U8 desc[UR4][R32.64], R3 ;  /* 0x0000000320006986 */ /* 0x0001e8000c101104 */
[----:B0-----:R-:W2:Y:S01]  /*22c1a0*/  LDL.LU.64 R32, [R1+0x11b0] ;  /* 0x0011b00001207983 */ /* 0x001ea20000300a00 */
[----:B------:R-:W-:-:S02]  /*22c1b0*/  ISETP.LT.AND P0, PT, R17, UR9, !P2 ;  /* 0x0000000911007c0c */ /* 0x000fc4000d701270 */
[----:B------:R-:W-:Y:S02]  /*22c1c0*/  ISETP.LT.AND P1, PT, R16, UR12, !P2 ;  /* 0x0000000c10007c0c */ /* 0x000fe4000d721270 */
[----:B------:R-:W-:Y:S02]  /*22c1d0*/  ISETP.LT.AND P6, PT, R18, UR13, !P2 ;  /* 0x0000000d12007c0c */ /* 0x000fe4000d7c1270 */
[C---:B------:R-:W-:Y:S02]  /*22c1e0*/  PRMT R0, R10.reuse, 0x7770, RZ ;  /* 0x000077700a007816 */ /* 0x040fe400000000ff */
[C---:B------:R-:W-:Y:S02]  /*22c1f0*/  PRMT R2, R10.reuse, 0x7771, RZ ;  /* 0x000077710a027816 */ /* 0x040fe400000000ff */
[C---:B------:R-:W-:Y:S02]  /*22c200*/  PRMT R3, R10.reuse, 0x7772, RZ ;  /* 0x000077720a037816 */ /* 0x040fe400000000ff */
[----:B------:R-:W-:-:S02]  /*22c210*/  PRMT R4, R10, 0x7773, RZ ;  /* 0x000077730a047816 */ /* 0x000fc400000000ff */
[----:B------:R-:W-:Y:S01]  /*22c220*/  ISETP.LT.AND P2, PT, R20, UR14, !P2 ;  /* 0x0000000e14007c0c */ /* 0x000fe2000d741270 */
[----:B------:R-:W2:Y:S01]  /*22c230*/  LDL.LU.64 R10, [R1+0x1190] ;  /* 0x00119000010a7983 */ /* 0x000ea20000300a00 */
[----:B------:R-:W0:Y:S01]  /*22c240*/  LDCU UR9, c[0x0][0x398] ;  /* 0x00007300ff0977ac */ /* 0x000e220008000800 */
[----:B------:R-:W0:Y:S01]  /*22c250*/  LDCU UR12, c[0x0][0x398] ;  /* 0x00007300ff0c77ac */ /* 0x000e220008000800 */
[----:B------:R-:W0:Y:S01]  /*22c260*/  LDCU UR13, c[0x0][0x398] ;  /* 0x00007300ff0d77ac */ /* 0x000e220008000800 */
[----:B------:R-:W0:Y:S01]  /*22c270*/  LDCU UR14, c[0x0][0x398] ;  /* 0x00007300ff0e77ac */ /* 0x000e220008000800 */
[----:B------:R0:W-:Y:S04]  /*22c280*/  @P0 STG.E.U8 desc[UR4][R34.64], R0 ;  /* 0x0000000022000986 */ /* 0x0001e8000c101104 */
[----:B------:R1:W-:Y:S01]  /*22c290*/  @P1 STG.E.U8 desc[UR4][R24.64], R2 ;  /* 0x0000000218001986 */ /* 0x0003e2000c101104 */
[----:B------:R-:W-:-:S03]  /*22c2a0*/  ISETP.LT.AND P1, PT, R19, UR7, !P3 ;  /* 0x0000000713007c0c */ /* 0x000fc6000df21270 */
[----:B------:R-:W-:Y:S01]  /*22c2b0*/  @P6 STG.E.U8 desc[UR4][R46.64], R3 ;  /* 0x000000032e006986 */ /* 0x000fe2000c101104 */
[----:B------:R-:W-:Y:S02]  /*22c2c0*/  ISETP.LT.AND P0, PT, R44, UR8, !P3 ;  /* 0x000000082c007c0c */ /* 0x000fe4000df01270 */
[----:B------:R-:W-:Y:S01]  /*22c2d0*/  ISETP.LT.AND P6, PT, R21, UR10, !P3 ;  /* 0x0000000a15007c0c */ /* 0x000fe2000dfc1270 */
[----:B------:R-:W1:Y:S01]  /*22c2e0*/  LDCU UR7, c[0x0][0x398] ;  /* 0x00007300ff0777ac */ /* 0x000e620008000800 */
[----:B------:R-:W1:Y:S01]  /*22c2f0*/  LDCU UR8, c[0x0][0x398] ;  /* 0x00007300ff0877ac */ /* 0x000e620008000800 */
[----:B------:R-:W1:Y:S01]  /*22c300*/  LDCU UR10, c[0x0][0x398] ;  /* 0x00007300ff0a77ac */ /* 0x000e620008000800 */
[----:B0-----:R-:W2:Y:S04]  /*22c310*/  LDL.LU R34, [R1+0x690] ;  /* 0x0006900001227983 */ /* 0x001ea80000300800 */
[----:B------:R-:W2:Y:S04]  /*22c320*/  LDL.LU.64 R48, [R1+0x11a8] ;  /* 0x0011a80001307983 */ /* 0x000ea80000300a00 */
[----:B---3--:R0:W-:Y:S01]  /*22c330*/  @P2 STG.E.U8 desc[UR4][R36.64], R4 ;  /* 0x0000000424002986 */ /* 0x0081e2000c101104 */
[----:B------:R-:W-:-:S02]  /*22c340*/  PRMT R0, R38, 0x7770, RZ ;  /* 0x0000777026007816 */ /* 0x000fc400000000ff */
[C---:B-1----:R-:W-:Y:S01]  /*22c350*/  PRMT R2, R38.reuse, 0x7771, RZ ;  /* 0x0000777126027816 */ /* 0x042fe200000000ff */
[----:B0-----:R-:W3:Y:S04]  /*22c360*/  LDL.LU.64 R36, [R1+0x11a0] ;  /* 0x0011a00001247983 */ /* 0x001ee80000300a00 */
[----:B------:R-:W3:Y:S04]  /*22c370*/  LDL.LU.64 R24, [R1+0x1188] ;  /* 0x0011880001187983 */ /* 0x000ee80000300a00 */
[----:B------:R-:W3:Y:S04]  /*22c380*/  LDL.LU R35, [R1+0x6f0] ;  /* 0x0006f00001237983 */ /* 0x000ee80000300800 */
[----:B----4-:R0:W-:Y:S04]  /*22c390*/  @P1 STG.E.U8 desc[UR4][R22.64], R0 ;  /* 0x0000000016001986 */ /* 0x0101e8000c101104 */
[----:B--2---:R-:W-:Y:S01]  /*22c3a0*/  @P0 STG.E.U8 desc[UR4][R42.64], R2 ;  /* 0x000000022a000986 */ /* 0x004fe2000c101104 */
[----:B0-----:R-:W-:-:S03]  /*22c3b0*/  PRMT R0, R38, 0x7772, RZ ;  /* 0x0000777226007816 */ /* 0x001fc600000000ff */
[----:B------:R-:W2:Y:S04]  /*22c3c0*/  LDL.LU.64 R22, [R1+0x1198] ;  /* 0x0011980001167983 */ /* 0x000ea80000300a00 */
[----:B------:R0:W-:Y:S04]  /*22c3d0*/  @P6 STG.E.U8 desc[UR4][R32.64], R0 ;  /* 0x0000000020006986 */ /* 0x0001e8000c101104 */
[----:B0-----:R-:W4:Y:S01]  /*22c3e0*/  LDL.LU.64 R32, [R1+0x1180] ;  /* 0x0011800001207983 */ /* 0x001f220000300a00 */
[----:B------:R-:W-:Y:S02]  /*22c3f0*/  ISETP.LT.AND P2, PT, R39, UR15, !P3 ;  /* 0x0000000f27007c0c */ /* 0x000fe4000df41270 */
[----:B------:R-:W-:-:S02]  /*22c400*/  PRMT R2, R38, 0x7773, RZ ;  /* 0x0000777326027816 */ /* 0x000fc400000000ff */
[----:B------:R-:W-:Y:S01]  /*22c410*/  ISETP.LT.AND P1, PT, R17, UR6, !P3 ;  /* 0x0000000611007c0c */ /* 0x000fe2000df21270 */
[----:B------:R-:W-:Y:S01]  /*22c420*/  VIADD R0, R40, 0xfb ;  /* 0x000000fb28007836 */ /* 0x000fe20000000000 */
[----:B------:R-:W4:Y:S04]  /*22c430*/  LDL.LU.64 R46, [R1+0x1178] ;  /* 0x00117800012e7983 */ /* 0x000f280000300a00 */
[----:B------:R-:W4:Y:S01]  /*22c440*/  LDL.LU.64 R42, [R1+0x1170] ;  /* 0x00117000012a7983 */ /* 0x000f220000300a00 */
[----:B------:R-:W-:Y:S01]  /*22c450*/  ISETP.LT.AND P6, PT, R18, UR16, !P3 ;  /* 0x0000001012007c0c */ /* 0x000fe2000dfc1270 */
[----:B------:R-:W0:Y:S02]  /*22c460*/  LDCU UR15, c[0x0][0x398] ;  /* 0x00007300ff0f77ac */ /* 0x000e240008000800 */
[----:B------:R1:W-:Y:S01]  /*22c470*/  @P2 STG.E.U8 desc[UR4][R10.64], R2 ;  /* 0x000000020a002986 */ /* 0x0003e2000c101104 */
[----:B------:R-:W-:-:S02]  /*22c480*/  ISETP.LT.AND P2, PT, R16, UR11, !P3 ;  /* 0x0000000b10007c0c */ /* 0x000fc4000df41270 */
[----:B------:R-:W-:Y:S02]  /*22c490*/  ISETP.GE.AND P0, PT, R0, UR17, PT ;  /* 0x0000001100007c0c */ /* 0x000fe4000bf06270 */
[----:B------:R-:W-:Y:S02]  /*22c4a0*/  ISETP.LT.AND P3, PT, R20, UR9, !P3 ;  /* 0x0000000914007c0c */ /* 0x000fe4000df61270 */
[C---:B------:R-:W-:Y:S01]  /*22c4b0*/  PRMT R0, R34.reuse, 0x7771, RZ ;  /* 0x0000777122007816 */ /* 0x040fe200000000ff */
[----:B------:R-:W0:Y:S01]  /*22c4c0*/  LDS.128 R8, [R9] ;  /* 0x0000000009087984 */ /* 0x000e220000000c00 */
[----:B------:R-:W0:Y:S01]  /*22c4d0*/  LDCU UR6, c[0x0][0x398] ;  /* 0x00007300ff0677ac */ /* 0x000e220008000800 */
[----:B------:R-:W0:Y:S01]  /*22c4e0*/  LDCU UR11, c[0x0][0x398] ;  /* 0x00007300ff0b77ac */ /* 0x000e220008000800 */
[----:B------:R-:W0:Y:S01]  /*22c4f0*/  LDCU UR16, c[0x0][0x398] ;  /* 0x00007300ff1077ac */ /* 0x000e220008000800 */
[----:B------:R-:W0:Y:S01]  /*22c500*/  LDCU UR9, c[0x0][0x398] ;  /* 0x00007300ff0977ac */ /* 0x000e220008000800 */
[----:B------:R-:W0:Y:S01]  /*22c510*/  LDCU UR17, c[0x0][0x398] ;  /* 0x00007300ff1177ac */ /* 0x000e220008000800 */
[----:B-1----:R-:W-:-:S05]  /*22c520*/  PRMT R2, R34, 0x7770, RZ ;  /* 0x0000777022027816 */ /* 0x002fca00000000ff */
[----:B------:R1:W-:Y:S01]  /*22c530*/  @P1 STG.E.U8 desc[UR4][R48.64], R2 ;  /* 0x0000000230001986 */ /* 0x0003e2000c101104 */
[----:B------:R-:W-:Y:S01]  /*22c540*/  ISETP.LT.AND P1, PT, R19, UR12, !P4 ;  /* 0x0000000c13007c0c */ /* 0x000fe2000e721270 */
[----:B------:R-:W0:Y:S01]  /*22c550*/  LDCU UR12, c[0x0][0x398] ;  /* 0x00007300ff0c77ac */ /* 0x000e220008000800 */
[C---:B-1----:R-:W-:Y:S01]  /*22c560*/  PRMT R2, R34.reuse, 0x7772, RZ ;  /* 0x0000777222027816 */ /* 0x042fe200000000ff */
[----:B---3--:R1:W-:Y:S04]  /*22c570*/  @P2 STG.E.U8 desc[UR4][R36.64], R0 ;  /* 0x0000000024002986 */ /* 0x0083e8000c101104 */
[----:B------:R3:W-:Y:S04]  /*22c580*/  @P6 STG.E.U8 desc[UR4][R24.64], R2 ;  /* 0x0000000218006986 */ /* 0x0007e8000c101104 */
[----:B-1----:R-:W4:Y:S01]  /*22c590*/  LDL.LU.64 R36, [R1+0x1168] ;  /* 0x0011680001247983 */ /* 0x002f220000300a00 */
[----:B------:R-:W-:-:S03]  /*22c5a0*/  PRMT R0, R34, 0x7773, RZ ;  /* 0x0000777322007816 */ /* 0x000fc600000000ff */
[----:B---3--:R-:W3:Y:S01]  /*22c5b0*/  LDL.LU.64 R24, [R1+0x1160] ;  /* 0x0011600001187983 */ /* 0x008ee20000300a00 */
[----:B------:R-:W-:-:S03]  /*22c5c0*/  PRMT R2, R35, 0x7770, RZ ;  /* 0x0000777023027816 */ /* 0x000fc600000000ff */
[----:B--2---:R1:W-:Y:S04]  /*22c5d0*/  @P3 STG.E.U8 desc[UR4][R22.64], R0 ;  /* 0x0000000016003986 */ /* 0x0043e8000c101104 */
[----:B-1----:R-:W2:Y:S04]  /*22c5e0*/  LDL.LU.64 R22, [R1+0x1158] ;  /* 0x0011580001167983 */ /* 0x002ea80000300a00 */
[----:B----4-:R1:W-:Y:S04]  /*22c5f0*/  @P1 STG.E.U8 desc[UR4][R32.64], R2 ;  /* 0x0000000220001986 */ /* 0x0103e8000c101104 */
[----:B-1----:R-:W4:Y:S01]  /*22c600*/  LDL.LU.64 R32, [R1+0x1148] ;  /* 0x0011480001207983 */ /* 0x002f220000300a00 */
[----:B------:R-:W-:-:S02]  /*22c610*/  ISETP.LT.AND P6, PT, R44, UR13, !P4 ;  /* 0x0000000d2c007c0c */ /* 0x000fc4000e7c1270 */
[----:B------:R-:W-:Y:S02]  /*22c620*/  ISETP.LT.AND P2, PT, R21, UR7, !P4 ;  /* 0x0000000715007c0c */ /* 0x000fe4000e741270 */
[----:B------:R-:W-:Y:S02]  /*22c630*/  PRMT R0, R35, 0x7771, RZ ;  /* 0x0000777123007816 */ /* 0x000fe400000000ff */
[----:B------:R-:W-:Y:S02]  /*22c640*/  ISETP.LT.AND P1, PT, R39, UR8, !P4 ;  /* 0x0000000827007c0c */ /* 0x000fe4000e721270 */
[----:B------:R-:W-:Y:S01]  /*22c650*/  PRMT R2, R35, 0x7772, RZ ;  /* 0x0000777223027816 */ /* 0x000fe200000000ff */
[----:B------:R-:W4:Y:S01]  /*22c660*/  LDL.LU R34, [R1+0x764] ;  /* 0x0007640001227983 */ /* 0x000f220000300800 */
[----:B------:R-:W-:Y:S02]  /*22c670*/  ISETP.LT.AND P3, PT, R17, UR10, !P4 ;  /* 0x0000000a11007c0c */ /* 0x000fe4000e761270 */
[----:B0-----:R-:W-:Y:S01]  /*22c680*/  PRMT R3, R8, 0x7770, RZ ;  /* 0x0000777008037816 */ /* 0x001fe200000000ff */
[----:B------:R-:W0:Y:S01]  /*22c690*/  LDCU UR7, c[0x0][0x398] ;  /* 0x00007300ff0777ac */ /* 0x000e220008000800 */
[----:B------:R-:W1:Y:S01]  /*22c6a0*/  LDCU UR13, c[0x0][0x398] ;  /* 0x00007300ff0d77ac */ /* 0x000e620008000800 */
[----:B------:R-:W0:Y:S01]  /*22c6b0*/  LDCU UR8, c[0x0][0x398] ;  /* 0x00007300ff0877ac */ /* 0x000e220008000800 */
[----:B------:R-:W0:Y:S01]  /*22c6c0*/  LDCU UR10, c[0x0][0x398] ;  /* 0x00007300ff0a77ac */ /* 0x000e220008000800 */
[----:B------:R1:W-:Y:S04]  /*22c6d0*/  @P6 STG.E.U8 desc[UR4][R46.64], R0 ;  /* 0x000000002e006986 */ /* 0x0003e8000c101104 */
[----:B------:R0:W-:Y:S01]  /*22c6e0*/  @P2 STG.E.U8 desc[UR4][R42.64], R2 ;  /* 0x000000022a002986 */ /* 0x0001e2000c101104 */
[----:B------:R-:W-:-:S02]  /*22c6f0*/  ISETP.LT.AND P2, PT, R16, UR14, !P4 ;  /* 0x0000000e10007c0c */ /* 0x000fc4000e741270 */
[----:B------:R-:W-:Y:S01]  /*22c700*/  ISETP.LT.AND P6, PT, R18, UR15, !P4 ;  /* 0x0000000f12007c0c */ /* 0x000fe2000e7c1270 */
[----:B-1----:R-:W4:Y:S04]  /*22c710*/  LDL.LU.64 R46, [R1+0x1150] ;  /* 0x00115000012e7983 */ /* 0x002f280000300a00 */
[----:B0-----:R-:W4:Y:S01]  /*22c720*/  LDL.LU.64 R42, [R1+0x1140] ;  /* 0x00114000012a7983 */ /* 0x001f220000300a00 */
[----:B------:R-:W-:-:S03]  /*22c730*/  PRMT R2, R35, 0x7773, RZ ;  /* 0x0000777323027816 */ /* 0x000fc600000000ff */
[----:B------:R-:W4:Y:S01]  /*22c740*/  LDL.LU.64 R48, [R1+0x1138] ;  /* 0x0011380001307983 */ /* 0x000f220000300a00 */
[----:B------:R-:W-:Y:S01]  /*22c750*/  VIADD R0, R40, 0xfc ;  /* 0x000000fc28007836 */ /* 0x000fe20000000000 */
[----:B------:R-:W0:Y:S01]  /*22c760*/  LDCU UR14, c[0x0][0x398] ;  /* 0x00007300ff0e77ac */ /* 0x000e220008000800 */
[----:B------:R-:W1:Y:S01]  /*22c770*/  LDCU UR15, c[0x0][0x398] ;  /* 0x00007300ff0f77ac */ /* 0x000e620008000800 */
[----:B------:R0:W-:Y:S02]  /*22c780*/  @P1 STG.E.U8 desc[UR4][R36.64], R2 ;  /* 0x0000000224001986 */ /* 0x0001e4000c101104 */
[----:B------:R-:W-:Y:S02]  /*22c790*/  ISETP.GE.AND P1, PT, R0, UR19, PT ;  /* 0x0000001300007c0c */ /* 0x000fe4000bf26270 */
[----:B---3--:R3:W-:Y:S01]  /*22c7a0*/  @P3 STG.E.U8 desc[UR4][R24.64], R3 ;  /* 0x0000000318003986 */ /* 0x0087e2000c101104 */
[----:B------:R-:W-:-:S03]  /*22c7b0*/  PRMT R0, R8, 0x7771, RZ ;  /* 0x0000777108007816 */ /* 0x000fc600000000ff */
[----:B0-----:R-:W4:Y:S01]  /*22c7c0*/  LDL.LU.64 R36, [R1+0x1130] ;  /* 0x0011300001247983 */ /* 0x001f220000300a00 */
[----:B------:R-:W-:-:S03]  /*22c7d0*/  PRMT R2, R8, 0x7772, RZ ;  /* 0x0000777208027816 */ /* 0x000fc600000000ff */
[----:B---3--:R-:W3:Y:S04]  /*22c7e0*/  LDL.LU.64 R24, [R1+0x1128] ;  /* 0x0011280001187983 */ /* 0x008ee80000300a00 */
[----:B------:R-:W3:Y:S04]  /*22c7f0*/  LDL.LU R41, [R1+0x694] ;  /* 0x0006940001297983 */ /* 0x000ee80000300800 */
[----:B--2---:R-:W-:Y:S04]  /*22c800*/  @P2 STG.E.U8 desc[UR4][R22.64], R0 ;  /* 0x0000000016002986 */ /* 0x004fe8000c101104 */
[----:B----4-:R0:W-:Y:S04]  /*22c810*/  @P6 STG.E.U8 desc[UR4][R32.64], R2 ;  /* 0x0000000220006986 */ /* 0x0101e8000c101104 */
[----:B0-----:R-:W2:Y:S01]  /*22c820*/  LDL.LU.64 R32, [R1+0x1120] ;  /* 0x0011200001207983 */ /* 0x001ea20000300a00 */
[----:B------:R-:W-:-:S02]  /*22c830*/  ISETP.LT.AND P4, PT, R20, UR6, !P4 ;  /* 0x0000000614007c0c */ /* 0x000fc4000e781270 */
[----:B------:R-:W-:Y:S02]  /*22c840*/  ISETP.LT.AND P3, PT, R19, UR11, !P5 ;  /* 0x0000000b13007c0c */ /* 0x000fe4000ef61270 */
[----:B------:R-:W-:Y:S01]  /*22c850*/  ISETP.LT.AND P6, PT, R44, UR16, !P5 ;  /* 0x000000102c007c0c */ /* 0x000fe2000efc1270 */
[----:B------:R-:W4:Y:S01]  /*22c860*/  LDL.LU.64 R22, [R1+0x1118] ;  /* 0x0011180001167983 */ /* 0x000f220000300a00 */
[----:B------:R-:W-:Y:S02]  /*22c870*/  PRMT R8, R8, 0x7773, RZ ;  /* 0x0000777308087816 */ /* 0x000fe400000000ff */
[----:B------:R-:W-:Y:S02]  /*22c880*/  ISETP.LT.AND P2, PT, R21, UR9, !P5 ;  /* 0x0000000915007c0c */ /* 0x000fe4000ef41270 */
[C---:B------:R-:W-:Y:S02]  /*22c890*/  PRMT R0, R34.reuse, 0x7770, RZ ;  /* 0x0000777022007816 */ /* 0x040fe400000000ff */
[----:B------:R-:W-:Y:S01]  /*22c8a0*/  PRMT R2, R34, 0x7772, RZ ;  /* 0x0000777222027816 */ /* 0x000fe200000000ff */
[----:B------:R-:W0:Y:S01]  /*22c8b0*/  LDCU UR6, c[0x0][0x398] ;  /* 0x00007300ff0677ac */ /* 0x000e220008000800 */
[----:B------:R-:W0:Y:S01]  /*22c8c0*/  LDCU UR9, c[0x0][0x398] ;  /* 0x00007300ff0977ac */ /* 0x000e220008000800 */
[----:B------:R-:W0:Y:S01]  /*22c8d0*/  LDCU UR11, c[0x0][0x398] ;  /* 0x00007300ff0b77ac */ /* 0x000e220008000800 */
[----:B------:R-:W0:Y:S01]  /*22c8e0*/  LDCU UR16, c[0x0][0x398] ;  /* 0x00007300ff1077ac */ /* 0x000e220008000800 */
[----:B------:R1:W-:Y:S04]  /*22c8f0*/  @P4 STG.E.U8 desc[UR4][R46.64], R8 ;  /* 0x000000082e004986 */ /* 0x0003e8000c101104 */
[----:B------:R0:W-:Y:S01]  /*22c900*/  @P3 STG.E.U8 desc[UR4][R42.64], R0 ;  /* 0x000000002a003986 */ /* 0x0001e2000c101104 */
[----:B------:R-:W-:-:S02]  /*22c910*/  ISETP.LT.AND P3, PT, R39, UR12, !P5 ;  /* 0x0000000c27007c0c */ /* 0x000fc4000ef61270 */
[----:B------:R-:W-:Y:S01]  /*22c920*/  ISETP.LT.AND P4, PT, R17, UR7, !P5 ;  /* 0x0000000711007c0c */ /* 0x000fe2000ef81270 */
[----:B------:R-:W2:Y:S01]  /*22c930*/  LDCU UR12, c[0x0][0x398] ;  /* 0x00007300ff0c77ac */ /* 0x000ea20008000800 */
[----:B------:R-:W2:Y:S01]  /*22c940*/  LDCU UR7, c[0x0][0x398] ;  /* 0x00007300ff0777ac */ /* 0x000ea20008000800 */
[----:B-1----:R-:W4:Y:S01]  /*22c950*/  LDL.LU.64 R46, [R1+0x1110] ;  /* 0x00111000012e7983 */ /* 0x002f220000300a00 */
[----:B0-----:R-:W-:-:S03]  /*22c960*/  PRMT R0, R34, 0x7771, RZ ;  /* 0x0000777122007816 */ /* 0x001fc600000000ff */
[----:B------:R-:W4:Y:S04]  /*22c970*/  LDL.LU.64 R42, [R1+0x1108] ;  /* 0x00110800012a7983 */ /* 0x000f280000300a00 */
[----:B------:R-:W4:Y:S04]  /*22c980*/  LDL.LU R38, [R1+0x6f4] ;  /* 0x0006f40001267983 */ /* 0x000f280000300800 */
[----:B------:R0:W-:Y:S02]  /*22c990*/  @P6 STG.E.U8 desc[UR4][R48.64], R0 ;  /* 0x0000000030006986 */ /* 0x0001e4000c101104 */
[----:B0-----:R-:W-:-:S02]  /*22c9a0*/  VIADD R0, R40, 0xfd ;  /* 0x000000fd28007836 */ /* 0x001fc40000000000 */
[----:B------:R0:W-:Y:S03]  /*22c9b0*/  @P2 STG.E.U8 desc[UR4][R36.64], R2 ;  /* 0x0000000224002986 */ /* 0x0001e6000c101104 */
[----:B------:R-:W-:Y:S02]  /*22c9c0*/  ISETP.GE.AND P2, PT, R0, UR21, PT ;  /* 0x0000001500007c0c */ /* 0x000fe4000bf46270 */
[----:B---3--:R-:W-:Y:S01]  /*22c9d0*/  PRMT R0, R41, 0x7770, RZ ;  /* 0x0000777029007816 */ /* 0x008fe200000000ff */
[----:B0-----:R-:W3:Y:S01]  /*22c9e0*/  LDL.LU.64 R36, [R1+0x10a8] ;  /* 0x0010a80001247983 */ /* 0x001ee20000300a00 */
[----:B------:R-:W-:-:S03]  /*22c9f0*/  PRMT R2, R34, 0x7773, RZ ;  /* 0x0000777322027816 */ /* 0x000fc600000000ff */
[----:B------:R-:W3:Y:S04]  /*22ca00*/  LDL.LU.64 R34, [R1+0x1068] ;  /* 0x0010680001227983 */ /* 0x000ee80000300a00 */
[----:B------:R-:W-:Y:S04]  /*22ca10*/  @P3 STG.E.U8 desc[UR4][R24.64], R2 ;  /* 0x0000000218003986 */ /* 0x000fe8000c101104 */
[----:B--2---:R0:W-:Y:S04]  /*22ca20*/  @P4 STG.E.U8 desc[UR4][R32.64], R0 ;  /* 0x0000000020004986 */ /* 0x0041e8000c101104 */
[----:B0-----:R-:W2:Y:S01]  /*22ca30*/  LDL.LU.64 R32, [R1+0x10a0] ;  /* 0x0010a00001207983 */ /* 0x001ea20000300a00 */
        /* <DEDUP_REMOVED lines=13> */
[----:B----4-:R-:W4:Y:S01]  /*22cb10*/  LDL.LU.64 R22, [R1+0x1028] ;  /* 0x0010280001167983 */ /* 0x010f220000300a00 */
[----:B------:R-:W-:Y:S02]  /*22cb20*/  PRMT R2, R41, 0x7773, RZ ;  /* 0x0000777329027816 */ /* 0x000fe400000000ff */
[C---:B-1----:R-:W-:Y:S02]  /*22cb30*/  PRMT R0, R38.reuse, 0x7770, RZ ;  /* 0x0000777026007816 */ /* 0x042fe400000000ff */
[----:B------:R-:W-:Y:S01]  /*22cb40*/  PRMT R3, R38, 0x7773, RZ ;  /* 0x0000777326037816 */ /* 0x000fe200000000ff */
[----:B------:R-:W1:Y:S01]  /*22cb50*/  LDCU UR14, c[0x0][0x398] ;  /* 0x00007300ff0e77ac */ /* 0x000e620008000800 */
[----:B------:R0:W-:Y:S01]  /*22cb60*/  @P5 STG.E.U8 desc[UR4][R42.64], R2 ;  /* 0x000000022a005986 */ /* 0x0001e2000c101104 */
[----:B------:R-:W-:-:S03]  /*22cb70*/  ISETP.LT.AND P3, PT, R21, UR6, !P0 ;  /* 0x0000000615007c0c */ /* 0x000fc6000c761270 */
[----:B0-----:R-:W4:Y:S04]  /*22cb80*/  LDL.LU.64 R42, [R1+0x1020] ;  /* 0x00102000012a7983 */ /* 0x001f280000300a00 */
[----:B------:R-:W4:Y:S01]  /*22cb90*/  LDL.LU.64 R24, [R1+0xfd8] ;  /* 0x000fd80001187983 */ /* 0x000f220000300a00 */
[C---:B------:R-:W-:Y:S02]  /*22cba0*/  PRMT R2, R38.reuse, 0x7771, RZ ;  /* 0x0000777126027816 */ /* 0x040fe400000000ff */
[----:B------:R-:W-:Y:S01]  /*22cbb0*/  ISETP.LT.AND P5, PT, R39, UR9, !P0 ;  /* 0x0000000927007c0c */ /* 0x000fe2000c7a1270 */
[----:B------:R-:W0:Y:S01]  /*22cbc0*/  LDCU UR6, c[0x0][0x398] ;  /* 0x00007300ff0677ac */ /* 0x000e220008000800 */
[----:B------:R-:W0:Y:S01]  /*22cbd0*/  LDCU UR9, c[0x0][0x398] ;  /* 0x00007300ff0977ac */ /* 0x000e220008000800 */
[----:B---3--:R3:W-:Y:S04]  /*22cbe0*/  @P6 STG.E.U8 desc[UR4][R36.64], R0 ;  /* 0x0000000024006986 */ /* 0x0087e8000c101104 */
[----:B------:R0:W-:Y:S04]  /*22cbf0*/  @P4 STG.E.U8 desc[UR4][R34.64], R2 ;  /* 0x0000000222004986 */ /* 0x0001e8000c101104 */
[----:B---3--:R-:W3:Y:S04]  /*22cc00*/  LDL.LU.64 R36, [R1+0xf90] ;  /* 0x000f900001247983 */ /* 0x008ee80000300a00 */
[----:B------:R-:W3:Y:S04]  /*22cc10*/  LDL.LU.64 R46, [R1+0xf28] ;  /* 0x000f2800012e7983 */ /* 0x000ee80000300a00 */
[----:B0-----:R-:W3:Y:S04]  /*22cc20*/  LDL.LU.64 R34, [R1+0xf20] ;  /* 0x000f200001227983 */ /* 0x001ee80000300a00 */
[----:B------:R-:W3:Y:S01]  /*22cc30*/  LDL.LU R41, [R1+0x768] ;  /* 0x0007680001297983 */ /* 0x000ee20000300800 */
[----:B------:R-:W-:-:S05]  /*22cc40*/  PRMT R2, R38, 0x7772, RZ ;  /* 0x0000777226027816 */ /* 0x000fca00000000ff */
[----:B--2---:R0:W-:Y:S04]  /*22cc50*/  @P3 STG.E.U8 desc[UR4][R32.64], R2 ;  /* 0x0000000220003986 */ /* 0x0041e8000c101104 */
[----:B0-----:R-:W2:Y:S01]  /*22cc60*/  LDL.LU.64 R32, [R1+0xf18] ;  /* 0x000f180001207983 */ /* 0x001ea20000300a00 */
[----:B------:R-:W-:Y:S01]  /*22cc70*/  ISETP.LT.AND P4, PT, R17, UR11, !P0 ;  /* 0x0000000b11007c0c */ /* 0x000fe2000c781270 */
[----:B------:R-:W-:Y:S01]  /*22cc80*/  VIADD R0, R40, 0xfe ;  /* 0x000000fe28007836 */ /* 0x000fe20000000000 */
[----:B------:R-:W-:Y:S02]  /*22cc90*/  ISETP.LT.AND P6, PT, R16, UR12, !P0 ;  /* 0x0000000c10007c0c */ /* 0x000fe4000c7c1270 */
[----:B------:R-:W-:Y:S01]  /*22cca0*/  PRMT R2, R9, 0x7771, RZ ;  /* 0x0000777109027816 */ /* 0x000fe200000000ff */
[----:B------:R-:W0:Y:S01]  /*22ccb0*/  LDCU UR11, c[0x0][0x398] ;  /* 0x00007300ff0b77ac */ /* 0x000e220008000800 */
[----:B------:R-:W0:Y:S01]  /*22ccc0*/  LDCU UR12, c[0x0][0x398] ;  /* 0x00007300ff0c77ac */ /* 0x000e220008000800 */
[----:B------:R-:W-:-:S02]  /*22ccd0*/  ISETP.GE.AND P3, PT, R0, UR23, PT ;  /* 0x0000001700007c0c */ /* 0x000fc4000bf66270 */
[----:B------:R-:W-:Y:S01]  /*22cce0*/  PRMT R0, R9, 0x7770, RZ ;  /* 0x0000777009007816 */ /* 0x000fe200000000ff */
[----:B----4-:R4:W-:Y:S01]  /*22ccf0*/  @P5 STG.E.U8 desc[UR4][R22.64], R3 ;  /* 0x0000000316005986 */ /* 0x0109e2000c101104 */
[----:B------:R-:W-:Y:S02]  /*22cd00*/  ISETP.LT.AND P5, PT, R18, UR16, !P0 ;  /* 0x0000001012007c0c */ /* 0x000fe4000c7a1270 */
[----:B------:R-:W-:Y:S01]  /*22cd10*/  ISETP.LT.AND P0, PT, R20, UR7, !P0 ;  /* 0x0000000714007c0c */ /* 0x000fe2000c701270 */
[----:B------:R-:W0:Y:S01]  /*22cd20*/  LDCU UR7, c[0x0][0x398] ;  /* 0x00007300ff0777ac */ /* 0x000e220008000800 */
[----:B------:R-:W-:Y:S01]  /*22cd30*/  PRMT R4, R10, 0x7770, RZ ;  /* 0x000077700a047816 */ /* 0x000fe200000000ff */
[----:B------:R-:W0:Y:S01]  /*22cd40*/  LDCU UR16, c[0x0][0x398] ;  /* 0x00007300ff1077ac */ /* 0x000e220008000800 */
[----:B----4-:R-:W4:Y:S04]  /*22cd50*/  LDL.LU.64 R22, [R1+0xfd0] ;  /* 0x000fd00001167983 */ /* 0x010f280000300a00 */
[----:B------:R0:W-:Y:S04]  /*22cd60*/  @P4 STG.E.U8 desc[UR4][R42.64], R0 ;  /* 0x000000002a004986 */ /* 0x0001e8000c101104 */
[----:B------:R1:W-:Y:S01]  /*22cd70*/  @P6 STG.E.U8 desc[UR4][R24.64], R2 ;  /* 0x0000000218006986 */ /* 0x0003e2000c101104 */
[----:B------:R-:W-:-:S02]  /*22cd80*/  ISETP.LT.AND P6, PT, R19, UR13, !P1 ;  /* 0x0000000d13007c0c */ /* 0x000fc4000cfc1270 */
[----:B------:R-:W-:Y:S01]  /*22cd90*/  ISETP.LT.AND P4, PT, R44, UR8, !P1 ;  /* 0x000000082c007c0c */ /* 0x000fe2000cf81270 */
[----:B------:R-:W1:Y:S01]  /*22cda0*/  LDCU UR8, c[0x0][0x398] ;  /* 0x00007300ff0877ac */ /* 0x000e620008000800 */
[----:B------:R-:W1:Y:S01]  /*22cdb0*/  LDCU UR13, c[0x0][0x398] ;  /* 0x00007300ff0d77ac */ /* 0x000e620008000800 */
[----:B0-----:R-:W4:Y:S01]  /*22cdc0*/  LDL.LU.64 R42, [R1+0xf98] ;  /* 0x000f9800012a7983 */ /* 0x001f220000300a00 */
[----:B------:R-:W-:-:S03]  /*22cdd0*/  PRMT R0, R9, 0x7772, RZ ;  /* 0x0000777209007816 */ /* 0x000fc600000000ff */
[----:B------:R-:W4:Y:S01]  /*22cde0*/  LDL.LU R45, [R1+0x698] ;  /* 0x00069800012d7983 */ /* 0x000f220000300800 */
[----:B------:R-:W-:-:S03]  /*22cdf0*/  PRMT R9, R9, 0x7773, RZ ;  /* 0x0000777309097816 */ /* 0x000fc600000000ff */
[----:B---3--:R0:W-:Y:S04]  /*22ce00*/  @P5 STG.E.U8 desc[UR4][R36.64], R0 ;  /* 0x0000000024005986 */ /* 0x0081e8000c101104 */
[----:B------:R3:W-:Y:S01]  /*22ce10*/  @P0 STG.E.U8 desc[UR4][R46.64], R9 ;  /* 0x000000092e000986 */ /* 0x0007e2000c101104 */
[----:B-1----:R-:W-:-:S03]  /*22ce20*/  PRMT R2, R41, 0x7771, RZ ;  /* 0x0000777129027816 */ /* 0x002fc600000000ff */
[----:B0-----:R-:W4:Y:S01]  /*22ce30*/  LDL.LU.64 R36, [R1+0x1060] ;  /* 0x0010600001247983 */ /* 0x001f220000300a00 */
[----:B------:R-:W-:-:S03]  /*22ce40*/  PRMT R0, R41, 0x7770, RZ ;  /* 0x0000777029007816 */ /* 0x000fc600000000ff */
[----:B------:R-:W4:Y:S04]  /*22ce50*/  LDL.LU.64 R24, [R1+0x10f0] ;  /* 0x0010f00001187983 */ /* 0x000f280000300a00 */
[----:B---3--:R-:W3:Y:S04]  /*22ce60*/  LDL.LU.64 R46, [R1+0x10e8] ;  /* 0x0010e800012e7983 */ /* 0x008ee80000300a00 */
[----:B------:R-:W3:Y:S04]  /*22ce70*/  LDL.LU R38, [R1+0x6f8] ;  /* 0x0006f80001267983 */ /* 0x000ee80000300800 */
[----:B------:R0:W-:Y:S04]  /*22ce80*/  @P6 STG.E.U8 desc[UR4][R34.64], R0 ;  /* 0x0000000022006986 */ /* 0x0001e8000c101104 */
[----:B0-----:R-:W3:Y:S04]  /*22ce90*/  LDL.LU.64 R34, [R1+0x1100] ;  /* 0x0011000001227983 */ /* 0x001ee80000300a00 */
        /* <DEDUP_REMOVED lines=13> */
[----:B------:R-:W-:-:S02]  /*22cf70*/  ISETP.LT.AND P5, PT, R16, UR6, !P1 ;  /* 0x0000000610007c0c */ /* 0x000fc4000cfa1270 */
[----:B------:R-:W-:Y:S01]  /*22cf80*/  ISETP.LT.AND P1, PT, R20, UR11, !P1 ;  /* 0x0000000b14007c0c */ /* 0x000fe2000cf21270 */
[----:B------:R-:W0:Y:S01]  /*22cf90*/  LDCU UR6, c[0x0][0x398] ;  /* 0x00007300ff0677ac */ /* 0x000e220008000800 */
[----:B------:R-:W0:Y:S01]  /*22cfa0*/  LDCU UR11, c[0x0][0x398] ;  /* 0x00007300ff0b77ac */ /* 0x000e220008000800 */
[----:B----4-:R-:W-:Y:S01]  /*22cfb0*/  VIADD R0, R40, 0xff ;  /* 0x000000ff28007836 */ /* 0x010fe20000000000 */
[----:B------:R-:W4:Y:S04]  /*22cfc0*/  LDL.LU.64 R22, [R1+0x10f8] ;  /* 0x0010f80001167983 */ /* 0x000f280000300a00 */
[----:B------:R0:W-:Y:S01]  /*22cfd0*/  @P0 STG.E.U8 desc[UR4][R42.64], R2 ;  /* 0x000000022a000986 */ /* 0x0001e2000c101104 */
[----:B------:R-:W-:Y:S02]  /*22cfe0*/  ISETP.GE.AND P0, PT, R0, UR25, PT ;  /* 0x0000001900007c0c */ /* 0x000fe4000bf06270 */
[----:B------:R-:W-:-:S02]  /*22cff0*/  PRMT R0, R45, 0x7771, RZ ;  /* 0x000077712d007816 */ /* 0x000fc400000000ff */
[----:B0-----:R-:W-:Y:S01]  /*22d000*/  PRMT R2, R45, 0x7770, RZ ;  /* 0x000077702d027816 */ /* 0x001fe200000000ff */
[----:B------:R-:W4:Y:S04]  /*22d010*/  LDL.LU.64 R42, [R1+0xf10] ;  /* 0x000f1000012a7983 */ /* 0x000f280000300a00 */
[----:B------:R-:W4:Y:S04]  /*22d020*/  LDL.LU.64 R40, [R1+0xee8] ;  /* 0x000ee80001287983 */ /* 0x000f280000300a00 */
[----:B------:R0:W-:Y:S01]  /*22d030*/  @P4 STG.E.U8 desc[UR4][R36.64], R2 ;  /* 0x0000000224004986 */ /* 0x0001e2000c101104 */
[----:B------:R-:W-:-:S03]  /*22d040*/  ISETP.LT.AND P4, PT, R19, UR12, !P2 ;  /* 0x0000000c13007c0c */ /* 0x000fc6000d781270 */
[----:B------:R1:W-:Y:S01]  /*22d050*/  @P5 STG.E.U8 desc[UR4][R24.64], R0 ;  /* 0x0000000018005986 */ /* 0x0003e2000c101104 */
[----:B------:R-:W2:Y:S01]  /*22d060*/  LDCU UR12, c[0x0][0x398] ;  /* 0x00007300ff0c77ac */ /* 0x000ea20008000800 */
[C---:B0-----:R-:W-:Y:S02]  /*22d070*/  PRMT R2, R45.reuse, 0x7772, RZ ;  /* 0x000077722d027816 */ /* 0x041fe400000000ff */
[----:B------:R-:W4:Y:S01]  /*22d080*/  LDL.LU.64 R36, [R1+0xee0] ;  /* 0x000ee00001247983 */ /* 0x000f220000300a00 */
[----:B-1----:R-:W-:-:S03]  /*22d090*/  PRMT R0, R45, 0x7773, RZ ;  /* 0x000077732d007816 */ /* 0x002fc600000000ff */
[----:B---3--:R0:W-:Y:S04]  /*22d0a0*/  @P6 STG.E.U8 desc[UR4][R46.64], R2 ;  /* 0x000000022e006986 */ /* 0x0081e8000c101104 */
[----:B------:R1:W-:Y:S01]  /*22d0b0*/  @P1 STG.E.U8 desc[UR4][R34.64], R0 ;  /* 0x0000000022001986 */ /* 0x0003e2000c101104 */
[----:B0-----:R-:W-:-:S03]  /*22d0c0*/  PRMT R2, R38, 0x7770, RZ ;  /* 0x0000777026027816 */ /* 0x001fc600000000ff */
[----:B-1----:R-:W3:Y:S04]  /*22d0d0*/  LDL.LU.64 R34, [R1+0xe88] ;  /* 0x000e880001227983 */ /* 0x002ee80000300a00 */
[----:B--2---:R0:W-:Y:S04]  /*22d0e0*/  @P4 STG.E.U8 desc[UR4][R32.64], R2 ;  /* 0x0000000220004986 */ /* 0x0041e8000c101104 */
[----:B0-----:R-:W2:Y:S01]  /*22d0f0*/  LDL.LU.64 R32, [R1+0xe80] ;  /* 0x000e800001207983 */ /* 0x001ea20000300a00 */
[----:B------:R-:W-:Y:S02]  /*22d100*/  ISETP.LT.AND P5, PT, R44, UR7, !P2 ;  /* 0x000000072c007c0c */ /* 0x000fe4000d7a1270 */
[----:B------:R-:W-:Y:S01]  /*22d110*/  ISETP.LT.AND P6, PT, R21, UR8, !P2 ;  /* 0x0000000815007c0c */ /* 0x000fe2000d7c1270 */
[----:B------:R-:W2:Y:S04]  /*22d120*/  LDL.LU R45, [R1+0x76c] ;  /* 0x00076c00012d7983 */ /* 0x000ea80000300800 */
[----:B------:R-:W2:Y:S01]  /*22d130*/  LDL.LU.64 R50, [R1+0xe48] ;  /* 0x000e480001327983 */ /* 0x000ea20000300a00 */
[----:B------:R-:W-:-:S02]  /*22d140*/  PRMT R0, R38, 0x7771, RZ ;  /* 0x0000777126007816 */ /* 0x000fc400000000ff */
[C---:B------:R-:W-:Y:S02]  /*22d150*/  PRMT R2, R38.reuse, 0x7772, RZ ;  /* 0x0000777226027816 */ /* 0x040fe400000000ff */
[----:B------:R-:W-:Y:S02]  /*22d160*/  ISETP.LT.AND P1, PT, R39, UR10, !P2 ;  /* 0x0000000a27007c0c */ /* 0x000fe4000d721270 */
[----:B------:R-:W-:Y:S01]  /*22d170*/  ISETP.LT.AND P4, PT, R17, UR13, !P2 ;  /* 0x0000000d11007c0c */ /* 0x000fe2000d781270 */
[----:B------:R-:W2:Y:S04]  /*22d180*/  LDL.LU.64 R48, [R1+0xe40] ;  /* 0x000e400001307983 */ /* 0x000ea80000300a00 */
[----:B------:R-:W2:Y:S04]  /*22d190*/  LDL.LU.64 R24, [R1+0xe00] ;  /* 0x000e000001187983 */ /* 0x000ea80000300a00 */
[----:B------:R-:W2:Y:S01]  /*22d1a0*/  LDL.LU.64 R46, [R1+0xcd0] ;  /* 0x000cd000012e7983 */ /* 0x000ea20000300a00 */
[----:B------:R-:W-:Y:S01]  /*22d1b0*/  PRMT R3, R38, 0x7773, RZ ;  /* 0x0000777326037816 */ /* 0x000fe200000000ff */
[----:B------:R-:W0:Y:S01]  /*22d1c0*/  LDCU UR7, c[0x0][0x398] ;  /* 0x00007300ff0777ac */ /* 0x000e220008000800 */
[----:B------:R-:W1:Y:S01]  /*22d1d0*/  LDCU UR8, c[0x0][0x398] ;  /* 0x00007300ff0877ac */ /* 0x000e620008000800 */
[----:B----4-:R4:W-:Y:S01]  /*22d1e0*/  @P5 STG.E.U8 desc[UR4][R22.64], R0 ;  /* 0x0000000016005986 */ /* 0x0109e2000c101104 */
[----:B------:R-:W-:Y:S01]  /*22d1f0*/  ISETP.LT.AND P5, PT, R16, UR14, !P2 ;  /* 0x0000000e10007c0c */ /* 0x000fe2000d7a1270 */
[----:B------:R-:W0:Y:S01]  /*22d200*/  LDCU UR10, c[0x0][0x398] ;  /* 0x00007300ff0a77ac */ /* 0x000e220008000800 */
[----:B------:R-:W0:Y:S01]  /*22d210*/  LDCU UR13, c[0x0][0x398] ;  /* 0x00007300ff0d77ac */ /* 0x000e220008000800 */
[----:B----4-:R-:W4:Y:S01]  /*22d220*/  LDL.LU.64 R22, [R1+0x960] ;  /* 0x0009600001167983 */ /* 0x010f220000300a00 */
[----:B------:R-:W-:-:S03]  /*22d230*/  PRMT R0, R10, 0x7771, RZ ;  /* 0x000077710a007816 */ /* 0x000fc600000000ff */
[----:B------:R-:W4:Y:S04]  /*22d240*/  LDL.LU R38, [R1+0x69c] ;  /* 0x00069c0001267983 */ /* 0x000f280000300800 */
[----:B------:R0:W-:Y:S01]  /*22d250*/  @P6 STG.E.U8 desc[UR4][R42.64], R2 ;  /* 0x000000022a006986 */ /* 0x0001e2000c101104 */
[----:B------:R-:W-:-:S03]  /*22d260*/  ISETP.LT.AND P6, PT, R18, UR15, !P2 ;  /* 0x0000000f12007c0c */ /* 0x000fc6000d7c1270 */
[----:B------:R1:W-:Y:S01]  /*22d270*/  @P1 STG.E.U8 desc[UR4][R40.64], R3 ;  /* 0x0000000328001986 */ /* 0x0003e2000c101104 */
[C---:B------:R-:W-:Y:S02]  /*22d280*/  ISETP.LT.AND P1, PT, R19.reuse, UR6, !P3 ;  /* 0x0000000613007c0c */ /* 0x040fe4000df21270 */
[----:B0-----:R-:W-:Y:S01]  /*22d290*/  PRMT R2, R10, 0x7772, RZ ;  /* 0x000077720a027816 */ /* 0x001fe200000000ff */
[----:B------:R-:W4:Y:S04]  /*22d2a0*/  LDL.LU.64 R42, [R1+0x8f0] ;  /* 0x0008f000012a7983 */ /* 0x000f280000300a00 */
[----:B-1----:R-:W4:Y:S04]  /*22d2b0*/  LDL.LU.64 R40, [R1+0x8a0] ;  /* 0x0008a00001287983 */ /* 0x002f280000300a00 */
[----:B------:R0:W-:Y:S01]  /*22d2c0*/  @P4 STG.E.U8 desc[UR4][R36.64], R4 ;  /* 0x0000000424004986 */ /* 0x0001e2000c101104 */
[----:B------:R-:W-:-:S02]  /*22d2d0*/  ISETP.LT.AND P4, PT, R19, UR17, !P0 ;  /* 0x0000001113007c0c */ /* 0x000fc4000c781270 */
[----:B------:R-:W-:Y:S01]  /*22d2e0*/  ISETP.LT.AND P2, PT, R20, UR16, !P2 ;  /* 0x0000001014007c0c */ /* 0x000fe2000d741270 */
[----:B------:R-:W1:Y:S01]  /*22d2f0*/  LDCU UR6, c[0x0][0x398] ;  /* 0x00007300ff0677ac */ /* 0x000e620008000800 */
[----:B0-----:R-:W4:Y:S04]  /*22d300*/  LDL.LU.64 R36, [R1+0x880] ;  /* 0x0008800001247983 */ /* 0x001f280000300a00 */
[----:B---3--:R0:W-:Y:S04]  /*22d310*/  @P5 STG.E.U8 desc[UR4][R34.64], R0 ;  /* 0x0000000022005986 */ /* 0x0081e8000c101104 */
[----:B0-----:R-:W3:Y:S04]  /*22d320*/  LDL.LU.64 R34, [R1+0x8] ;  /* 0x0000080001227983 */ /* 0x001ee80000300a00 */
[----:B--2---:R0:W-:Y:S04]  /*22d330*/  @P6 STG.E.U8 desc[UR4][R32.64], R2 ;  /* 0x0000000220006986 */ /* 0x0041e8000c101104 */
[----:B0-----:R-:W2:Y:S04]  /*22d340*/  LDL.LU.64 R32, [R1+0xe08] ;  /* 0x000e080001207983 */ /* 0x001ea80000300a00 */
[----:B------:R-:W2:Y:S01]  /*22d350*/  LDL.LU R19, [R1+0x6fc] ;  /* 0x0006fc0001137983 */ /* 0x000ea20000300800 */
[----:B------:R-:W-:-:S02]  /*22d360*/  PRMT R10, R10, 0x7773, RZ ;  /* 0x000077730a0a7816 */ /* 0x000fc400000000ff */
[----:B------:R-:W-:Y:S02]  /*22d370*/  ISETP.LT.AND P6, PT, R44, UR9, !P3 ;  /* 0x000000092c007c0c */ /* 0x000fe4000dfc1270 */
[----:B------:R-:W-:Y:S02]  /*22d380*/  ISETP.LT.AND P5, PT, R21, UR11, !P3 ;  /* 0x0000000b15007c0c */ /* 0x000fe4000dfa1270 */
[C---:B------:R-:W-:Y:S02]  /*22d390*/  PRMT R3, R45.reuse, 0x7770, RZ ;  /* 0x000077702d037816 */ /* 0x040fe400000000ff */
[----:B------:R-:W-:Y:S01]  /*22d3a0*/  PRMT R4, R45, 0x7771, RZ ;  /* 0x000077712d047816 */ /* 0x000fe200000000ff */
[----:B------:R-:W-:Y:S01]  /*22d3b0*/  @P2 STG.E.U8 desc[UR4][R50.64], R10 ;  /* 0x0000000a32002986 */ /* 0x000fe2000c101104 */
[----:B------:R-:W-:Y:S02]  /*22d3c0*/  ISETP.LT.AND P2, PT, R39, UR12, !P3 ;  /* 0x0000000c27007c0c */ /* 0x000fe4000df41270 */
[----:B------:R-:W-:-:S02]  /*22d3d0*/  PRMT R5, R45, 0x7772, RZ ;  /* 0x000077722d057816 */ /* 0x000fc400000000ff */
[----:B------:R-:W-:Y:S01]  /*22d3e0*/  PRMT R6, R45, 0x7773, RZ ;  /* 0x000077732d067816 */ /* 0x000fe200000000ff */
[----:B------:R0:W-:Y:S01]  /*22d3f0*/  @P1 STG.E.U8 desc[UR4][R48.64], R3 ;  /* 0x0000000330001986 */ /* 0x0001e2000c101104 */
[----:B------:R-:W-:Y:S01]  /*22d400*/  ISETP.LT.AND P1, PT, R17, UR7, !P3 ;  /* 0x0000000711007c0c */ /* 0x000fe2000df21270 */
[----:B------:R-:W0:Y:S01]  /*22d410*/  LDCU UR9, c[0x0][0x398] ;  /* 0x00007300ff0977ac */ /* 0x000e220008000800 */
[----:B------:R-:W0:Y:S01]  /*22d420*/  LDCU UR11, c[0x0][0x398] ;  /* 0x00007300ff0b77ac */ /* 0x000e220008000800 */
[----:B------:R-:W0:Y:S01]  /*22d430*/  LDCU UR7, c[0x0][0x398] ;  /* 0x00007300ff0777ac */ /* 0x000e220008000800 */
[----:B------:R0:W-:Y:S04]  /*22d440*/  @P6 STG.E.U8 desc[UR4][R24.64], R4 ;  /* 0x0000000418006986 */ /* 0x0001e8000c101104 */
[----:B------:R2:W-:Y:S01]  /*22d450*/  @P5 STG.E.U8 desc[UR4][R46.64], R5 ;  /* 0x000000052e005986 */ /* 0x0005e2000c101104 */
[----:B------:R-:W-:Y:S01]  /*22d460*/  ISETP.LT.AND P6, PT, R16, UR8, !P3 ;  /* 0x0000000810007c0c */ /* 0x000fe2000dfc1270 */
[----:B------:R-:W3:Y:S02]  /*22d470*/  LDCU UR8, c[0x0][0x398] ;  /* 0x00007300ff0877ac */ /* 0x000ee40008000800 */
[----:B----4-:R-:W-:Y:S01]  /*22d480*/  @P2 STG.E.U8 desc[UR4][R22.64], R6 ;  /* 0x0000000616002986 */ /* 0x010fe2000c101104 */
[----:B------:R-:W-:Y:S01]  /*22d490*/  ISETP.LT.AND P2, PT, R18, UR10, !P3 ;  /* 0x0000000a12007c0c */ /* 0x000fe2000df41270 */
[----:B------:R-:W4:Y:S01]  /*22d4a0*/  LDCU UR10, c[0x0][0x398] ;  /* 0x00007300ff0a77ac */ /* 0x000f220008000800 */
[----:B-1----:R-:W-:-:S02]  /*22d4b0*/  ISETP.LT.AND P3, PT, R20, UR6, !P3 ;  /* 0x0000000614007c0c */ /* 0x002fc4000df61270 */
[C---:B------:R-:W-:Y:S02]  /*22d4c0*/  PRMT R0, R38.reuse, 0x7770, RZ ;  /* 0x0000777026007816 */ /* 0x040fe400000000ff */
[C---:B------:R-:W-:Y:S02]  /*22d4d0*/  PRMT R2, R38.reuse, 0x7771, RZ ;  /* 0x0000777126027816 */ /* 0x040fe400000000ff */
[C---:B0-----:R-:W-:Y:S02]  /*22d4e0*/  PRMT R3, R38.reuse, 0x7772, RZ ;  /* 0x0000777226037816 */ /* 0x041fe400000000ff */
[----:B------:R-:W-:Y:S02]  /*22d4f0*/  PRMT R4, R38, 0x7773, RZ ;  /* 0x0000777326047816 */ /* 0x000fe400000000ff */
[----:B------:R-:W-:Y:S01]  /*22d500*/  ISETP.LT.AND P5, PT, R44, UR13, !P0 ;  /* 0x0000000d2c007c0c */ /* 0x000fe2000c7a1270 */
[----:B------:R0:W-:Y:S04]  /*22d510*/  @P1 STG.E.U8 desc[UR4][R42.64], R0 ;  /* 0x000000002a001986 */ /* 0x0001e8000c101104 */
[----:B------:R1:W-:Y:S01]  /*22d520*/  @P6 STG.E.U8 desc[UR4][R40.64], R2 ;  /* 0x0000000228006986 */ /* 0x0003e2000c101104 */
[----:B------:R-:W-:-:S02]  /*22d530*/  ISETP.LT.AND P1, PT, R21, UR9, !P0 ;  /* 0x0000000915007c0c */ /* 0x000fc4000c721270 */
[----:B------:R-:W-:Y:S01]  /*22d540*/  ISETP.LT.AND P6, PT, R39, UR11, !P0 ;  /* 0x0000000b27007c0c */ /* 0x000fe2000c7c1270 */
[----:B------:R0:W-:Y:S01]  /*22d550*/  @P2 STG.E.U8 desc[UR4][R36.64], R3 ;  /* 0x0000000324002986 */ /* 0x0001e2000c101104 */
[----:B------:R-:W-:-:S03]  /*22d560*/  ISETP.LT.AND P2, PT, R17, UR7, !P0 ;  /* 0x0000000711007c0c */ /* 0x000fc6000c741270 */
[----:B---3--:R3:W-:Y:S01]  /*22d570*/  @P3 STG.E.U8 desc[UR4][R34.64], R4 ;  /* 0x0000000422003986 */ /* 0x0087e2000c101104 */
[----:B------:R-:W-:Y:S02]  /*22d580*/  ISETP.LT.AND P3, PT, R16, UR8, !P0 ;  /* 0x0000000810007c0c */ /* 0x000fe4000c761270 */
[C---:B--2---:R-:W-:Y:S02]  /*22d590*/  PRMT R5, R19.reuse, 0x7770, RZ ;  /* 0x0000777013057816 */ /* 0x044fe400000000ff */
[C---:B0-----:R-:W-:Y:S02]  /*22d5a0*/  PRMT R0, R19.reuse, 0x7771, RZ ;  /* 0x0000777113007816 */ /* 0x041fe400000000ff */
[C---:B-1----:R-:W-:Y:S02]  /*22d5b0*/  PRMT R2, R19.reuse, 0x7772, RZ ;  /* 0x0000777213027816 */ /* 0x042fe400000000ff */
[----:B------:R-:W-:Y:S01]  /*22d5c0*/  PRMT R6, R19, 0x7773, RZ ;  /* 0x0000777313067816 */ /* 0x000fe200000000ff */
[----:B------:R0:W-:Y:S01]  /*22d5d0*/  @P4 STG.E.U8 desc[UR4][R32.64], R5 ;  /* 0x0000000520004986 */ /* 0x0001e2000c101104 */
[----:B----4-:R-:W-:-:S03]  /*22d5e0*/  ISETP.LT.AND P4, PT, R18, UR10, !P0 ;  /* 0x0000000a12007c0c */ /* 0x010fc6000c781270 */
[----:B------:R-:W2:Y:S04]  /*22d5f0*/  LDL.LU.64 R38, [R1+0xcd8] ;  /* 0x000cd80001267983 */ /* 0x000ea80000300a00 */
[----:B------:R-:W4:Y:S04]  /*22d600*/  LDL.LU.64 R36, [R1+0x968] ;  /* 0x0009680001247983 */ /* 0x000f280000300a00 */
[----:B------:R-:W4:Y:S04]  /*22d610*/  LDL.LU.64 R16, [R1+0x8f8] ;  /* 0x0008f80001107983 */ /* 0x000f280000300a00 */
[----:B---3--:R-:W3:Y:S04]  /*22d620*/  LDL.LU.64 R34, [R1+0x8a8] ;  /* 0x0008a80001227983 */ /* 0x008ee80000300a00 */
[----:B0-----:R-:W3:Y:S04]  /*22d630*/  LDL.LU.64 R32, [R1+0x888] ;  /* 0x0008880001207983 */ /* 0x001ee80000300a00 */
[----:B------:R-:W3:Y:S01]  /*22d640*/  LDL.LU.64 R18, [R1+0x808] ;  /* 0x0008080001127983 */ /* 0x000ee20000300a00 */
[----:B------:R-:W-:-:S02]  /*22d650*/  PRMT R3, R11, 0x7770, RZ ;  /* 0x000077700b037816 */ /* 0x000fc400000000ff */
[C---:B------:R-:W-:Y:S02]  /*22d660*/  PRMT R4, R11.reuse, 0x7771, RZ ;  /* 0x000077710b047816 */ /* 0x040fe400000000ff */
[C---:B------:R-:W-:Y:S02]  /*22d670*/  PRMT R5, R11.reuse, 0x7772, RZ ;  /* 0x000077720b057816 */ /* 0x040fe400000000ff */
[----:B------:R-:W-:Y:S02]  /*22d680*/  ISETP.LT.AND P0, PT, R20, UR10, !P0 ;  /* 0x0000000a14007c0c */ /* 0x000fe4000c701270 */
[----:B------:R-:W-:Y:S01]  /*22d690*/  PRMT R11, R11, 0x7773, RZ ;  /* 0x000077730b0b7816 */ /* 0x000fe200000000ff */
[----:B--2---:R0:W-:Y:S04]  /*22d6a0*/  @P5 STG.E.U8 desc[UR4][R38.64], R0 ;  /* 0x0000000026005986 */ /* 0x0041e8000c101104 */
[----:B----4-:R0:W-:Y:S04]  /*22d6b0*/  @P1 STG.E.U8 desc[UR4][R36.64], R2 ;  /* 0x0000000224001986 */ /* 0x0101e8000c101104 */
[----:B------:R0:W-:Y:S04]  /*22d6c0*/  @P6 STG.E.U8 desc[UR4][R16.64], R6 ;  /* 0x0000000610006986 */ /* 0x0001e8000c101104 */
[----:B---3--:R0:W-:Y:S04]  /*22d6d0*/  @P2 STG.E.U8 desc[UR4][R34.64], R3 ;  /* 0x0000000322002986 */ /* 0x0081e8000c101104 */
[----:B------:R0:W-:Y:S04]  /*22d6e0*/  @P3 STG.E.U8 desc[UR4][R32.64], R4 ;  /* 0x0000000420003986 */ /* 0x0001e8000c101104 */
[----:B------:R0:W-:Y:S01]  /*22d6f0*/  @P4 STG.E.U8 desc[UR4][R18.64], R5 ;  /* 0x0000000512004986 */ /* 0x0001e2000c101104 */
[----:B------:R-:W-:Y:S05]  /*22d700*/  @!P0 EXIT ;  /* 0x000000000000894d */ /* 0x000fea0003800000 */
[----:B0-----:R-:W2:Y:S04]  /*22d710*/  LDL.LU.64 R18, [R1+0x800] ;  /* 0x0008000001127983 */ /* 0x001ea80000300a00 */
[----:B--2---:R-:W-:Y:S01]  /*22d720*/  STG.E.U8 desc[UR4][R18.64], R11 ;  /* 0x0000000b12007986 */ /* 0x004fe2000c101104 */
[----:B------:R-:W-:Y:S05]  /*22d730*/  EXIT ;  /* 0x000000000000794d */ /* 0x000fea0003800000 */
.L_x_2:
[----:B------:R-:W-:-:S00]  /*22d740*/  BRA `(.L_x_2) ;  /* 0xfffffffc00fc7947 */ /* 0x000fc0000383ffff */
[----:B------:R-:W-:-:S00]  /*22d750*/  NOP ;  /* 0x0000000000007918 */ /* 0x000fc00000000000 */
        /* <DEDUP_REMOVED lines=10> */
.L_x_3:


//--------------------- .nv.shared.matmul_kernel  --------------------------
	.section	.nv.shared.matmul_kernel,"aw",@nobits
	.sectionflags	@""
	.align	16
	.zero		1024


//--------------------- .nv.shared.reserved.0     --------------------------
	.section	.nv.shared.reserved.0,"aw",@nobits
	.weak		__nv_reservedSMEM_offset_0_alias
	.size		__nv_reservedSMEM_offset_0_alias, 0, 64
	.other		__nv_reservedSMEM_offset_0_alias,@"STO_CUDA_RESERVED_SHARED STV_DEFAULT"
__nv_reservedSMEM_offset_0_alias:
	.zero		0
	.zero		64


//--------------------- .nv.constant0.matmul_kernel --------------------------
	.section	.nv.constant0.matmul_kernel,"a",@progbits
	.sectionflags	@""
	.align	4
.nv.constant0.matmul_kernel:
	.zero		976


//--------------------- SYMBOLS --------------------------

	.type		.nv.reservedSmem.offset0,@object
	.size		.nv.reservedSmem.offset0,0x4
	.type		.nv.reservedSmem.cap,@object
	.size		.nv.reservedSmem.cap,0x4
